// Copyright (c) 2024, Jay Shah, Ganesh Bikshandi, Ying Zhang, Vijay Thakkar, Pradeep Ramani, Tri Dao.
// Splitting the different template instantiations to different files to speed up compilation.
// This file is auto-generated. See "generate_kernels.py"

#include "flash_fwd_launch_template.h"

#ifndef FLASHATTENTION_DISABLE_HDIM64
template void run_mha_fwd_<90, cutlass::bfloat16_t, 64, 64, false, false, true, false>(Flash_fwd_params &params, cudaStream_t stream);
#endif


// ===== COMPILED SASS (sm_90a) =====

	.target	sm_90a

	.elftype	@"ET_EXEC"


//--------------------- .note.nv.tkinfo           --------------------------
	.section	.note.nv.tkinfo,"",@"SHT_NOTE"
	.sectionflags	@"SHF_NOTE_NV_TKINFO"
	.tkinfo
        /*0018*/ 	.word	0x00000002
        /*0030*/ 	.string	""
        /*0030*/ 	.string	"ptxas"
        /*0030*/ 	.string	"Cuda compilation tools, release 13.0, V13.0.88"
        /*0030*/ 	.string	"Build cuda_13.0.r13.0/compiler.36424714_0"
        /*0030*/ 	.string	"-arch sm_90a -m 64 "



//--------------------- .note.nv.cuinfo           --------------------------
	.section	.note.nv.cuinfo,"",@"SHT_NOTE"
	.sectionflags	@"SHF_NOTE_NV_CUINFO"
        /*0018*/ 	.short	0x0002
        /*001a*/ 	.short	0x005a
        /*001c*/ 	.short	0x0082
	.zero		2


//--------------------- .nv.info                  --------------------------
	.section	.nv.info,"",@"SHT_CUDA_INFO"
	.align	4


	//----- nvinfo : EIATTR_REGCOUNT
	.align		4
        /*0000*/ 	.byte	0x04, 0x2f
        /*0002*/ 	.short	(.L_23 - .L_22)
	.align		4
.L_22:
        /*0004*/ 	.word	index@(_ZN7cutlass13device_kernelIN5flash11enable_sm90INS1_16FlashAttnFwdSm90INS1_25CollectiveMainloopFwdSm90ILi2EN4cute5tupleIJNS5_1CILi1EEES8_S8_EEENS6_IJNS7_ILi192EEENS7_ILi128EEENS7_ILi64EEEEEELi64ENS_10bfloat16_tEfNS_4arch4Sm90ELb1ELb0ELb1ELb1ELb0ELb1ELb0ELb1ELb1ELb0ELb0ELb0EEENS1_21CollectiveEpilogueFwdINS6_IJSA_SC_SB_EEES9_SE_SG_Li384ELb1ELb0ELb0ELb0EEENS1_36VarlenDynamicPersistentTileSchedulerILi192ELi128ELi384ELi32ELb0ELb0ELb1ELb1ELb1ELb1EEEEEEEEEvNT_6ParamsE)
        /*0008*/ 	.word	0x00000080


	//----- nvinfo : EIATTR_FRAME_SIZE
	.align		4
.L_23:
        /*000c*/ 	.byte	0x04, 0x11
        /*000e*/ 	.short	(.L_25 - .L_24)
	.align		4
.L_24:
        /*0010*/ 	.word	index@(_ZN7cutlass13device_kernelIN5flash11enable_sm90INS1_16FlashAttnFwdSm90INS1_25CollectiveMainloopFwdSm90ILi2EN4cute5tupleIJNS5_1CILi1EEES8_S8_EEENS6_IJNS7_ILi192EEENS7_ILi128EEENS7_ILi64EEEEEELi64ENS_10bfloat16_tEfNS_4arch4Sm90ELb1ELb0ELb1ELb1ELb0ELb1ELb0ELb1ELb1ELb0ELb0ELb0EEENS1_21CollectiveEpilogueFwdINS6_IJSA_SC_SB_EEES9_SE_SG_Li384ELb1ELb0ELb0ELb0EEENS1_36VarlenDynamicPersistentTileSchedulerILi192ELi128ELi384ELi32ELb0ELb0ELb1ELb1ELb1ELb1EEEEEEEEEvNT_6ParamsE)
        /*0014*/ 	.word	0x00000048


	//----- nvinfo : EIATTR_REGCOUNT
	.align		4
.L_25:
        /*0018*/ 	.byte	0x04, 0x2f
        /*001a*/ 	.short	(.L_27 - .L_26)
	.align		4
.L_26:
        /*001c*/ 	.word	index@(_ZN7cutlass13device_kernelIN5flash11enable_sm90INS1_16FlashAttnFwdSm90INS1_25CollectiveMainloopFwdSm90ILi2EN4cute5tupleIJNS5_1CILi1EEES8_S8_EEENS6_IJNS7_ILi192EEENS7_ILi128EEENS7_ILi64EEEEEELi64ENS_10bfloat16_tEfNS_4arch4Sm90ELb1ELb0ELb1ELb1ELb0ELb0ELb0ELb1ELb1ELb0ELb0ELb0EEENS1_21CollectiveEpilogueFwdINS6_IJSA_SC_SB_EEES9_SE_SG_Li384ELb1ELb0ELb0ELb0EEENS1_36VarlenDynamicPersistentTileSchedulerILi192ELi128ELi384ELi32ELb0ELb0ELb1ELb1ELb1ELb1EEEEEEEEEvNT_6ParamsE)
        /*0020*/ 	.word	0x00000080


	//----- nvinfo : EIATTR_FRAME_SIZE
	.align		4
.L_27:
        /*0024*/ 	.byte	0x04, 0x11
        /*0026*/ 	.short	(.L_29 - .L_28)
	.align		4
.L_28:
        /*0028*/ 	.word	index@(_ZN7cutlass13device_kernelIN5flash11enable_sm90INS1_16FlashAttnFwdSm90INS1_25CollectiveMainloopFwdSm90ILi2EN4cute5tupleIJNS5_1CILi1EEES8_S8_EEENS6_IJNS7_ILi192EEENS7_ILi128EEENS7_ILi64EEEEEELi64ENS_10bfloat16_tEfNS_4arch4Sm90ELb1ELb0ELb1ELb1ELb0ELb0ELb0ELb1ELb1ELb0ELb0ELb0EEENS1_21CollectiveEpilogueFwdINS6_IJSA_SC_SB_EEES9_SE_SG_Li384ELb1ELb0ELb0ELb0EEENS1_36VarlenDynamicPersistentTileSchedulerILi192ELi128ELi384ELi32ELb0ELb0ELb1ELb1ELb1ELb1EEEEEEEEEvNT_6ParamsE)
        /*002c*/ 	.word	0x00000010


	//----- nvinfo : EIATTR_REGCOUNT
	.align		4
.L_29:
        /*0030*/ 	.byte	0x04, 0x2f
        /*0032*/ 	.short	(.L_31 - .L_30)
	.align		4
.L_30:
        /*0034*/ 	.word	index@(_ZN7cutlass13device_kernelIN5flash11enable_sm90INS1_16FlashAttnFwdSm90INS1_25CollectiveMainloopFwdSm90ILi2EN4cute5tupleIJNS5_1CILi1EEES8_S8_EEENS6_IJNS7_ILi192EEENS7_ILi128EEENS7_ILi64EEEEEELi64ENS_10bfloat16_tEfNS_4arch4Sm90ELb1ELb0ELb1ELb0ELb0ELb0ELb0ELb1ELb1ELb0ELb0ELb0EEENS1_21CollectiveEpilogueFwdINS6_IJSA_SC_SB_EEES9_SE_SG_Li384ELb0ELb0ELb0ELb0EEENS1_30DynamicPersistentTileSchedulerILi384ELi32ELb0ELb0ELb1EEEEEEEEEvNT_6ParamsE)
        /*0038*/ 	.word	0x00000080


	//----- nvinfo : EIATTR_FRAME_SIZE
	.align		4
.L_31:
        /*003c*/ 	.byte	0x04, 0x11
        /*003e*/ 	.short	(.L_33 - .L_32)
	.align		4
.L_32:
        /*0040*/ 	.word	index@(_ZN7cutlass13device_kernelIN5flash11enable_sm90INS1_16FlashAttnFwdSm90INS1_25CollectiveMainloopFwdSm90ILi2EN4cute5tupleIJNS5_1CILi1EEES8_S8_EEENS6_IJNS7_ILi192EEENS7_ILi128EEENS7_ILi64EEEEEELi64ENS_10bfloat16_tEfNS_4arch4Sm90ELb1ELb0ELb1ELb0ELb0ELb0ELb0ELb1ELb1ELb0ELb0ELb0EEENS1_21CollectiveEpilogueFwdINS6_IJSA_SC_SB_EEES9_SE_SG_Li384ELb0ELb0ELb0ELb0EEENS1_30DynamicPersistentTileSchedulerILi384ELi32ELb0ELb0ELb1EEEEEEEEEvNT_6ParamsE)
        /*0044*/ 	.word	0x00000000


	//----- nvinfo : EIATTR_REGCOUNT
	.align		4
.L_33:
        /*0048*/ 	.byte	0x04, 0x2f
        /*004a*/ 	.short	(.L_35 - .L_34)
	.align		4
.L_34:
        /*004c*/ 	.word	index@(_ZN7cutlass13device_kernelIN5flash11enable_sm90INS1_16FlashAttnFwdSm90INS1_25CollectiveMainloopFwdSm90ILi2EN4cute5tupleIJNS5_1CILi1EEES8_S8_EEENS6_IJNS7_ILi192EEENS7_ILi128EEENS7_ILi64EEEEEELi64ENS_10bfloat16_tEfNS_4arch4Sm90ELb0ELb1ELb1ELb1ELb0ELb1ELb0ELb1ELb1ELb0ELb0ELb0EEENS1_21CollectiveEpilogueFwdINS6_IJSA_SC_SB_EEES9_SE_SG_Li384ELb1ELb0ELb0ELb0EEENS1_36VarlenDynamicPersistentTileSchedulerILi192ELi128ELi384ELi32ELb0ELb0ELb1ELb1ELb0ELb1EEEEEEEEEvNT_6ParamsE)
        /*0050*/ 	.word	0x00000080


	//----- nvinfo : EIATTR_FRAME_SIZE
	.align		4
.L_35:
        /*0054*/ 	.byte	0x04, 0x11
        /*0056*/ 	.short	(.L_37 - .L_36)
	.align		4
.L_36:
        /*0058*/ 	.word	index@(_ZN7cutlass13device_kernelIN5flash11enable_sm90INS1_16FlashAttnFwdSm90INS1_25CollectiveMainloopFwdSm90ILi2EN4cute5tupleIJNS5_1CILi1EEES8_S8_EEENS6_IJNS7_ILi192EEENS7_ILi128EEENS7_ILi64EEEEEELi64ENS_10bfloat16_tEfNS_4arch4Sm90ELb0ELb1ELb1ELb1ELb0ELb1ELb0ELb1ELb1ELb0ELb0ELb0EEENS1_21CollectiveEpilogueFwdINS6_IJSA_SC_SB_EEES9_SE_SG_Li384ELb1ELb0ELb0ELb0EEENS1_36VarlenDynamicPersistentTileSchedulerILi192ELi128ELi384ELi32ELb0ELb0ELb1ELb1ELb0ELb1EEEEEEEEEvNT_6ParamsE)
        /*005c*/ 	.word	0x00000048


	//----- nvinfo : EIATTR_REGCOUNT
	.align		4
.L_37:
        /*0060*/ 	.byte	0x04, 0x2f
        /*0062*/ 	.short	(.L_39 - .L_38)
	.align		4
.L_38:
        /*0064*/ 	.word	index@(_ZN7cutlass13device_kernelIN5flash11enable_sm90INS1_16FlashAttnFwdSm90INS1_25CollectiveMainloopFwdSm90ILi2EN4cute5tupleIJNS5_1CILi1EEES8_S8_EEENS6_IJNS7_ILi192EEENS7_ILi128EEENS7_ILi64EEEEEELi64ENS_10bfloat16_tEfNS_4arch4Sm90ELb0ELb1ELb1ELb1ELb0ELb0ELb0ELb1ELb1ELb0ELb0ELb0EEENS1_21CollectiveEpilogueFwdINS6_IJSA_SC_SB_EEES9_SE_SG_Li384ELb1ELb0ELb0ELb0EEENS1_36VarlenDynamicPersistentTileSchedulerILi192ELi128ELi384ELi32ELb0ELb0ELb1ELb1ELb0ELb1EEEEEEEEEvNT_6ParamsE)
        /*0068*/ 	.word	0x00000080


	//----- nvinfo : EIATTR_FRAME_SIZE
	.align		4
.L_39:
        /*006c*/ 	.byte	0x04, 0x11
        /*006e*/ 	.short	(.L_41 - .L_40)
	.align		4
.L_40:
        /*0070*/ 	.word	index@(_ZN7cutlass13device_kernelIN5flash11enable_sm90INS1_16FlashAttnFwdSm90INS1_25CollectiveMainloopFwdSm90ILi2EN4cute5tupleIJNS5_1CILi1EEES8_S8_EEENS6_IJNS7_ILi192EEENS7_ILi128EEENS7_ILi64EEEEEELi64ENS_10bfloat16_tEfNS_4arch4Sm90ELb0ELb1ELb1ELb1ELb0ELb0ELb0ELb1ELb1ELb0ELb0ELb0EEENS1_21CollectiveEpilogueFwdINS6_IJSA_SC_SB_EEES9_SE_SG_Li384ELb1ELb0ELb0ELb0EEENS1_36VarlenDynamicPersistentTileSchedulerILi192ELi128ELi384ELi32ELb0ELb0ELb1ELb1ELb0ELb1EEEEEEEEEvNT_6ParamsE)
        /*0074*/ 	.word	0x00000010


	//----- nvinfo : EIATTR_REGCOUNT
	.align		4
.L_41:
        /*0078*/ 	.byte	0x04, 0x2f
        /*007a*/ 	.short	(.L_43 - .L_42)
	.align		4
.L_42:
        /*007c*/ 	.word	index@(_ZN7cutlass13device_kernelIN5flash11enable_sm90INS1_16FlashAttnFwdSm90INS1_25CollectiveMainloopFwdSm90ILi2EN4cute5tupleIJNS5_1CILi1EEES8_S8_EEENS6_IJNS7_ILi192EEENS7_ILi128EEENS7_ILi64EEEEEELi64ENS_10bfloat16_tEfNS_4arch4Sm90ELb0ELb1ELb1ELb0ELb0ELb0ELb0ELb1ELb1ELb0ELb0ELb0EEENS1_21CollectiveEpilogueFwdINS6_IJSA_SC_SB_EEES9_SE_SG_Li384ELb0ELb0ELb0ELb0EEENS1_30DynamicPersistentTileSchedulerILi384ELi32ELb0ELb0ELb1EEEEEEEEEvNT_6ParamsE)
        /*0080*/ 	.word	0x00000080


	//----- nvinfo : EIATTR_FRAME_SIZE
	.align		4
.L_43:
        /*0084*/ 	.byte	0x04, 0x11
        /*0086*/ 	.short	(.L_45 - .L_44)
	.align		4
.L_44:
        /*0088*/ 	.word	index@(_ZN7cutlass13device_kernelIN5flash11enable_sm90INS1_16FlashAttnFwdSm90INS1_25CollectiveMainloopFwdSm90ILi2EN4cute5tupleIJNS5_1CILi1EEES8_S8_EEENS6_IJNS7_ILi192EEENS7_ILi128EEENS7_ILi64EEEEEELi64ENS_10bfloat16_tEfNS_4arch4Sm90ELb0ELb1ELb1ELb0ELb0ELb0ELb0ELb1ELb1ELb0ELb0ELb0EEENS1_21CollectiveEpilogueFwdINS6_IJSA_SC_SB_EEES9_SE_SG_Li384ELb0ELb0ELb0ELb0EEENS1_30DynamicPersistentTileSchedulerILi384ELi32ELb0ELb0ELb1EEEEEEEEEvNT_6ParamsE)
        /*008c*/ 	.word	0x00000000


	//----- nvinfo : EIATTR_REGCOUNT
	.align		4
.L_45:
        /*0090*/ 	.byte	0x04, 0x2f
        /*0092*/ 	.short	(.L_47 - .L_46)
	.align		4
.L_46:
        /*0094*/ 	.word	index@(_ZN7cutlass13device_kernelIN5flash11enable_sm90INS1_16FlashAttnFwdSm90INS1_25CollectiveMainloopFwdSm90ILi2EN4cute5tupleIJNS5_1CILi1EEES8_S8_EEENS6_IJNS7_ILi192EEESA_NS7_ILi64EEEEEELi64ENS_10bfloat16_tEfNS_4arch4Sm90ELb0ELb0ELb1ELb1ELb0ELb1ELb0ELb0ELb1ELb0ELb0ELb0EEENS1_21CollectiveEpilogueFwdINS6_IJSA_SB_SA_EEES9_SD_SF_Li384ELb1ELb0ELb0ELb0EEENS1_36VarlenDynamicPersistentTileSchedulerILi192ELi192ELi384ELi32ELb0ELb0ELb1ELb0ELb1ELb1EEEEEEEEEvNT_6ParamsE)
        /*0098*/ 	.word	0x00000080


	//----- nvinfo : EIATTR_FRAME_SIZE
	.align		4
.L_47:
        /*009c*/ 	.byte	0x04, 0x11
        /*009e*/ 	.short	(.L_49 - .L_48)
	.align		4
.L_48:
        /*00a0*/ 	.word	index@(_ZN7cutlass13device_kernelIN5flash11enable_sm90INS1_16FlashAttnFwdSm90INS1_25CollectiveMainloopFwdSm90ILi2EN4cute5tupleIJNS5_1CILi1EEES8_S8_EEENS6_IJNS7_ILi192EEESA_NS7_ILi64EEEEEELi64ENS_10bfloat16_tEfNS_4arch4Sm90ELb0ELb0ELb1ELb1ELb0ELb1ELb0ELb0ELb1ELb0ELb0ELb0EEENS1_21CollectiveEpilogueFwdINS6_IJSA_SB_SA_EEES9_SD_SF_Li384ELb1ELb0ELb0ELb0EEENS1_36VarlenDynamicPersistentTileSchedulerILi192ELi192ELi384ELi32ELb0ELb0ELb1ELb0ELb1ELb1EEEEEEEEEvNT_6ParamsE)
        /*00a4*/ 	.word	0x00000090


	//----- nvinfo : EIATTR_REGCOUNT
	.align		4
.L_49:
        /*00a8*/ 	.byte	0x04, 0x2f
        /*00aa*/ 	.short	(.L_51 - .L_50)
	.align		4
.L_50:
        /*00ac*/ 	.word	index@(_ZN7cutlass13device_kernelIN5flash11enable_sm90INS1_16FlashAttnFwdSm90INS1_25CollectiveMainloopFwdSm90ILi2EN4cute5tupleIJNS5_1CILi1EEES8_S8_EEENS6_IJNS7_ILi192EEESA_NS7_ILi64EEEEEELi64ENS_10bfloat16_tEfNS_4arch4Sm90ELb0ELb0ELb1ELb1ELb0ELb0ELb0ELb0ELb1ELb0ELb0ELb0EEENS1_21CollectiveEpilogueFwdINS6_IJSA_SB_SA_EEES9_SD_SF_Li384ELb1ELb0ELb0ELb0EEENS1_36VarlenDynamicPersistentTileSchedulerILi192ELi192ELi384ELi32ELb0ELb0ELb1ELb0ELb1ELb1EEEEEEEEEvNT_6ParamsE)
        /*00b0*/ 	.word	0x00000080


	//----- nvinfo : EIATTR_FRAME_SIZE
	.align		4
.L_51:
        /*00b4*/ 	.byte	0x04, 0x11
        /*00b6*/ 	.short	(.L_53 - .L_52)
	.align		4
.L_52:
        /*00b8*/ 	.word	index@(_ZN7cutlass13device_kernelIN5flash11enable_sm90INS1_16FlashAttnFwdSm90INS1_25CollectiveMainloopFwdSm90ILi2EN4cute5tupleIJNS5_1CILi1EEES8_S8_EEENS6_IJNS7_ILi192EEESA_NS7_ILi64EEEEEELi64ENS_10bfloat16_tEfNS_4arch4Sm90ELb0ELb0ELb1ELb1ELb0ELb0ELb0ELb0ELb1ELb0ELb0ELb0EEENS1_21CollectiveEpilogueFwdINS6_IJSA_SB_SA_EEES9_SD_SF_Li384ELb1ELb0ELb0ELb0EEENS1_36VarlenDynamicPersistentTileSchedulerILi192ELi192ELi384ELi32ELb0ELb0ELb1ELb0ELb1ELb1EEEEEEEEEvNT_6ParamsE)
        /*00bc*/ 	.word	0x00000020


	//----- nvinfo : EIATTR_REGCOUNT
	.align		4
.L_53:
        /*00c0*/ 	.byte	0x04, 0x2f
        /*00c2*/ 	.short	(.L_55 - .L_54)
	.align		4
.L_54:
        /*00c4*/ 	.word	index@(_ZN7cutlass13device_kernelIN5flash11enable_sm90INS1_16FlashAttnFwdSm90INS1_25CollectiveMainloopFwdSm90ILi2EN4cute5tupleIJNS5_1CILi1EEES8_S8_EEENS6_IJNS7_ILi192EEESA_NS7_ILi64EEEEEELi64ENS_10bfloat16_tEfNS_4arch4Sm90ELb0ELb0ELb1ELb0ELb0ELb0ELb0ELb0ELb1ELb0ELb0ELb0EEENS1_21CollectiveEpilogueFwdINS6_IJSA_SB_SA_EEES9_SD_SF_Li384ELb0ELb0ELb0ELb0EEENS1_29StaticPersistentTileSchedulerILb0EEEEEEEEEvNT_6ParamsE)
        /*00c8*/ 	.word	0x00000080


	//----- nvinfo : EIATTR_FRAME_SIZE
	.align		4
.L_55:
        /*00cc*/ 	.byte	0x04, 0x11
        /*00ce*/ 	.short	(.L_57 - .L_56)
	.align		4
.L_56:
        /*00d0*/ 	.word	index@(_ZN7cutlass13device_kernelIN5flash11enable_sm90INS1_16FlashAttnFwdSm90INS1_25CollectiveMainloopFwdSm90ILi2EN4cute5tupleIJNS5_1CILi1EEES8_S8_EEENS6_IJNS7_ILi192EEESA_NS7_ILi64EEEEEELi64ENS_10bfloat16_tEfNS_4arch4Sm90ELb0ELb0ELb1ELb0ELb0ELb0ELb0ELb0ELb1ELb0ELb0ELb0EEENS1_21CollectiveEpilogueFwdINS6_IJSA_SB_SA_EEES9_SD_SF_Li384ELb0ELb0ELb0ELb0EEENS1_29StaticPersistentTileSchedulerILb0EEEEEEEEEvNT_6ParamsE)
        /*00d4*/ 	.word	0x00000018


	//----- nvinfo : EIATTR_MIN_STACK_SIZE
	.align		4
.L_57:
        /*00d8*/ 	.byte	0x04, 0x12
        /*00da*/ 	.short	(.L_59 - .L_58)
	.align		4
.L_58:
        /*00dc*/ 	.word	index@(_ZN7cutlass13device_kernelIN5flash11enable_sm90INS1_16FlashAttnFwdSm90INS1_25CollectiveMainloopFwdSm90ILi2EN4cute5tupleIJNS5_1CILi1EEES8_S8_EEENS6_IJNS7_ILi192EEESA_NS7_ILi64EEEEEELi64ENS_10bfloat16_tEfNS_4arch4Sm90ELb0ELb0ELb1ELb0ELb0ELb0ELb0ELb0ELb1ELb0ELb0ELb0EEENS1_21CollectiveEpilogueFwdINS6_IJSA_SB_SA_EEES9_SD_SF_Li384ELb0ELb0ELb0ELb0EEENS1_29StaticPersistentTileSchedulerILb0EEEEEEEEEvNT_6ParamsE)
        /*00e0*/ 	.word	0x00000018


	//----- nvinfo : EIATTR_MIN_STACK_SIZE
	.align		4
.L_59:
        /*00e4*/ 	.byte	0x04, 0x12
        /*00e6*/ 	.short	(.L_61 - .L_60)
	.align		4
.L_60:
        /*00e8*/ 	.word	index@(_ZN7cutlass13device_kernelIN5flash11enable_sm90INS1_16FlashAttnFwdSm90INS1_25CollectiveMainloopFwdSm90ILi2EN4cute5tupleIJNS5_1CILi1EEES8_S8_EEENS6_IJNS7_ILi192EEESA_NS7_ILi64EEEEEELi64ENS_10bfloat16_tEfNS_4arch4Sm90ELb0ELb0ELb1ELb1ELb0ELb0ELb0ELb0ELb1ELb0ELb0ELb0EEENS1_21CollectiveEpilogueFwdINS6_IJSA_SB_SA_EEES9_SD_SF_Li384ELb1ELb0ELb0ELb0EEENS1_36VarlenDynamicPersistentTileSchedulerILi192ELi192ELi384ELi32ELb0ELb0ELb1ELb0ELb1ELb1EEEEEEEEEvNT_6ParamsE)
        /*00ec*/ 	.word	0x00000020


	//----- nvinfo : EIATTR_MIN_STACK_SIZE
	.align		4
.L_61:
        /*00f0*/ 	.byte	0x04, 0x12
        /*00f2*/ 	.short	(.L_63 - .L_62)
	.align		4
.L_62:
        /*00f4*/ 	.word	index@(_ZN7cutlass13device_kernelIN5flash11enable_sm90INS1_16FlashAttnFwdSm90INS1_25CollectiveMainloopFwdSm90ILi2EN4cute5tupleIJNS5_1CILi1EEES8_S8_EEENS6_IJNS7_ILi192EEESA_NS7_ILi64EEEEEELi64ENS_10bfloat16_tEfNS_4arch4Sm90ELb0ELb0ELb1ELb1ELb0ELb1ELb0ELb0ELb1ELb0ELb0ELb0EEENS1_21CollectiveEpilogueFwdINS6_IJSA_SB_SA_EEES9_SD_SF_Li384ELb1ELb0ELb0ELb0EEENS1_36VarlenDynamicPersistentTileSchedulerILi192ELi192ELi384ELi32ELb0ELb0ELb1ELb0ELb1ELb1EEEEEEEEEvNT_6ParamsE)
        /*00f8*/ 	.word	0x00000090


	//----- nvinfo : EIATTR_MIN_STACK_SIZE
	.align		4
.L_63:
        /*00fc*/ 	.byte	0x04, 0x12
        /*00fe*/ 	.short	(.L_65 - .L_64)
	.align		4
.L_64:
        /*0100*/ 	.word	index@(_ZN7cutlass13device_kernelIN5flash11enable_sm90INS1_16FlashAttnFwdSm90INS1_25CollectiveMainloopFwdSm90ILi2EN4cute5tupleIJNS5_1CILi1EEES8_S8_EEENS6_IJNS7_ILi192EEENS7_ILi128EEENS7_ILi64EEEEEELi64ENS_10bfloat16_tEfNS_4arch4Sm90ELb0ELb1ELb1ELb0ELb0ELb0ELb0ELb1ELb1ELb0ELb0ELb0EEENS1_21CollectiveEpilogueFwdINS6_IJSA_SC_SB_EEES9_SE_SG_Li384ELb0ELb0ELb0ELb0EEENS1_30DynamicPersistentTileSchedulerILi384ELi32ELb0ELb0ELb1EEEEEEEEEvNT_6ParamsE)
        /*0104*/ 	.word	0x00000000


	//----- nvinfo : EIATTR_MIN_STACK_SIZE
	.align		4
.L_65:
        /*0108*/ 	.byte	0x04, 0x12
        /*010a*/ 	.short	(.L_67 - .L_66)
	.align		4
.L_66:
        /*010c*/ 	.word	index@(_ZN7cutlass13device_kernelIN5flash11enable_sm90INS1_16FlashAttnFwdSm90INS1_25CollectiveMainloopFwdSm90ILi2EN4cute5tupleIJNS5_1CILi1EEES8_S8_EEENS6_IJNS7_ILi192EEENS7_ILi128EEENS7_ILi64EEEEEELi64ENS_10bfloat16_tEfNS_4arch4Sm90ELb0ELb1ELb1ELb1ELb0ELb0ELb0ELb1ELb1ELb0ELb0ELb0EEENS1_21CollectiveEpilogueFwdINS6_IJSA_SC_SB_EEES9_SE_SG_Li384ELb1ELb0ELb0ELb0EEENS1_36VarlenDynamicPersistentTileSchedulerILi192ELi128ELi384ELi32ELb0ELb0ELb1ELb1ELb0ELb1EEEEEEEEEvNT_6ParamsE)
        /*0110*/ 	.word	0x00000010


	//----- nvinfo : EIATTR_MIN_STACK_SIZE
	.align		4
.L_67:
        /*0114*/ 	.byte	0x04, 0x12
        /*0116*/ 	.short	(.L_69 - .L_68)
	.align		4
.L_68:
        /*0118*/ 	.word	index@(_ZN7cutlass13device_kernelIN5flash11enable_sm90INS1_16FlashAttnFwdSm90INS1_25CollectiveMainloopFwdSm90ILi2EN4cute5tupleIJNS5_1CILi1EEES8_S8_EEENS6_IJNS7_ILi192EEENS7_ILi128EEENS7_ILi64EEEEEELi64ENS_10bfloat16_tEfNS_4arch4Sm90ELb0ELb1ELb1ELb1ELb0ELb1ELb0ELb1ELb1ELb0ELb0ELb0EEENS1_21CollectiveEpilogueFwdINS6_IJSA_SC_SB_EEES9_SE_SG_Li384ELb1ELb0ELb0ELb0EEENS1_36VarlenDynamicPersistentTileSchedulerILi192ELi128ELi384ELi32ELb0ELb0ELb1ELb1ELb0ELb1EEEEEEEEEvNT_6ParamsE)
        /*011c*/ 	.word	0x00000048


	//----- nvinfo : EIATTR_MIN_STACK_SIZE
	.align		4
.L_69:
        /*0120*/ 	.byte	0x04, 0x12
        /*0122*/ 	.short	(.L_71 - .L_70)
	.align		4
.L_70:
        /*0124*/ 	.word	index@(_ZN7cutlass13device_kernelIN5flash11enable_sm90INS1_16FlashAttnFwdSm90INS1_25CollectiveMainloopFwdSm90ILi2EN4cute5tupleIJNS5_1CILi1EEES8_S8_EEENS6_IJNS7_ILi192EEENS7_ILi128EEENS7_ILi64EEEEEELi64ENS_10bfloat16_tEfNS_4arch4Sm90ELb1ELb0ELb1ELb0ELb0ELb0ELb0ELb1ELb1ELb0ELb0ELb0EEENS1_21CollectiveEpilogueFwdINS6_IJSA_SC_SB_EEES9_SE_SG_Li384ELb0ELb0ELb0ELb0EEENS1_30DynamicPersistentTileSchedulerILi384ELi32ELb0ELb0ELb1EEEEEEEEEvNT_6ParamsE)
        /*0128*/ 	.word	0x00000000


	//----- nvinfo : EIATTR_MIN_STACK_SIZE
	.align		4
.L_71:
        /*012c*/ 	.byte	0x04, 0x12
        /*012e*/ 	.short	(.L_73 - .L_72)
	.align		4
.L_72:
        /*0130*/ 	.word	index@(_ZN7cutlass13device_kernelIN5flash11enable_sm90INS1_16FlashAttnFwdSm90INS1_25CollectiveMainloopFwdSm90ILi2EN4cute5tupleIJNS5_1CILi1EEES8_S8_EEENS6_IJNS7_ILi192EEENS7_ILi128EEENS7_ILi64EEEEEELi64ENS_10bfloat16_tEfNS_4arch4Sm90ELb1ELb0ELb1ELb1ELb0ELb0ELb0ELb1ELb1ELb0ELb0ELb0EEENS1_21CollectiveEpilogueFwdINS6_IJSA_SC_SB_EEES9_SE_SG_Li384ELb1ELb0ELb0ELb0EEENS1_36VarlenDynamicPersistentTileSchedulerILi192ELi128ELi384ELi32ELb0ELb0ELb1ELb1ELb1ELb1EEEEEEEEEvNT_6ParamsE)
        /*0134*/ 	.word	0x00000010


	//----- nvinfo : EIATTR_MIN_STACK_SIZE
	.align		4
.L_73:
        /*0138*/ 	.byte	0x04, 0x12
        /*013a*/ 	.short	(.L_75 - .L_74)
	.align		4
.L_74:
        /*013c*/ 	.word	index@(_ZN7cutlass13device_kernelIN5flash11enable_sm90INS1_16FlashAttnFwdSm90INS1_25CollectiveMainloopFwdSm90ILi2EN4cute5tupleIJNS5_1CILi1EEES8_S8_EEENS6_IJNS7_ILi192EEENS7_ILi128EEENS7_ILi64EEEEEELi64ENS_10bfloat16_tEfNS_4arch4Sm90ELb1ELb0ELb1ELb1ELb0ELb1ELb0ELb1ELb1ELb0ELb0ELb0EEENS1_21CollectiveEpilogueFwdINS6_IJSA_SC_SB_EEES9_SE_SG_Li384ELb1ELb0ELb0ELb0EEENS1_36VarlenDynamicPersistentTileSchedulerILi192ELi128ELi384ELi32ELb0ELb0ELb1ELb1ELb1ELb1EEEEEEEEEvNT_6ParamsE)
        /*0140*/ 	.word	0x00000048
.L_75:


//--------------------- .nv.compat                --------------------------
	.section	.nv.compat,"",@"SHT_CUDA_COMPAT_INFO"
	.align	4
        /*0000*/ 	.byte	0x02, 0x09, 0x01, 0x00, 0x02, 0x02, 0x04, 0x00, 0x02, 0x05, 0x05, 0x00, 0x03, 0x07, 0x01, 0x01
        /*0010*/ 	.byte	0x02, 0x03, 0x01, 0x00, 0x02, 0x06, 0x01, 0x00, 0x04, 0x0b, 0x08, 0x00, 0x00, 0x00, 0x00, 0x00
        /*0020*/ 	.byte	0x00, 0x00, 0x00, 0x00


//--------------------- .nv.info._ZN7cutlass13device_kernelIN5flash11enable_sm90INS1_16FlashAttnFwdSm90INS1_25CollectiveMainloopFwdSm90ILi2EN4cute5tupleIJNS5_1CILi1EEES8_S8_EEENS6_IJNS7_ILi192EEESA_NS7_ILi64EEEEEELi64ENS_10bfloat16_tEfNS_4arch4Sm90ELb0ELb0ELb1ELb0ELb0ELb0ELb0ELb0ELb1ELb0ELb0ELb0EEENS1_21CollectiveEpilogueFwdINS6_IJSA_SB_SA_EEES9_SD_SF_Li384ELb0ELb0ELb0ELb0EEENS1_29StaticPersistentTileSchedulerILb0EEEEEEEEEvNT_6ParamsE --------------------------
	.section	.nv.info._ZN7cutlass13device_kernelIN5flash11enable_sm90INS1_16FlashAttnFwdSm90INS1_25CollectiveMainloopFwdSm90ILi2EN4cute5tupleIJNS5_1CILi1EEES8_S8_EEENS6_IJNS7_ILi192EEESA_NS7_ILi64EEEEEELi64ENS_10bfloat16_tEfNS_4arch4Sm90ELb0ELb0ELb1ELb0ELb0ELb0ELb0ELb0ELb1ELb0ELb0ELb0EEENS1_21CollectiveEpilogueFwdINS6_IJSA_SB_SA_EEES9_SD_SF_Li384ELb0ELb0ELb0ELb0EEENS1_29StaticPersistentTileSchedulerILb0EEEEEEEEEvNT_6ParamsE,"",@"SHT_CUDA_INFO"
	.sectionflags	@""
	.align	4


	//----- nvinfo : EIATTR_CUDA_API_VERSION
	.align		4
        /*0000*/ 	.byte	0x04, 0x37
        /*0002*/ 	.short	(.L_77 - .L_76)
.L_76:
        /*0004*/ 	.word	0x00000082


	//----- nvinfo : EIATTR_KPARAM_INFO
	.align		4
.L_77:
        /*0008*/ 	.byte	0x04, 0x17
        /*000a*/ 	.short	(.L_79 - .L_78)
.L_78:
        /*000c*/ 	.word	0x00000000
        /*0010*/ 	.short	0x0000
        /*0012*/ 	.short	0x0070
        /*0014*/ 	.byte	0x00, 0xf0, 0x01, 0x2e


	//----- nvinfo : EIATTR_SPARSE_MMA_MASK
	.align		4
.L_79:
        /*0018*/ 	.byte	0x03, 0x50
        /*001a*/ 	.short	0x0000


	//----- nvinfo : EIATTR_MAXREG_COUNT
	.align		4
        /*001c*/ 	.byte	0x03, 0x1b
        /*001e*/ 	.short	0x0080


	//----- nvinfo : EIATTR_NUM_BARRIERS
	.align		4
        /*0020*/ 	.byte	0x02, 0x4c
        /*0022*/ 	.byte	0x10
	.zero		1


	//----- nvinfo : EIATTR_EXTERNS
	.align		4
        /*0024*/ 	.byte	0x04, 0x0f
        /*0026*/ 	.short	(.L_81 - .L_80)


	//   ....[0]....
	.align		4
.L_80:
        /*0028*/ 	.word	index@(__assertfail)


	//----- nvinfo : EIATTR_ANNOTATIONS
	.align		4
.L_81:
        /*002c*/ 	.byte	0x04, 0x55
        /*002e*/ 	.short	(.L_83 - .L_82)


	//   ....[0]....
.L_82:
        /*0030*/ 	.word	0x00000001
        /*0034*/ 	.byte	0x30, 0x0e, 0x00, 0x00, 0x01, 0x00, 0x00, 0x00, 0x60, 0x0e, 0x00, 0x00, 0x01, 0x00, 0x00, 0x00
        /*0044*/ 	.byte	0x40, 0x11, 0x00, 0x00, 0x01, 0x00, 0x00, 0x00, 0x60, 0x12, 0x00, 0x00, 0x01, 0x00, 0x00, 0x00
        /*0054*/ 	.byte	0xd0, 0x4a, 0x00, 0x00, 0x01, 0x00, 0x00, 0x00, 0xe0, 0x82, 0x00, 0x00, 0x01, 0x00, 0x00, 0x00
        /*0064*/ 	.byte	0x70, 0x96, 0x00, 0x00, 0x01, 0x00, 0x00, 0x00, 0x50, 0x9a, 0x00, 0x00, 0x01, 0x00, 0x00, 0x00
        /*0074*/ 	.byte	0x40, 0x9d, 0x00, 0x00, 0x01, 0x00, 0x00, 0x00, 0x80, 0x9e, 0x00, 0x00, 0x01, 0x00, 0x00, 0x00
        /*0084*/ 	.byte	0x40, 0x9f, 0x00, 0x00, 0x01, 0x00, 0x00, 0x00, 0x60, 0xa6, 0x00, 0x00, 0x01, 0x00, 0x00, 0x00
        /*0094*/ 	.byte	0xe0, 0xa6, 0x00, 0x00, 0x01, 0x00, 0x00, 0x00, 0x40, 0xac, 0x00, 0x00, 0x01, 0x00, 0x00, 0x00
        /*00a4*/ 	.byte	0xf0, 0xac, 0x00, 0x00, 0x01, 0x00, 0x00, 0x00, 0xa0, 0xb1, 0x00, 0x00, 0x01, 0x00, 0x00, 0x00
        /*00b4*/ 	.byte	0x50, 0xb2, 0x00, 0x00, 0x01, 0x00, 0x00, 0x00, 0xf0, 0xb3, 0x00, 0x00


	//----- nvinfo : EIATTR_MERCURY_ISA_VERSION
	.align		4
.L_83:
        /*00c0*/ 	.byte	0x03, 0x5f
        /*00c2*/ 	.short	0x0101


	//----- nvinfo : EIATTR_INT_WARP_WIDE_INSTR_OFFSETS
	.align		4
        /*00c4*/ 	.byte	0x04, 0x31
        /*00c6*/ 	.short	(.L_85 - .L_84)


	//   ....[0]....
.L_84:
        /*00c8*/ 	.word	0x00000180


	//   ....[1]....
        /*00cc*/ 	.word	0x000001c0


	//   ....[2]....
        /*00d0*/ 	.word	0x00000250


	//   ....[3]....
        /*00d4*/ 	.word	0x00009b40


	//   ....[4]....
        /*00d8*/ 	.word	0x00009b80


	//----- nvinfo : EIATTR_COOP_GROUP_MASK_REGIDS
	.align		4
.L_85:
        /*00dc*/ 	.byte	0x04, 0x29
        /*00de*/ 	.short	(.L_87 - .L_86)


	//   ....[0]....
.L_86:
        /*00e0*/ 	.word	0xffffffff


	//   ....[1]....
        /*00e4*/ 	.word	0xffffffff


	//   ....[2]....
        /*00e8*/ 	.word	0xffffffff


	//   ....[3]....
        /*00ec*/ 	.word	0xffffffff


	//   ....[4]....
        /*00f0*/ 	.word	0xffffffff


	//   ....[5]....
        /*00f4*/ 	.word	0xffffffff


	//   ....[6]....
        /*00f8*/ 	.word	0xffffffff


	//   ....[7]....
        /*00fc*/ 	.word	0xffffffff


	//   ....[8]....
        /*0100*/ 	.word	0xffffffff


	//   ....[9]....
        /*0104*/ 	.word	0xffffffff


	//   ....[10]....
        /*0108*/ 	.word	0xffffffff


	//   ....[11]....
        /*010c*/ 	.word	0xffffffff


	//   ....[12]....
        /*0110*/ 	.word	0xffffffff


	//   ....[13]....
        /*0114*/ 	.word	0xffffffff


	//   ....[14]....
        /*0118*/ 	.word	0xffffffff


	//   ....[15]....
        /*011c*/ 	.word	0xffffffff


	//   ....[16]....
        /*0120*/ 	.word	0xffffffff


	//   ....[17]....
        /*0124*/ 	.word	0xffffffff


	//   ....[18]....
        /*0128*/ 	.word	0xffffffff


	//   ....[19]....
        /*012c*/ 	.word	0xffffffff


	//   ....[20]....
        /*0130*/ 	.word	0xffffffff


	//   ....[21]....
        /*0134*/ 	.word	0xffffffff


	//   ....[22]....
        /*0138*/ 	.word	0xffffffff


	//   ....[23]....
        /*013c*/ 	.word	0xffffffff


	//   ....[24]....
        /*0140*/ 	.word	0xffffffff


	//   ....[25]....
        /*0144*/ 	.word	0x0500000f


	//   ....[26]....
        /*0148*/ 	.word	0x0500000f


	//----- nvinfo : EIATTR_COOP_GROUP_INSTR_OFFSETS
	.align		4
.L_87:
        /*014c*/ 	.byte	0x04, 0x28
        /*014e*/ 	.short	(.L_89 - .L_88)


	//   ....[0]....
.L_88:
        /*0150*/ 	.word	0x00000060


	//   ....[1]....
        /*0154*/ 	.word	0x00000190


	//   ....[2]....
        /*0158*/ 	.word	0x00000230


	//   ....[3]....
        /*015c*/ 	.word	0x000003c0


	//   ....[4]....
        /*0160*/ 	.word	0x00000520


	//   ....[5]....
        /*0164*/ 	.word	0x00000640


	//   ....[6]....
        /*0168*/ 	.word	0x000007a0


	//   ....[7]....
        /*016c*/ 	.word	0x00000fe0


	//   ....[8]....
        /*0170*/ 	.word	0x00002f50


	//   ....[9]....
        /*0174*/ 	.word	0x00002f90


	//   ....[10]....
        /*0178*/ 	.word	0x00003770


	//   ....[11]....
        /*017c*/ 	.word	0x000037d0


	//   ....[12]....
        /*0180*/ 	.word	0x00004ab0


	//   ....[13]....
        /*0184*/ 	.word	0x00005d80


	//   ....[14]....
        /*0188*/ 	.word	0x00005e00


	//   ....[15]....
        /*018c*/ 	.word	0x00006bf0


	//   ....[16]....
        /*0190*/ 	.word	0x00006c50


	//   ....[17]....
        /*0194*/ 	.word	0x000081e0


	//   ....[18]....
        /*0198*/ 	.word	0x00008320


	//   ....[19]....
        /*019c*/ 	.word	0x00008360


	//   ....[20]....
        /*01a0*/ 	.word	0x000084b0


	//   ....[21]....
        /*01a4*/ 	.word	0x000084c0


	//   ....[22]....
        /*01a8*/ 	.word	0x00009060


	//   ....[23]....
        /*01ac*/ 	.word	0x000093f0


	//   ....[24]....
        /*01b0*/ 	.word	0x0000b660


	//   ....[25]....
        /*01b4*/ 	.word	0x0000bb00


	//   ....[26]....
        /*01b8*/ 	.word	0x0000bf40


	//----- nvinfo : EIATTR_REG_RECONFIG
	.align		4
.L_89:
        /*01bc*/ 	.byte	0x01, 0x54
	.zero		2


	//----- nvinfo : EIATTR_SYSCALL_OFFSETS
	.align		4
        /*01c0*/ 	.byte	0x04, 0x46
        /*01c2*/ 	.short	(.L_91 - .L_90)


	//   ....[0]....
.L_90:
        /*01c4*/ 	.word	0x00001250


	//   ....[1]....
        /*01c8*/ 	.word	0x00009810


	//   ....[2]....
        /*01cc*/ 	.word	0x00009940


	//   ....[3]....
        /*01d0*/ 	.word	0x00009a40


	//----- nvinfo : EIATTR_MBARRIER_INSTR_OFFSETS
	.align		4
.L_91:
        /*01d4*/ 	.byte	0x04, 0x39
        /*01d6*/ 	.short	(.L_93 - .L_92)


	//   ....[0]....
.L_92:
        /*01d8*/ 	.word	0x00000270
        /*01dc*/ 	.word	0x000000ff
        /*01e0*/ 	.word	0x00030800
        /*01e4*/ 	.short	0x0100
        /*01e6*/ 	.byte	0x06
	.zero		1


	//   ....[1]....
        /*01e8*/ 	.word	0x00000280
        /*01ec*/ 	.word	0x000000ff
        /*01f0*/ 	.word	0x00030820
        /*01f4*/ 	.short	0x0100
        /*01f6*/ 	.byte	0x06
	.zero		1


	//   ....[2]....
        /*01f8*/ 	.word	0x00000370
        /*01fc*/ 	.word	0x000000ff
        /*0200*/ 	.word	0x00030830
        /*0204*/ 	.short	0x0100
        /*0206*/ 	.byte	0x08
	.zero		1


	//   ....[3]....
        /*0208*/ 	.word	0x00000380
        /*020c*/ 	.word	0x000000ff
        /*0210*/ 	.word	0x00030840
        /*0214*/ 	.short	0x0100
        /*0216*/ 	.byte	0x08
	.zero		1


	//   ....[4]....
        /*0218*/ 	.word	0x00000390
        /*021c*/ 	.word	0x000000ff
        /*0220*/ 	.word	0x00030838
        /*0224*/ 	.short	0x0100
        /*0226*/ 	.byte	0x08
	.zero		1


	//   ....[5]....
        /*0228*/ 	.word	0x000003a0
        /*022c*/ 	.word	0x000000ff
        /*0230*/ 	.word	0x00030848
        /*0234*/ 	.short	0x0100
        /*0236*/ 	.byte	0x08
	.zero		1


	//   ....[6]....
        /*0238*/ 	.word	0x000004d0
        /*023c*/ 	.word	0x000000ff
        /*0240*/ 	.word	0x00030850
        /*0244*/ 	.short	0x0100
        /*0246*/ 	.byte	0x08
	.zero		1


	//   ....[7]....
        /*0248*/ 	.word	0x000004e0
        /*024c*/ 	.word	0x000000ff
        /*0250*/ 	.word	0x00030860
        /*0254*/ 	.short	0x0100
        /*0256*/ 	.byte	0x08
	.zero		1


	//   ....[8]....
        /*0258*/ 	.word	0x000004f0
        /*025c*/ 	.word	0x000000ff
        /*0260*/ 	.word	0x00030858
        /*0264*/ 	.short	0x0100
        /*0266*/ 	.byte	0x08
	.zero		1


	//   ....[9]....
        /*0268*/ 	.word	0x00000500
        /*026c*/ 	.word	0x000000ff
        /*0270*/ 	.word	0x00030868
        /*0274*/ 	.short	0x0100
        /*0276*/ 	.byte	0x08
	.zero		1


	//   ....[10]....
        /*0278*/ 	.word	0x000005f0
        /*027c*/ 	.word	0x000000ff
        /*0280*/ 	.word	0x00030870
        /*0284*/ 	.short	0x0100
        /*0286*/ 	.byte	0x06
	.zero		1


	//   ....[11]....
        /*0288*/ 	.word	0x00000600
        /*028c*/ 	.word	0x000000ff
        /*0290*/ 	.word	0x00030880
        /*0294*/ 	.short	0x0100
        /*0296*/ 	.byte	0x06
	.zero		1


	//   ....[12]....
        /*0298*/ 	.word	0x00000610
        /*029c*/ 	.word	0x000000ff
        /*02a0*/ 	.word	0x00030878
        /*02a4*/ 	.short	0x0100
        /*02a6*/ 	.byte	0x06
	.zero		1


	//   ....[13]....
        /*02a8*/ 	.word	0x00000620
        /*02ac*/ 	.word	0x000000ff
        /*02b0*/ 	.word	0x00030888
        /*02b4*/ 	.short	0x0100
        /*02b6*/ 	.byte	0x06
	.zero		1


	//   ....[14]....
        /*02b8*/ 	.word	0x00000750
        /*02bc*/ 	.word	0x000000ff
        /*02c0*/ 	.word	0x00030890
        /*02c4*/ 	.short	0x0100
        /*02c6*/ 	.byte	0x08
	.zero		1


	//   ....[15]....
        /*02c8*/ 	.word	0x00000760
        /*02cc*/ 	.word	0x000000ff
        /*02d0*/ 	.word	0x000308a0
        /*02d4*/ 	.short	0x0100
        /*02d6*/ 	.byte	0x08
	.zero		1


	//   ....[16]....
        /*02d8*/ 	.word	0x00000770
        /*02dc*/ 	.word	0x000000ff
        /*02e0*/ 	.word	0x00030898
        /*02e4*/ 	.short	0x0100
        /*02e6*/ 	.byte	0x08
	.zero		1


	//   ....[17]....
        /*02e8*/ 	.word	0x00000780
        /*02ec*/ 	.word	0x000000ff
        /*02f0*/ 	.word	0x000308a8
        /*02f4*/ 	.short	0x0100
        /*02f6*/ 	.byte	0x08
	.zero		1


	//   ....[18]....
        /*02f8*/ 	.word	0x000008b0
        /*02fc*/ 	.word	0x000000ff
        /*0300*/ 	.word	0x000308b0
        /*0304*/ 	.short	0x0100
        /*0306*/ 	.byte	0x08
	.zero		1


	//   ....[19]....
        /*0308*/ 	.word	0x000008c0
        /*030c*/ 	.word	0x000000ff
        /*0310*/ 	.word	0x000308c0
        /*0314*/ 	.short	0x0100
        /*0316*/ 	.byte	0x08
	.zero		1


	//   ....[20]....
        /*0318*/ 	.word	0x000008d0
        /*031c*/ 	.word	0x000000ff
        /*0320*/ 	.word	0x000308b8
        /*0324*/ 	.short	0x0100
        /*0326*/ 	.byte	0x08
	.zero		1


	//   ....[21]....
        /*0328*/ 	.word	0x000008e0
        /*032c*/ 	.word	0x000000ff
        /*0330*/ 	.word	0x000308c8
        /*0334*/ 	.short	0x0100
        /*0336*/ 	.byte	0x08
	.zero		1


	//   ....[22]....
        /*0338*/ 	.word	0x00001290
        /*033c*/ 	.word	0x000000ff
        /*0340*/ 	.word	0x00030800
        /*0344*/ 	.short	0x010a
        /*0346*/ 	.byte	0x28
	.zero		1


	//   ....[23]....
        /*0348*/ 	.word	0x00001320
        /*034c*/ 	.word	0x00000003
        /*0350*/ 	.word	0x00030830
        /*0354*/ 	.short	0x010a
        /*0356*/ 	.byte	0x3f
	.zero		1


	//   ....[24]....
        /*0358*/ 	.word	0x000013b0
        /*035c*/ 	.word	0x00000003
        /*0360*/ 	.word	0x00030830
        /*0364*/ 	.short	0x010a
        /*0366*/ 	.byte	0x3f
	.zero		1


	//   ....[25]....
        /*0368*/ 	.word	0x000039e0
        /*036c*/ 	.word	0x00000005
        /*0370*/ 	.word	0x00000000
        /*0374*/ 	.short	0x0101
        /*0376*/ 	.byte	0x3f
	.zero		1


	//   ....[26]....
        /*0378*/ 	.word	0x00004d00
        /*037c*/ 	.word	0x000000ff
        /*0380*/ 	.word	0x00030830
        /*0384*/ 	.short	0x010a
        /*0386*/ 	.byte	0x0a
	.zero		1


	//   ....[27]....
        /*0388*/ 	.word	0x00004d40
        /*038c*/ 	.word	0x000000ff
        /*0390*/ 	.word	0x00030830
        /*0394*/ 	.short	0x010a
        /*0396*/ 	.byte	0x0a
	.zero		1


	//   ....[28]....
        /*0398*/ 	.word	0x00004f40
        /*039c*/ 	.word	0x000000ff
        /*03a0*/ 	.word	0x00030850
        /*03a4*/ 	.short	0x010a
        /*03a6*/ 	.byte	0x0a
	.zero		1


	//   ....[29]....
        /*03a8*/ 	.word	0x00004f80
        /*03ac*/ 	.word	0x000000ff
        /*03b0*/ 	.word	0x00030850
        /*03b4*/ 	.short	0x010a
        /*03b6*/ 	.byte	0x0a
	.zero		1


	//   ....[30]....
        /*03b8*/ 	.word	0x000070e0
        /*03bc*/ 	.word	0x00000067
        /*03c0*/ 	.word	0x00000000
        /*03c4*/ 	.short	0x0101
        /*03c6*/ 	.byte	0x3f
	.zero		1


	//   ....[31]....
        /*03c8*/ 	.word	0x00007270
        /*03cc*/ 	.word	0x0000000a
        /*03d0*/ 	.word	0x00000000
        /*03d4*/ 	.short	0x0101
        /*03d6*/ 	.byte	0x3f
	.zero		1


	//   ....[32]....
        /*03d8*/ 	.word	0x00008260
        /*03dc*/ 	.word	0x000000ff
        /*03e0*/ 	.word	0x00030850
        /*03e4*/ 	.short	0x010a
        /*03e6*/ 	.byte	0x0c
	.zero		1


	//   ....[33]....
        /*03e8*/ 	.word	0x000082a0
        /*03ec*/ 	.word	0x000000ff
        /*03f0*/ 	.word	0x00030850
        /*03f4*/ 	.short	0x010a
        /*03f6*/ 	.byte	0x0c
	.zero		1


	//   ....[34]....
        /*03f8*/ 	.word	0x00008dc0
        /*03fc*/ 	.word	0x0000000c
        /*0400*/ 	.word	0x00000000
        /*0404*/ 	.short	0x0101
        /*0406*/ 	.byte	0x3f
	.zero		1


	//   ....[35]....
        /*0408*/ 	.word	0x00009300
        /*040c*/ 	.word	0x000000ff
        /*0410*/ 	.word	0x00000000
        /*0414*/ 	.short	0x0101
        /*0416*/ 	.byte	0x06
	.zero		1


	//   ....[36]....
        /*0418*/ 	.word	0x00009ec0
        /*041c*/ 	.word	0x00000007
        /*0420*/ 	.word	0x00030840
        /*0424*/ 	.short	0x010a
        /*0426*/ 	.byte	0x3f
	.zero		1


	//   ....[37]....
        /*0428*/ 	.word	0x0000a1a0
        /*042c*/ 	.word	0x00000019
        /*0430*/ 	.word	0x00030820
        /*0434*/ 	.short	0x010a
        /*0436*/ 	.byte	0x3f
	.zero		1


	//   ....[38]....
        /*0438*/ 	.word	0x0000a430
        /*043c*/ 	.word	0x00000005
        /*0440*/ 	.word	0x00030840
        /*0444*/ 	.short	0x010a
        /*0446*/ 	.byte	0x3f
	.zero		1


	//   ....[39]....
        /*0448*/ 	.word	0x0000a5d0
        /*044c*/ 	.word	0x00000004
        /*0450*/ 	.word	0x00000060
        /*0454*/ 	.short	0x010a
        /*0456*/ 	.byte	0x3f
	.zero		1


	//   ....[40]....
        /*0458*/ 	.word	0x0000aa20
        /*045c*/ 	.word	0x00000006
        /*0460*/ 	.word	0x00030840
        /*0464*/ 	.short	0x010a
        /*0466*/ 	.byte	0x3f
	.zero		1


	//   ....[41]....
        /*0468*/ 	.word	0x0000abc0
        /*046c*/ 	.word	0x00000006
        /*0470*/ 	.word	0x00000060
        /*0474*/ 	.short	0x010a
        /*0476*/ 	.byte	0x3f
	.zero		1


	//   ....[42]....
        /*0478*/ 	.word	0x0000af70
        /*047c*/ 	.word	0x00000005
        /*0480*/ 	.word	0x00030840
        /*0484*/ 	.short	0x010a
        /*0486*/ 	.byte	0x3f
	.zero		1


	//   ....[43]....
        /*0488*/ 	.word	0x0000b120
        /*048c*/ 	.word	0x00000005
        /*0490*/ 	.word	0x00000060
        /*0494*/ 	.short	0x010a
        /*0496*/ 	.byte	0x3f
	.zero		1


	//   ....[44]....
        /*0498*/ 	.word	0x0000b370
        /*049c*/ 	.word	0x00000005
        /*04a0*/ 	.word	0x00030860
        /*04a4*/ 	.short	0x010a
        /*04a6*/ 	.byte	0x3f
	.zero		1


	//   ....[45]....
        /*04a8*/ 	.word	0x0000b610
        /*04ac*/ 	.word	0x00000008
        /*04b0*/ 	.word	0x00030820
        /*04b4*/ 	.short	0x010a
        /*04b6*/ 	.byte	0x3f
	.zero		1


	//   ....[46]....
        /*04b8*/ 	.word	0x0000b770
        /*04bc*/ 	.word	0x00000005
        /*04c0*/ 	.word	0x00000000
        /*04c4*/ 	.short	0x010a
        /*04c6*/ 	.byte	0x3f
	.zero		1


	//   ....[47]....
        /*04c8*/ 	.word	0x0000b7e0
        /*04cc*/ 	.word	0x00000003
        /*04d0*/ 	.word	0x00000000
        /*04d4*/ 	.short	0x010a
        /*04d6*/ 	.byte	0x3f
	.zero		1


	//   ....[48]....
        /*04d8*/ 	.word	0x0000b840
        /*04dc*/ 	.word	0x00000005
        /*04e0*/ 	.word	0x00000000
        /*04e4*/ 	.short	0x010a
        /*04e6*/ 	.byte	0x3f
	.zero		1


	//   ....[49]....
        /*04e8*/ 	.word	0x0000b870
        /*04ec*/ 	.word	0x00000003
        /*04f0*/ 	.word	0x00000000
        /*04f4*/ 	.short	0x010a
        /*04f6*/ 	.byte	0x3f
	.zero		1


	//   ....[50]....
        /*04f8*/ 	.word	0x0000b8e0
        /*04fc*/ 	.word	0x00000003
        /*0500*/ 	.word	0x00030800
        /*0504*/ 	.short	0x010a
        /*0506*/ 	.byte	0x3f
	.zero		1


	//   ....[51]....
        /*0508*/ 	.word	0x0000b930
        /*050c*/ 	.word	0x00000003
        /*0510*/ 	.word	0x00030830
        /*0514*/ 	.short	0x010a
        /*0516*/ 	.byte	0x3f
	.zero		1


	//   ....[52]....
        /*0518*/ 	.word	0x0000b990
        /*051c*/ 	.word	0x0000000b
        /*0520*/ 	.word	0x00030830
        /*0524*/ 	.short	0x010a
        /*0526*/ 	.byte	0x3f
	.zero		1


	//   ....[53]....
        /*0528*/ 	.word	0x0000b9f0
        /*052c*/ 	.word	0x0000000b
        /*0530*/ 	.word	0x00030850
        /*0534*/ 	.short	0x010a
        /*0536*/ 	.byte	0x3f
	.zero		1


	//   ....[54]....
        /*0538*/ 	.word	0x0000ba50
        /*053c*/ 	.word	0x00000004
        /*0540*/ 	.word	0x00030850
        /*0544*/ 	.short	0x010a
        /*0546*/ 	.byte	0x3f
	.zero		1


	//   ....[55]....
        /*0548*/ 	.word	0x0000bbc0
        /*054c*/ 	.word	0x00000007
        /*0550*/ 	.word	0x00030840
        /*0554*/ 	.short	0x010a
        /*0556*/ 	.byte	0x3f
	.zero		1


	//   ....[56]....
        /*0558*/ 	.word	0x0000bc10
        /*055c*/ 	.word	0x00000019
        /*0560*/ 	.word	0x00030820
        /*0564*/ 	.short	0x010a
        /*0566*/ 	.byte	0x3f
	.zero		1


	//   ....[57]....
        /*0568*/ 	.word	0x0000bc60
        /*056c*/ 	.word	0x00000005
        /*0570*/ 	.word	0x00030840
        /*0574*/ 	.short	0x010a
        /*0576*/ 	.byte	0x3f
	.zero		1


	//   ....[58]....
        /*0578*/ 	.word	0x0000bcb0
        /*057c*/ 	.word	0x00000004
        /*0580*/ 	.word	0x00000060
        /*0584*/ 	.short	0x010a
        /*0586*/ 	.byte	0x3f
	.zero		1


	//   ....[59]....
        /*0588*/ 	.word	0x0000bd00
        /*058c*/ 	.word	0x00000006
        /*0590*/ 	.word	0x00030840
        /*0594*/ 	.short	0x010a
        /*0596*/ 	.byte	0x3f
	.zero		1


	//   ....[60]....
        /*0598*/ 	.word	0x0000bd50
        /*059c*/ 	.word	0x00000006
        /*05a0*/ 	.word	0x00000060
        /*05a4*/ 	.short	0x010a
        /*05a6*/ 	.byte	0x3f
	.zero		1


	//   ....[61]....
        /*05a8*/ 	.word	0x0000bda0
        /*05ac*/ 	.word	0x00000005
        /*05b0*/ 	.word	0x00030840
        /*05b4*/ 	.short	0x010a
        /*05b6*/ 	.byte	0x3f
	.zero		1


	//   ....[62]....
        /*05b8*/ 	.word	0x0000bdf0
        /*05bc*/ 	.word	0x00000005
        /*05c0*/ 	.word	0x00000060
        /*05c4*/ 	.short	0x010a
        /*05c6*/ 	.byte	0x3f
	.zero		1


	//   ....[63]....
        /*05c8*/ 	.word	0x0000be40
        /*05cc*/ 	.word	0x00000005
        /*05d0*/ 	.word	0x00030860
        /*05d4*/ 	.short	0x010a
        /*05d6*/ 	.byte	0x3f
	.zero		1


	//   ....[64]....
        /*05d8*/ 	.word	0x0000be90
        /*05dc*/ 	.word	0x00000008
        /*05e0*/ 	.word	0x00030820
        /*05e4*/ 	.short	0x010a
        /*05e6*/ 	.byte	0x3f
	.zero		1


	//   ....[65]....
        /*05e8*/ 	.word	0x0000c000
        /*05ec*/ 	.word	0x00000005
        /*05f0*/ 	.word	0x00000000
        /*05f4*/ 	.short	0x010a
        /*05f6*/ 	.byte	0x3f
	.zero		1


	//   ....[66]....
        /*05f8*/ 	.word	0x0000c050
        /*05fc*/ 	.word	0x00000003
        /*0600*/ 	.word	0x00000000
        /*0604*/ 	.short	0x010a
        /*0606*/ 	.byte	0x3f
	.zero		1


	//   ....[67]....
        /*0608*/ 	.word	0x0000c0a0
        /*060c*/ 	.word	0x00000005
        /*0610*/ 	.word	0x00000000
        /*0614*/ 	.short	0x010a
        /*0616*/ 	.byte	0x3f
	.zero		1


	//----- nvinfo : EIATTR_NUM_MBARRIERS
	.align		4
.L_93:
        /*0618*/ 	.byte	0x03, 0x38
        /*061a*/ 	.short	0x0016


	//----- nvinfo : EIATTR_EXIT_INSTR_OFFSETS
	.align		4
        /*061c*/ 	.byte	0x04, 0x1c
        /*061e*/ 	.short	(.L_95 - .L_94)


	//   ....[0]....
.L_94:
        /*0620*/ 	.word	0x00000a30


	//   ....[1]....
        /*0624*/ 	.word	0x000093b0


	//   ....[2]....
        /*0628*/ 	.word	0x00009410


	//   ....[3]....
        /*062c*/ 	.word	0x0000b8c0


	//----- nvinfo : EIATTR_MAX_THREADS
	.align		4
.L_95:
        /*0630*/ 	.byte	0x04, 0x05
        /*0632*/ 	.short	(.L_97 - .L_96)
.L_96:
        /*0634*/ 	.word	0x00000200
        /*0638*/ 	.word	0x00000001
        /*063c*/ 	.word	0x00000001


	//----- nvinfo : EIATTR_CRS_STACK_SIZE
	.align		4
.L_97:
        /*0640*/ 	.byte	0x04, 0x1e
        /*0642*/ 	.short	(.L_99 - .L_98)
.L_98:
        /*0644*/ 	.word	0x00000000


	//----- nvinfo : EIATTR_CBANK_PARAM_SIZE
	.align		4
.L_99:
        /*0648*/ 	.byte	0x03, 0x19
        /*064a*/ 	.short	0x0bf0


	//----- nvinfo : EIATTR_PARAM_CBANK
	.align		4
        /*064c*/ 	.byte	0x04, 0x0a
        /*064e*/ 	.short	(.L_101 - .L_100)
	.align		4
.L_100:
        /*0650*/ 	.word	index@(.nv.constant0._ZN7cutlass13device_kernelIN5flash11enable_sm90INS1_16FlashAttnFwdSm90INS1_25CollectiveMainloopFwdSm90ILi2EN4cute5tupleIJNS5_1CILi1EEES8_S8_EEENS6_IJNS7_ILi192EEESA_NS7_ILi64EEEEEELi64ENS_10bfloat16_tEfNS_4arch4Sm90ELb0ELb0ELb1ELb0ELb0ELb0ELb0ELb0ELb1ELb0ELb0ELb0EEENS1_21CollectiveEpilogueFwdINS6_IJSA_SB_SA_EEES9_SD_SF_Li384ELb0ELb0ELb0ELb0EEENS1_29StaticPersistentTileSchedulerILb0EEEEEEEEEvNT_6ParamsE)
        /*0654*/ 	.short	0x0210
        /*0656*/ 	.short	0x0bf0


	//----- nvinfo : EIATTR_SW_WAR
	.align		4
.L_101:
        /*0658*/ 	.byte	0x04, 0x36
        /*065a*/ 	.short	(.L_103 - .L_102)
.L_102:
        /*065c*/ 	.word	0x00000008
.L_103:


//--------------------- .nv.info._ZN7cutlass13device_kernelIN5flash11enable_sm90INS1_16FlashAttnFwdSm90INS1_25CollectiveMainloopFwdSm90ILi2EN4cute5tupleIJNS5_1CILi1EEES8_S8_EEENS6_IJNS7_ILi192EEESA_NS7_ILi64EEEEEELi64ENS_10bfloat16_tEfNS_4arch4Sm90ELb0ELb0ELb1ELb1ELb0ELb0ELb0ELb0ELb1ELb0ELb0ELb0EEENS1_21CollectiveEpilogueFwdINS6_IJSA_SB_SA_EEES9_SD_SF_Li384ELb1ELb0ELb0ELb0EEENS1_36VarlenDynamicPersistentTileSchedulerILi192ELi192ELi384ELi32ELb0ELb0ELb1ELb0ELb1ELb1EEEEEEEEEvNT_6ParamsE --------------------------
	.section	.nv.info._ZN7cutlass13device_kernelIN5flash11enable_sm90INS1_16FlashAttnFwdSm90INS1_25CollectiveMainloopFwdSm90ILi2EN4cute5tupleIJNS5_1CILi1EEES8_S8_EEENS6_IJNS7_ILi192EEESA_NS7_ILi64EEEEEELi64ENS_10bfloat16_tEfNS_4arch4Sm90ELb0ELb0ELb1ELb1ELb0ELb0ELb0ELb0ELb1ELb0ELb0ELb0EEENS1_21CollectiveEpilogueFwdINS6_IJSA_SB_SA_EEES9_SD_SF_Li384ELb1ELb0ELb0ELb0EEENS1_36VarlenDynamicPersistentTileSchedulerILi192ELi192ELi384ELi32ELb0ELb0ELb1ELb0ELb1ELb1EEEEEEEEEvNT_6ParamsE,"",@"SHT_CUDA_INFO"
	.sectionflags	@""
	.align	4


	//----- nvinfo : EIATTR_CUDA_API_VERSION
	.align		4
        /*0000*/ 	.byte	0x04, 0x37
        /*0002*/ 	.short	(.L_105 - .L_104)
.L_104:
        /*0004*/ 	.word	0x00000082


	//----- nvinfo : EIATTR_KPARAM_INFO
	.align		4
.L_105:
        /*0008*/ 	.byte	0x04, 0x17
        /*000a*/ 	.short	(.L_107 - .L_106)
.L_106:
        /*000c*/ 	.word	0x00000000
        /*0010*/ 	.short	0x0000
        /*0012*/ 	.short	0x0070
        /*0014*/ 	.byte	0x00, 0xf0, 0x01, 0x28


	//----- nvinfo : EIATTR_SPARSE_MMA_MASK
	.align		4
.L_107:
        /*0018*/ 	.byte	0x03, 0x50
        /*001a*/ 	.short	0x0000


	//----- nvinfo : EIATTR_MAXREG_COUNT
	.align		4
        /*001c*/ 	.byte	0x03, 0x1b
        /*001e*/ 	.short	0x0080


	//----- nvinfo : EIATTR_NUM_BARRIERS
	.align		4
        /*0020*/ 	.byte	0x02, 0x4c
        /*0022*/ 	.byte	0x10
	.zero		1


	//----- nvinfo : EIATTR_EXTERNS
	.align		4
        /*0024*/ 	.byte	0x04, 0x0f
        /*0026*/ 	.short	(.L_109 - .L_108)


	//   ....[0]....
	.align		4
.L_108:
        /*0028*/ 	.word	index@(__assertfail)


	//----- nvinfo : EIATTR_ANNOTATIONS
	.align		4
.L_109:
        /*002c*/ 	.byte	0x04, 0x55
        /*002e*/ 	.short	(.L_111 - .L_110)


	//   ....[0]....
.L_110:
        /* <DEDUP_REMOVED lines=16> */
        /*0124*/ 	.byte	0xb0, 0xe4, 0x00, 0x00


	//----- nvinfo : EIATTR_MERCURY_ISA_VERSION
	.align		4
.L_111:
        /*0128*/ 	.byte	0x03, 0x5f
        /*012a*/ 	.short	0x0101


	//----- nvinfo : EIATTR_UNUSED_LOAD_BYTE_OFFSET
	.align		4
        /*012c*/ 	.byte	0x04, 0x44
        /*012e*/ 	.short	(.L_113 - .L_112)


	//   ....[0]....
.L_112:
        /*0130*/ 	.word	0x00000a80
        /*0134*/ 	.word	0x0000fff0


	//   ....[1]....
        /*0138*/ 	.word	0x00009120
        /*013c*/ 	.word	0x0000fff0


	//----- nvinfo : EIATTR_INT_WARP_WIDE_INSTR_OFFSETS
	.align		4
.L_113:
        /*0140*/ 	.byte	0x04, 0x31
        /*0142*/ 	.short	(.L_115 - .L_114)


	//   ....[0]....
.L_114:
        /*0144*/ 	.word	0x00000160


	//   ....[1]....
        /*0148*/ 	.word	0x000001a0


	//   ....[2]....
        /*014c*/ 	.word	0x00000210


	//   ....[3]....
        /*0150*/ 	.word	0x0000b8a0


	//   ....[4]....
        /*0154*/ 	.word	0x0000b930


	//   ....[5]....
        /*0158*/ 	.word	0x0000bd80


	//   ....[6]....
        /*015c*/ 	.word	0x0000bdb0


	//   ....[7]....
        /*0160*/ 	.word	0x0000d810


	//   ....[8]....
        /*0164*/ 	.word	0x0000d8a0


	//----- nvinfo : EIATTR_COOP_GROUP_MASK_REGIDS
	.align		4
.L_115:
        /*0168*/ 	.byte	0x04, 0x29
        /*016a*/ 	.short	(.L_117 - .L_116)


	//   ....[0]....
.L_116:
        /*016c*/ 	.word	0xffffffff


	//   ....[1]....
        /*0170*/ 	.word	0xffffffff


	//   ....[2]....
        /*0174*/ 	.word	0xffffffff


	//   ....[3]....
        /*0178*/ 	.word	0xffffffff


	//   ....[4]....
        /*017c*/ 	.word	0xffffffff


	//   ....[5]....
        /*0180*/ 	.word	0xffffffff


	//   ....[6]....
        /*0184*/ 	.word	0xffffffff


	//   ....[7]....
        /*0188*/ 	.word	0xffffffff


	//   ....[8]....
        /*018c*/ 	.word	0xffffffff


	//   ....[9]....
        /*0190*/ 	.word	0xffffffff


	//   ....[10]....
        /*0194*/ 	.word	0xffffffff


	//   ....[11]....
        /*0198*/ 	.word	0xffffffff


	//   ....[12]....
        /*019c*/ 	.word	0xffffffff


	//   ....[13]....
        /*01a0*/ 	.word	0xffffffff


	//   ....[14]....
        /*01a4*/ 	.word	0xffffffff


	//   ....[15]....
        /*01a8*/ 	.word	0xffffffff


	//   ....[16]....
        /*01ac*/ 	.word	0xffffffff


	//   ....[17]....
        /*01b0*/ 	.word	0xffffffff


	//   ....[18]....
        /*01b4*/ 	.word	0xffffffff


	//   ....[19]....
        /*01b8*/ 	.word	0xffffffff


	//   ....[20]....
        /*01bc*/ 	.word	0xffffffff


	//   ....[21]....
        /*01c0*/ 	.word	0xffffffff


	//   ....[22]....
        /*01c4*/ 	.word	0xffffffff


	//   ....[23]....
        /*01c8*/ 	.word	0xffffffff


	//   ....[24]....
        /*01cc*/ 	.word	0xffffffff


	//   ....[25]....
        /*01d0*/ 	.word	0xffffffff


	//   ....[26]....
        /*01d4*/ 	.word	0xffffffff


	//   ....[27]....
        /*01d8*/ 	.word	0xffffffff


	//   ....[28]....
        /*01dc*/ 	.word	0xffffffff


	//   ....[29]....
        /*01e0*/ 	.word	0xffffffff


	//   ....[30]....
        /*01e4*/ 	.word	0xffffffff


	//   ....[31]....
        /*01e8*/ 	.word	0xffffffff


	//   ....[32]....
        /*01ec*/ 	.word	0xffffffff


	//   ....[33]....
        /*01f0*/ 	.word	0xffffffff


	//   ....[34]....
        /*01f4*/ 	.word	0xffffffff


	//   ....[35]....
        /*01f8*/ 	.word	0xffffffff


	//   ....[36]....
        /*01fc*/ 	.word	0xffffffff


	//   ....[37]....
        /*0200*/ 	.word	0xffffffff


	//   ....[38]....
        /*0204*/ 	.word	0xffffffff


	//   ....[39]....
        /*0208*/ 	.word	0xffffffff


	//   ....[40]....
        /*020c*/ 	.word	0xffffffff


	//   ....[41]....
        /*0210*/ 	.word	0xffffffff


	//   ....[42]....
        /*0214*/ 	.word	0xffffffff


	//   ....[43]....
        /*0218*/ 	.word	0xffffffff


	//   ....[44]....
        /*021c*/ 	.word	0xffffffff


	//   ....[45]....
        /*0220*/ 	.word	0xffffffff


	//   ....[46]....
        /*0224*/ 	.word	0xffffffff


	//   ....[47]....
        /*0228*/ 	.word	0xffffffff


	//   ....[48]....
        /*022c*/ 	.word	0xffffffff


	//   ....[49]....
        /*0230*/ 	.word	0xffffffff


	//   ....[50]....
        /*0234*/ 	.word	0xffffffff


	//   ....[51]....
        /*0238*/ 	.word	0xffffffff


	//   ....[52]....
        /*023c*/ 	.word	0xffffffff


	//   ....[53]....
        /*0240*/ 	.word	0xffffffff


	//   ....[54]....
        /*0244*/ 	.word	0xffffffff


	//   ....[55]....
        /*0248*/ 	.word	0xffffffff


	//   ....[56]....
        /*024c*/ 	.word	0x0500000f


	//   ....[57]....
        /*0250*/ 	.word	0x0500000f


	//   ....[58]....
        /*0254*/ 	.word	0x0500000f


	//   ....[59]....
        /*0258*/ 	.word	0x0500000f


	//   ....[60]....
        /*025c*/ 	.word	0x0500000f


	//   ....[61]....
        /*0260*/ 	.word	0x0500000f


	//   ....[62]....
        /*0264*/ 	.word	0x0500000f


	//   ....[63]....
        /*0268*/ 	.word	0x0500000f


	//   ....[64]....
        /*026c*/ 	.word	0x0500000f


	//   ....[65]....
        /*0270*/ 	.word	0x0500000f


	//   ....[66]....
        /*0274*/ 	.word	0x0500000f


	//   ....[67]....
        /*0278*/ 	.word	0x0500000f


	//   ....[68]....
        /*027c*/ 	.word	0x0500000f


	//   ....[69]....
        /*0280*/ 	.word	0x0500000f


	//   ....[70]....
        /*0284*/ 	.word	0x0500000f


	//   ....[71]....
        /*0288*/ 	.word	0x0500000f


	//   ....[72]....
        /*028c*/ 	.word	0x0500000f


	//   ....[73]....
        /*0290*/ 	.word	0x0500000f


	//   ....[74]....
        /*0294*/ 	.word	0x0500000f


	//----- nvinfo : EIATTR_COOP_GROUP_INSTR_OFFSETS
	.align		4
.L_117:
        /*0298*/ 	.byte	0x04, 0x28
        /*029a*/ 	.short	(.L_119 - .L_118)


	//   ....[0]....
.L_118:
        /*029c*/ 	.word	0x00000070


	//   ....[1]....
        /*02a0*/ 	.word	0x00000170


	//   ....[2]....
        /*02a4*/ 	.word	0x000001c0


	//   ....[3]....
        /*02a8*/ 	.word	0x000003f0


	//   ....[4]....
        /*02ac*/ 	.word	0x00000550


	//   ....[5]....
        /*02b0*/ 	.word	0x00000670


	//   ....[6]....
        /*02b4*/ 	.word	0x000007d0


	//   ....[7]....
        /*02b8*/ 	.word	0x000014f0


	//   ....[8]....
        /*02bc*/ 	.word	0x000031a0


	//   ....[9]....
        /*02c0*/ 	.word	0x000031c0


	//   ....[10]....
        /*02c4*/ 	.word	0x000036d0


	//   ....[11]....
        /*02c8*/ 	.word	0x00003740


	//   ....[12]....
        /*02cc*/ 	.word	0x00004e80


	//   ....[13]....
        /*02d0*/ 	.word	0x00006990


	//   ....[14]....
        /*02d4*/ 	.word	0x00006ae0


	//   ....[15]....
        /*02d8*/ 	.word	0x00006b00


	//   ....[16]....
        /*02dc*/ 	.word	0x00006bf0


	//   ....[17]....
        /*02e0*/ 	.word	0x000085e0


	//   ....[18]....
        /*02e4*/ 	.word	0x000086f0


	//   ....[19]....
        /*02e8*/ 	.word	0x00008730


	//   ....[20]....
        /*02ec*/ 	.word	0x00008870


	//   ....[21]....
        /*02f0*/ 	.word	0x000088a0


	//   ....[22]....
        /*02f4*/ 	.word	0x0000aac0


	//   ....[23]....
        /*02f8*/ 	.word	0x0000ac40


	//   ....[24]....
        /*02fc*/ 	.word	0x0000ac70


	//   ....[25]....
        /*0300*/ 	.word	0x0000acb0


	//   ....[26]....
        /*0304*/ 	.word	0x0000ad20


	//   ....[27]....
        /*0308*/ 	.word	0x0000ad80


	//   ....[28]....
        /*030c*/ 	.word	0x0000adc0


	//   ....[29]....
        /*0310*/ 	.word	0x0000af40


	//   ....[30]....
        /*0314*/ 	.word	0x0000afa0


	//   ....[31]....
        /*0318*/ 	.word	0x0000afe0


	//   ....[32]....
        /*031c*/ 	.word	0x0000b020


	//   ....[33]....
        /*0320*/ 	.word	0x0000b050


	//   ....[34]....
        /*0324*/ 	.word	0x0000b080


	//   ....[35]....
        /*0328*/ 	.word	0x0000b100


	//   ....[36]....
        /*032c*/ 	.word	0x0000b130


	//   ....[37]....
        /*0330*/ 	.word	0x0000b1b0


	//   ....[38]....
        /*0334*/ 	.word	0x0000db60


	//   ....[39]....
        /*0338*/ 	.word	0x0000db70


	//   ....[40]....
        /*033c*/ 	.word	0x0000dc60


	//   ....[41]....
        /*0340*/ 	.word	0x0000dcc0


	//   ....[42]....
        /*0344*/ 	.word	0x0000dd00


	//   ....[43]....
        /*0348*/ 	.word	0x0000dd40


	//   ....[44]....
        /*034c*/ 	.word	0x0000dd70


	//   ....[45]....
        /*0350*/ 	.word	0x0000dda0


	//   ....[46]....
        /*0354*/ 	.word	0x0000df10


	//   ....[47]....
        /*0358*/ 	.word	0x0000df70


	//   ....[48]....
        /*035c*/ 	.word	0x0000dfb0


	//   ....[49]....
        /*0360*/ 	.word	0x0000dff0


	//   ....[50]....
        /*0364*/ 	.word	0x0000e020


	//   ....[51]....
        /*0368*/ 	.word	0x0000e050


	//   ....[52]....
        /*036c*/ 	.word	0x0000e110


	//   ....[53]....
        /*0370*/ 	.word	0x0000e130


	//   ....[54]....
        /*0374*/ 	.word	0x0000e1a0


	//   ....[55]....
        /*0378*/ 	.word	0x0000e5d0


	//   ....[56]....
        /*037c*/ 	.word	0x0000eab0


	//   ....[57]....
        /*0380*/ 	.word	0x0000eea0


	//   ....[58]....
        /*0384*/ 	.word	0x0000ef30


	//   ....[59]....
        /*0388*/ 	.word	0x0000efd0


	//   ....[60]....
        /*038c*/ 	.word	0x0000f080


	//   ....[61]....
        /*0390*/ 	.word	0x0000f100


	//   ....[62]....
        /*0394*/ 	.word	0x0000f180


	//   ....[63]....
        /*0398*/ 	.word	0x0000f200


	//   ....[64]....
        /*039c*/ 	.word	0x0000f280


	//   ....[65]....
        /*03a0*/ 	.word	0x0000f310


	//   ....[66]....
        /*03a4*/ 	.word	0x0000f3c0


	//   ....[67]....
        /*03a8*/ 	.word	0x0000f440


	//   ....[68]....
        /*03ac*/ 	.word	0x0000f4c0


	//   ....[69]....
        /*03b0*/ 	.word	0x0000f540


	//   ....[70]....
        /*03b4*/ 	.word	0x0000f5c0


	//   ....[71]....
        /*03b8*/ 	.word	0x0000f630


	//   ....[72]....
        /*03bc*/ 	.word	0x0000f6d0


	//   ....[73]....
        /*03c0*/ 	.word	0x0000f760


	//   ....[74]....
        /*03c4*/ 	.word	0x0000f880


	//----- nvinfo : EIATTR_REG_RECONFIG
	.align		4
.L_119:
        /*03c8*/ 	.byte	0x01, 0x54
	.zero		2


	//----- nvinfo : EIATTR_SYSCALL_OFFSETS
	.align		4
        /*03cc*/ 	.byte	0x04, 0x46
        /*03ce*/ 	.short	(.L_121 - .L_120)


	//   ....[0]....
.L_120:
        /*03d0*/ 	.word	0x00001640


	//   ....[1]....
        /*03d4*/ 	.word	0x0000bab0


	//   ....[2]....
        /*03d8*/ 	.word	0x0000bbe0


	//   ....[3]....
        /*03dc*/ 	.word	0x0000bce0


	//----- nvinfo : EIATTR_MBARRIER_INSTR_OFFSETS
	.align		4
.L_121:
        /*03e0*/ 	.byte	0x04, 0x39
        /*03e2*/ 	.short	(.L_123 - .L_122)


	//   ....[0]....
.L_122:
        /*03e4*/ 	.word	0x000002a0
        /*03e8*/ 	.word	0x000000ff
        /*03ec*/ 	.word	0x00030800
        /*03f0*/ 	.short	0x0100
        /*03f2*/ 	.byte	0x08
	.zero		1


	//   ....[1]....
        /*03f4*/ 	.word	0x000002b0
        /*03f8*/ 	.word	0x000000ff
        /*03fc*/ 	.word	0x00030820
        /*0400*/ 	.short	0x0100
        /*0402*/ 	.byte	0x08
	.zero		1


	//   ....[2]....
        /*0404*/ 	.word	0x000003a0
        /*0408*/ 	.word	0x000000ff
        /*040c*/ 	.word	0x00030830
        /*0410*/ 	.short	0x0100
        /*0412*/ 	.byte	0x08
	.zero		1


	//   ....[3]....
        /*0414*/ 	.word	0x000003b0
        /*0418*/ 	.word	0x000000ff
        /*041c*/ 	.word	0x00030840
        /*0420*/ 	.short	0x0100
        /*0422*/ 	.byte	0x08
	.zero		1


	//   ....[4]....
        /*0424*/ 	.word	0x000003c0
        /*0428*/ 	.word	0x000000ff
        /*042c*/ 	.word	0x00030838
        /*0430*/ 	.short	0x0100
        /*0432*/ 	.byte	0x08
	.zero		1


	//   ....[5]....
        /*0434*/ 	.word	0x000003d0
        /*0438*/ 	.word	0x000000ff
        /*043c*/ 	.word	0x00030848
        /*0440*/ 	.short	0x0100
        /*0442*/ 	.byte	0x08
	.zero		1


	//   ....[6]....
        /*0444*/ 	.word	0x00000500
        /*0448*/ 	.word	0x000000ff
        /*044c*/ 	.word	0x00030850
        /*0450*/ 	.short	0x0100
        /*0452*/ 	.byte	0x08
	.zero		1


	//   ....[7]....
        /*0454*/ 	.word	0x00000510
        /*0458*/ 	.word	0x000000ff
        /*045c*/ 	.word	0x00030860
        /*0460*/ 	.short	0x0100
        /*0462*/ 	.byte	0x08
	.zero		1


	//   ....[8]....
        /*0464*/ 	.word	0x00000520
        /*0468*/ 	.word	0x000000ff
        /*046c*/ 	.word	0x00030858
        /*0470*/ 	.short	0x0100
        /*0472*/ 	.byte	0x08
	.zero		1


	//   ....[9]....
        /*0474*/ 	.word	0x00000530
        /*0478*/ 	.word	0x000000ff
        /*047c*/ 	.word	0x00030868
        /*0480*/ 	.short	0x0100
        /*0482*/ 	.byte	0x08
	.zero		1


	//   ....[10]....
        /*0484*/ 	.word	0x00000620
        /*0488*/ 	.word	0x000000ff
        /*048c*/ 	.word	0x00030870
        /*0490*/ 	.short	0x0100
        /*0492*/ 	.byte	0x06
	.zero		1


	//   ....[11]....
        /*0494*/ 	.word	0x00000630
        /*0498*/ 	.word	0x000000ff
        /*049c*/ 	.word	0x00030880
        /*04a0*/ 	.short	0x0100
        /*04a2*/ 	.byte	0x06
	.zero		1


	//   ....[12]....
        /*04a4*/ 	.word	0x00000640
        /*04a8*/ 	.word	0x000000ff
        /*04ac*/ 	.word	0x00030878
        /*04b0*/ 	.short	0x0100
        /*04b2*/ 	.byte	0x06
	.zero		1


	//   ....[13]....
        /*04b4*/ 	.word	0x00000650
        /*04b8*/ 	.word	0x000000ff
        /*04bc*/ 	.word	0x00030888
        /*04c0*/ 	.short	0x0100
        /*04c2*/ 	.byte	0x06
	.zero		1


	//   ....[14]....
        /*04c4*/ 	.word	0x00000780
        /*04c8*/ 	.word	0x000000ff
        /*04cc*/ 	.word	0x00030890
        /*04d0*/ 	.short	0x0100
        /*04d2*/ 	.byte	0x08
	.zero		1


	//   ....[15]....
        /*04d4*/ 	.word	0x00000790
        /*04d8*/ 	.word	0x000000ff
        /*04dc*/ 	.word	0x000308a0
        /*04e0*/ 	.short	0x0100
        /*04e2*/ 	.byte	0x08
	.zero		1


	//   ....[16]....
        /*04e4*/ 	.word	0x000007a0
        /*04e8*/ 	.word	0x000000ff
        /*04ec*/ 	.word	0x00030898
        /*04f0*/ 	.short	0x0100
        /*04f2*/ 	.byte	0x08
	.zero		1


	//   ....[17]....
        /*04f4*/ 	.word	0x000007b0
        /*04f8*/ 	.word	0x000000ff
        /*04fc*/ 	.word	0x000308a8
        /*0500*/ 	.short	0x0100
        /*0502*/ 	.byte	0x08
	.zero		1


	//   ....[18]....
        /*0504*/ 	.word	0x000008e0
        /*0508*/ 	.word	0x000000ff
        /*050c*/ 	.word	0x000308b0
        /*0510*/ 	.short	0x0100
        /*0512*/ 	.byte	0x08
	.zero		1


	//   ....[19]....
        /*0514*/ 	.word	0x000008f0
        /*0518*/ 	.word	0x000000ff
        /*051c*/ 	.word	0x000308c0
        /*0520*/ 	.short	0x0100
        /*0522*/ 	.byte	0x08
	.zero		1


	//   ....[20]....
        /*0524*/ 	.word	0x00000900
        /*0528*/ 	.word	0x000000ff
        /*052c*/ 	.word	0x000308b8
        /*0530*/ 	.short	0x0100
        /*0532*/ 	.byte	0x08
	.zero		1


	//   ....[21]....
        /*0534*/ 	.word	0x00000910
        /*0538*/ 	.word	0x000000ff
        /*053c*/ 	.word	0x000308c8
        /*0540*/ 	.short	0x0100
        /*0542*/ 	.byte	0x08
	.zero		1


	//   ....[22]....
        /*0544*/ 	.word	0x000016c0
        /*0548*/ 	.word	0x000000ff
        /*054c*/ 	.word	0x00030800
        /*0550*/ 	.short	0x010a
        /*0552*/ 	.byte	0x28
	.zero		1


	//   ....[23]....
        /*0554*/ 	.word	0x00001740
        /*0558*/ 	.word	0x00000000
        /*055c*/ 	.word	0x00030830
        /*0560*/ 	.short	0x010a
        /*0562*/ 	.byte	0x3f
	.zero		1


	//   ....[24]....
        /*0564*/ 	.word	0x000017b0
        /*0568*/ 	.word	0x00000000
        /*056c*/ 	.word	0x00030830
        /*0570*/ 	.short	0x010a
        /*0572*/ 	.byte	0x3f
	.zero		1


	//   ....[25]....
        /*0574*/ 	.word	0x00003b70
        /*0578*/ 	.word	0x00000006
        /*057c*/ 	.word	0x00000000
        /*0580*/ 	.short	0x0101
        /*0582*/ 	.byte	0x3f
	.zero		1


	//   ....[26]....
        /*0584*/ 	.word	0x000050d0
        /*0588*/ 	.word	0x000000ff
        /*058c*/ 	.word	0x00030830
        /*0590*/ 	.short	0x010a
        /*0592*/ 	.byte	0x06
	.zero		1


	//   ....[27]....
        /*0594*/ 	.word	0x00005110
        /*0598*/ 	.word	0x000000ff
        /*059c*/ 	.word	0x00030830
        /*05a0*/ 	.short	0x010a
        /*05a2*/ 	.byte	0x06
	.zero		1


	//   ....[28]....
        /*05a4*/ 	.word	0x00005310
        /*05a8*/ 	.word	0x000000ff
        /*05ac*/ 	.word	0x00030850
        /*05b0*/ 	.short	0x010a
        /*05b2*/ 	.byte	0x06
	.zero		1


	//   ....[29]....
        /*05b4*/ 	.word	0x00005350
        /*05b8*/ 	.word	0x000000ff
        /*05bc*/ 	.word	0x00030850
        /*05c0*/ 	.short	0x010a
        /*05c2*/ 	.byte	0x06
	.zero		1


	//   ....[30]....
        /*05c4*/ 	.word	0x00006cc0
        /*05c8*/ 	.word	0x00000067
        /*05cc*/ 	.word	0x00000000
        /*05d0*/ 	.short	0x0101
        /*05d2*/ 	.byte	0x3f
	.zero		1


	//   ....[31]....
        /*05d4*/ 	.word	0x00006d10
        /*05d8*/ 	.word	0x00000007
        /*05dc*/ 	.word	0x00000000
        /*05e0*/ 	.short	0x0101
        /*05e2*/ 	.byte	0x3f
	.zero		1


	//   ....[32]....
        /*05e4*/ 	.word	0x00008660
        /*05e8*/ 	.word	0x000000ff
        /*05ec*/ 	.word	0x00030850
        /*05f0*/ 	.short	0x010a
        /*05f2*/ 	.byte	0x05
	.zero		1


	//   ....[33]....
        /*05f4*/ 	.word	0x000086a0
        /*05f8*/ 	.word	0x000000ff
        /*05fc*/ 	.word	0x00030850
        /*0600*/ 	.short	0x010a
        /*0602*/ 	.byte	0x05
	.zero		1


	//   ....[34]....
        /*0604*/ 	.word	0x00008ec0
        /*0608*/ 	.word	0x00000006
        /*060c*/ 	.word	0x00000000
        /*0610*/ 	.short	0x0101
        /*0612*/ 	.byte	0x3f
	.zero		1


	//   ....[35]....
        /*0614*/ 	.word	0x00009ca0
        /*0618*/ 	.word	0x000000ff
        /*061c*/ 	.word	0x00000000
        /*0620*/ 	.short	0x0101
        /*0622*/ 	.byte	0x04
	.zero		1


	//   ....[36]....
        /*0624*/ 	.word	0x0000c1a0
        /*0628*/ 	.word	0x00000005
        /*062c*/ 	.word	0x00030840
        /*0630*/ 	.short	0x010a
        /*0632*/ 	.byte	0x3f
	.zero		1


	//   ....[37]....
        /*0634*/ 	.word	0x0000c4f0
        /*0638*/ 	.word	0x0000001a
        /*063c*/ 	.word	0x00030820
        /*0640*/ 	.short	0x010a
        /*0642*/ 	.byte	0x3f
	.zero		1


	//   ....[38]....
        /*0644*/ 	.word	0x0000c7e0
        /*0648*/ 	.word	0x00000003
        /*064c*/ 	.word	0x00030840
        /*0650*/ 	.short	0x010a
        /*0652*/ 	.byte	0x3f
	.zero		1


	//   ....[39]....
        /*0654*/ 	.word	0x0000c9c0
        /*0658*/ 	.word	0x00000002
        /*065c*/ 	.word	0x00000060
        /*0660*/ 	.short	0x010a
        /*0662*/ 	.byte	0x3f
	.zero		1


	//   ....[40]....
        /*0664*/ 	.word	0x0000ce30
        /*0668*/ 	.word	0x00000003
        /*066c*/ 	.word	0x00030840
        /*0670*/ 	.short	0x010a
        /*0672*/ 	.byte	0x3f
	.zero		1


	//   ....[41]....
        /*0674*/ 	.word	0x0000d010
        /*0678*/ 	.word	0x00000003
        /*067c*/ 	.word	0x00000060
        /*0680*/ 	.short	0x010a
        /*0682*/ 	.byte	0x3f
	.zero		1


	//   ....[42]....
        /*0684*/ 	.word	0x0000d3d0
        /*0688*/ 	.word	0x00000002
        /*068c*/ 	.word	0x00030840
        /*0690*/ 	.short	0x010a
        /*0692*/ 	.byte	0x3f
	.zero		1


	//   ....[43]....
        /*0694*/ 	.word	0x0000d5c0
        /*0698*/ 	.word	0x00000002
        /*069c*/ 	.word	0x00000060
        /*06a0*/ 	.short	0x010a
        /*06a2*/ 	.byte	0x3f
	.zero		1


	//   ....[44]....
        /*06a4*/ 	.word	0x0000d910
        /*06a8*/ 	.word	0x00000003
        /*06ac*/ 	.word	0x00030860
        /*06b0*/ 	.short	0x010a
        /*06b2*/ 	.byte	0x3f
	.zero		1


	//   ....[45]....
        /*06b4*/ 	.word	0x0000e550
        /*06b8*/ 	.word	0x00000009
        /*06bc*/ 	.word	0x00030820
        /*06c0*/ 	.short	0x010a
        /*06c2*/ 	.byte	0x3f
	.zero		1


	//   ....[46]....
        /*06c4*/ 	.word	0x0000e6f0
        /*06c8*/ 	.word	0x00000007
        /*06cc*/ 	.word	0x00000000
        /*06d0*/ 	.short	0x010a
        /*06d2*/ 	.byte	0x3f
	.zero		1


	//   ....[47]....
        /*06d4*/ 	.word	0x0000e760
        /*06d8*/ 	.word	0x00000003
        /*06dc*/ 	.word	0x00000000
        /*06e0*/ 	.short	0x010a
        /*06e2*/ 	.byte	0x3f
	.zero		1


	//   ....[48]....
        /*06e4*/ 	.word	0x0000e7c0
        /*06e8*/ 	.word	0x00000005
        /*06ec*/ 	.word	0x00000000
        /*06f0*/ 	.short	0x010a
        /*06f2*/ 	.byte	0x3f
	.zero		1


	//   ....[49]....
        /*06f4*/ 	.word	0x0000e7f0
        /*06f8*/ 	.word	0x00000003
        /*06fc*/ 	.word	0x00000000
        /*0700*/ 	.short	0x010a
        /*0702*/ 	.byte	0x3f
	.zero		1


	//   ....[50]....
        /*0704*/ 	.word	0x0000e860
        /*0708*/ 	.word	0x00000003
        /*070c*/ 	.word	0x00030800
        /*0710*/ 	.short	0x010a
        /*0712*/ 	.byte	0x3f
	.zero		1


	//   ....[51]....
        /*0714*/ 	.word	0x0000e8b0
        /*0718*/ 	.word	0x00000000
        /*071c*/ 	.word	0x00030830
        /*0720*/ 	.short	0x010a
        /*0722*/ 	.byte	0x3f
	.zero		1


	//   ....[52]....
        /*0724*/ 	.word	0x0000e910
        /*0728*/ 	.word	0x00000007
        /*072c*/ 	.word	0x00030830
        /*0730*/ 	.short	0x010a
        /*0732*/ 	.byte	0x3f
	.zero		1


	//   ....[53]....
        /*0734*/ 	.word	0x0000e970
        /*0738*/ 	.word	0x00000007
        /*073c*/ 	.word	0x00030850
        /*0740*/ 	.short	0x010a
        /*0742*/ 	.byte	0x3f
	.zero		1


	//   ....[54]....
        /*0744*/ 	.word	0x0000e9d0
        /*0748*/ 	.word	0x00000003
        /*074c*/ 	.word	0x00030850
        /*0750*/ 	.short	0x010a
        /*0752*/ 	.byte	0x3f
	.zero		1


	//   ....[55]....
        /*0754*/ 	.word	0x0000eb70
        /*0758*/ 	.word	0x00000005
        /*075c*/ 	.word	0x00030840
        /*0760*/ 	.short	0x010a
        /*0762*/ 	.byte	0x3f
	.zero		1


	//   ....[56]....
        /*0764*/ 	.word	0x0000ebc0
        /*0768*/ 	.word	0x0000001a
        /*076c*/ 	.word	0x00030820
        /*0770*/ 	.short	0x010a
        /*0772*/ 	.byte	0x3f
	.zero		1


	//   ....[57]....
        /*0774*/ 	.word	0x0000ec10
        /*0778*/ 	.word	0x00000003
        /*077c*/ 	.word	0x00030840
        /*0780*/ 	.short	0x010a
        /*0782*/ 	.byte	0x3f
	.zero		1


	//   ....[58]....
        /*0784*/ 	.word	0x0000ec60
        /*0788*/ 	.word	0x00000002
        /*078c*/ 	.word	0x00000060
        /*0790*/ 	.short	0x010a
        /*0792*/ 	.byte	0x3f
	.zero		1


	//   ....[59]....
        /*0794*/ 	.word	0x0000ecb0
        /*0798*/ 	.word	0x00000003
        /*079c*/ 	.word	0x00030840
        /*07a0*/ 	.short	0x010a
        /*07a2*/ 	.byte	0x3f
	.zero		1


	//   ....[60]....
        /*07a4*/ 	.word	0x0000ed00
        /*07a8*/ 	.word	0x00000003
        /*07ac*/ 	.word	0x00000060
        /*07b0*/ 	.short	0x010a
        /*07b2*/ 	.byte	0x3f
	.zero		1


	//   ....[61]....
        /*07b4*/ 	.word	0x0000ed50
        /*07b8*/ 	.word	0x00000002
        /*07bc*/ 	.word	0x00030840
        /*07c0*/ 	.short	0x010a
        /*07c2*/ 	.byte	0x3f
	.zero		1


	//   ....[62]....
        /*07c4*/ 	.word	0x0000eda0
        /*07c8*/ 	.word	0x00000002
        /*07cc*/ 	.word	0x00000060
        /*07d0*/ 	.short	0x010a
        /*07d2*/ 	.byte	0x3f
	.zero		1


	//   ....[63]....
        /*07d4*/ 	.word	0x0000edf0
        /*07d8*/ 	.word	0x00000003
        /*07dc*/ 	.word	0x00030860
        /*07e0*/ 	.short	0x010a
        /*07e2*/ 	.byte	0x3f
	.zero		1


	//   ....[64]....
        /*07e4*/ 	.word	0x0000f7a0
        /*07e8*/ 	.word	0x00000009
        /*07ec*/ 	.word	0x00030820
        /*07f0*/ 	.short	0x010a
        /*07f2*/ 	.byte	0x3f
	.zero		1


	//   ....[65]....
        /*07f4*/ 	.word	0x0000f940
        /*07f8*/ 	.word	0x00000007
        /*07fc*/ 	.word	0x00000000
        /*0800*/ 	.short	0x010a
        /*0802*/ 	.byte	0x3f
	.zero		1


	//   ....[66]....
        /*0804*/ 	.word	0x0000f990
        /*0808*/ 	.word	0x00000003
        /*080c*/ 	.word	0x00000000
        /*0810*/ 	.short	0x010a
        /*0812*/ 	.byte	0x3f
	.zero		1


	//   ....[67]....
        /*0814*/ 	.word	0x0000f9e0
        /*0818*/ 	.word	0x00000005
        /*081c*/ 	.word	0x00000000
        /*0820*/ 	.short	0x010a
        /*0822*/ 	.byte	0x3f
	.zero		1


	//----- nvinfo : EIATTR_NUM_MBARRIERS
	.align		4
.L_123:
        /*0824*/ 	.byte	0x03, 0x38
        /*0826*/ 	.short	0x0016


	//----- nvinfo : EIATTR_EXIT_INSTR_OFFSETS
	.align		4
        /*0828*/ 	.byte	0x04, 0x1c
        /*082a*/ 	.short	(.L_125 - .L_124)


	//   ....[0]....
.L_124:
        /*082c*/ 	.word	0x00000ab0


	//   ....[1]....
        /*0830*/ 	.word	0x0000aa80


	//   ....[2]....
        /*0834*/ 	.word	0x0000aae0


	//   ....[3]....
        /*0838*/ 	.word	0x0000e840


	//----- nvinfo : EIATTR_MAX_THREADS
	.align		4
.L_125:
        /*083c*/ 	.byte	0x04, 0x05
        /*083e*/ 	.short	(.L_127 - .L_126)
.L_126:
        /*0840*/ 	.word	0x00000200
        /*0844*/ 	.word	0x00000001
        /*0848*/ 	.word	0x00000001


	//----- nvinfo : EIATTR_CRS_STACK_SIZE
	.align		4
.L_127:
        /*084c*/ 	.byte	0x04, 0x1e
        /*084e*/ 	.short	(.L_129 - .L_128)
.L_128:
        /*0850*/ 	.word	0x00000000


	//----- nvinfo : EIATTR_CBANK_PARAM_SIZE
	.align		4
.L_129:
        /*0854*/ 	.byte	0x03, 0x19
        /*0856*/ 	.short	0x0a70


	//----- nvinfo : EIATTR_PARAM_CBANK
	.align		4
        /*0858*/ 	.byte	0x04, 0x0a
        /*085a*/ 	.short	(.L_131 - .L_130)
	.align		4
.L_130:
        /*085c*/ 	.word	index@(.nv.constant0._ZN7cutlass13device_kernelIN5flash11enable_sm90INS1_16FlashAttnFwdSm90INS1_25CollectiveMainloopFwdSm90ILi2EN4cute5tupleIJNS5_1CILi1EEES8_S8_EEENS6_IJNS7_ILi192EEESA_NS7_ILi64EEEEEELi64ENS_10bfloat16_tEfNS_4arch4Sm90ELb0ELb0ELb1ELb1ELb0ELb0ELb0ELb0ELb1ELb0ELb0ELb0EEENS1_21CollectiveEpilogueFwdINS6_IJSA_SB_SA_EEES9_SD_SF_Li384ELb1ELb0ELb0ELb0EEENS1_36VarlenDynamicPersistentTileSchedulerILi192ELi192ELi384ELi32ELb0ELb0ELb1ELb0ELb1ELb1EEEEEEEEEvNT_6ParamsE)
        /*0860*/ 	.short	0x0210
        /*0862*/ 	.short	0x0a70


	//----- nvinfo : EIATTR_SW_WAR
	.align		4
.L_131:
        /*0864*/ 	.byte	0x04, 0x36
        /*0866*/ 	.short	(.L_133 - .L_132)
.L_132:
        /*0868*/ 	.word	0x00000008
.L_133:


//--------------------- .nv.info._ZN7cutlass13device_kernelIN5flash11enable_sm90INS1_16FlashAttnFwdSm90INS1_25CollectiveMainloopFwdSm90ILi2EN4cute5tupleIJNS5_1CILi1EEES8_S8_EEENS6_IJNS7_ILi192EEESA_NS7_ILi64EEEEEELi64ENS_10bfloat16_tEfNS_4arch4Sm90ELb0ELb0ELb1ELb1ELb0ELb1ELb0ELb0ELb1ELb0ELb0ELb0EEENS1_21CollectiveEpilogueFwdINS6_IJSA_SB_SA_EEES9_SD_SF_Li384ELb1ELb0ELb0ELb0EEENS1_36VarlenDynamicPersistentTileSchedulerILi192ELi192ELi384ELi32ELb0ELb0ELb1ELb0ELb1ELb1EEEEEEEEEvNT_6ParamsE --------------------------
	.section	.nv.info._ZN7cutlass13device_kernelIN5flash11enable_sm90INS1_16FlashAttnFwdSm90INS1_25CollectiveMainloopFwdSm90ILi2EN4cute5tupleIJNS5_1CILi1EEES8_S8_EEENS6_IJNS7_ILi192EEESA_NS7_ILi64EEEEEELi64ENS_10bfloat16_tEfNS_4arch4Sm90ELb0ELb0ELb1ELb1ELb0ELb1ELb0ELb0ELb1ELb0ELb0ELb0EEENS1_21CollectiveEpilogueFwdINS6_IJSA_SB_SA_EEES9_SD_SF_Li384ELb1ELb0ELb0ELb0EEENS1_36VarlenDynamicPersistentTileSchedulerILi192ELi192ELi384ELi32ELb0ELb0ELb1ELb0ELb1ELb1EEEEEEEEEvNT_6ParamsE,"",@"SHT_CUDA_INFO"
	.sectionflags	@""
	.align	4


	//----- nvinfo : EIATTR_CUDA_API_VERSION
	.align		4
        /*0000*/ 	.byte	0x04, 0x37
        /*0002*/ 	.short	(.L_135 - .L_134)
.L_134:
        /*0004*/ 	.word	0x00000082


	//----- nvinfo : EIATTR_KPARAM_INFO
	.align		4
.L_135:
        /*0008*/ 	.byte	0x04, 0x17
        /*000a*/ 	.short	(.L_137 - .L_136)
.L_136:
        /*000c*/ 	.word	0x00000000
        /*0010*/ 	.short	0x0000
        /*0012*/ 	.short	0x0070
        /*0014*/ 	.byte	0x00, 0xf0, 0x01, 0x28


	//----- nvinfo : EIATTR_SPARSE_MMA_MASK
	.align		4
.L_137:
        /*0018*/ 	.byte	0x03, 0x50
        /*001a*/ 	.short	0x0000


	//----- nvinfo : EIATTR_MAXREG_COUNT
	.align		4
        /*001c*/ 	.byte	0x03, 0x1b
        /*001e*/ 	.short	0x0080


	//----- nvinfo : EIATTR_NUM_BARRIERS
	.align		4
        /*0020*/ 	.byte	0x02, 0x4c
        /*0022*/ 	.byte	0x10
	.zero		1


	//----- nvinfo : EIATTR_EXTERNS
	.align		4
        /*0024*/ 	.byte	0x04, 0x0f
        /*0026*/ 	.short	(.L_139 - .L_138)


	//   ....[0]....
	.align		4
.L_138:
        /*0028*/ 	.word	index@(__assertfail)


	//----- nvinfo : EIATTR_ANNOTATIONS
	.align		4
.L_139:
        /*002c*/ 	.byte	0x04, 0x55
        /*002e*/ 	.short	(.L_141 - .L_140)


	//   ....[0]....
.L_140:
        /* <DEDUP_REMOVED lines=59> */


	//----- nvinfo : EIATTR_MERCURY_ISA_VERSION
	.align		4
.L_141:
        /*03d0*/ 	.byte	0x03, 0x5f
        /*03d2*/ 	.short	0x0101


	//----- nvinfo : EIATTR_UNUSED_LOAD_BYTE_OFFSET
	.align		4
        /*03d4*/ 	.byte	0x04, 0x44
        /*03d6*/ 	.short	(.L_143 - .L_142)


	//   ....[0]....
.L_142:
        /*03d8*/ 	.word	0x00000b00
        /*03dc*/ 	.word	0x0000fff0


	//   ....[1]....
        /*03e0*/ 	.word	0x00010a10
        /*03e4*/ 	.word	0x0000fff0


	//----- nvinfo : EIATTR_INT_WARP_WIDE_INSTR_OFFSETS
	.align		4
.L_143:
        /*03e8*/ 	.byte	0x04, 0x31
        /*03ea*/ 	.short	(.L_145 - .L_144)


	//   ....[0]....
.L_144:
        /*03ec*/ 	.word	0x000001b0


	//   ....[1]....
        /*03f0*/ 	.word	0x00000250


	//   ....[2]....
        /*03f4*/ 	.word	0x000002c0


	//   ....[3]....
        /*03f8*/ 	.word	0x00013ce0


	//   ....[4]....
        /*03fc*/ 	.word	0x00013d70


	//   ....[5]....
        /*0400*/ 	.word	0x000141b0


	//   ....[6]....
        /*0404*/ 	.word	0x000141e0


	//   ....[7]....
        /*0408*/ 	.word	0x00015c80


	//   ....[8]....
        /*040c*/ 	.word	0x00015d10


	//----- nvinfo : EIATTR_COOP_GROUP_MASK_REGIDS
	.align		4
.L_145:
        /*0410*/ 	.byte	0x04, 0x29
        /*0412*/ 	.short	(.L_147 - .L_146)


	//   ....[0]....
.L_146:
        /*0414*/ 	.word	0xffffffff


	//   ....[1]....
        /*0418*/ 	.word	0xffffffff


	//   ....[2]....
        /*041c*/ 	.word	0xffffffff


	//   ....[3]....
        /*0420*/ 	.word	0xffffffff


	//   ....[4]....
        /*0424*/ 	.word	0xffffffff


	//   ....[5]....
        /*0428*/ 	.word	0xffffffff


	//   ....[6]....
        /*042c*/ 	.word	0xffffffff


	//   ....[7]....
        /*0430*/ 	.word	0xffffffff


	//   ....[8]....
        /*0434*/ 	.word	0xffffffff


	//   ....[9]....
        /*0438*/ 	.word	0xffffffff


	//   ....[10]....
        /*043c*/ 	.word	0xffffffff


	//   ....[11]....
        /*0440*/ 	.word	0xffffffff


	//   ....[12]....
        /*0444*/ 	.word	0xffffffff


	//   ....[13]....
        /*0448*/ 	.word	0xffffffff


	//   ....[14]....
        /*044c*/ 	.word	0xffffffff


	//   ....[15]....
        /*0450*/ 	.word	0xffffffff


	//   ....[16]....
        /*0454*/ 	.word	0xffffffff


	//   ....[17]....
        /*0458*/ 	.word	0xffffffff


	//   ....[18]....
        /*045c*/ 	.word	0xffffffff


	//   ....[19]....
        /*0460*/ 	.word	0xffffffff


	//   ....[20]....
        /*0464*/ 	.word	0xffffffff


	//   ....[21]....
        /*0468*/ 	.word	0xffffffff


	//   ....[22]....
        /*046c*/ 	.word	0xffffffff


	//   ....[23]....
        /*0470*/ 	.word	0xffffffff


	//   ....[24]....
        /*0474*/ 	.word	0xffffffff


	//   ....[25]....
        /*0478*/ 	.word	0xffffffff


	//   ....[26]....
        /*047c*/ 	.word	0xffffffff


	//   ....[27]....
        /*0480*/ 	.word	0xffffffff


	//   ....[28]....
        /*0484*/ 	.word	0xffffffff


	//   ....[29]....
        /*0488*/ 	.word	0xffffffff


	//   ....[30]....
        /*048c*/ 	.word	0xffffffff


	//   ....[31]....
        /*0490*/ 	.word	0xffffffff


	//   ....[32]....
        /*0494*/ 	.word	0xffffffff


	//   ....[33]....
        /*0498*/ 	.word	0xffffffff


	//   ....[34]....
        /*049c*/ 	.word	0xffffffff


	//   ....[35]....
        /*04a0*/ 	.word	0xffffffff


	//   ....[36]....
        /*04a4*/ 	.word	0xffffffff


	//   ....[37]....
        /*04a8*/ 	.word	0xffffffff


	//   ....[38]....
        /*04ac*/ 	.word	0xffffffff


	//   ....[39]....
        /*04b0*/ 	.word	0xffffffff


	//   ....[40]....
        /*04b4*/ 	.word	0xffffffff


	//   ....[41]....
        /*04b8*/ 	.word	0xffffffff


	//   ....[42]....
        /*04bc*/ 	.word	0xffffffff


	//   ....[43]....
        /*04c0*/ 	.word	0xffffffff


	//   ....[44]....
        /*04c4*/ 	.word	0xffffffff


	//   ....[45]....
        /*04c8*/ 	.word	0xffffffff


	//   ....[46]....
        /*04cc*/ 	.word	0xffffffff


	//   ....[47]....
        /*04d0*/ 	.word	0xffffffff


	//   ....[48]....
        /*04d4*/ 	.word	0xffffffff


	//   ....[49]....
        /*04d8*/ 	.word	0xffffffff


	//   ....[50]....
        /*04dc*/ 	.word	0xffffffff


	//   ....[51]....
        /*04e0*/ 	.word	0xffffffff


	//   ....[52]....
        /*04e4*/ 	.word	0xffffffff


	//   ....[53]....
        /*04e8*/ 	.word	0xffffffff


	//   ....[54]....
        /*04ec*/ 	.word	0xffffffff


	//   ....[55]....
        /*04f0*/ 	.word	0xffffffff


	//   ....[56]....
        /*04f4*/ 	.word	0x0500000f


	//   ....[57]....
        /*04f8*/ 	.word	0x0500000f


	//   ....[58]....
        /*04fc*/ 	.word	0x0500000f


	//   ....[59]....
        /*0500*/ 	.word	0x0500000f


	//   ....[60]....
        /*0504*/ 	.word	0x0500000f


	//   ....[61]....
        /*0508*/ 	.word	0x0500000f


	//   ....[62]....
        /*050c*/ 	.word	0x0500000f


	//   ....[63]....
        /*0510*/ 	.word	0x0500000f


	//   ....[64]....
        /*0514*/ 	.word	0x0500000f


	//   ....[65]....
        /*0518*/ 	.word	0x0500000f


	//   ....[66]....
        /*051c*/ 	.word	0x0500000f


	//   ....[67]....
        /*0520*/ 	.word	0x0500000f


	//   ....[68]....
        /*0524*/ 	.word	0x0500000f


	//   ....[69]....
        /*0528*/ 	.word	0x0500000f


	//   ....[70]....
        /*052c*/ 	.word	0x0500000f


	//   ....[71]....
        /*0530*/ 	.word	0x0500000f


	//   ....[72]....
        /*0534*/ 	.word	0x0500000f


	//   ....[73]....
        /*0538*/ 	.word	0x0500000f


	//   ....[74]....
        /*053c*/ 	.word	0x0500000f


	//   ....[75]....
        /*0540*/ 	.word	0x0500000f


	//   ....[76]....
        /*0544*/ 	.word	0x0500000f


	//   ....[77]....
        /*0548*/ 	.word	0x0500000f


	//   ....[78]....
        /*054c*/ 	.word	0x0500000f


	//   ....[79]....
        /*0550*/ 	.word	0x0500000f


	//   ....[80]....
        /*0554*/ 	.word	0x0500000f


	//   ....[81]....
        /*0558*/ 	.word	0x0500000f


	//   ....[82]....
        /*055c*/ 	.word	0x0500000f


	//   ....[83]....
        /*0560*/ 	.word	0x0500000f


	//   ....[84]....
        /*0564*/ 	.word	0x0500000f


	//----- nvinfo : EIATTR_COOP_GROUP_INSTR_OFFSETS
	.align		4
.L_147:
        /*0568*/ 	.byte	0x04, 0x28
        /*056a*/ 	.short	(.L_149 - .L_148)


	//   ....[0]....
.L_148:
        /*056c*/ 	.word	0x00000060


	//   ....[1]....
        /*0570*/ 	.word	0x000001c0


	//   ....[2]....
        /*0574*/ 	.word	0x00000270


	//   ....[3]....
        /*0578*/ 	.word	0x00000430


	//   ....[4]....
        /*057c*/ 	.word	0x00000590


	//   ....[5]....
        /*0580*/ 	.word	0x000006b0


	//   ....[6]....
        /*0584*/ 	.word	0x00000810


	//   ....[7]....
        /*0588*/ 	.word	0x00005bf0


	//   ....[8]....
        /*058c*/ 	.word	0x0000a040


	//   ....[9]....
        /*0590*/ 	.word	0x0000a0c0


	//   ....[10]....
        /*0594*/ 	.word	0x0000a870


	//   ....[11]....
        /*0598*/ 	.word	0x0000a8d0


	//   ....[12]....
        /*059c*/ 	.word	0x0000bcd0


	//   ....[13]....
        /*05a0*/ 	.word	0x0000cfd0


	//   ....[14]....
        /*05a4*/ 	.word	0x0000d030


	//   ....[15]....
        /*05a8*/ 	.word	0x0000dbe0


	//   ....[16]....
        /*05ac*/ 	.word	0x0000dc00


	//   ....[17]....
        /*05b0*/ 	.word	0x0000faf0


	//   ....[18]....
        /*05b4*/ 	.word	0x0000fd80


	//   ....[19]....
        /*05b8*/ 	.word	0x00010060


	//   ....[20]....
        /*05bc*/ 	.word	0x000104d0


	//   ....[21]....
        /*05c0*/ 	.word	0x00010500


	//   ....[22]....
        /*05c4*/ 	.word	0x00012320


	//   ....[23]....
        /*05c8*/ 	.word	0x000124b0


	//   ....[24]....
        /*05cc*/ 	.word	0x000124e0


	//   ....[25]....
        /*05d0*/ 	.word	0x00012510


	//   ....[26]....
        /*05d4*/ 	.word	0x00012550


	//   ....[27]....
        /*05d8*/ 	.word	0x000125a0


	//   ....[28]....
        /*05dc*/ 	.word	0x00012600


	//   ....[29]....
        /*05e0*/ 	.word	0x000127c0


	//   ....[30]....
        /*05e4*/ 	.word	0x00012820


	//   ....[31]....
        /*05e8*/ 	.word	0x00012860


	//   ....[32]....
        /*05ec*/ 	.word	0x000128a0


	//   ....[33]....
        /*05f0*/ 	.word	0x000128d0


	//   ....[34]....
        /*05f4*/ 	.word	0x00012900


	//   ....[35]....
        /*05f8*/ 	.word	0x00012980


	//   ....[36]....
        /*05fc*/ 	.word	0x000129b0


	//   ....[37]....
        /*0600*/ 	.word	0x00012a30


	//   ....[38]....
        /*0604*/ 	.word	0x00015fd0


	//   ....[39]....
        /*0608*/ 	.word	0x00015fe0


	//   ....[40]....
        /*060c*/ 	.word	0x000160d0


	//   ....[41]....
        /*0610*/ 	.word	0x00016130


	//   ....[42]....
        /*0614*/ 	.word	0x00016170


	//   ....[43]....
        /*0618*/ 	.word	0x000161b0


	//   ....[44]....
        /*061c*/ 	.word	0x000161e0


	//   ....[45]....
        /*0620*/ 	.word	0x00016210


	//   ....[46]....
        /*0624*/ 	.word	0x00016380


	//   ....[47]....
        /*0628*/ 	.word	0x000163e0


	//   ....[48]....
        /*062c*/ 	.word	0x00016420


	//   ....[49]....
        /*0630*/ 	.word	0x00016460


	//   ....[50]....
        /*0634*/ 	.word	0x00016490


	//   ....[51]....
        /*0638*/ 	.word	0x000164c0


	//   ....[52]....
        /*063c*/ 	.word	0x00016580


	//   ....[53]....
        /*0640*/ 	.word	0x000165a0


	//   ....[54]....
        /*0644*/ 	.word	0x00016610


	//   ....[55]....
        /*0648*/ 	.word	0x00016a40


	//   ....[56]....
        /*064c*/ 	.word	0x00016ea0


	//   ....[57]....
        /*0650*/ 	.word	0x00016f50


	//   ....[58]....
        /*0654*/ 	.word	0x00016ff0


	//   ....[59]....
        /*0658*/ 	.word	0x00017090


	//   ....[60]....
        /*065c*/ 	.word	0x00017130


	//   ....[61]....
        /*0660*/ 	.word	0x00017220


	//   ....[62]....
        /*0664*/ 	.word	0x000172c0


	//   ....[63]....
        /*0668*/ 	.word	0x00017360


	//   ....[64]....
        /*066c*/ 	.word	0x00017400


	//   ....[65]....
        /*0670*/ 	.word	0x00017660


	//   ....[66]....
        /*0674*/ 	.word	0x00017940


	//   ....[67]....
        /*0678*/ 	.word	0x00017d30


	//   ....[68]....
        /*067c*/ 	.word	0x00017dc0


	//   ....[69]....
        /*0680*/ 	.word	0x00017e60


	//   ....[70]....
        /*0684*/ 	.word	0x00017f10


	//   ....[71]....
        /*0688*/ 	.word	0x00017f90


	//   ....[72]....
        /*068c*/ 	.word	0x00018010


	//   ....[73]....
        /*0690*/ 	.word	0x00018090


	//   ....[74]....
        /*0694*/ 	.word	0x00018110


	//   ....[75]....
        /*0698*/ 	.word	0x000181a0


	//   ....[76]....
        /*069c*/ 	.word	0x00018250


	//   ....[77]....
        /*06a0*/ 	.word	0x000182d0


	//   ....[78]....
        /*06a4*/ 	.word	0x00018350


	//   ....[79]....
        /*06a8*/ 	.word	0x000183d0


	//   ....[80]....
        /*06ac*/ 	.word	0x00018450


	//   ....[81]....
        /*06b0*/ 	.word	0x000184c0


	//   ....[82]....
        /*06b4*/ 	.word	0x00018560


	//   ....[83]....
        /*06b8*/ 	.word	0x000185f0


	//   ....[84]....
        /*06bc*/ 	.word	0x00018710


	//----- nvinfo : EIATTR_REG_RECONFIG
	.align		4
.L_149:
        /*06c0*/ 	.byte	0x01, 0x54
	.zero		2


	//----- nvinfo : EIATTR_SYSCALL_OFFSETS
	.align		4
        /*06c4*/ 	.byte	0x04, 0x46
        /*06c6*/ 	.short	(.L_151 - .L_150)


	//   ....[0]....
.L_150:
        /*06c8*/ 	.word	0x000018c0


	//   ....[1]....
        /*06cc*/ 	.word	0x00001a10


	//   ....[2]....
        /*06d0*/ 	.word	0x00005d80


	//   ....[3]....
        /*06d4*/ 	.word	0x000062a0


	//   ....[4]....
        /*06d8*/ 	.word	0x00013ef0


	//   ....[5]....
        /*06dc*/ 	.word	0x00014020


	//   ....[6]....
        /*06e0*/ 	.word	0x00014120


	//----- nvinfo : EIATTR_MBARRIER_INSTR_OFFSETS
	.align		4
.L_151:
        /*06e4*/ 	.byte	0x04, 0x39
        /*06e6*/ 	.short	(.L_153 - .L_152)


	//   ....[0]....
.L_152:
        /*06e8*/ 	.word	0x000002e0
        /*06ec*/ 	.word	0x000000ff
        /*06f0*/ 	.word	0x00030800
        /*06f4*/ 	.short	0x0100
        /*06f6*/ 	.byte	0x08
	.zero		1


	//   ....[1]....
        /*06f8*/ 	.word	0x000002f0
        /*06fc*/ 	.word	0x000000ff
        /*0700*/ 	.word	0x00030820
        /*0704*/ 	.short	0x0100
        /*0706*/ 	.byte	0x08
	.zero		1


	//   ....[2]....
        /*0708*/ 	.word	0x000003e0
        /*070c*/ 	.word	0x000000ff
        /*0710*/ 	.word	0x00030830
        /*0714*/ 	.short	0x0100
        /*0716*/ 	.byte	0x08
	.zero		1


	//   ....[3]....
        /*0718*/ 	.word	0x000003f0
        /*071c*/ 	.word	0x000000ff
        /*0720*/ 	.word	0x00030840
        /*0724*/ 	.short	0x0100
        /*0726*/ 	.byte	0x08
	.zero		1


	//   ....[4]....
        /*0728*/ 	.word	0x00000400
        /*072c*/ 	.word	0x000000ff
        /*0730*/ 	.word	0x00030838
        /*0734*/ 	.short	0x0100
        /*0736*/ 	.byte	0x08
	.zero		1


	//   ....[5]....
        /*0738*/ 	.word	0x00000410
        /*073c*/ 	.word	0x000000ff
        /*0740*/ 	.word	0x00030848
        /*0744*/ 	.short	0x0100
        /*0746*/ 	.byte	0x08
	.zero		1


	//   ....[6]....
        /*0748*/ 	.word	0x00000540
        /*074c*/ 	.word	0x000000ff
        /*0750*/ 	.word	0x00030850
        /*0754*/ 	.short	0x0100
        /*0756*/ 	.byte	0x08
	.zero		1


	//   ....[7]....
        /*0758*/ 	.word	0x00000550
        /*075c*/ 	.word	0x000000ff
        /*0760*/ 	.word	0x00030860
        /*0764*/ 	.short	0x0100
        /*0766*/ 	.byte	0x08
	.zero		1


	//   ....[8]....
        /*0768*/ 	.word	0x00000560
        /*076c*/ 	.word	0x000000ff
        /*0770*/ 	.word	0x00030858
        /*0774*/ 	.short	0x0100
        /*0776*/ 	.byte	0x08
	.zero		1


	//   ....[9]....
        /*0778*/ 	.word	0x00000570
        /*077c*/ 	.word	0x000000ff
        /*0780*/ 	.word	0x00030868
        /*0784*/ 	.short	0x0100
        /*0786*/ 	.byte	0x08
	.zero		1


	//   ....[10]....
        /*0788*/ 	.word	0x00000660
        /*078c*/ 	.word	0x000000ff
        /*0790*/ 	.word	0x00030870
        /*0794*/ 	.short	0x0100
        /*0796*/ 	.byte	0x06
	.zero		1


	//   ....[11]....
        /*0798*/ 	.word	0x00000670
        /*079c*/ 	.word	0x000000ff
        /*07a0*/ 	.word	0x00030880
        /*07a4*/ 	.short	0x0100
        /*07a6*/ 	.byte	0x06
	.zero		1


	//   ....[12]....
        /*07a8*/ 	.word	0x00000680
        /*07ac*/ 	.word	0x000000ff
        /*07b0*/ 	.word	0x00030878
        /*07b4*/ 	.short	0x0100
        /*07b6*/ 	.byte	0x06
	.zero		1


	//   ....[13]....
        /*07b8*/ 	.word	0x00000690
        /*07bc*/ 	.word	0x000000ff
        /*07c0*/ 	.word	0x00030888
        /*07c4*/ 	.short	0x0100
        /*07c6*/ 	.byte	0x06
	.zero		1


	//   ....[14]....
        /*07c8*/ 	.word	0x000007c0
        /*07cc*/ 	.word	0x000000ff
        /*07d0*/ 	.word	0x00030890
        /*07d4*/ 	.short	0x0100
        /*07d6*/ 	.byte	0x08
	.zero		1


	//   ....[15]....
        /*07d8*/ 	.word	0x000007d0
        /*07dc*/ 	.word	0x000000ff
        /*07e0*/ 	.word	0x000308a0
        /*07e4*/ 	.short	0x0100
        /*07e6*/ 	.byte	0x08
	.zero		1


	//   ....[16]....
        /*07e8*/ 	.word	0x000007e0
        /*07ec*/ 	.word	0x000000ff
        /*07f0*/ 	.word	0x00030898
        /*07f4*/ 	.short	0x0100
        /*07f6*/ 	.byte	0x08
	.zero		1


	//   ....[17]....
        /*07f8*/ 	.word	0x000007f0
        /*07fc*/ 	.word	0x000000ff
        /*0800*/ 	.word	0x000308a8
        /*0804*/ 	.short	0x0100
        /*0806*/ 	.byte	0x08
	.zero		1


	//   ....[18]....
        /*0808*/ 	.word	0x00000920
        /*080c*/ 	.word	0x000000ff
        /*0810*/ 	.word	0x000308b0
        /*0814*/ 	.short	0x0100
        /*0816*/ 	.byte	0x08
	.zero		1


	//   ....[19]....
        /*0818*/ 	.word	0x00000930
        /*081c*/ 	.word	0x000000ff
        /*0820*/ 	.word	0x000308c0
        /*0824*/ 	.short	0x0100
        /*0826*/ 	.byte	0x08
	.zero		1


	//   ....[20]....
        /*0828*/ 	.word	0x00000940
        /*082c*/ 	.word	0x000000ff
        /*0830*/ 	.word	0x000308b8
        /*0834*/ 	.short	0x0100
        /*0836*/ 	.byte	0x08
	.zero		1


	//   ....[21]....
        /*0838*/ 	.word	0x00000950
        /*083c*/ 	.word	0x000000ff
        /*0840*/ 	.word	0x000308c8
        /*0844*/ 	.short	0x0100
        /*0846*/ 	.byte	0x08
	.zero		1


	//   ....[22]....
        /*0848*/ 	.word	0x00002d60
        /*084c*/ 	.word	0x00000054
        /*0850*/ 	.word	0x00030890
        /*0854*/ 	.short	0x010a
        /*0856*/ 	.byte	0x3f
	.zero		1


	//   ....[23]....
        /*0858*/ 	.word	0x000040f0
        /*085c*/ 	.word	0x00000054
        /*0860*/ 	.word	0x00030890
        /*0864*/ 	.short	0x010a
        /*0866*/ 	.byte	0x3f
	.zero		1


	//   ....[24]....
        /*0868*/ 	.word	0x000052f0
        /*086c*/ 	.word	0x00000054
        /*0870*/ 	.word	0x00030890
        /*0874*/ 	.short	0x010a
        /*0876*/ 	.byte	0x3f
	.zero		1


	//   ....[25]....
        /*0878*/ 	.word	0x00005510
        /*087c*/ 	.word	0x00000024
        /*0880*/ 	.word	0x00000000
        /*0884*/ 	.short	0x0101
        /*0886*/ 	.byte	0x3f
	.zero		1


	//   ....[26]....
        /*0888*/ 	.word	0x00005550
        /*088c*/ 	.word	0x00000054
        /*0890*/ 	.word	0x000308b0
        /*0894*/ 	.short	0x010a
        /*0896*/ 	.byte	0x3f
	.zero		1


	//   ....[27]....
        /*0898*/ 	.word	0x00005910
        /*089c*/ 	.word	0x00000054
        /*08a0*/ 	.word	0x00000000
        /*08a4*/ 	.short	0x0101
        /*08a6*/ 	.byte	0x3f
	.zero		1


	//   ....[28]....
        /*08a8*/ 	.word	0x00005e20
        /*08ac*/ 	.word	0x00000002
        /*08b0*/ 	.word	0x00030800
        /*08b4*/ 	.short	0x010a
        /*08b6*/ 	.byte	0x3f
	.zero		1


	//   ....[29]....
        /*08b8*/ 	.word	0x00005e70
        /*08bc*/ 	.word	0x00000002
        /*08c0*/ 	.word	0x00030800
        /*08c4*/ 	.short	0x010a
        /*08c6*/ 	.byte	0x3f
	.zero		1


	//   ....[30]....
        /*08c8*/ 	.word	0x000065d0
        /*08cc*/ 	.word	0x00000002
        /*08d0*/ 	.word	0x00030800
        /*08d4*/ 	.short	0x010a
        /*08d6*/ 	.byte	0x3f
	.zero		1


	//   ....[31]....
        /*08d8*/ 	.word	0x00007460
        /*08dc*/ 	.word	0x00000002
        /*08e0*/ 	.word	0x00030800
        /*08e4*/ 	.short	0x010a
        /*08e6*/ 	.byte	0x3f
	.zero		1


	//   ....[32]....
        /*08e8*/ 	.word	0x00008340
        /*08ec*/ 	.word	0x00000000
        /*08f0*/ 	.word	0x00030830
        /*08f4*/ 	.short	0x010a
        /*08f6*/ 	.byte	0x3f
	.zero		1


	//   ....[33]....
        /*08f8*/ 	.word	0x00008420
        /*08fc*/ 	.word	0x00000000
        /*0900*/ 	.word	0x00030830
        /*0904*/ 	.short	0x010a
        /*0906*/ 	.byte	0x3f
	.zero		1


	//   ....[34]....
        /*0908*/ 	.word	0x0000ab70
        /*090c*/ 	.word	0x0000000c
        /*0910*/ 	.word	0x00000000
        /*0914*/ 	.short	0x0101
        /*0916*/ 	.byte	0x3f
	.zero		1


	//   ....[35]....
        /*0918*/ 	.word	0x0000bf30
        /*091c*/ 	.word	0x00000005
        /*0920*/ 	.word	0x00030830
        /*0924*/ 	.short	0x010a
        /*0926*/ 	.byte	0x3f
	.zero		1


	//   ....[36]....
        /*0928*/ 	.word	0x0000bf80
        /*092c*/ 	.word	0x00000005
        /*0930*/ 	.word	0x00030830
        /*0934*/ 	.short	0x010a
        /*0936*/ 	.byte	0x3f
	.zero		1


	//   ....[37]....
        /*0938*/ 	.word	0x0000c2d0
        /*093c*/ 	.word	0x00000006
        /*0940*/ 	.word	0x00030850
        /*0944*/ 	.short	0x010a
        /*0946*/ 	.byte	0x3f
	.zero		1


	//   ....[38]....
        /*0948*/ 	.word	0x0000c310
        /*094c*/ 	.word	0x00000006
        /*0950*/ 	.word	0x00030850
        /*0954*/ 	.short	0x010a
        /*0956*/ 	.byte	0x3f
	.zero		1


	//   ....[39]....
        /*0958*/ 	.word	0x0000e930
        /*095c*/ 	.word	0x00000042
        /*0960*/ 	.word	0x00000000
        /*0964*/ 	.short	0x0101
        /*0966*/ 	.byte	0x3f
	.zero		1


	//   ....[40]....
        /*0968*/ 	.word	0x0000e960
        /*096c*/ 	.word	0x00000000
        /*0970*/ 	.word	0x00000000
        /*0974*/ 	.short	0x0101
        /*0976*/ 	.byte	0x3f
	.zero		1


	//   ....[41]....
        /*0978*/ 	.word	0x0000fb80
        /*097c*/ 	.word	0x0000000b
        /*0980*/ 	.word	0x00030850
        /*0984*/ 	.short	0x010a
        /*0986*/ 	.byte	0x3f
	.zero		1


	//   ....[42]....
        /*0988*/ 	.word	0x0000fc30
        /*098c*/ 	.word	0x0000000b
        /*0990*/ 	.word	0x00030850
        /*0994*/ 	.short	0x010a
        /*0996*/ 	.byte	0x3f
	.zero		1


	//   ....[43]....
        /*0998*/ 	.word	0x000106d0
        /*099c*/ 	.word	0x00000009
        /*09a0*/ 	.word	0x00000000
        /*09a4*/ 	.short	0x0101
        /*09a6*/ 	.byte	0x3f
	.zero		1


	//   ....[44]....
        /*09a8*/ 	.word	0x000115c0
        /*09ac*/ 	.word	0x00000000
        /*09b0*/ 	.word	0x00000000
        /*09b4*/ 	.short	0x0101
        /*09b6*/ 	.byte	0x3f
	.zero		1


	//   ....[45]....
        /*09b8*/ 	.word	0x00013440
        /*09bc*/ 	.word	0x00000006
        /*09c0*/ 	.word	0x00030820
        /*09c4*/ 	.short	0x010a
        /*09c6*/ 	.byte	0x3f
	.zero		1


	//   ....[46]....
        /*09c8*/ 	.word	0x000134b0
        /*09cc*/ 	.word	0x00000007
        /*09d0*/ 	.word	0x000308a0
        /*09d4*/ 	.short	0x010a
        /*09d6*/ 	.byte	0x3f
	.zero		1


	//   ....[47]....
        /*09d8*/ 	.word	0x00013660
        /*09dc*/ 	.word	0x00000007
        /*09e0*/ 	.word	0x000308c0
        /*09e4*/ 	.short	0x010a
        /*09e6*/ 	.byte	0x3f
	.zero		1


	//   ....[48]....
        /*09e8*/ 	.word	0x000138b0
        /*09ec*/ 	.word	0x00000007
        /*09f0*/ 	.word	0x000308a0
        /*09f4*/ 	.short	0x010a
        /*09f6*/ 	.byte	0x3f
	.zero		1


	//   ....[49]....
        /*09f8*/ 	.word	0x00013a50
        /*09fc*/ 	.word	0x00000007
        /*0a00*/ 	.word	0x000308c0
        /*0a04*/ 	.short	0x010a
        /*0a06*/ 	.byte	0x3f
	.zero		1


	//   ....[50]....
        /*0a08*/ 	.word	0x000145f0
        /*0a0c*/ 	.word	0x00000005
        /*0a10*/ 	.word	0x00030840
        /*0a14*/ 	.short	0x010a
        /*0a16*/ 	.byte	0x3f
	.zero		1


	//   ....[51]....
        /*0a18*/ 	.word	0x00014940
        /*0a1c*/ 	.word	0x0000001c
        /*0a20*/ 	.word	0x00030820
        /*0a24*/ 	.short	0x010a
        /*0a26*/ 	.byte	0x3f
	.zero		1


	//   ....[52]....
        /*0a28*/ 	.word	0x00014c40
        /*0a2c*/ 	.word	0x00000003
        /*0a30*/ 	.word	0x00030840
        /*0a34*/ 	.short	0x010a
        /*0a36*/ 	.byte	0x3f
	.zero		1


	//   ....[53]....
        /*0a38*/ 	.word	0x00014e20
        /*0a3c*/ 	.word	0x00000002
        /*0a40*/ 	.word	0x00000060
        /*0a44*/ 	.short	0x010a
        /*0a46*/ 	.byte	0x3f
	.zero		1


	//   ....[54]....
        /*0a48*/ 	.word	0x000152a0
        /*0a4c*/ 	.word	0x00000003
        /*0a50*/ 	.word	0x00030840
        /*0a54*/ 	.short	0x010a
        /*0a56*/ 	.byte	0x3f
	.zero		1


	//   ....[55]....
        /*0a58*/ 	.word	0x00015480
        /*0a5c*/ 	.word	0x00000003
        /*0a60*/ 	.word	0x00000060
        /*0a64*/ 	.short	0x010a
        /*0a66*/ 	.byte	0x3f
	.zero		1


	//   ....[56]....
        /*0a68*/ 	.word	0x00015840
        /*0a6c*/ 	.word	0x00000002
        /*0a70*/ 	.word	0x00030840
        /*0a74*/ 	.short	0x010a
        /*0a76*/ 	.byte	0x3f
	.zero		1


	//   ....[57]....
        /*0a78*/ 	.word	0x00015a30
        /*0a7c*/ 	.word	0x00000002
        /*0a80*/ 	.word	0x00000060
        /*0a84*/ 	.short	0x010a
        /*0a86*/ 	.byte	0x3f
	.zero		1


	//   ....[58]....
        /*0a88*/ 	.word	0x00015d80
        /*0a8c*/ 	.word	0x00000003
        /*0a90*/ 	.word	0x00030860
        /*0a94*/ 	.short	0x010a
        /*0a96*/ 	.byte	0x3f
	.zero		1


	//   ....[59]....
        /*0a98*/ 	.word	0x000169c0
        /*0a9c*/ 	.word	0x00000009
        /*0aa0*/ 	.word	0x00030820
        /*0aa4*/ 	.short	0x010a
        /*0aa6*/ 	.byte	0x3f
	.zero		1


	//   ....[60]....
        /*0aa8*/ 	.word	0x00016b50
        /*0aac*/ 	.word	0x00000007
        /*0ab0*/ 	.word	0x00000000
        /*0ab4*/ 	.short	0x010a
        /*0ab6*/ 	.byte	0x3f
	.zero		1


	//   ....[61]....
        /*0ab8*/ 	.word	0x00016bc0
        /*0abc*/ 	.word	0x00000003
        /*0ac0*/ 	.word	0x00000000
        /*0ac4*/ 	.short	0x010a
        /*0ac6*/ 	.byte	0x3f
	.zero		1


	//   ....[62]....
        /*0ac8*/ 	.word	0x00016c20
        /*0acc*/ 	.word	0x00000005
        /*0ad0*/ 	.word	0x00000000
        /*0ad4*/ 	.short	0x010a
        /*0ad6*/ 	.byte	0x3f
	.zero		1


	//   ....[63]....
        /*0ad8*/ 	.word	0x00016c50
        /*0adc*/ 	.word	0x00000003
        /*0ae0*/ 	.word	0x00000000
        /*0ae4*/ 	.short	0x010a
        /*0ae6*/ 	.byte	0x3f
	.zero		1


	//   ....[64]....
        /*0ae8*/ 	.word	0x00016cb0
        /*0aec*/ 	.word	0x00000054
        /*0af0*/ 	.word	0x00030890
        /*0af4*/ 	.short	0x010a
        /*0af6*/ 	.byte	0x3f
	.zero		1


	//   ....[65]....
        /*0af8*/ 	.word	0x00016d00
        /*0afc*/ 	.word	0x00000054
        /*0b00*/ 	.word	0x00030890
        /*0b04*/ 	.short	0x010a
        /*0b06*/ 	.byte	0x3f
	.zero		1


	//   ....[66]....
        /*0b08*/ 	.word	0x00016d50
        /*0b0c*/ 	.word	0x00000054
        /*0b10*/ 	.word	0x00030890
        /*0b14*/ 	.short	0x010a
        /*0b16*/ 	.byte	0x3f
	.zero		1


	//   ....[67]....
        /*0b18*/ 	.word	0x00016da0
        /*0b1c*/ 	.word	0x00000054
        /*0b20*/ 	.word	0x000308b0
        /*0b24*/ 	.short	0x010a
        /*0b26*/ 	.byte	0x3f
	.zero		1


	//   ....[68]....
        /*0b28*/ 	.word	0x00017170
        /*0b2c*/ 	.word	0x00000002
        /*0b30*/ 	.word	0x00030800
        /*0b34*/ 	.short	0x010a
        /*0b36*/ 	.byte	0x3f
	.zero		1


	//   ....[69]....
        /*0b38*/ 	.word	0x00017440
        /*0b3c*/ 	.word	0x00000002
        /*0b40*/ 	.word	0x00030800
        /*0b44*/ 	.short	0x010a
        /*0b46*/ 	.byte	0x3f
	.zero		1


	//   ....[70]....
        /*0b48*/ 	.word	0x00017490
        /*0b4c*/ 	.word	0x00000000
        /*0b50*/ 	.word	0x00030830
        /*0b54*/ 	.short	0x010a
        /*0b56*/ 	.byte	0x3f
	.zero		1


	//   ....[71]....
        /*0b58*/ 	.word	0x000174e0
        /*0b5c*/ 	.word	0x00000005
        /*0b60*/ 	.word	0x00030830
        /*0b64*/ 	.short	0x010a
        /*0b66*/ 	.byte	0x3f
	.zero		1


	//   ....[72]....
        /*0b68*/ 	.word	0x00017530
        /*0b6c*/ 	.word	0x00000006
        /*0b70*/ 	.word	0x00030850
        /*0b74*/ 	.short	0x010a
        /*0b76*/ 	.byte	0x3f
	.zero		1


	//   ....[73]....
        /*0b78*/ 	.word	0x00017580
        /*0b7c*/ 	.word	0x0000000b
        /*0b80*/ 	.word	0x00030850
        /*0b84*/ 	.short	0x010a
        /*0b86*/ 	.byte	0x3f
	.zero		1


	//   ....[74]....
        /*0b88*/ 	.word	0x00017720
        /*0b8c*/ 	.word	0x00000006
        /*0b90*/ 	.word	0x00030820
        /*0b94*/ 	.short	0x010a
        /*0b96*/ 	.byte	0x3f
	.zero		1


	//   ....[75]....
        /*0b98*/ 	.word	0x00017770
        /*0b9c*/ 	.word	0x00000007
        /*0ba0*/ 	.word	0x000308a0
        /*0ba4*/ 	.short	0x010a
        /*0ba6*/ 	.byte	0x3f
	.zero		1


	//   ....[76]....
        /*0ba8*/ 	.word	0x000177c0
        /*0bac*/ 	.word	0x00000007
        /*0bb0*/ 	.word	0x000308c0
        /*0bb4*/ 	.short	0x010a
        /*0bb6*/ 	.byte	0x3f
	.zero		1


	//   ....[77]....
        /*0bb8*/ 	.word	0x00017810
        /*0bbc*/ 	.word	0x00000007
        /*0bc0*/ 	.word	0x000308a0
        /*0bc4*/ 	.short	0x010a
        /*0bc6*/ 	.byte	0x3f
	.zero		1


	//   ....[78]....
        /*0bc8*/ 	.word	0x00017860
        /*0bcc*/ 	.word	0x00000007
        /*0bd0*/ 	.word	0x000308c0
        /*0bd4*/ 	.short	0x010a
        /*0bd6*/ 	.byte	0x3f
	.zero		1


	//   ....[79]....
        /*0bd8*/ 	.word	0x00017a00
        /*0bdc*/ 	.word	0x00000005
        /*0be0*/ 	.word	0x00030840
        /*0be4*/ 	.short	0x010a
        /*0be6*/ 	.byte	0x3f
	.zero		1


	//   ....[80]....
        /*0be8*/ 	.word	0x00017a50
        /*0bec*/ 	.word	0x0000001c
        /*0bf0*/ 	.word	0x00030820
        /*0bf4*/ 	.short	0x010a
        /*0bf6*/ 	.byte	0x3f
	.zero		1


	//   ....[81]....
        /*0bf8*/ 	.word	0x00017aa0
        /*0bfc*/ 	.word	0x00000003
        /*0c00*/ 	.word	0x00030840
        /*0c04*/ 	.short	0x010a
        /*0c06*/ 	.byte	0x3f
	.zero		1


	//   ....[82]....
        /*0c08*/ 	.word	0x00017af0
        /*0c0c*/ 	.word	0x00000002
        /*0c10*/ 	.word	0x00000060
        /*0c14*/ 	.short	0x010a
        /*0c16*/ 	.byte	0x3f
	.zero		1


	//   ....[83]....
        /*0c18*/ 	.word	0x00017b40
        /*0c1c*/ 	.word	0x00000003
        /*0c20*/ 	.word	0x00030840
        /*0c24*/ 	.short	0x010a
        /*0c26*/ 	.byte	0x3f
	.zero		1


	//   ....[84]....
        /*0c28*/ 	.word	0x00017b90
        /*0c2c*/ 	.word	0x00000003
        /*0c30*/ 	.word	0x00000060
        /*0c34*/ 	.short	0x010a
        /*0c36*/ 	.byte	0x3f
	.zero		1


	//   ....[85]....
        /*0c38*/ 	.word	0x00017be0
        /*0c3c*/ 	.word	0x00000002
        /*0c40*/ 	.word	0x00030840
        /*0c44*/ 	.short	0x010a
        /*0c46*/ 	.byte	0x3f
	.zero		1


	//   ....[86]....
        /*0c48*/ 	.word	0x00017c30
        /*0c4c*/ 	.word	0x00000002
        /*0c50*/ 	.word	0x00000060
        /*0c54*/ 	.short	0x010a
        /*0c56*/ 	.byte	0x3f
	.zero		1


	//   ....[87]....
        /*0c58*/ 	.word	0x00017c80
        /*0c5c*/ 	.word	0x00000003
        /*0c60*/ 	.word	0x00030860
        /*0c64*/ 	.short	0x010a
        /*0c66*/ 	.byte	0x3f
	.zero		1


	//   ....[88]....
        /*0c68*/ 	.word	0x00018630
        /*0c6c*/ 	.word	0x00000009
        /*0c70*/ 	.word	0x00030820
        /*0c74*/ 	.short	0x010a
        /*0c76*/ 	.byte	0x3f
	.zero		1


	//   ....[89]....
        /*0c78*/ 	.word	0x000187d0
        /*0c7c*/ 	.word	0x00000007
        /*0c80*/ 	.word	0x00000000
        /*0c84*/ 	.short	0x010a
        /*0c86*/ 	.byte	0x3f
	.zero		1


	//   ....[90]....
        /*0c88*/ 	.word	0x00018820
        /*0c8c*/ 	.word	0x00000003
        /*0c90*/ 	.word	0x00000000
        /*0c94*/ 	.short	0x010a
        /*0c96*/ 	.byte	0x3f
	.zero		1


	//   ....[91]....
        /*0c98*/ 	.word	0x00018870
        /*0c9c*/ 	.word	0x00000005
        /*0ca0*/ 	.word	0x00000000
        /*0ca4*/ 	.short	0x010a
        /*0ca6*/ 	.byte	0x3f
	.zero		1


	//----- nvinfo : EIATTR_NUM_MBARRIERS
	.align		4
.L_153:
        /*0ca8*/ 	.byte	0x03, 0x38
        /*0caa*/ 	.short	0x0016


	//----- nvinfo : EIATTR_EXIT_INSTR_OFFSETS
	.align		4
        /*0cac*/ 	.byte	0x04, 0x1c
        /*0cae*/ 	.short	(.L_155 - .L_154)


	//   ....[0]....
.L_154:
        /*0cb0*/ 	.word	0x00016ca0


	//----- nvinfo : EIATTR_MAX_THREADS
	.align		4
.L_155:
        /*0cb4*/ 	.byte	0x04, 0x05
        /*0cb6*/ 	.short	(.L_157 - .L_156)
.L_156:
        /*0cb8*/ 	.word	0x00000200
        /*0cbc*/ 	.word	0x00000001
        /*0cc0*/ 	.word	0x00000001


	//----- nvinfo : EIATTR_CRS_STACK_SIZE
	.align		4
.L_157:
        /*0cc4*/ 	.byte	0x04, 0x1e
        /*0cc6*/ 	.short	(.L_159 - .L_158)
.L_158:
        /*0cc8*/ 	.word	0x00000000


	//----- nvinfo : EIATTR_CBANK_PARAM_SIZE
	.align		4
.L_159:
        /*0ccc*/ 	.byte	0x03, 0x19
        /*0cce*/ 	.short	0x0a70


	//----- nvinfo : EIATTR_PARAM_CBANK
	.align		4
        /*0cd0*/ 	.byte	0x04, 0x0a
        /*0cd2*/ 	.short	(.L_161 - .L_160)
	.align		4
.L_160:
        /*0cd4*/ 	.word	index@(.nv.constant0._ZN7cutlass13device_kernelIN5flash11enable_sm90INS1_16FlashAttnFwdSm90INS1_25CollectiveMainloopFwdSm90ILi2EN4cute5tupleIJNS5_1CILi1EEES8_S8_EEENS6_IJNS7_ILi192EEESA_NS7_ILi64EEEEEELi64ENS_10bfloat16_tEfNS_4arch4Sm90ELb0ELb0ELb1ELb1ELb0ELb1ELb0ELb0ELb1ELb0ELb0ELb0EEENS1_21CollectiveEpilogueFwdINS6_IJSA_SB_SA_EEES9_SD_SF_Li384ELb1ELb0ELb0ELb0EEENS1_36VarlenDynamicPersistentTileSchedulerILi192ELi192ELi384ELi32ELb0ELb0ELb1ELb0ELb1ELb1EEEEEEEEEvNT_6ParamsE)
        /*0cd8*/ 	.short	0x0210
        /*0cda*/ 	.short	0x0a70


	//----- nvinfo : EIATTR_SW_WAR
	.align		4
.L_161:
        /*0cdc*/ 	.byte	0x04, 0x36
        /*0cde*/ 	.short	(.L_163 - .L_162)
.L_162:
        /*0ce0*/ 	.word	0x00000008
.L_163:


//--------------------- .nv.info._ZN7cutlass13device_kernelIN5flash11enable_sm90INS1_16FlashAttnFwdSm90INS1_25CollectiveMainloopFwdSm90ILi2EN4cute5tupleIJNS5_1CILi1EEES8_S8_EEENS6_IJNS7_ILi192EEENS7_ILi128EEENS7_ILi64EEEEEELi64ENS_10bfloat16_tEfNS_4arch4Sm90ELb0ELb1ELb1ELb0ELb0ELb0ELb0ELb1ELb1ELb0ELb0ELb0EEENS1_21CollectiveEpilogueFwdINS6_IJSA_SC_SB_EEES9_SE_SG_Li384ELb0ELb0ELb0ELb0EEENS1_30DynamicPersistentTileSchedulerILi384ELi32ELb0ELb0ELb1EEEEEEEEEvNT_6ParamsE --------------------------
	.section	.nv.info._ZN7cutlass13device_kernelIN5flash11enable_sm90INS1_16FlashAttnFwdSm90INS1_25CollectiveMainloopFwdSm90ILi2EN4cute5tupleIJNS5_1CILi1EEES8_S8_EEENS6_IJNS7_ILi192EEENS7_ILi128EEENS7_ILi64EEEEEELi64ENS_10bfloat16_tEfNS_4arch4Sm90ELb0ELb1ELb1ELb0ELb0ELb0ELb0ELb1ELb1ELb0ELb0ELb0EEENS1_21CollectiveEpilogueFwdINS6_IJSA_SC_SB_EEES9_SE_SG_Li384ELb0ELb0ELb0ELb0EEENS1_30DynamicPersistentTileSchedulerILi384ELi32ELb0ELb0ELb1EEEEEEEEEvNT_6ParamsE,"",@"SHT_CUDA_INFO"
	.sectionflags	@""
	.align	4


	//----- nvinfo : EIATTR_CUDA_API_VERSION
	.align		4
        /*0000*/ 	.byte	0x04, 0x37
        /*0002*/ 	.short	(.L_165 - .L_164)
.L_164:
        /*0004*/ 	.word	0x00000082


	//----- nvinfo : EIATTR_KPARAM_INFO
	.align		4
.L_165:
        /*0008*/ 	.byte	0x04, 0x17
        /*000a*/ 	.short	(.L_167 - .L_166)
.L_166:
        /*000c*/ 	.word	0x00000000
        /*0010*/ 	.short	0x0000
        /*0012*/ 	.short	0x0070
        /*0014*/ 	.byte	0x00, 0xf0, 0x01, 0x2e


	//----- nvinfo : EIATTR_SPARSE_MMA_MASK
	.align		4
.L_167:
        /*0018*/ 	.byte	0x03, 0x50
        /*001a*/ 	.short	0x0000


	//----- nvinfo : EIATTR_MAXREG_COUNT
	.align		4
        /*001c*/ 	.byte	0x03, 0x1b
        /*001e*/ 	.short	0x0080


	//----- nvinfo : EIATTR_NUM_BARRIERS
	.align		4
        /*0020*/ 	.byte	0x02, 0x4c
        /*0022*/ 	.byte	0x10
	.zero		1


	//----- nvinfo : EIATTR_EXTERNS
	.align		4
        /*0024*/ 	.byte	0x04, 0x0f
        /*0026*/ 	.short	(.L_169 - .L_168)


	//   ....[0]....
	.align		4
.L_168:
        /*0028*/ 	.word	index@(__assertfail)


	//----- nvinfo : EIATTR_MERCURY_ISA_VERSION
	.align		4
.L_169:
        /*002c*/ 	.byte	0x03, 0x5f
        /*002e*/ 	.short	0x0101


	//----- nvinfo : EIATTR_INT_WARP_WIDE_INSTR_OFFSETS
	.align		4
        /*0030*/ 	.byte	0x04, 0x31
        /*0032*/ 	.short	(.L_171 - .L_170)


	//   ....[0]....
.L_170:
        /*0034*/ 	.word	0x00000180


	//   ....[1]....
        /*0038*/ 	.word	0x000001b0


	//   ....[2]....
        /*003c*/ 	.word	0x000001c0


	//   ....[3]....
        /*0040*/ 	.word	0x00010170


	//   ....[4]....
        /*0044*/ 	.word	0x00010200


	//   ....[5]....
        /*0048*/ 	.word	0x000106b0


	//   ....[6]....
        /*004c*/ 	.word	0x00011e00


	//   ....[7]....
        /*0050*/ 	.word	0x00011e90


	//----- nvinfo : EIATTR_COOP_GROUP_MASK_REGIDS
	.align		4
.L_171:
        /*0054*/ 	.byte	0x04, 0x29
        /*0056*/ 	.short	(.L_173 - .L_172)


	//   ....[0]....
.L_172:
        /*0058*/ 	.word	0xffffffff


	//   ....[1]....
        /*005c*/ 	.word	0xffffffff


	//   ....[2]....
        /*0060*/ 	.word	0xffffffff


	//   ....[3]....
        /*0064*/ 	.word	0xffffffff


	//   ....[4]....
        /*0068*/ 	.word	0xffffffff


	//   ....[5]....
        /*006c*/ 	.word	0xffffffff


	//   ....[6]....
        /*0070*/ 	.word	0xffffffff


	//   ....[7]....
        /*0074*/ 	.word	0xffffffff


	//   ....[8]....
        /*0078*/ 	.word	0xffffffff


	//   ....[9]....
        /*007c*/ 	.word	0xffffffff


	//   ....[10]....
        /*0080*/ 	.word	0xffffffff


	//   ....[11]....
        /*0084*/ 	.word	0xffffffff


	//   ....[12]....
        /*0088*/ 	.word	0xffffffff


	//   ....[13]....
        /*008c*/ 	.word	0xffffffff


	//   ....[14]....
        /*0090*/ 	.word	0xffffffff


	//   ....[15]....
        /*0094*/ 	.word	0xffffffff


	//   ....[16]....
        /*0098*/ 	.word	0xffffffff


	//   ....[17]....
        /*009c*/ 	.word	0xffffffff


	//   ....[18]....
        /*00a0*/ 	.word	0xffffffff


	//   ....[19]....
        /*00a4*/ 	.word	0xffffffff


	//   ....[20]....
        /*00a8*/ 	.word	0xffffffff


	//   ....[21]....
        /*00ac*/ 	.word	0xffffffff


	//   ....[22]....
        /*00b0*/ 	.word	0xffffffff


	//   ....[23]....
        /*00b4*/ 	.word	0xffffffff


	//   ....[24]....
        /*00b8*/ 	.word	0xffffffff


	//   ....[25]....
        /*00bc*/ 	.word	0xffffffff


	//   ....[26]....
        /*00c0*/ 	.word	0xffffffff


	//   ....[27]....
        /*00c4*/ 	.word	0xffffffff


	//   ....[28]....
        /*00c8*/ 	.word	0xffffffff


	//   ....[29]....
        /*00cc*/ 	.word	0xffffffff


	//   ....[30]....
        /*00d0*/ 	.word	0xffffffff


	//   ....[31]....
        /*00d4*/ 	.word	0xffffffff


	//   ....[32]....
        /*00d8*/ 	.word	0x0500000f


	//   ....[33]....
        /*00dc*/ 	.word	0x0500000f


	//----- nvinfo : EIATTR_COOP_GROUP_INSTR_OFFSETS
	.align		4
.L_173:
        /*00e0*/ 	.byte	0x04, 0x28
        /*00e2*/ 	.short	(.L_175 - .L_174)


	//   ....[0]....
.L_174:
        /*00e4*/ 	.word	0x00000060


	//   ....[1]....
        /*00e8*/ 	.word	0x00000190


	//   ....[2]....
        /*00ec*/ 	.word	0x000001e0


	//   ....[3]....
        /*00f0*/ 	.word	0x000003d0


	//   ....[4]....
        /*00f4*/ 	.word	0x00000530


	//   ....[5]....
        /*00f8*/ 	.word	0x00000650


	//   ....[6]....
        /*00fc*/ 	.word	0x000007b0


	//   ....[7]....
        /*0100*/ 	.word	0x00001600


	//   ....[8]....
        /*0104*/ 	.word	0x00003980


	//   ....[9]....
        /*0108*/ 	.word	0x00003a60


	//   ....[10]....
        /*010c*/ 	.word	0x000042d0


	//   ....[11]....
        /*0110*/ 	.word	0x00004330


	//   ....[12]....
        /*0114*/ 	.word	0x00006dd0


	//   ....[13]....
        /*0118*/ 	.word	0x00006e70


	//   ....[14]....
        /*011c*/ 	.word	0x00007730


	//   ....[15]....
        /*0120*/ 	.word	0x000077b0


	//   ....[16]....
        /*0124*/ 	.word	0x00009550


	//   ....[17]....
        /*0128*/ 	.word	0x000095d0


	//   ....[18]....
        /*012c*/ 	.word	0x00009ca0


	//   ....[19]....
        /*0130*/ 	.word	0x00009d10


	//   ....[20]....
        /*0134*/ 	.word	0x0000c9c0


	//   ....[21]....
        /*0138*/ 	.word	0x0000c9e0


	//   ....[22]....
        /*013c*/ 	.word	0x0000d3c0


	//   ....[23]....
        /*0140*/ 	.word	0x0000d420


	//   ....[24]....
        /*0144*/ 	.word	0x0000e2d0


	//   ....[25]....
        /*0148*/ 	.word	0x0000e310


	//   ....[26]....
        /*014c*/ 	.word	0x0000e400


	//   ....[27]....
        /*0150*/ 	.word	0x0000e410


	//   ....[28]....
        /*0154*/ 	.word	0x0000ef60


	//   ....[29]....
        /*0158*/ 	.word	0x0000f8e0


	//   ....[30]....
        /*015c*/ 	.word	0x00012130


	//   ....[31]....
        /*0160*/ 	.word	0x000122b0


	//   ....[32]....
        /*0164*/ 	.word	0x000128b0


	//   ....[33]....
        /*0168*/ 	.word	0x00012c90


	//----- nvinfo : EIATTR_REG_RECONFIG
	.align		4
.L_175:
        /*016c*/ 	.byte	0x01, 0x54
	.zero		2


	//----- nvinfo : EIATTR_SYSCALL_OFFSETS
	.align		4
        /*0170*/ 	.byte	0x04, 0x46
        /*0172*/ 	.short	(.L_177 - .L_176)


	//   ....[0]....
.L_176:
        /*0174*/ 	.word	0x000017b0


	//   ....[1]....
        /*0178*/ 	.word	0x00010390


	//   ....[2]....
        /*017c*/ 	.word	0x000104d0


	//   ....[3]....
        /*0180*/ 	.word	0x000105c0


	//----- nvinfo : EIATTR_MBARRIER_INSTR_OFFSETS
	.align		4
.L_177:
        /*0184*/ 	.byte	0x04, 0x39
        /*0186*/ 	.short	(.L_179 - .L_178)


	//   ....[0]....
.L_178:
        /*0188*/ 	.word	0x00000280
        /*018c*/ 	.word	0x000000ff
        /*0190*/ 	.word	0x00016800
        /*0194*/ 	.short	0x0100
        /*0196*/ 	.byte	0x06
	.zero		1


	//   ....[1]....
        /*0198*/ 	.word	0x00000290
        /*019c*/ 	.word	0x000000ff
        /*01a0*/ 	.word	0x00016820
        /*01a4*/ 	.short	0x0100
        /*01a6*/ 	.byte	0x06
	.zero		1


	//   ....[2]....
        /*01a8*/ 	.word	0x00000380
        /*01ac*/ 	.word	0x000000ff
        /*01b0*/ 	.word	0x00016830
        /*01b4*/ 	.short	0x0100
        /*01b6*/ 	.byte	0x08
	.zero		1


	//   ....[3]....
        /*01b8*/ 	.word	0x00000390
        /*01bc*/ 	.word	0x000000ff
        /*01c0*/ 	.word	0x00016840
        /*01c4*/ 	.short	0x0100
        /*01c6*/ 	.byte	0x08
	.zero		1


	//   ....[4]....
        /*01c8*/ 	.word	0x000003a0
        /*01cc*/ 	.word	0x000000ff
        /*01d0*/ 	.word	0x00016838
        /*01d4*/ 	.short	0x0100
        /*01d6*/ 	.byte	0x08
	.zero		1


	//   ....[5]....
        /*01d8*/ 	.word	0x000003b0
        /*01dc*/ 	.word	0x000000ff
        /*01e0*/ 	.word	0x00016848
        /*01e4*/ 	.short	0x0100
        /*01e6*/ 	.byte	0x08
	.zero		1


	//   ....[6]....
        /*01e8*/ 	.word	0x000004e0
        /*01ec*/ 	.word	0x000000ff
        /*01f0*/ 	.word	0x00016850
        /*01f4*/ 	.short	0x0100
        /*01f6*/ 	.byte	0x08
	.zero		1


	//   ....[7]....
        /*01f8*/ 	.word	0x000004f0
        /*01fc*/ 	.word	0x000000ff
        /*0200*/ 	.word	0x00016860
        /*0204*/ 	.short	0x0100
        /*0206*/ 	.byte	0x08
	.zero		1


	//   ....[8]....
        /*0208*/ 	.word	0x00000500
        /*020c*/ 	.word	0x000000ff
        /*0210*/ 	.word	0x00016858
        /*0214*/ 	.short	0x0100
        /*0216*/ 	.byte	0x08
	.zero		1


	//   ....[9]....
        /*0218*/ 	.word	0x00000510
        /*021c*/ 	.word	0x000000ff
        /*0220*/ 	.word	0x00016868
        /*0224*/ 	.short	0x0100
        /*0226*/ 	.byte	0x08
	.zero		1


	//   ....[10]....
        /*0228*/ 	.word	0x00000600
        /*022c*/ 	.word	0x000000ff
        /*0230*/ 	.word	0x00016870
        /*0234*/ 	.short	0x0100
        /*0236*/ 	.byte	0x06
	.zero		1


	//   ....[11]....
        /*0238*/ 	.word	0x00000610
        /*023c*/ 	.word	0x000000ff
        /*0240*/ 	.word	0x00016880
        /*0244*/ 	.short	0x0100
        /*0246*/ 	.byte	0x06
	.zero		1


	//   ....[12]....
        /*0248*/ 	.word	0x00000620
        /*024c*/ 	.word	0x000000ff
        /*0250*/ 	.word	0x00016878
        /*0254*/ 	.short	0x0100
        /*0256*/ 	.byte	0x06
	.zero		1


	//   ....[13]....
        /*0258*/ 	.word	0x00000630
        /*025c*/ 	.word	0x000000ff
        /*0260*/ 	.word	0x00016888
        /*0264*/ 	.short	0x0100
        /*0266*/ 	.byte	0x06
	.zero		1


	//   ....[14]....
        /*0268*/ 	.word	0x00000760
        /*026c*/ 	.word	0x000000ff
        /*0270*/ 	.word	0x00016890
        /*0274*/ 	.short	0x0100
        /*0276*/ 	.byte	0x08
	.zero		1


	//   ....[15]....
        /*0278*/ 	.word	0x00000770
        /*027c*/ 	.word	0x000000ff
        /*0280*/ 	.word	0x000168a0
        /*0284*/ 	.short	0x0100
        /*0286*/ 	.byte	0x08
	.zero		1


	//   ....[16]....
        /*0288*/ 	.word	0x00000780
        /*028c*/ 	.word	0x000000ff
        /*0290*/ 	.word	0x00016898
        /*0294*/ 	.short	0x0100
        /*0296*/ 	.byte	0x08
	.zero		1


	//   ....[17]....
        /*0298*/ 	.word	0x00000790
        /*029c*/ 	.word	0x000000ff
        /*02a0*/ 	.word	0x000168a8
        /*02a4*/ 	.short	0x0100
        /*02a6*/ 	.byte	0x08
	.zero		1


	//   ....[18]....
        /*02a8*/ 	.word	0x000008c0
        /*02ac*/ 	.word	0x000000ff
        /*02b0*/ 	.word	0x000168b0
        /*02b4*/ 	.short	0x0100
        /*02b6*/ 	.byte	0x08
	.zero		1


	//   ....[19]....
        /*02b8*/ 	.word	0x000008d0
        /*02bc*/ 	.word	0x000000ff
        /*02c0*/ 	.word	0x000168c0
        /*02c4*/ 	.short	0x0100
        /*02c6*/ 	.byte	0x08
	.zero		1


	//   ....[20]....
        /*02c8*/ 	.word	0x000008e0
        /*02cc*/ 	.word	0x000000ff
        /*02d0*/ 	.word	0x000168b8
        /*02d4*/ 	.short	0x0100
        /*02d6*/ 	.byte	0x08
	.zero		1


	//   ....[21]....
        /*02d8*/ 	.word	0x000008f0
        /*02dc*/ 	.word	0x000000ff
        /*02e0*/ 	.word	0x000168c8
        /*02e4*/ 	.short	0x0100
        /*02e6*/ 	.byte	0x08
	.zero		1


	//   ....[22]....
        /*02e8*/ 	.word	0x00001830
        /*02ec*/ 	.word	0x000000ff
        /*02f0*/ 	.word	0x00016800
        /*02f4*/ 	.short	0x010a
        /*02f6*/ 	.byte	0x28
	.zero		1


	//   ....[23]....
        /*02f8*/ 	.word	0x000018b0
        /*02fc*/ 	.word	0x00000003
        /*0300*/ 	.word	0x00016830
        /*0304*/ 	.short	0x010a
        /*0306*/ 	.byte	0x3f
	.zero		1


	//   ....[24]....
        /*0308*/ 	.word	0x00001900
        /*030c*/ 	.word	0x00000003
        /*0310*/ 	.word	0x00016830
        /*0314*/ 	.short	0x010a
        /*0316*/ 	.byte	0x3f
	.zero		1


	//   ....[25]....
        /*0318*/ 	.word	0x00002010
        /*031c*/ 	.word	0x00000003
        /*0320*/ 	.word	0x00000000
        /*0324*/ 	.short	0x0101
        /*0326*/ 	.byte	0x3f
	.zero		1


	//   ....[26]....
        /*0328*/ 	.word	0x00005200
        /*032c*/ 	.word	0x000000ff
        /*0330*/ 	.word	0x00016830
        /*0334*/ 	.short	0x010a
        /*0336*/ 	.byte	0x06
	.zero		1


	//   ....[27]....
        /*0338*/ 	.word	0x00005240
        /*033c*/ 	.word	0x000000ff
        /*0340*/ 	.word	0x00016830
        /*0344*/ 	.short	0x010a
        /*0346*/ 	.byte	0x06
	.zero		1


	//   ....[28]....
        /*0348*/ 	.word	0x00005420
        /*034c*/ 	.word	0x000000ff
        /*0350*/ 	.word	0x00016850
        /*0354*/ 	.short	0x010a
        /*0356*/ 	.byte	0x06
	.zero		1


	//   ....[29]....
        /*0358*/ 	.word	0x00005460
        /*035c*/ 	.word	0x000000ff
        /*0360*/ 	.word	0x00016850
        /*0364*/ 	.short	0x010a
        /*0366*/ 	.byte	0x06
	.zero		1


	//   ....[30]....
        /*0368*/ 	.word	0x00006070
        /*036c*/ 	.word	0x00000027
        /*0370*/ 	.word	0x00000000
        /*0374*/ 	.short	0x0101
        /*0376*/ 	.byte	0x3f
	.zero		1


	//   ....[31]....
        /*0378*/ 	.word	0x00007d90
        /*037c*/ 	.word	0x0000001b
        /*0380*/ 	.word	0x00000000
        /*0384*/ 	.short	0x0101
        /*0386*/ 	.byte	0x3f
	.zero		1


	//   ....[32]....
        /*0388*/ 	.word	0x00008920
        /*038c*/ 	.word	0x000000ff
        /*0390*/ 	.word	0x00016830
        /*0394*/ 	.short	0x010a
        /*0396*/ 	.byte	0x06
	.zero		1


	//   ....[33]....
        /*0398*/ 	.word	0x00008960
        /*039c*/ 	.word	0x000000ff
        /*03a0*/ 	.word	0x00016830
        /*03a4*/ 	.short	0x010a
        /*03a6*/ 	.byte	0x06
	.zero		1


	//   ....[34]....
        /*03a8*/ 	.word	0x00008b40
        /*03ac*/ 	.word	0x000000ff
        /*03b0*/ 	.word	0x00016850
        /*03b4*/ 	.short	0x010a
        /*03b6*/ 	.byte	0x06
	.zero		1


	//   ....[35]....
        /*03b8*/ 	.word	0x00008b80
        /*03bc*/ 	.word	0x000000ff
        /*03c0*/ 	.word	0x00016850
        /*03c4*/ 	.short	0x010a
        /*03c6*/ 	.byte	0x06
	.zero		1


	//   ....[36]....
        /*03c8*/ 	.word	0x0000a200
        /*03cc*/ 	.word	0x0000001b
        /*03d0*/ 	.word	0x00000000
        /*03d4*/ 	.short	0x0101
        /*03d6*/ 	.byte	0x3f
	.zero		1


	//   ....[37]....
        /*03d8*/ 	.word	0x0000a3b0
        /*03dc*/ 	.word	0x00000023
        /*03e0*/ 	.word	0x00000000
        /*03e4*/ 	.short	0x0101
        /*03e6*/ 	.byte	0x3f
	.zero		1


	//   ....[38]....
        /*03e8*/ 	.word	0x0000ae30
        /*03ec*/ 	.word	0x000000ff
        /*03f0*/ 	.word	0x00016830
        /*03f4*/ 	.short	0x010a
        /*03f6*/ 	.byte	0x06
	.zero		1


	//   ....[39]....
        /*03f8*/ 	.word	0x0000ae70
        /*03fc*/ 	.word	0x000000ff
        /*0400*/ 	.word	0x00016830
        /*0404*/ 	.short	0x010a
        /*0406*/ 	.byte	0x06
	.zero		1


	//   ....[40]....
        /*0408*/ 	.word	0x0000b050
        /*040c*/ 	.word	0x000000ff
        /*0410*/ 	.word	0x00016850
        /*0414*/ 	.short	0x010a
        /*0416*/ 	.byte	0x06
	.zero		1


	//   ....[41]....
        /*0418*/ 	.word	0x0000b090
        /*041c*/ 	.word	0x000000ff
        /*0420*/ 	.word	0x00016850
        /*0424*/ 	.short	0x010a
        /*0426*/ 	.byte	0x06
	.zero		1


	//   ....[42]....
        /*0428*/ 	.word	0x0000bc70
        /*042c*/ 	.word	0x00000042
        /*0430*/ 	.word	0x00000000
        /*0434*/ 	.short	0x0101
        /*0436*/ 	.byte	0x3f
	.zero		1


	//   ....[43]....
        /*0438*/ 	.word	0x0000d820
        /*043c*/ 	.word	0x00000028
        /*0440*/ 	.word	0x00000000
        /*0444*/ 	.short	0x0101
        /*0446*/ 	.byte	0x3f
	.zero		1


	//   ....[44]....
        /*0448*/ 	.word	0x0000e240
        /*044c*/ 	.word	0x000000ff
        /*0450*/ 	.word	0x00016850
        /*0454*/ 	.short	0x010a
        /*0456*/ 	.byte	0x05
	.zero		1


	//   ....[45]....
        /*0458*/ 	.word	0x0000e280
        /*045c*/ 	.word	0x000000ff
        /*0460*/ 	.word	0x00016850
        /*0464*/ 	.short	0x010a
        /*0466*/ 	.byte	0x05
	.zero		1


	//   ....[46]....
        /*0468*/ 	.word	0x0000e7b0
        /*046c*/ 	.word	0x00000005
        /*0470*/ 	.word	0x00000000
        /*0474*/ 	.short	0x0101
        /*0476*/ 	.byte	0x3f
	.zero		1


	//   ....[47]....
        /*0478*/ 	.word	0x0000f0b0
        /*047c*/ 	.word	0x000000ff
        /*0480*/ 	.word	0x00000000
        /*0484*/ 	.short	0x0101
        /*0486*/ 	.byte	0x05
	.zero		1


	//   ....[48]....
        /*0488*/ 	.word	0x00010950
        /*048c*/ 	.word	0x0000000d
        /*0490*/ 	.word	0x00016840
        /*0494*/ 	.short	0x010a
        /*0496*/ 	.byte	0x3f
	.zero		1


	//   ....[49]....
        /*0498*/ 	.word	0x00010c40
        /*049c*/ 	.word	0x000000ff
        /*04a0*/ 	.word	0x00016820
        /*04a4*/ 	.short	0x010a
        /*04a6*/ 	.byte	0x27
	.zero		1


	//   ....[50]....
        /*04a8*/ 	.word	0x00010f10
        /*04ac*/ 	.word	0x00000003
        /*04b0*/ 	.word	0x00016840
        /*04b4*/ 	.short	0x010a
        /*04b6*/ 	.byte	0x3f
	.zero		1


	//   ....[51]....
        /*04b8*/ 	.word	0x000110b0
        /*04bc*/ 	.word	0x00000002
        /*04c0*/ 	.word	0x00000060
        /*04c4*/ 	.short	0x010a
        /*04c6*/ 	.byte	0x3f
	.zero		1


	//   ....[52]....
        /*04c8*/ 	.word	0x00011500
        /*04cc*/ 	.word	0x00000004
        /*04d0*/ 	.word	0x00016840
        /*04d4*/ 	.short	0x010a
        /*04d6*/ 	.byte	0x3f
	.zero		1


	//   ....[53]....
        /*04d8*/ 	.word	0x000116a0
        /*04dc*/ 	.word	0x00000003
        /*04e0*/ 	.word	0x00000060
        /*04e4*/ 	.short	0x010a
        /*04e6*/ 	.byte	0x3f
	.zero		1


	//   ....[54]....
        /*04e8*/ 	.word	0x00011a40
        /*04ec*/ 	.word	0x00000003
        /*04f0*/ 	.word	0x00016840
        /*04f4*/ 	.short	0x010a
        /*04f6*/ 	.byte	0x3f
	.zero		1


	//   ....[55]....
        /*04f8*/ 	.word	0x00011be0
        /*04fc*/ 	.word	0x00000003
        /*0500*/ 	.word	0x00000060
        /*0504*/ 	.short	0x010a
        /*0506*/ 	.byte	0x3f
	.zero		1


	//   ....[56]....
        /*0508*/ 	.word	0x00011f10
        /*050c*/ 	.word	0x00000003
        /*0510*/ 	.word	0x00016860
        /*0514*/ 	.short	0x010a
        /*0516*/ 	.byte	0x3f
	.zero		1


	//   ....[57]....
        /*0518*/ 	.word	0x00012290
        /*051c*/ 	.word	0x00000009
        /*0520*/ 	.word	0x00016820
        /*0524*/ 	.short	0x010a
        /*0526*/ 	.byte	0x3f
	.zero		1


	//   ....[58]....
        /*0528*/ 	.word	0x000123b0
        /*052c*/ 	.word	0x00000005
        /*0530*/ 	.word	0x00000000
        /*0534*/ 	.short	0x010a
        /*0536*/ 	.byte	0x3f
	.zero		1


	//   ....[59]....
        /*0538*/ 	.word	0x00012420
        /*053c*/ 	.word	0x00000003
        /*0540*/ 	.word	0x00000000
        /*0544*/ 	.short	0x010a
        /*0546*/ 	.byte	0x3f
	.zero		1


	//   ....[60]....
        /*0548*/ 	.word	0x00012480
        /*054c*/ 	.word	0x00000013
        /*0550*/ 	.word	0x00000000
        /*0554*/ 	.short	0x010a
        /*0556*/ 	.byte	0x3f
	.zero		1


	//   ....[61]....
        /*0558*/ 	.word	0x000124b0
        /*055c*/ 	.word	0x00000007
        /*0560*/ 	.word	0x00000000
        /*0564*/ 	.short	0x010a
        /*0566*/ 	.byte	0x3f
	.zero		1


	//   ....[62]....
        /*0568*/ 	.word	0x00012520
        /*056c*/ 	.word	0x00000003
        /*0570*/ 	.word	0x00016800
        /*0574*/ 	.short	0x010a
        /*0576*/ 	.byte	0x3f
	.zero		1


	//   ....[63]....
        /*0578*/ 	.word	0x00012570
        /*057c*/ 	.word	0x00000003
        /*0580*/ 	.word	0x00016830
        /*0584*/ 	.short	0x010a
        /*0586*/ 	.byte	0x3f
	.zero		1


	//   ....[64]....
        /*0588*/ 	.word	0x000125d0
        /*058c*/ 	.word	0x0000000c
        /*0590*/ 	.word	0x00016830
        /*0594*/ 	.short	0x010a
        /*0596*/ 	.byte	0x3f
	.zero		1


	//   ....[65]....
        /*0598*/ 	.word	0x00012630
        /*059c*/ 	.word	0x0000000c
        /*05a0*/ 	.word	0x00016850
        /*05a4*/ 	.short	0x010a
        /*05a6*/ 	.byte	0x3f
	.zero		1


	//   ....[66]....
        /*05a8*/ 	.word	0x00012690
        /*05ac*/ 	.word	0x0000000d
        /*05b0*/ 	.word	0x00016830
        /*05b4*/ 	.short	0x010a
        /*05b6*/ 	.byte	0x3f
	.zero		1


	//   ....[67]....
        /*05b8*/ 	.word	0x000126f0
        /*05bc*/ 	.word	0x0000000d
        /*05c0*/ 	.word	0x00016850
        /*05c4*/ 	.short	0x010a
        /*05c6*/ 	.byte	0x3f
	.zero		1


	//   ....[68]....
        /*05c8*/ 	.word	0x00012750
        /*05cc*/ 	.word	0x0000000d
        /*05d0*/ 	.word	0x00016830
        /*05d4*/ 	.short	0x010a
        /*05d6*/ 	.byte	0x3f
	.zero		1


	//   ....[69]....
        /*05d8*/ 	.word	0x000127b0
        /*05dc*/ 	.word	0x0000000d
        /*05e0*/ 	.word	0x00016850
        /*05e4*/ 	.short	0x010a
        /*05e6*/ 	.byte	0x3f
	.zero		1


	//   ....[70]....
        /*05e8*/ 	.word	0x00012810
        /*05ec*/ 	.word	0x00000003
        /*05f0*/ 	.word	0x00016850
        /*05f4*/ 	.short	0x010a
        /*05f6*/ 	.byte	0x3f
	.zero		1


	//   ....[71]....
        /*05f8*/ 	.word	0x00012960
        /*05fc*/ 	.word	0x0000000d
        /*0600*/ 	.word	0x00016840
        /*0604*/ 	.short	0x010a
        /*0606*/ 	.byte	0x3f
	.zero		1


	//   ....[72]....
        /*0608*/ 	.word	0x000129c0
        /*060c*/ 	.word	0x00000005
        /*0610*/ 	.word	0x00016820
        /*0614*/ 	.short	0x010a
        /*0616*/ 	.byte	0x3f
	.zero		1


	//   ....[73]....
        /*0618*/ 	.word	0x00012a10
        /*061c*/ 	.word	0x00000003
        /*0620*/ 	.word	0x00016840
        /*0624*/ 	.short	0x010a
        /*0626*/ 	.byte	0x3f
	.zero		1


	//   ....[74]....
        /*0628*/ 	.word	0x00012a60
        /*062c*/ 	.word	0x00000002
        /*0630*/ 	.word	0x00000060
        /*0634*/ 	.short	0x010a
        /*0636*/ 	.byte	0x3f
	.zero		1


	//   ....[75]....
        /*0638*/ 	.word	0x00012ab0
        /*063c*/ 	.word	0x00000004
        /*0640*/ 	.word	0x00016840
        /*0644*/ 	.short	0x010a
        /*0646*/ 	.byte	0x3f
	.zero		1


	//   ....[76]....
        /*0648*/ 	.word	0x00012b00
        /*064c*/ 	.word	0x00000003
        /*0650*/ 	.word	0x00000060
        /*0654*/ 	.short	0x010a
        /*0656*/ 	.byte	0x3f
	.zero		1


	//   ....[77]....
        /*0658*/ 	.word	0x00012b50
        /*065c*/ 	.word	0x00000003
        /*0660*/ 	.word	0x00016840
        /*0664*/ 	.short	0x010a
        /*0666*/ 	.byte	0x3f
	.zero		1


	//   ....[78]....
        /*0668*/ 	.word	0x00012ba0
        /*066c*/ 	.word	0x00000003
        /*0670*/ 	.word	0x00000060
        /*0674*/ 	.short	0x010a
        /*0676*/ 	.byte	0x3f
	.zero		1


	//   ....[79]....
        /*0678*/ 	.word	0x00012bf0
        /*067c*/ 	.word	0x00000003
        /*0680*/ 	.word	0x00016860
        /*0684*/ 	.short	0x010a
        /*0686*/ 	.byte	0x3f
	.zero		1


	//   ....[80]....
        /*0688*/ 	.word	0x00012cd0
        /*068c*/ 	.word	0x00000009
        /*0690*/ 	.word	0x00016820
        /*0694*/ 	.short	0x010a
        /*0696*/ 	.byte	0x3f
	.zero		1


	//   ....[81]....
        /*0698*/ 	.word	0x00012d20
        /*069c*/ 	.word	0x00000005
        /*06a0*/ 	.word	0x00000000
        /*06a4*/ 	.short	0x010a
        /*06a6*/ 	.byte	0x3f
	.zero		1


	//   ....[82]....
        /*06a8*/ 	.word	0x00012d70
        /*06ac*/ 	.word	0x00000003
        /*06b0*/ 	.word	0x00000000
        /*06b4*/ 	.short	0x010a
        /*06b6*/ 	.byte	0x3f
	.zero		1


	//   ....[83]....
        /*06b8*/ 	.word	0x00012dc0
        /*06bc*/ 	.word	0x00000013
        /*06c0*/ 	.word	0x00000000
        /*06c4*/ 	.short	0x010a
        /*06c6*/ 	.byte	0x3f
	.zero		1


	//----- nvinfo : EIATTR_NUM_MBARRIERS
	.align		4
.L_179:
        /*06c8*/ 	.byte	0x03, 0x38
        /*06ca*/ 	.short	0x0016


	//----- nvinfo : EIATTR_EXIT_INSTR_OFFSETS
	.align		4
        /*06cc*/ 	.byte	0x04, 0x1c
        /*06ce*/ 	.short	(.L_181 - .L_180)


	//   ....[0]....
.L_180:
        /*06d0*/ 	.word	0x00000a50


	//   ....[1]....
        /*06d4*/ 	.word	0x0000f8a0


	//   ....[2]....
        /*06d8*/ 	.word	0x0000f900


	//   ....[3]....
        /*06dc*/ 	.word	0x000122d0


	//   ....[4]....
        /*06e0*/ 	.word	0x00012500


	//----- nvinfo : EIATTR_MAX_THREADS
	.align		4
.L_181:
        /*06e4*/ 	.byte	0x04, 0x05
        /*06e6*/ 	.short	(.L_183 - .L_182)
.L_182:
        /*06e8*/ 	.word	0x00000200
        /*06ec*/ 	.word	0x00000001
        /*06f0*/ 	.word	0x00000001


	//----- nvinfo : EIATTR_CRS_STACK_SIZE
	.align		4
.L_183:
        /*06f4*/ 	.byte	0x04, 0x1e
        /*06f6*/ 	.short	(.L_185 - .L_184)
.L_184:
        /*06f8*/ 	.word	0x00000000


	//----- nvinfo : EIATTR_CBANK_PARAM_SIZE
	.align		4
.L_185:
        /*06fc*/ 	.byte	0x03, 0x19
        /*06fe*/ 	.short	0x0bf0


	//----- nvinfo : EIATTR_PARAM_CBANK
	.align		4
        /*0700*/ 	.byte	0x04, 0x0a
        /*0702*/ 	.short	(.L_187 - .L_186)
	.align		4
.L_186:
        /*0704*/ 	.word	index@(.nv.constant0._ZN7cutlass13device_kernelIN5flash11enable_sm90INS1_16FlashAttnFwdSm90INS1_25CollectiveMainloopFwdSm90ILi2EN4cute5tupleIJNS5_1CILi1EEES8_S8_EEENS6_IJNS7_ILi192EEENS7_ILi128EEENS7_ILi64EEEEEELi64ENS_10bfloat16_tEfNS_4arch4Sm90ELb0ELb1ELb1ELb0ELb0ELb0ELb0ELb1ELb1ELb0ELb0ELb0EEENS1_21CollectiveEpilogueFwdINS6_IJSA_SC_SB_EEES9_SE_SG_Li384ELb0ELb0ELb0ELb0EEENS1_30DynamicPersistentTileSchedulerILi384ELi32ELb0ELb0ELb1EEEEEEEEEvNT_6ParamsE)
        /*0708*/ 	.short	0x0210
        /*070a*/ 	.short	0x0bf0


	//----- nvinfo : EIATTR_SW_WAR
	.align		4
.L_187:
        /*070c*/ 	.byte	0x04, 0x36
        /*070e*/ 	.short	(.L_189 - .L_188)
.L_188:
        /*0710*/ 	.word	0x00000008
.L_189:


//--------------------- .nv.info._ZN7cutlass13device_kernelIN5flash11enable_sm90INS1_16FlashAttnFwdSm90INS1_25CollectiveMainloopFwdSm90ILi2EN4cute5tupleIJNS5_1CILi1EEES8_S8_EEENS6_IJNS7_ILi192EEENS7_ILi128EEENS7_ILi64EEEEEELi64ENS_10bfloat16_tEfNS_4arch4Sm90ELb0ELb1ELb1ELb1ELb0ELb0ELb0ELb1ELb1ELb0ELb0ELb0EEENS1_21CollectiveEpilogueFwdINS6_IJSA_SC_SB_EEES9_SE_SG_Li384ELb1ELb0ELb0ELb0EEENS1_36VarlenDynamicPersistentTileSchedulerILi192ELi128ELi384ELi32ELb0ELb0ELb1ELb1ELb0ELb1EEEEEEEEEvNT_6ParamsE --------------------------
	.section	.nv.info._ZN7cutlass13device_kernelIN5flash11enable_sm90INS1_16FlashAttnFwdSm90INS1_25CollectiveMainloopFwdSm90ILi2EN4cute5tupleIJNS5_1CILi1EEES8_S8_EEENS6_IJNS7_ILi192EEENS7_ILi128EEENS7_ILi64EEEEEELi64ENS_10bfloat16_tEfNS_4arch4Sm90ELb0ELb1ELb1ELb1ELb0ELb0ELb0ELb1ELb1ELb0ELb0ELb0EEENS1_21CollectiveEpilogueFwdINS6_IJSA_SC_SB_EEES9_SE_SG_Li384ELb1ELb0ELb0ELb0EEENS1_36VarlenDynamicPersistentTileSchedulerILi192ELi128ELi384ELi32ELb0ELb0ELb1ELb1ELb0ELb1EEEEEEEEEvNT_6ParamsE,"",@"SHT_CUDA_INFO"
	.sectionflags	@""
	.align	4


	//----- nvinfo : EIATTR_CUDA_API_VERSION
	.align		4
        /*0000*/ 	.byte	0x04, 0x37
        /*0002*/ 	.short	(.L_191 - .L_190)
.L_190:
        /*0004*/ 	.word	0x00000082


	//----- nvinfo : EIATTR_KPARAM_INFO
	.align		4
.L_191:
        /*0008*/ 	.byte	0x04, 0x17
        /*000a*/ 	.short	(.L_193 - .L_192)
.L_192:
        /*000c*/ 	.word	0x00000000
        /*0010*/ 	.short	0x0000
        /*0012*/ 	.short	0x0070
        /*0014*/ 	.byte	0x00, 0xf0, 0x01, 0x28


	//----- nvinfo : EIATTR_SPARSE_MMA_MASK
	.align		4
.L_193:
        /*0018*/ 	.byte	0x03, 0x50
        /*001a*/ 	.short	0x0000


	//----- nvinfo : EIATTR_MAXREG_COUNT
	.align		4
        /*001c*/ 	.byte	0x03, 0x1b
        /*001e*/ 	.short	0x0080


	//----- nvinfo : EIATTR_NUM_BARRIERS
	.align		4
        /*0020*/ 	.byte	0x02, 0x4c
        /*0022*/ 	.byte	0x10
	.zero		1


	//----- nvinfo : EIATTR_EXTERNS
	.align		4
        /*0024*/ 	.byte	0x04, 0x0f
        /*0026*/ 	.short	(.L_195 - .L_194)


	//   ....[0]....
	.align		4
.L_194:
        /*0028*/ 	.word	index@(__assertfail)


	//----- nvinfo : EIATTR_ANNOTATIONS
	.align		4
.L_195:
        /*002c*/ 	.byte	0x04, 0x55
        /*002e*/ 	.short	(.L_197 - .L_196)


	//   ....[0]....
.L_196:
        /*0030*/ 	.word	0x00000001
        /*0034*/ 	.byte	0x70, 0x0d, 0x00, 0x00, 0x01, 0x00, 0x00, 0x00, 0x90, 0x0d, 0x00, 0x00, 0x01, 0x00, 0x00, 0x00
        /*0044*/ 	.byte	0xb0, 0x1a, 0x00, 0x00, 0x01, 0x00, 0x00, 0x00, 0xd0, 0xec, 0x00, 0x00, 0x01, 0x00, 0x00, 0x00
        /*0054*/ 	.byte	0x80, 0xf1, 0x00, 0x00, 0x01, 0x00, 0x00, 0x00, 0x80, 0x13, 0x01, 0x00, 0x01, 0x00, 0x00, 0x00
        /*0064*/ 	.byte	0x10, 0x1e, 0x01, 0x00


	//----- nvinfo : EIATTR_MERCURY_ISA_VERSION
	.align		4
.L_197:
        /*0068*/ 	.byte	0x03, 0x5f
        /*006a*/ 	.short	0x0101


	//----- nvinfo : EIATTR_UNUSED_LOAD_BYTE_OFFSET
	.align		4
        /*006c*/ 	.byte	0x04, 0x44
        /*006e*/ 	.short	(.L_199 - .L_198)


	//   ....[0]....
.L_198:
        /*0070*/ 	.word	0x00000a70
        /*0074*/ 	.word	0x0000fff0


	//   ....[1]....
        /*0078*/ 	.word	0x0000ec80
        /*007c*/ 	.word	0x0000fff0


	//----- nvinfo : EIATTR_INT_WARP_WIDE_INSTR_OFFSETS
	.align		4
.L_199:
        /*0080*/ 	.byte	0x04, 0x31
        /*0082*/ 	.short	(.L_201 - .L_200)


	//   ....[0]....
.L_200:
        /*0084*/ 	.word	0x00000160


	//   ....[1]....
        /*0088*/ 	.word	0x000001a0


	//   ....[2]....
        /*008c*/ 	.word	0x00000210


	//   ....[3]....
        /*0090*/ 	.word	0x000119c0


	//   ....[4]....
        /*0094*/ 	.word	0x00011a50


	//   ....[5]....
        /*0098*/ 	.word	0x00011f00


	//   ....[6]....
        /*009c*/ 	.word	0x00011f40


	//   ....[7]....
        /*00a0*/ 	.word	0x000138e0


	//   ....[8]....
        /*00a4*/ 	.word	0x00013970


	//----- nvinfo : EIATTR_COOP_GROUP_MASK_REGIDS
	.align		4
.L_201:
        /*00a8*/ 	.byte	0x04, 0x29
        /*00aa*/ 	.short	(.L_203 - .L_202)


	//   ....[0]....
.L_202:
        /*00ac*/ 	.word	0xffffffff


	//   ....[1]....
        /*00b0*/ 	.word	0xffffffff


	//   ....[2]....
        /*00b4*/ 	.word	0xffffffff


	//   ....[3]....
        /*00b8*/ 	.word	0xffffffff


	//   ....[4]....
        /*00bc*/ 	.word	0xffffffff


	//   ....[5]....
        /*00c0*/ 	.word	0xffffffff


	//   ....[6]....
        /*00c4*/ 	.word	0xffffffff


	//   ....[7]....
        /*00c8*/ 	.word	0xffffffff


	//   ....[8]....
        /*00cc*/ 	.word	0xffffffff


	//   ....[9]....
        /*00d0*/ 	.word	0xffffffff


	//   ....[10]....
        /*00d4*/ 	.word	0xffffffff


	//   ....[11]....
        /*00d8*/ 	.word	0xffffffff


	//   ....[12]....
        /*00dc*/ 	.word	0xffffffff


	//   ....[13]....
        /*00e0*/ 	.word	0xffffffff


	//   ....[14]....
        /*00e4*/ 	.word	0xffffffff


	//   ....[15]....
        /*00e8*/ 	.word	0xffffffff


	//   ....[16]....
        /*00ec*/ 	.word	0xffffffff


	//   ....[17]....
        /*00f0*/ 	.word	0xffffffff


	//   ....[18]....
        /*00f4*/ 	.word	0xffffffff


	//   ....[19]....
        /*00f8*/ 	.word	0xffffffff


	//   ....[20]....
        /*00fc*/ 	.word	0xffffffff


	//   ....[21]....
        /*0100*/ 	.word	0xffffffff


	//   ....[22]....
        /*0104*/ 	.word	0xffffffff


	//   ....[23]....
        /*0108*/ 	.word	0xffffffff


	//   ....[24]....
        /*010c*/ 	.word	0xffffffff


	//   ....[25]....
        /*0110*/ 	.word	0xffffffff


	//   ....[26]....
        /*0114*/ 	.word	0xffffffff


	//   ....[27]....
        /*0118*/ 	.word	0xffffffff


	//   ....[28]....
        /*011c*/ 	.word	0xffffffff


	//   ....[29]....
        /*0120*/ 	.word	0xffffffff


	//   ....[30]....
        /*0124*/ 	.word	0xffffffff


	//   ....[31]....
        /*0128*/ 	.word	0xffffffff


	//   ....[32]....
        /*012c*/ 	.word	0xffffffff


	//   ....[33]....
        /*0130*/ 	.word	0xffffffff


	//   ....[34]....
        /*0134*/ 	.word	0xffffffff


	//   ....[35]....
        /*0138*/ 	.word	0xffffffff


	//   ....[36]....
        /*013c*/ 	.word	0xffffffff


	//   ....[37]....
        /*0140*/ 	.word	0xffffffff


	//   ....[38]....
        /*0144*/ 	.word	0xffffffff


	//   ....[39]....
        /*0148*/ 	.word	0xffffffff


	//   ....[40]....
        /*014c*/ 	.word	0xffffffff


	//   ....[41]....
        /*0150*/ 	.word	0xffffffff


	//   ....[42]....
        /*0154*/ 	.word	0xffffffff


	//   ....[43]....
        /*0158*/ 	.word	0xffffffff


	//   ....[44]....
        /*015c*/ 	.word	0xffffffff


	//   ....[45]....
        /*0160*/ 	.word	0xffffffff


	//   ....[46]....
        /*0164*/ 	.word	0xffffffff


	//   ....[47]....
        /*0168*/ 	.word	0xffffffff


	//   ....[48]....
        /*016c*/ 	.word	0xffffffff


	//   ....[49]....
        /*0170*/ 	.word	0xffffffff


	//   ....[50]....
        /*0174*/ 	.word	0xffffffff


	//   ....[51]....
        /*0178*/ 	.word	0xffffffff


	//   ....[52]....
        /*017c*/ 	.word	0xffffffff


	//   ....[53]....
        /*0180*/ 	.word	0xffffffff


	//   ....[54]....
        /*0184*/ 	.word	0xffffffff


	//   ....[55]....
        /*0188*/ 	.word	0xffffffff


	//   ....[56]....
        /*018c*/ 	.word	0xffffffff


	//   ....[57]....
        /*0190*/ 	.word	0xffffffff


	//   ....[58]....
        /*0194*/ 	.word	0xffffffff


	//   ....[59]....
        /*0198*/ 	.word	0xffffffff


	//   ....[60]....
        /*019c*/ 	.word	0xffffffff


	//   ....[61]....
        /*01a0*/ 	.word	0xffffffff


	//   ....[62]....
        /*01a4*/ 	.word	0x0500000f


	//   ....[63]....
        /*01a8*/ 	.word	0x0500000f


	//   ....[64]....
        /*01ac*/ 	.word	0x0500000f


	//   ....[65]....
        /*01b0*/ 	.word	0x0500000f


	//   ....[66]....
        /*01b4*/ 	.word	0x0500000f


	//   ....[67]....
        /*01b8*/ 	.word	0x0500000f


	//   ....[68]....
        /*01bc*/ 	.word	0x0500000f


	//   ....[69]....
        /*01c0*/ 	.word	0x0500000f


	//   ....[70]....
        /*01c4*/ 	.word	0x0500000f


	//   ....[71]....
        /*01c8*/ 	.word	0x0500000f


	//   ....[72]....
        /*01cc*/ 	.word	0x0500000f


	//   ....[73]....
        /*01d0*/ 	.word	0x0500000f


	//   ....[74]....
        /*01d4*/ 	.word	0x0500000f


	//   ....[75]....
        /*01d8*/ 	.word	0x0500000f


	//   ....[76]....
        /*01dc*/ 	.word	0x0500000f


	//   ....[77]....
        /*01e0*/ 	.word	0x0500000f


	//   ....[78]....
        /*01e4*/ 	.word	0x0500000f


	//   ....[79]....
        /*01e8*/ 	.word	0x0500000f


	//   ....[80]....
        /*01ec*/ 	.word	0x0500000f


	//----- nvinfo : EIATTR_COOP_GROUP_INSTR_OFFSETS
	.align		4
.L_203:
        /*01f0*/ 	.byte	0x04, 0x28
        /*01f2*/ 	.short	(.L_205 - .L_204)


	//   ....[0]....
.L_204:
        /*01f4*/ 	.word	0x00000070


	//   ....[1]....
        /*01f8*/ 	.word	0x00000170


	//   ....[2]....
        /*01fc*/ 	.word	0x000001c0


	//   ....[3]....
        /*0200*/ 	.word	0x000003f0


	//   ....[4]....
        /*0204*/ 	.word	0x00000550


	//   ....[5]....
        /*0208*/ 	.word	0x00000670


	//   ....[6]....
        /*020c*/ 	.word	0x000007d0


	//   ....[7]....
        /*0210*/ 	.word	0x00001760


	//   ....[8]....
        /*0214*/ 	.word	0x00003ac0


	//   ....[9]....
        /*0218*/ 	.word	0x00003b80


	//   ....[10]....
        /*021c*/ 	.word	0x000043c0


	//   ....[11]....
        /*0220*/ 	.word	0x00004430


	//   ....[12]....
        /*0224*/ 	.word	0x00006f60


	//   ....[13]....
        /*0228*/ 	.word	0x00007010


	//   ....[14]....
        /*022c*/ 	.word	0x00007ad0


	//   ....[15]....
        /*0230*/ 	.word	0x00007b70


	//   ....[16]....
        /*0234*/ 	.word	0x00009780


	//   ....[17]....
        /*0238*/ 	.word	0x000097f0


	//   ....[18]....
        /*023c*/ 	.word	0x00009ed0


	//   ....[19]....
        /*0240*/ 	.word	0x00009f50


	//   ....[20]....
        /*0244*/ 	.word	0x0000cc00


	//   ....[21]....
        /*0248*/ 	.word	0x0000cc20


	//   ....[22]....
        /*024c*/ 	.word	0x0000d7a0


	//   ....[23]....
        /*0250*/ 	.word	0x0000d820


	//   ....[24]....
        /*0254*/ 	.word	0x0000e540


	//   ....[25]....
        /*0258*/ 	.word	0x0000e580


	//   ....[26]....
        /*025c*/ 	.word	0x0000e680


	//   ....[27]....
        /*0260*/ 	.word	0x0000e690


	//   ....[28]....
        /*0264*/ 	.word	0x000105c0


	//   ....[29]....
        /*0268*/ 	.word	0x00010740


	//   ....[30]....
        /*026c*/ 	.word	0x00010770


	//   ....[31]....
        /*0270*/ 	.word	0x000107b0


	//   ....[32]....
        /*0274*/ 	.word	0x00010820


	//   ....[33]....
        /*0278*/ 	.word	0x00010880


	//   ....[34]....
        /*027c*/ 	.word	0x000108c0


	//   ....[35]....
        /*0280*/ 	.word	0x00010a40


	//   ....[36]....
        /*0284*/ 	.word	0x00010aa0


	//   ....[37]....
        /*0288*/ 	.word	0x00010ae0


	//   ....[38]....
        /*028c*/ 	.word	0x00010b20


	//   ....[39]....
        /*0290*/ 	.word	0x00010b50


	//   ....[40]....
        /*0294*/ 	.word	0x00010b80


	//   ....[41]....
        /*0298*/ 	.word	0x00010c20


	//   ....[42]....
        /*029c*/ 	.word	0x00010c80


	//   ....[43]....
        /*02a0*/ 	.word	0x00010d10


	//   ....[44]....
        /*02a4*/ 	.word	0x00013c30


	//   ....[45]....
        /*02a8*/ 	.word	0x00013c40


	//   ....[46]....
        /*02ac*/ 	.word	0x00013d30


	//   ....[47]....
        /*02b0*/ 	.word	0x00013d90


	//   ....[48]....
        /*02b4*/ 	.word	0x00013dd0


	//   ....[49]....
        /*02b8*/ 	.word	0x00013e10


	//   ....[50]....
        /*02bc*/ 	.word	0x00013e40


	//   ....[51]....
        /*02c0*/ 	.word	0x00013e70


	//   ....[52]....
        /*02c4*/ 	.word	0x00013fe0


	//   ....[53]....
        /*02c8*/ 	.word	0x00014040


	//   ....[54]....
        /*02cc*/ 	.word	0x00014080


	//   ....[55]....
        /*02d0*/ 	.word	0x000140c0


	//   ....[56]....
        /*02d4*/ 	.word	0x000140f0


	//   ....[57]....
        /*02d8*/ 	.word	0x00014120


	//   ....[58]....
        /*02dc*/ 	.word	0x000141e0


	//   ....[59]....
        /*02e0*/ 	.word	0x00014200


	//   ....[60]....
        /*02e4*/ 	.word	0x00014270


	//   ....[61]....
        /*02e8*/ 	.word	0x000148c0


	//   ....[62]....
        /*02ec*/ 	.word	0x00014f20


	//   ....[63]....
        /*02f0*/ 	.word	0x00015310


	//   ....[64]....
        /*02f4*/ 	.word	0x000153a0


	//   ....[65]....
        /*02f8*/ 	.word	0x00015440


	//   ....[66]....
        /*02fc*/ 	.word	0x000154f0


	//   ....[67]....
        /*0300*/ 	.word	0x00015570


	//   ....[68]....
        /*0304*/ 	.word	0x000155f0


	//   ....[69]....
        /*0308*/ 	.word	0x00015670


	//   ....[70]....
        /*030c*/ 	.word	0x000156f0


	//   ....[71]....
        /*0310*/ 	.word	0x00015780


	//   ....[72]....
        /*0314*/ 	.word	0x00015830


	//   ....[73]....
        /*0318*/ 	.word	0x000158b0


	//   ....[74]....
        /*031c*/ 	.word	0x00015930


	//   ....[75]....
        /*0320*/ 	.word	0x000159b0


	//   ....[76]....
        /*0324*/ 	.word	0x00015a30


	//   ....[77]....
        /*0328*/ 	.word	0x00015aa0


	//   ....[78]....
        /*032c*/ 	.word	0x00015b40


	//   ....[79]....
        /*0330*/ 	.word	0x00015bd0


	//   ....[80]....
        /*0334*/ 	.word	0x00015cf0


	//----- nvinfo : EIATTR_REG_RECONFIG
	.align		4
.L_205:
        /*0338*/ 	.byte	0x01, 0x54
	.zero		2


	//----- nvinfo : EIATTR_SYSCALL_OFFSETS
	.align		4
        /*033c*/ 	.byte	0x04, 0x46
        /*033e*/ 	.short	(.L_207 - .L_206)


	//   ....[0]....
.L_206:
        /*0340*/ 	.word	0x00001910


	//   ....[1]....
        /*0344*/ 	.word	0x00011bd0


	//   ....[2]....
        /*0348*/ 	.word	0x00011d00


	//   ....[3]....
        /*034c*/ 	.word	0x00011e00


	//----- nvinfo : EIATTR_MBARRIER_INSTR_OFFSETS
	.align		4
.L_207:
        /*0350*/ 	.byte	0x04, 0x39
        /*0352*/ 	.short	(.L_209 - .L_208)


	//   ....[0]....
.L_208:
        /*0354*/ 	.word	0x000002a0
        /*0358*/ 	.word	0x000000ff
        /*035c*/ 	.word	0x00016800
        /*0360*/ 	.short	0x0100
        /*0362*/ 	.byte	0x08
	.zero		1


	//   ....[1]....
        /*0364*/ 	.word	0x000002b0
        /*0368*/ 	.word	0x000000ff
        /*036c*/ 	.word	0x00016820
        /*0370*/ 	.short	0x0100
        /*0372*/ 	.byte	0x08
	.zero		1


	//   ....[2]....
        /*0374*/ 	.word	0x000003a0
        /*0378*/ 	.word	0x000000ff
        /*037c*/ 	.word	0x00016830
        /*0380*/ 	.short	0x0100
        /*0382*/ 	.byte	0x08
	.zero		1


	//   ....[3]....
        /*0384*/ 	.word	0x000003b0
        /*0388*/ 	.word	0x000000ff
        /*038c*/ 	.word	0x00016840
        /*0390*/ 	.short	0x0100
        /*0392*/ 	.byte	0x08
	.zero		1


	//   ....[4]....
        /*0394*/ 	.word	0x000003c0
        /*0398*/ 	.word	0x000000ff
        /*039c*/ 	.word	0x00016838
        /*03a0*/ 	.short	0x0100
        /*03a2*/ 	.byte	0x08
	.zero		1


	//   ....[5]....
        /*03a4*/ 	.word	0x000003d0
        /*03a8*/ 	.word	0x000000ff
        /*03ac*/ 	.word	0x00016848
        /*03b0*/ 	.short	0x0100
        /*03b2*/ 	.byte	0x08
	.zero		1


	//   ....[6]....
        /*03b4*/ 	.word	0x00000500
        /*03b8*/ 	.word	0x000000ff
        /*03bc*/ 	.word	0x00016850
        /*03c0*/ 	.short	0x0100
        /*03c2*/ 	.byte	0x08
	.zero		1


	//   ....[7]....
        /*03c4*/ 	.word	0x00000510
        /*03c8*/ 	.word	0x000000ff
        /*03cc*/ 	.word	0x00016860
        /*03d0*/ 	.short	0x0100
        /*03d2*/ 	.byte	0x08
	.zero		1


	//   ....[8]....
        /*03d4*/ 	.word	0x00000520
        /*03d8*/ 	.word	0x000000ff
        /*03dc*/ 	.word	0x00016858
        /*03e0*/ 	.short	0x0100
        /*03e2*/ 	.byte	0x08
	.zero		1


	//   ....[9]....
        /*03e4*/ 	.word	0x00000530
        /*03e8*/ 	.word	0x000000ff
        /*03ec*/ 	.word	0x00016868
        /*03f0*/ 	.short	0x0100
        /*03f2*/ 	.byte	0x08
	.zero		1


	//   ....[10]....
        /*03f4*/ 	.word	0x00000620
        /*03f8*/ 	.word	0x000000ff
        /*03fc*/ 	.word	0x00016870
        /*0400*/ 	.short	0x0100
        /*0402*/ 	.byte	0x06
	.zero		1


	//   ....[11]....
        /*0404*/ 	.word	0x00000630
        /*0408*/ 	.word	0x000000ff
        /*040c*/ 	.word	0x00016880
        /*0410*/ 	.short	0x0100
        /*0412*/ 	.byte	0x06
	.zero		1


	//   ....[12]....
        /*0414*/ 	.word	0x00000640
        /*0418*/ 	.word	0x000000ff
        /*041c*/ 	.word	0x00016878
        /*0420*/ 	.short	0x0100
        /*0422*/ 	.byte	0x06
	.zero		1


	//   ....[13]....
        /*0424*/ 	.word	0x00000650
        /*0428*/ 	.word	0x000000ff
        /*042c*/ 	.word	0x00016888
        /*0430*/ 	.short	0x0100
        /*0432*/ 	.byte	0x06
	.zero		1


	//   ....[14]....
        /*0434*/ 	.word	0x00000780
        /*0438*/ 	.word	0x000000ff
        /*043c*/ 	.word	0x00016890
        /*0440*/ 	.short	0x0100
        /*0442*/ 	.byte	0x08
	.zero		1


	//   ....[15]....
        /*0444*/ 	.word	0x00000790
        /*0448*/ 	.word	0x000000ff
        /*044c*/ 	.word	0x000168a0
        /*0450*/ 	.short	0x0100
        /*0452*/ 	.byte	0x08
	.zero		1


	//   ....[16]....
        /*0454*/ 	.word	0x000007a0
        /*0458*/ 	.word	0x000000ff
        /*045c*/ 	.word	0x00016898
        /*0460*/ 	.short	0x0100
        /*0462*/ 	.byte	0x08
	.zero		1


	//   ....[17]....
        /*0464*/ 	.word	0x000007b0
        /*0468*/ 	.word	0x000000ff
        /*046c*/ 	.word	0x000168a8
        /*0470*/ 	.short	0x0100
        /*0472*/ 	.byte	0x08
	.zero		1


	//   ....[18]....
        /*0474*/ 	.word	0x000008e0
        /*0478*/ 	.word	0x000000ff
        /*047c*/ 	.word	0x000168b0
        /*0480*/ 	.short	0x0100
        /*0482*/ 	.byte	0x08
	.zero		1


	//   ....[19]....
        /*0484*/ 	.word	0x000008f0
        /*0488*/ 	.word	0x000000ff
        /*048c*/ 	.word	0x000168c0
        /*0490*/ 	.short	0x0100
        /*0492*/ 	.byte	0x08
	.zero		1


	//   ....[20]....
        /*0494*/ 	.word	0x00000900
        /*0498*/ 	.word	0x000000ff
        /*049c*/ 	.word	0x000168b8
        /*04a0*/ 	.short	0x0100
        /*04a2*/ 	.byte	0x08
	.zero		1


	//   ....[21]....
        /*04a4*/ 	.word	0x00000910
        /*04a8*/ 	.word	0x000000ff
        /*04ac*/ 	.word	0x000168c8
        /*04b0*/ 	.short	0x0100
        /*04b2*/ 	.byte	0x08
	.zero		1


	//   ....[22]....
        /*04b4*/ 	.word	0x00001990
        /*04b8*/ 	.word	0x000000ff
        /*04bc*/ 	.word	0x00016800
        /*04c0*/ 	.short	0x010a
        /*04c2*/ 	.byte	0x2d
	.zero		1


	//   ....[23]....
        /*04c4*/ 	.word	0x00001a10
        /*04c8*/ 	.word	0x00000004
        /*04cc*/ 	.word	0x00016830
        /*04d0*/ 	.short	0x010a
        /*04d2*/ 	.byte	0x3f
	.zero		1


	//   ....[24]....
        /*04d4*/ 	.word	0x00001a70
        /*04d8*/ 	.word	0x00000004
        /*04dc*/ 	.word	0x00016830
        /*04e0*/ 	.short	0x010a
        /*04e2*/ 	.byte	0x3f
	.zero		1


	//   ....[25]....
        /*04e4*/ 	.word	0x00002160
        /*04e8*/ 	.word	0x00000004
        /*04ec*/ 	.word	0x00000000
        /*04f0*/ 	.short	0x0101
        /*04f2*/ 	.byte	0x3f
	.zero		1


	//   ....[26]....
        /*04f4*/ 	.word	0x00005380
        /*04f8*/ 	.word	0x000000ff
        /*04fc*/ 	.word	0x00016830
        /*0500*/ 	.short	0x010a
        /*0502*/ 	.byte	0x06
	.zero		1


	//   ....[27]....
        /*0504*/ 	.word	0x000053c0
        /*0508*/ 	.word	0x000000ff
        /*050c*/ 	.word	0x00016830
        /*0510*/ 	.short	0x010a
        /*0512*/ 	.byte	0x06
	.zero		1


	//   ....[28]....
        /*0514*/ 	.word	0x000055c0
        /*0518*/ 	.word	0x000000ff
        /*051c*/ 	.word	0x00016850
        /*0520*/ 	.short	0x010a
        /*0522*/ 	.byte	0x06
	.zero		1


	//   ....[29]....
        /*0524*/ 	.word	0x00005600
        /*0528*/ 	.word	0x000000ff
        /*052c*/ 	.word	0x00016850
        /*0530*/ 	.short	0x010a
        /*0532*/ 	.byte	0x06
	.zero		1


	//   ....[30]....
        /*0534*/ 	.word	0x000061f0
        /*0538*/ 	.word	0x00000027
        /*053c*/ 	.word	0x00000000
        /*0540*/ 	.short	0x0101
        /*0542*/ 	.byte	0x3f
	.zero		1


	//   ....[31]....
        /*0544*/ 	.word	0x00007b00
        /*0548*/ 	.word	0x00000026
        /*054c*/ 	.word	0x00000000
        /*0550*/ 	.short	0x0101
        /*0552*/ 	.byte	0x3f
	.zero		1


	//   ....[32]....
        /*0554*/ 	.word	0x00008af0
        /*0558*/ 	.word	0x000000ff
        /*055c*/ 	.word	0x00016830
        /*0560*/ 	.short	0x010a
        /*0562*/ 	.byte	0x06
	.zero		1


	//   ....[33]....
        /*0564*/ 	.word	0x00008b30
        /*0568*/ 	.word	0x000000ff
        /*056c*/ 	.word	0x00016830
        /*0570*/ 	.short	0x010a
        /*0572*/ 	.byte	0x06
	.zero		1


	//   ....[34]....
        /*0574*/ 	.word	0x00008d30
        /*0578*/ 	.word	0x000000ff
        /*057c*/ 	.word	0x00016850
        /*0580*/ 	.short	0x010a
        /*0582*/ 	.byte	0x06
	.zero		1


	//   ....[35]....
        /*0584*/ 	.word	0x00008d70
        /*0588*/ 	.word	0x000000ff
        /*058c*/ 	.word	0x00016850
        /*0590*/ 	.short	0x010a
        /*0592*/ 	.byte	0x06
	.zero		1


	//   ....[36]....
        /*0594*/ 	.word	0x0000a440
        /*0598*/ 	.word	0x00000019
        /*059c*/ 	.word	0x00000000
        /*05a0*/ 	.short	0x0101
        /*05a2*/ 	.byte	0x3f
	.zero		1


	//   ....[37]....
        /*05a4*/ 	.word	0x0000a610
        /*05a8*/ 	.word	0x00000021
        /*05ac*/ 	.word	0x00000000
        /*05b0*/ 	.short	0x0101
        /*05b2*/ 	.byte	0x3f
	.zero		1


	//   ....[38]....
        /*05b4*/ 	.word	0x0000b080
        /*05b8*/ 	.word	0x000000ff
        /*05bc*/ 	.word	0x00016830
        /*05c0*/ 	.short	0x010a
        /*05c2*/ 	.byte	0x06
	.zero		1


	//   ....[39]....
        /*05c4*/ 	.word	0x0000b0c0
        /*05c8*/ 	.word	0x000000ff
        /*05cc*/ 	.word	0x00016830
        /*05d0*/ 	.short	0x010a
        /*05d2*/ 	.byte	0x06
	.zero		1


	//   ....[40]....
        /*05d4*/ 	.word	0x0000b2c0
        /*05d8*/ 	.word	0x000000ff
        /*05dc*/ 	.word	0x00016850
        /*05e0*/ 	.short	0x010a
        /*05e2*/ 	.byte	0x06
	.zero		1


	//   ....[41]....
        /*05e4*/ 	.word	0x0000b300
        /*05e8*/ 	.word	0x000000ff
        /*05ec*/ 	.word	0x00016850
        /*05f0*/ 	.short	0x010a
        /*05f2*/ 	.byte	0x06
	.zero		1


	//   ....[42]....
        /*05f4*/ 	.word	0x0000bea0
        /*05f8*/ 	.word	0x00000051
        /*05fc*/ 	.word	0x00000000
        /*0600*/ 	.short	0x0101
        /*0602*/ 	.byte	0x3f
	.zero		1


	//   ....[43]....
        /*0604*/ 	.word	0x0000dd00
        /*0608*/ 	.word	0x0000001d
        /*060c*/ 	.word	0x00000000
        /*0610*/ 	.short	0x0101
        /*0612*/ 	.byte	0x3f
	.zero		1


	//   ....[44]....
        /*0614*/ 	.word	0x0000e4b0
        /*0618*/ 	.word	0x000000ff
        /*061c*/ 	.word	0x00016850
        /*0620*/ 	.short	0x010a
        /*0622*/ 	.byte	0x05
	.zero		1


	//   ....[45]....
        /*0624*/ 	.word	0x0000e4f0
        /*0628*/ 	.word	0x000000ff
        /*062c*/ 	.word	0x00016850
        /*0630*/ 	.short	0x010a
        /*0632*/ 	.byte	0x05
	.zero		1


	//   ....[46]....
        /*0634*/ 	.word	0x0000ea20
        /*0638*/ 	.word	0x0000000a
        /*063c*/ 	.word	0x00000000
        /*0640*/ 	.short	0x0101
        /*0642*/ 	.byte	0x3f
	.zero		1


	//   ....[47]....
        /*0644*/ 	.word	0x0000f7c0
        /*0648*/ 	.word	0x00000003
        /*064c*/ 	.word	0x00000000
        /*0650*/ 	.short	0x0101
        /*0652*/ 	.byte	0x3f
	.zero		1


	//   ....[48]....
        /*0654*/ 	.word	0x00012290
        /*0658*/ 	.word	0x00000005
        /*065c*/ 	.word	0x00016840
        /*0660*/ 	.short	0x010a
        /*0662*/ 	.byte	0x3f
	.zero		1


	//   ....[49]....
        /*0664*/ 	.word	0x000125c0
        /*0668*/ 	.word	0x00000019
        /*066c*/ 	.word	0x00016820
        /*0670*/ 	.short	0x010a
        /*0672*/ 	.byte	0x3f
	.zero		1


	//   ....[50]....
        /*0674*/ 	.word	0x000128a0
        /*0678*/ 	.word	0x00000003
        /*067c*/ 	.word	0x00016840
        /*0680*/ 	.short	0x010a
        /*0682*/ 	.byte	0x3f
	.zero		1


	//   ....[51]....
        /*0684*/ 	.word	0x00012a80
        /*0688*/ 	.word	0x00000002
        /*068c*/ 	.word	0x00000060
        /*0690*/ 	.short	0x010a
        /*0692*/ 	.byte	0x3f
	.zero		1


	//   ....[52]....
        /*0694*/ 	.word	0x00012f00
        /*0698*/ 	.word	0x00000003
        /*069c*/ 	.word	0x00016840
        /*06a0*/ 	.short	0x010a
        /*06a2*/ 	.byte	0x3f
	.zero		1


	//   ....[53]....
        /*06a4*/ 	.word	0x000130e0
        /*06a8*/ 	.word	0x00000003
        /*06ac*/ 	.word	0x00000060
        /*06b0*/ 	.short	0x010a
        /*06b2*/ 	.byte	0x3f
	.zero		1


	//   ....[54]....
        /*06b4*/ 	.word	0x000134b0
        /*06b8*/ 	.word	0x00000002
        /*06bc*/ 	.word	0x00016840
        /*06c0*/ 	.short	0x010a
        /*06c2*/ 	.byte	0x3f
	.zero		1


	//   ....[55]....
        /*06c4*/ 	.word	0x000136a0
        /*06c8*/ 	.word	0x00000002
        /*06cc*/ 	.word	0x00000060
        /*06d0*/ 	.short	0x010a
        /*06d2*/ 	.byte	0x3f
	.zero		1


	//   ....[56]....
        /*06d4*/ 	.word	0x000139e0
        /*06d8*/ 	.word	0x00000003
        /*06dc*/ 	.word	0x00016860
        /*06e0*/ 	.short	0x010a
        /*06e2*/ 	.byte	0x3f
	.zero		1


	//   ....[57]....
        /*06e4*/ 	.word	0x00014840
        /*06e8*/ 	.word	0x00000009
        /*06ec*/ 	.word	0x00016820
        /*06f0*/ 	.short	0x010a
        /*06f2*/ 	.byte	0x3f
	.zero		1


	//   ....[58]....
        /*06f4*/ 	.word	0x000149e0
        /*06f8*/ 	.word	0x00000007
        /*06fc*/ 	.word	0x00000000
        /*0700*/ 	.short	0x010a
        /*0702*/ 	.byte	0x3f
	.zero		1


	//   ....[59]....
        /*0704*/ 	.word	0x00014a50
        /*0708*/ 	.word	0x00000003
        /*070c*/ 	.word	0x00000000
        /*0710*/ 	.short	0x010a
        /*0712*/ 	.byte	0x3f
	.zero		1


	//   ....[60]....
        /*0714*/ 	.word	0x00014ab0
        /*0718*/ 	.word	0x00000005
        /*071c*/ 	.word	0x00000000
        /*0720*/ 	.short	0x010a
        /*0722*/ 	.byte	0x3f
	.zero		1


	//   ....[61]....
        /*0724*/ 	.word	0x00014ae0
        /*0728*/ 	.word	0x00000003
        /*072c*/ 	.word	0x00000000
        /*0730*/ 	.short	0x010a
        /*0732*/ 	.byte	0x3f
	.zero		1


	//   ....[62]....
        /*0734*/ 	.word	0x00014b50
        /*0738*/ 	.word	0x00000003
        /*073c*/ 	.word	0x00016800
        /*0740*/ 	.short	0x010a
        /*0742*/ 	.byte	0x3f
	.zero		1


	//   ....[63]....
        /*0744*/ 	.word	0x00014ba0
        /*0748*/ 	.word	0x00000004
        /*074c*/ 	.word	0x00016830
        /*0750*/ 	.short	0x010a
        /*0752*/ 	.byte	0x3f
	.zero		1


	//   ....[64]....
        /*0754*/ 	.word	0x00014c00
        /*0758*/ 	.word	0x00000015
        /*075c*/ 	.word	0x00016830
        /*0760*/ 	.short	0x010a
        /*0762*/ 	.byte	0x3f
	.zero		1


	//   ....[65]....
        /*0764*/ 	.word	0x00014c60
        /*0768*/ 	.word	0x00000015
        /*076c*/ 	.word	0x00016850
        /*0770*/ 	.short	0x010a
        /*0772*/ 	.byte	0x3f
	.zero		1


	//   ....[66]....
        /*0774*/ 	.word	0x00014cc0
        /*0778*/ 	.word	0x00000007
        /*077c*/ 	.word	0x00016830
        /*0780*/ 	.short	0x010a
        /*0782*/ 	.byte	0x3f
	.zero		1


	//   ....[67]....
        /*0784*/ 	.word	0x00014d20
        /*0788*/ 	.word	0x00000007
        /*078c*/ 	.word	0x00016850
        /*0790*/ 	.short	0x010a
        /*0792*/ 	.byte	0x3f
	.zero		1


	//   ....[68]....
        /*0794*/ 	.word	0x00014d80
        /*0798*/ 	.word	0x00000007
        /*079c*/ 	.word	0x00016830
        /*07a0*/ 	.short	0x010a
        /*07a2*/ 	.byte	0x3f
	.zero		1


	//   ....[69]....
        /*07a4*/ 	.word	0x00014de0
        /*07a8*/ 	.word	0x00000007
        /*07ac*/ 	.word	0x00016850
        /*07b0*/ 	.short	0x010a
        /*07b2*/ 	.byte	0x3f
	.zero		1


	//   ....[70]....
        /*07b4*/ 	.word	0x00014e40
        /*07b8*/ 	.word	0x00000005
        /*07bc*/ 	.word	0x00016850
        /*07c0*/ 	.short	0x010a
        /*07c2*/ 	.byte	0x3f
	.zero		1


	//   ....[71]....
        /*07c4*/ 	.word	0x00014fe0
        /*07c8*/ 	.word	0x00000005
        /*07cc*/ 	.word	0x00016840
        /*07d0*/ 	.short	0x010a
        /*07d2*/ 	.byte	0x3f
	.zero		1


	//   ....[72]....
        /*07d4*/ 	.word	0x00015030
        /*07d8*/ 	.word	0x00000019
        /*07dc*/ 	.word	0x00016820
        /*07e0*/ 	.short	0x010a
        /*07e2*/ 	.byte	0x3f
	.zero		1


	//   ....[73]....
        /*07e4*/ 	.word	0x00015080
        /*07e8*/ 	.word	0x00000003
        /*07ec*/ 	.word	0x00016840
        /*07f0*/ 	.short	0x010a
        /*07f2*/ 	.byte	0x3f
	.zero		1


	//   ....[74]....
        /*07f4*/ 	.word	0x000150d0
        /*07f8*/ 	.word	0x00000002
        /*07fc*/ 	.word	0x00000060
        /*0800*/ 	.short	0x010a
        /*0802*/ 	.byte	0x3f
	.zero		1


	//   ....[75]....
        /*0804*/ 	.word	0x00015120
        /*0808*/ 	.word	0x00000003
        /*080c*/ 	.word	0x00016840
        /*0810*/ 	.short	0x010a
        /*0812*/ 	.byte	0x3f
	.zero		1


	//   ....[76]....
        /*0814*/ 	.word	0x00015170
        /*0818*/ 	.word	0x00000003
        /*081c*/ 	.word	0x00000060
        /*0820*/ 	.short	0x010a
        /*0822*/ 	.byte	0x3f
	.zero		1


	//   ....[77]....
        /*0824*/ 	.word	0x000151c0
        /*0828*/ 	.word	0x00000002
        /*082c*/ 	.word	0x00016840
        /*0830*/ 	.short	0x010a
        /*0832*/ 	.byte	0x3f
	.zero		1


	//   ....[78]....
        /*0834*/ 	.word	0x00015210
        /*0838*/ 	.word	0x00000002
        /*083c*/ 	.word	0x00000060
        /*0840*/ 	.short	0x010a
        /*0842*/ 	.byte	0x3f
	.zero		1


	//   ....[79]....
        /*0844*/ 	.word	0x00015260
        /*0848*/ 	.word	0x00000003
        /*084c*/ 	.word	0x00016860
        /*0850*/ 	.short	0x010a
        /*0852*/ 	.byte	0x3f
	.zero		1


	//   ....[80]....
        /*0854*/ 	.word	0x00015c10
        /*0858*/ 	.word	0x00000009
        /*085c*/ 	.word	0x00016820
        /*0860*/ 	.short	0x010a
        /*0862*/ 	.byte	0x3f
	.zero		1


	//   ....[81]....
        /*0864*/ 	.word	0x00015db0
        /*0868*/ 	.word	0x00000007
        /*086c*/ 	.word	0x00000000
        /*0870*/ 	.short	0x010a
        /*0872*/ 	.byte	0x3f
	.zero		1


	//   ....[82]....
        /*0874*/ 	.word	0x00015e00
        /*0878*/ 	.word	0x00000003
        /*087c*/ 	.word	0x00000000
        /*0880*/ 	.short	0x010a
        /*0882*/ 	.byte	0x3f
	.zero		1


	//   ....[83]....
        /*0884*/ 	.word	0x00015e50
        /*0888*/ 	.word	0x00000005
        /*088c*/ 	.word	0x00000000
        /*0890*/ 	.short	0x010a
        /*0892*/ 	.byte	0x3f
	.zero		1


	//----- nvinfo : EIATTR_NUM_MBARRIERS
	.align		4
.L_209:
        /*0894*/ 	.byte	0x03, 0x38
        /*0896*/ 	.short	0x0016


	//----- nvinfo : EIATTR_EXIT_INSTR_OFFSETS
	.align		4
        /*0898*/ 	.byte	0x04, 0x1c
        /*089a*/ 	.short	(.L_211 - .L_210)


	//   ....[0]....
.L_210:
        /*089c*/ 	.word	0x00000ab0


	//   ....[1]....
        /*08a0*/ 	.word	0x00010580


	//   ....[2]....
        /*08a4*/ 	.word	0x000105e0


	//   ....[3]....
        /*08a8*/ 	.word	0x00014b30


	//----- nvinfo : EIATTR_MAX_THREADS
	.align		4
.L_211:
        /*08ac*/ 	.byte	0x04, 0x05
        /*08ae*/ 	.short	(.L_213 - .L_212)
.L_212:
        /*08b0*/ 	.word	0x00000200
        /*08b4*/ 	.word	0x00000001
        /*08b8*/ 	.word	0x00000001


	//----- nvinfo : EIATTR_CRS_STACK_SIZE
	.align		4
.L_213:
        /*08bc*/ 	.byte	0x04, 0x1e
        /*08be*/ 	.short	(.L_215 - .L_214)
.L_214:
        /*08c0*/ 	.word	0x00000000


	//----- nvinfo : EIATTR_CBANK_PARAM_SIZE
	.align		4
.L_215:
        /*08c4*/ 	.byte	0x03, 0x19
        /*08c6*/ 	.short	0x0a70


	//----- nvinfo : EIATTR_PARAM_CBANK
	.align		4
        /*08c8*/ 	.byte	0x04, 0x0a
        /*08ca*/ 	.short	(.L_217 - .L_216)
	.align		4
.L_216:
        /*08cc*/ 	.word	index@(.nv.constant0._ZN7cutlass13device_kernelIN5flash11enable_sm90INS1_16FlashAttnFwdSm90INS1_25CollectiveMainloopFwdSm90ILi2EN4cute5tupleIJNS5_1CILi1EEES8_S8_EEENS6_IJNS7_ILi192EEENS7_ILi128EEENS7_ILi64EEEEEELi64ENS_10bfloat16_tEfNS_4arch4Sm90ELb0ELb1ELb1ELb1ELb0ELb0ELb0ELb1ELb1ELb0ELb0ELb0EEENS1_21CollectiveEpilogueFwdINS6_IJSA_SC_SB_EEES9_SE_SG_Li384ELb1ELb0ELb0ELb0EEENS1_36VarlenDynamicPersistentTileSchedulerILi192ELi128ELi384ELi32ELb0ELb0ELb1ELb1ELb0ELb1EEEEEEEEEvNT_6ParamsE)
        /*08d0*/ 	.short	0x0210
        /*08d2*/ 	.short	0x0a70


	//----- nvinfo : EIATTR_SW_WAR
	.align		4
.L_217:
        /*08d4*/ 	.byte	0x04, 0x36
        /*08d6*/ 	.short	(.L_219 - .L_218)
.L_218:
        /*08d8*/ 	.word	0x00000008
.L_219:


//--------------------- .nv.info._ZN7cutlass13device_kernelIN5flash11enable_sm90INS1_16FlashAttnFwdSm90INS1_25CollectiveMainloopFwdSm90ILi2EN4cute5tupleIJNS5_1CILi1EEES8_S8_EEENS6_IJNS7_ILi192EEENS7_ILi128EEENS7_ILi64EEEEEELi64ENS_10bfloat16_tEfNS_4arch4Sm90ELb0ELb1ELb1ELb1ELb0ELb1ELb0ELb1ELb1ELb0ELb0ELb0EEENS1_21CollectiveEpilogueFwdINS6_IJSA_SC_SB_EEES9_SE_SG_Li384ELb1ELb0ELb0ELb0EEENS1_36VarlenDynamicPersistentTileSchedulerILi192ELi128ELi384ELi32ELb0ELb0ELb1ELb1ELb0ELb1EEEEEEEEEvNT_6ParamsE --------------------------
	.section	.nv.info._ZN7cutlass13device_kernelIN5flash11enable_sm90INS1_16FlashAttnFwdSm90INS1_25CollectiveMainloopFwdSm90ILi2EN4cute5tupleIJNS5_1CILi1EEES8_S8_EEENS6_IJNS7_ILi192EEENS7_ILi128EEENS7_ILi64EEEEEELi64ENS_10bfloat16_tEfNS_4arch4Sm90ELb0ELb1ELb1ELb1ELb0ELb1ELb0ELb1ELb1ELb0ELb0ELb0EEENS1_21CollectiveEpilogueFwdINS6_IJSA_SC_SB_EEES9_SE_SG_Li384ELb1ELb0ELb0ELb0EEENS1_36VarlenDynamicPersistentTileSchedulerILi192ELi128ELi384ELi32ELb0ELb0ELb1ELb1ELb0ELb1EEEEEEEEEvNT_6ParamsE,"",@"SHT_CUDA_INFO"
	.sectionflags	@""
	.align	4


	//----- nvinfo : EIATTR_CUDA_API_VERSION
	.align		4
        /*0000*/ 	.byte	0x04, 0x37
        /*0002*/ 	.short	(.L_221 - .L_220)
.L_220:
        /*0004*/ 	.word	0x00000082


	//----- nvinfo : EIATTR_KPARAM_INFO
	.align		4
.L_221:
        /*0008*/ 	.byte	0x04, 0x17
        /*000a*/ 	.short	(.L_223 - .L_222)
.L_222:
        /*000c*/ 	.word	0x00000000
        /*0010*/ 	.short	0x0000
        /*0012*/ 	.short	0x0070
        /*0014*/ 	.byte	0x00, 0xf0, 0x01, 0x28


	//----- nvinfo : EIATTR_SPARSE_MMA_MASK
	.align		4
.L_223:
        /*0018*/ 	.byte	0x03, 0x50
        /*001a*/ 	.short	0x0000


	//----- nvinfo : EIATTR_MAXREG_COUNT
	.align		4
        /*001c*/ 	.byte	0x03, 0x1b
        /*001e*/ 	.short	0x0080


	//----- nvinfo : EIATTR_NUM_BARRIERS
	.align		4
        /*0020*/ 	.byte	0x02, 0x4c
        /*0022*/ 	.byte	0x10
	.zero		1


	//----- nvinfo : EIATTR_EXTERNS
	.align		4
        /*0024*/ 	.byte	0x04, 0x0f
        /*0026*/ 	.short	(.L_225 - .L_224)


	//   ....[0]....
	.align		4
.L_224:
        /*0028*/ 	.word	index@(__assertfail)


	//----- nvinfo : EIATTR_ANNOTATIONS
	.align		4
.L_225:
        /*002c*/ 	.byte	0x04, 0x55
        /*002e*/ 	.short	(.L_227 - .L_226)


	//   ....[0]....
.L_226:
        /* <DEDUP_REMOVED lines=49> */


	//----- nvinfo : EIATTR_MERCURY_ISA_VERSION
	.align		4
.L_227:
        /*0330*/ 	.byte	0x03, 0x5f
        /*0332*/ 	.short	0x0101


	//----- nvinfo : EIATTR_UNUSED_LOAD_BYTE_OFFSET
	.align		4
        /*0334*/ 	.byte	0x04, 0x44
        /*0336*/ 	.short	(.L_229 - .L_228)


	//   ....[0]....
.L_228:
        /*0338*/ 	.word	0x00000b20
        /*033c*/ 	.word	0x0000fff0


	//   ....[1]....
        /*0340*/ 	.word	0x00017210
        /*0344*/ 	.word	0x0000fff0


	//----- nvinfo : EIATTR_INT_WARP_WIDE_INSTR_OFFSETS
	.align		4
.L_229:
        /*0348*/ 	.byte	0x04, 0x31
        /*034a*/ 	.short	(.L_231 - .L_230)


	//   ....[0]....
.L_230:
        /*034c*/ 	.word	0x000001c0


	//   ....[1]....
        /*0350*/ 	.word	0x00000200


	//   ....[2]....
        /*0354*/ 	.word	0x00000270


	//   ....[3]....
        /*0358*/ 	.word	0x0001af80


	//   ....[4]....
        /*035c*/ 	.word	0x0001b010


	//   ....[5]....
        /*0360*/ 	.word	0x0001b4c0


	//   ....[6]....
        /*0364*/ 	.word	0x0001b500


	//   ....[7]....
        /*0368*/ 	.word	0x0001cef0


	//   ....[8]....
        /*036c*/ 	.word	0x0001cf80


	//----- nvinfo : EIATTR_COOP_GROUP_MASK_REGIDS
	.align		4
.L_231:
        /*0370*/ 	.byte	0x04, 0x29
        /*0372*/ 	.short	(.L_233 - .L_232)


	//   ....[0]....
.L_232:
        /*0374*/ 	.word	0xffffffff


	//   ....[1]....
        /*0378*/ 	.word	0xffffffff


	//   ....[2]....
        /*037c*/ 	.word	0xffffffff


	//   ....[3]....
        /*0380*/ 	.word	0xffffffff


	//   ....[4]....
        /*0384*/ 	.word	0xffffffff


	//   ....[5]....
        /*0388*/ 	.word	0xffffffff


	//   ....[6]....
        /*038c*/ 	.word	0xffffffff


	//   ....[7]....
        /*0390*/ 	.word	0xffffffff


	//   ....[8]....
        /*0394*/ 	.word	0xffffffff


	//   ....[9]....
        /*0398*/ 	.word	0xffffffff


	//   ....[10]....
        /*039c*/ 	.word	0xffffffff


	//   ....[11]....
        /*03a0*/ 	.word	0xffffffff


	//   ....[12]....
        /*03a4*/ 	.word	0xffffffff


	//   ....[13]....
        /*03a8*/ 	.word	0xffffffff


	//   ....[14]....
        /*03ac*/ 	.word	0xffffffff


	//   ....[15]....
        /*03b0*/ 	.word	0xffffffff


	//   ....[16]....
        /*03b4*/ 	.word	0xffffffff


	//   ....[17]....
        /*03b8*/ 	.word	0xffffffff


	//   ....[18]....
        /*03bc*/ 	.word	0xffffffff


	//   ....[19]....
        /*03c0*/ 	.word	0xffffffff


	//   ....[20]....
        /*03c4*/ 	.word	0xffffffff


	//   ....[21]....
        /*03c8*/ 	.word	0xffffffff


	//   ....[22]....
        /*03cc*/ 	.word	0xffffffff


	//   ....[23]....
        /*03d0*/ 	.word	0xffffffff


	//   ....[24]....
        /*03d4*/ 	.word	0xffffffff


	//   ....[25]....
        /*03d8*/ 	.word	0xffffffff


	//   ....[26]....
        /*03dc*/ 	.word	0xffffffff


	//   ....[27]....
        /*03e0*/ 	.word	0xffffffff


	//   ....[28]....
        /*03e4*/ 	.word	0xffffffff


	//   ....[29]....
        /*03e8*/ 	.word	0xffffffff


	//   ....[30]....
        /*03ec*/ 	.word	0xffffffff


	//   ....[31]....
        /*03f0*/ 	.word	0xffffffff


	//   ....[32]....
        /*03f4*/ 	.word	0xffffffff


	//   ....[33]....
        /*03f8*/ 	.word	0xffffffff


	//   ....[34]....
        /*03fc*/ 	.word	0xffffffff


	//   ....[35]....
        /*0400*/ 	.word	0xffffffff


	//   ....[36]....
        /*0404*/ 	.word	0xffffffff


	//   ....[37]....
        /*0408*/ 	.word	0xffffffff


	//   ....[38]....
        /*040c*/ 	.word	0xffffffff


	//   ....[39]....
        /*0410*/ 	.word	0xffffffff


	//   ....[40]....
        /*0414*/ 	.word	0xffffffff


	//   ....[41]....
        /*0418*/ 	.word	0xffffffff


	//   ....[42]....
        /*041c*/ 	.word	0xffffffff


	//   ....[43]....
        /*0420*/ 	.word	0xffffffff


	//   ....[44]....
        /*0424*/ 	.word	0xffffffff


	//   ....[45]....
        /*0428*/ 	.word	0xffffffff


	//   ....[46]....
        /*042c*/ 	.word	0xffffffff


	//   ....[47]....
        /*0430*/ 	.word	0xffffffff


	//   ....[48]....
        /*0434*/ 	.word	0xffffffff


	//   ....[49]....
        /*0438*/ 	.word	0xffffffff


	//   ....[50]....
        /*043c*/ 	.word	0xffffffff


	//   ....[51]....
        /*0440*/ 	.word	0xffffffff


	//   ....[52]....
        /*0444*/ 	.word	0xffffffff


	//   ....[53]....
        /*0448*/ 	.word	0xffffffff


	//   ....[54]....
        /*044c*/ 	.word	0xffffffff


	//   ....[55]....
        /*0450*/ 	.word	0xffffffff


	//   ....[56]....
        /*0454*/ 	.word	0xffffffff


	//   ....[57]....
        /*0458*/ 	.word	0xffffffff


	//   ....[58]....
        /*045c*/ 	.word	0xffffffff


	//   ....[59]....
        /*0460*/ 	.word	0xffffffff


	//   ....[60]....
        /*0464*/ 	.word	0xffffffff


	//   ....[61]....
        /*0468*/ 	.word	0xffffffff


	//   ....[62]....
        /*046c*/ 	.word	0x0500000f


	//   ....[63]....
        /*0470*/ 	.word	0x0500000f


	//   ....[64]....
        /*0474*/ 	.word	0x0500000f


	//   ....[65]....
        /*0478*/ 	.word	0x0500000f


	//   ....[66]....
        /*047c*/ 	.word	0x0500000f


	//   ....[67]....
        /*0480*/ 	.word	0x0500000f


	//   ....[68]....
        /*0484*/ 	.word	0x0500000f


	//   ....[69]....
        /*0488*/ 	.word	0x0500000f


	//   ....[70]....
        /*048c*/ 	.word	0x0500000f


	//   ....[71]....
        /*0490*/ 	.word	0x0500000f


	//   ....[72]....
        /*0494*/ 	.word	0x0500000f


	//   ....[73]....
        /*0498*/ 	.word	0x0500000f


	//   ....[74]....
        /*049c*/ 	.word	0x0500000f


	//   ....[75]....
        /*04a0*/ 	.word	0x0500000f


	//   ....[76]....
        /*04a4*/ 	.word	0x0500000f


	//   ....[77]....
        /*04a8*/ 	.word	0x0500000f


	//   ....[78]....
        /*04ac*/ 	.word	0x0500000f


	//   ....[79]....
        /*04b0*/ 	.word	0x0500000f


	//   ....[80]....
        /*04b4*/ 	.word	0x0500000f


	//   ....[81]....
        /*04b8*/ 	.word	0x0500000f


	//   ....[82]....
        /*04bc*/ 	.word	0x0500000f


	//   ....[83]....
        /*04c0*/ 	.word	0x0500000f


	//   ....[84]....
        /*04c4*/ 	.word	0x0500000f


	//   ....[85]....
        /*04c8*/ 	.word	0x0500000f


	//   ....[86]....
        /*04cc*/ 	.word	0x0500000f


	//   ....[87]....
        /*04d0*/ 	.word	0x0500000f


	//   ....[88]....
        /*04d4*/ 	.word	0x0500000f


	//   ....[89]....
        /*04d8*/ 	.word	0x0500000f


	//   ....[90]....
        /*04dc*/ 	.word	0x0500000f


	//   ....[91]....
        /*04e0*/ 	.word	0x0500000f


	//   ....[92]....
        /*04e4*/ 	.word	0x0500000f


	//   ....[93]....
        /*04e8*/ 	.word	0x0500000f


	//   ....[94]....
        /*04ec*/ 	.word	0x0500000f


	//   ....[95]....
        /*04f0*/ 	.word	0x0500000f


	//   ....[96]....
        /*04f4*/ 	.word	0x0500000f


	//   ....[97]....
        /*04f8*/ 	.word	0x0500000f


	//   ....[98]....
        /*04fc*/ 	.word	0x0500000f


	//----- nvinfo : EIATTR_COOP_GROUP_INSTR_OFFSETS
	.align		4
.L_233:
        /*0500*/ 	.byte	0x04, 0x28
        /*0502*/ 	.short	(.L_235 - .L_234)


	//   ....[0]....
.L_234:
        /*0504*/ 	.word	0x00000070


	//   ....[1]....
        /*0508*/ 	.word	0x000001d0


	//   ....[2]....
        /*050c*/ 	.word	0x00000220


	//   ....[3]....
        /*0510*/ 	.word	0x00000450


	//   ....[4]....
        /*0514*/ 	.word	0x000005b0


	//   ....[5]....
        /*0518*/ 	.word	0x000006d0


	//   ....[6]....
        /*051c*/ 	.word	0x00000830


	//   ....[7]....
        /*0520*/ 	.word	0x00005e60


	//   ....[8]....
        /*0524*/ 	.word	0x0000b7d0


	//   ....[9]....
        /*0528*/ 	.word	0x0000b880


	//   ....[10]....
        /*052c*/ 	.word	0x0000c0d0


	//   ....[11]....
        /*0530*/ 	.word	0x0000c120


	//   ....[12]....
        /*0534*/ 	.word	0x0000ef70


	//   ....[13]....
        /*0538*/ 	.word	0x0000f070


	//   ....[14]....
        /*053c*/ 	.word	0x0000f8e0


	//   ....[15]....
        /*0540*/ 	.word	0x0000f960


	//   ....[16]....
        /*0544*/ 	.word	0x00011970


	//   ....[17]....
        /*0548*/ 	.word	0x000119e0


	//   ....[18]....
        /*054c*/ 	.word	0x00012020


	//   ....[19]....
        /*0550*/ 	.word	0x000120d0


	//   ....[20]....
        /*0554*/ 	.word	0x000150c0


	//   ....[21]....
        /*0558*/ 	.word	0x000151c0


	//   ....[22]....
        /*055c*/ 	.word	0x00015a00


	//   ....[23]....
        /*0560*/ 	.word	0x00015aa0


	//   ....[24]....
        /*0564*/ 	.word	0x00016a30


	//   ....[25]....
        /*0568*/ 	.word	0x00016a70


	//   ....[26]....
        /*056c*/ 	.word	0x00016b40


	//   ....[27]....
        /*0570*/ 	.word	0x00016e00


	//   ....[28]....
        /*0574*/ 	.word	0x00018c70


	//   ....[29]....
        /*0578*/ 	.word	0x00018e00


	//   ....[30]....
        /*057c*/ 	.word	0x00018e30


	//   ....[31]....
        /*0580*/ 	.word	0x00018e70


	//   ....[32]....
        /*0584*/ 	.word	0x00018ed0


	//   ....[33]....
        /*0588*/ 	.word	0x00018f30


	//   ....[34]....
        /*058c*/ 	.word	0x00018f70


	//   ....[35]....
        /*0590*/ 	.word	0x00019100


	//   ....[36]....
        /*0594*/ 	.word	0x00019160


	//   ....[37]....
        /*0598*/ 	.word	0x000191a0


	//   ....[38]....
        /*059c*/ 	.word	0x000191e0


	//   ....[39]....
        /*05a0*/ 	.word	0x00019210


	//   ....[40]....
        /*05a4*/ 	.word	0x00019240


	//   ....[41]....
        /*05a8*/ 	.word	0x000192e0


	//   ....[42]....
        /*05ac*/ 	.word	0x00019340


	//   ....[43]....
        /*05b0*/ 	.word	0x000193d0


	//   ....[44]....
        /*05b4*/ 	.word	0x0001d240


	//   ....[45]....
        /*05b8*/ 	.word	0x0001d250


	//   ....[46]....
        /*05bc*/ 	.word	0x0001d340


	//   ....[47]....
        /*05c0*/ 	.word	0x0001d3a0


	//   ....[48]....
        /*05c4*/ 	.word	0x0001d3e0


	//   ....[49]....
        /*05c8*/ 	.word	0x0001d420


	//   ....[50]....
        /*05cc*/ 	.word	0x0001d450


	//   ....[51]....
        /*05d0*/ 	.word	0x0001d480


	//   ....[52]....
        /*05d4*/ 	.word	0x0001d5f0


	//   ....[53]....
        /*05d8*/ 	.word	0x0001d650


	//   ....[54]....
        /*05dc*/ 	.word	0x0001d690


	//   ....[55]....
        /*05e0*/ 	.word	0x0001d6d0


	//   ....[56]....
        /*05e4*/ 	.word	0x0001d700


	//   ....[57]....
        /*05e8*/ 	.word	0x0001d730


	//   ....[58]....
        /*05ec*/ 	.word	0x0001d7f0


	//   ....[59]....
        /*05f0*/ 	.word	0x0001d810


	//   ....[60]....
        /*05f4*/ 	.word	0x0001d880


	//   ....[61]....
        /*05f8*/ 	.word	0x0001def0


	//   ....[62]....
        /*05fc*/ 	.word	0x0001e300


	//   ....[63]....
        /*0600*/ 	.word	0x0001e3b0


	//   ....[64]....
        /*0604*/ 	.word	0x0001e450


	//   ....[65]....
        /*0608*/ 	.word	0x0001e4f0


	//   ....[66]....
        /*060c*/ 	.word	0x0001e590


	//   ....[67]....
        /*0610*/ 	.word	0x0001e630


	//   ....[68]....
        /*0614*/ 	.word	0x0001e6d0


	//   ....[69]....
        /*0618*/ 	.word	0x0001e770


	//   ....[70]....
        /*061c*/ 	.word	0x0001e810


	//   ....[71]....
        /*0620*/ 	.word	0x0001e900


	//   ....[72]....
        /*0624*/ 	.word	0x0001e9a0


	//   ....[73]....
        /*0628*/ 	.word	0x0001ea40


	//   ....[74]....
        /*062c*/ 	.word	0x0001eae0


	//   ....[75]....
        /*0630*/ 	.word	0x0001eb80


	//   ....[76]....
        /*0634*/ 	.word	0x0001ec20


	//   ....[77]....
        /*0638*/ 	.word	0x0001ecc0


	//   ....[78]....
        /*063c*/ 	.word	0x0001ed60


	//   ....[79]....
        /*0640*/ 	.word	0x0001f0f0


	//   ....[80]....
        /*0644*/ 	.word	0x0001f3d0


	//   ....[81]....
        /*0648*/ 	.word	0x0001f7c0


	//   ....[82]....
        /*064c*/ 	.word	0x0001f850


	//   ....[83]....
        /*0650*/ 	.word	0x0001f8f0


	//   ....[84]....
        /*0654*/ 	.word	0x0001f9a0


	//   ....[85]....
        /*0658*/ 	.word	0x0001fa20


	//   ....[86]....
        /*065c*/ 	.word	0x0001faa0


	//   ....[87]....
        /*0660*/ 	.word	0x0001fb20


	//   ....[88]....
        /*0664*/ 	.word	0x0001fba0


	//   ....[89]....
        /*0668*/ 	.word	0x0001fc30


	//   ....[90]....
        /*066c*/ 	.word	0x0001fce0


	//   ....[91]....
        /*0670*/ 	.word	0x0001fd60


	//   ....[92]....
        /*0674*/ 	.word	0x0001fde0


	//   ....[93]....
        /*0678*/ 	.word	0x0001fe60


	//   ....[94]....
        /*067c*/ 	.word	0x0001fee0


	//   ....[95]....
        /*0680*/ 	.word	0x0001ff50


	//   ....[96]....
        /*0684*/ 	.word	0x0001fff0


	//   ....[97]....
        /*0688*/ 	.word	0x00020080


	//   ....[98]....
        /*068c*/ 	.word	0x000201a0


	//----- nvinfo : EIATTR_REG_RECONFIG
	.align		4
.L_235:
        /*0690*/ 	.byte	0x01, 0x54
	.zero		2


	//----- nvinfo : EIATTR_SYSCALL_OFFSETS
	.align		4
        /*0694*/ 	.byte	0x04, 0x46
        /*0696*/ 	.short	(.L_237 - .L_236)


	//   ....[0]....
.L_236:
        /*0698*/ 	.word	0x000018d0


	//   ....[1]....
        /*069c*/ 	.word	0x00001a20


	//   ....[2]....
        /*06a0*/ 	.word	0x00006040


	//   ....[3]....
        /*06a4*/ 	.word	0x000064c0


	//   ....[4]....
        /*06a8*/ 	.word	0x0001b190


	//   ....[5]....
        /*06ac*/ 	.word	0x0001b2c0


	//   ....[6]....
        /*06b0*/ 	.word	0x0001b3c0


	//----- nvinfo : EIATTR_MBARRIER_INSTR_OFFSETS
	.align		4
.L_237:
        /*06b4*/ 	.byte	0x04, 0x39
        /*06b6*/ 	.short	(.L_239 - .L_238)


	//   ....[0]....
.L_238:
        /*06b8*/ 	.word	0x00000300
        /*06bc*/ 	.word	0x000000ff
        /*06c0*/ 	.word	0x00016800
        /*06c4*/ 	.short	0x0100
        /*06c6*/ 	.byte	0x08
	.zero		1


	//   ....[1]....
        /*06c8*/ 	.word	0x00000310
        /*06cc*/ 	.word	0x000000ff
        /*06d0*/ 	.word	0x00016820
        /*06d4*/ 	.short	0x0100
        /*06d6*/ 	.byte	0x08
	.zero		1


	//   ....[2]....
        /*06d8*/ 	.word	0x00000400
        /*06dc*/ 	.word	0x000000ff
        /*06e0*/ 	.word	0x00016830
        /*06e4*/ 	.short	0x0100
        /*06e6*/ 	.byte	0x08
	.zero		1


	//   ....[3]....
        /*06e8*/ 	.word	0x00000410
        /*06ec*/ 	.word	0x000000ff
        /*06f0*/ 	.word	0x00016840
        /*06f4*/ 	.short	0x0100
        /*06f6*/ 	.byte	0x08
	.zero		1


	//   ....[4]....
        /*06f8*/ 	.word	0x00000420
        /*06fc*/ 	.word	0x000000ff
        /*0700*/ 	.word	0x00016838
        /*0704*/ 	.short	0x0100
        /*0706*/ 	.byte	0x08
	.zero		1


	//   ....[5]....
        /*0708*/ 	.word	0x00000430
        /*070c*/ 	.word	0x000000ff
        /*0710*/ 	.word	0x00016848
        /*0714*/ 	.short	0x0100
        /*0716*/ 	.byte	0x08
	.zero		1


	//   ....[6]....
        /*0718*/ 	.word	0x00000560
        /*071c*/ 	.word	0x000000ff
        /*0720*/ 	.word	0x00016850
        /*0724*/ 	.short	0x0100
        /*0726*/ 	.byte	0x08
	.zero		1


	//   ....[7]....
        /*0728*/ 	.word	0x00000570
        /*072c*/ 	.word	0x000000ff
        /*0730*/ 	.word	0x00016860
        /*0734*/ 	.short	0x0100
        /*0736*/ 	.byte	0x08
	.zero		1


	//   ....[8]....
        /*0738*/ 	.word	0x00000580
        /*073c*/ 	.word	0x000000ff
        /*0740*/ 	.word	0x00016858
        /*0744*/ 	.short	0x0100
        /*0746*/ 	.byte	0x08
	.zero		1


	//   ....[9]....
        /*0748*/ 	.word	0x00000590
        /*074c*/ 	.word	0x000000ff
        /*0750*/ 	.word	0x00016868
        /*0754*/ 	.short	0x0100
        /*0756*/ 	.byte	0x08
	.zero		1


	//   ....[10]....
        /*0758*/ 	.word	0x00000680
        /*075c*/ 	.word	0x000000ff
        /*0760*/ 	.word	0x00016870
        /*0764*/ 	.short	0x0100
        /*0766*/ 	.byte	0x06
	.zero		1


	//   ....[11]....
        /*0768*/ 	.word	0x00000690
        /*076c*/ 	.word	0x000000ff
        /*0770*/ 	.word	0x00016880
        /*0774*/ 	.short	0x0100
        /*0776*/ 	.byte	0x06
	.zero		1


	//   ....[12]....
        /*0778*/ 	.word	0x000006a0
        /*077c*/ 	.word	0x000000ff
        /*0780*/ 	.word	0x00016878
        /*0784*/ 	.short	0x0100
        /*0786*/ 	.byte	0x06
	.zero		1


	//   ....[13]....
        /*0788*/ 	.word	0x000006b0
        /*078c*/ 	.word	0x000000ff
        /*0790*/ 	.word	0x00016888
        /*0794*/ 	.short	0x0100
        /*0796*/ 	.byte	0x06
	.zero		1


	//   ....[14]....
        /*0798*/ 	.word	0x000007e0
        /*079c*/ 	.word	0x000000ff
        /*07a0*/ 	.word	0x00016890
        /*07a4*/ 	.short	0x0100
        /*07a6*/ 	.byte	0x08
	.zero		1


	//   ....[15]....
        /*07a8*/ 	.word	0x000007f0
        /*07ac*/ 	.word	0x000000ff
        /*07b0*/ 	.word	0x000168a0
        /*07b4*/ 	.short	0x0100
        /*07b6*/ 	.byte	0x08
	.zero		1


	//   ....[16]....
        /*07b8*/ 	.word	0x00000800
        /*07bc*/ 	.word	0x000000ff
        /*07c0*/ 	.word	0x00016898
        /*07c4*/ 	.short	0x0100
        /*07c6*/ 	.byte	0x08
	.zero		1


	//   ....[17]....
        /*07c8*/ 	.word	0x00000810
        /*07cc*/ 	.word	0x000000ff
        /*07d0*/ 	.word	0x000168a8
        /*07d4*/ 	.short	0x0100
        /*07d6*/ 	.byte	0x08
	.zero		1


	//   ....[18]....
        /*07d8*/ 	.word	0x00000940
        /*07dc*/ 	.word	0x000000ff
        /*07e0*/ 	.word	0x000168b0
        /*07e4*/ 	.short	0x0100
        /*07e6*/ 	.byte	0x08
	.zero		1


	//   ....[19]....
        /*07e8*/ 	.word	0x00000950
        /*07ec*/ 	.word	0x000000ff
        /*07f0*/ 	.word	0x000168c0
        /*07f4*/ 	.short	0x0100
        /*07f6*/ 	.byte	0x08
	.zero		1


	//   ....[20]....
        /*07f8*/ 	.word	0x00000960
        /*07fc*/ 	.word	0x000000ff
        /*0800*/ 	.word	0x000168b8
        /*0804*/ 	.short	0x0100
        /*0806*/ 	.byte	0x08
	.zero		1


	//   ....[21]....
        /*0808*/ 	.word	0x00000970
        /*080c*/ 	.word	0x000000ff
        /*0810*/ 	.word	0x000168c8
        /*0814*/ 	.short	0x0100
        /*0816*/ 	.byte	0x08
	.zero		1


	//   ....[22]....
        /*0818*/ 	.word	0x00002d10
        /*081c*/ 	.word	0x00000056
        /*0820*/ 	.word	0x00016890
        /*0824*/ 	.short	0x010a
        /*0826*/ 	.byte	0x3f
	.zero		1


	//   ....[23]....
        /*0828*/ 	.word	0x000040e0
        /*082c*/ 	.word	0x00000056
        /*0830*/ 	.word	0x00016890
        /*0834*/ 	.short	0x010a
        /*0836*/ 	.byte	0x3f
	.zero		1


	//   ....[24]....
        /*0838*/ 	.word	0x00005230
        /*083c*/ 	.word	0x00000056
        /*0840*/ 	.word	0x00016890
        /*0844*/ 	.short	0x010a
        /*0846*/ 	.byte	0x3f
	.zero		1


	//   ....[25]....
        /*0848*/ 	.word	0x00005440
        /*084c*/ 	.word	0x00000020
        /*0850*/ 	.word	0x00000000
        /*0854*/ 	.short	0x0101
        /*0856*/ 	.byte	0x3f
	.zero		1


	//   ....[26]....
        /*0858*/ 	.word	0x00005480
        /*085c*/ 	.word	0x00000056
        /*0860*/ 	.word	0x000168b0
        /*0864*/ 	.short	0x010a
        /*0866*/ 	.byte	0x3f
	.zero		1


	//   ....[27]....
        /*0868*/ 	.word	0x00005860
        /*086c*/ 	.word	0x00000056
        /*0870*/ 	.word	0x00000000
        /*0874*/ 	.short	0x0101
        /*0876*/ 	.byte	0x3f
	.zero		1


	//   ....[28]....
        /*0878*/ 	.word	0x000060e0
        /*087c*/ 	.word	0x00000002
        /*0880*/ 	.word	0x00016800
        /*0884*/ 	.short	0x010a
        /*0886*/ 	.byte	0x3f
	.zero		1


	//   ....[29]....
        /*0888*/ 	.word	0x00006130
        /*088c*/ 	.word	0x00000002
        /*0890*/ 	.word	0x00016800
        /*0894*/ 	.short	0x010a
        /*0896*/ 	.byte	0x3f
	.zero		1


	//   ....[30]....
        /*0898*/ 	.word	0x00006e60
        /*089c*/ 	.word	0x00000002
        /*08a0*/ 	.word	0x00016800
        /*08a4*/ 	.short	0x010a
        /*08a6*/ 	.byte	0x3f
	.zero		1


	//   ....[31]....
        /*08a8*/ 	.word	0x000083d0
        /*08ac*/ 	.word	0x00000002
        /*08b0*/ 	.word	0x00016800
        /*08b4*/ 	.short	0x010a
        /*08b6*/ 	.byte	0x3f
	.zero		1


	//   ....[32]....
        /*08b8*/ 	.word	0x000094c0
        /*08bc*/ 	.word	0x00000059
        /*08c0*/ 	.word	0x00016830
        /*08c4*/ 	.short	0x010a
        /*08c6*/ 	.byte	0x3f
	.zero		1


	//   ....[33]....
        /*08c8*/ 	.word	0x00009620
        /*08cc*/ 	.word	0x00000059
        /*08d0*/ 	.word	0x00016830
        /*08d4*/ 	.short	0x010a
        /*08d6*/ 	.byte	0x3f
	.zero		1


	//   ....[34]....
        /*08d8*/ 	.word	0x00009e70
        /*08dc*/ 	.word	0x00000059
        /*08e0*/ 	.word	0x00000000
        /*08e4*/ 	.short	0x0101
        /*08e6*/ 	.byte	0x3f
	.zero		1


	//   ....[35]....
        /*08e8*/ 	.word	0x0000d120
        /*08ec*/ 	.word	0x00000015
        /*08f0*/ 	.word	0x00016830
        /*08f4*/ 	.short	0x010a
        /*08f6*/ 	.byte	0x3f
	.zero		1


	//   ....[36]....
        /*08f8*/ 	.word	0x0000d170
        /*08fc*/ 	.word	0x00000015
        /*0900*/ 	.word	0x00016830
        /*0904*/ 	.short	0x010a
        /*0906*/ 	.byte	0x3f
	.zero		1


	//   ....[37]....
        /*0908*/ 	.word	0x0000d480
        /*090c*/ 	.word	0x00000014
        /*0910*/ 	.word	0x00016850
        /*0914*/ 	.short	0x010a
        /*0916*/ 	.byte	0x3f
	.zero		1


	//   ....[38]....
        /*0918*/ 	.word	0x0000d4c0
        /*091c*/ 	.word	0x00000014
        /*0920*/ 	.word	0x00016850
        /*0924*/ 	.short	0x010a
        /*0926*/ 	.byte	0x3f
	.zero		1


	//   ....[39]....
        /*0928*/ 	.word	0x0000e160
        /*092c*/ 	.word	0x00000019
        /*0930*/ 	.word	0x00000000
        /*0934*/ 	.short	0x0101
        /*0936*/ 	.byte	0x3f
	.zero		1


	//   ....[40]....
        /*0938*/ 	.word	0x0000fcc0
        /*093c*/ 	.word	0x0000002e
        /*0940*/ 	.word	0x00000000
        /*0944*/ 	.short	0x0101
        /*0946*/ 	.byte	0x3f
	.zero		1


	//   ....[41]....
        /*0948*/ 	.word	0x00010ae0
        /*094c*/ 	.word	0x0000000e
        /*0950*/ 	.word	0x00016830
        /*0954*/ 	.short	0x010a
        /*0956*/ 	.byte	0x3f
	.zero		1


	//   ....[42]....
        /*0958*/ 	.word	0x00010b30
        /*095c*/ 	.word	0x0000000e
        /*0960*/ 	.word	0x00016830
        /*0964*/ 	.short	0x010a
        /*0966*/ 	.byte	0x3f
	.zero		1


	//   ....[43]....
        /*0968*/ 	.word	0x00010e40
        /*096c*/ 	.word	0x0000000f
        /*0970*/ 	.word	0x00016850
        /*0974*/ 	.short	0x010a
        /*0976*/ 	.byte	0x3f
	.zero		1


	//   ....[44]....
        /*0978*/ 	.word	0x00010e80
        /*097c*/ 	.word	0x0000000f
        /*0980*/ 	.word	0x00016850
        /*0984*/ 	.short	0x010a
        /*0986*/ 	.byte	0x3f
	.zero		1


	//   ....[45]....
        /*0988*/ 	.word	0x00012590
        /*098c*/ 	.word	0x00000019
        /*0990*/ 	.word	0x00000000
        /*0994*/ 	.short	0x0101
        /*0996*/ 	.byte	0x3f
	.zero		1


	//   ....[46]....
        /*0998*/ 	.word	0x00012830
        /*099c*/ 	.word	0x00000004
        /*09a0*/ 	.word	0x00000000
        /*09a4*/ 	.short	0x0101
        /*09a6*/ 	.byte	0x3f
	.zero		1


	//   ....[47]....
        /*09a8*/ 	.word	0x000132a0
        /*09ac*/ 	.word	0x0000000e
        /*09b0*/ 	.word	0x00016830
        /*09b4*/ 	.short	0x010a
        /*09b6*/ 	.byte	0x3f
	.zero		1


	//   ....[48]....
        /*09b8*/ 	.word	0x000132f0
        /*09bc*/ 	.word	0x0000000e
        /*09c0*/ 	.word	0x00016830
        /*09c4*/ 	.short	0x010a
        /*09c6*/ 	.byte	0x3f
	.zero		1


	//   ....[49]....
        /*09c8*/ 	.word	0x00013600
        /*09cc*/ 	.word	0x0000000f
        /*09d0*/ 	.word	0x00016850
        /*09d4*/ 	.short	0x010a
        /*09d6*/ 	.byte	0x3f
	.zero		1


	//   ....[50]....
        /*09d8*/ 	.word	0x00013640
        /*09dc*/ 	.word	0x0000000f
        /*09e0*/ 	.word	0x00016850
        /*09e4*/ 	.short	0x010a
        /*09e6*/ 	.byte	0x3f
	.zero		1


	//   ....[51]....
        /*09e8*/ 	.word	0x00014320
        /*09ec*/ 	.word	0x00000056
        /*09f0*/ 	.word	0x00000000
        /*09f4*/ 	.short	0x0101
        /*09f6*/ 	.byte	0x3f
	.zero		1


	//   ....[52]....
        /*09f8*/ 	.word	0x00015f80
        /*09fc*/ 	.word	0x0000002a
        /*0a00*/ 	.word	0x00000000
        /*0a04*/ 	.short	0x0101
        /*0a06*/ 	.byte	0x3f
	.zero		1


	//   ....[53]....
        /*0a08*/ 	.word	0x00016920
        /*0a0c*/ 	.word	0x00000009
        /*0a10*/ 	.word	0x00016850
        /*0a14*/ 	.short	0x010a
        /*0a16*/ 	.byte	0x3f
	.zero		1


	//   ....[54]....
        /*0a18*/ 	.word	0x00016990
        /*0a1c*/ 	.word	0x00000009
        /*0a20*/ 	.word	0x00016850
        /*0a24*/ 	.short	0x010a
        /*0a26*/ 	.byte	0x3f
	.zero		1


	//   ....[55]....
        /*0a28*/ 	.word	0x00016f80
        /*0a2c*/ 	.word	0x00000002
        /*0a30*/ 	.word	0x00000000
        /*0a34*/ 	.short	0x0101
        /*0a36*/ 	.byte	0x3f
	.zero		1


	//   ....[56]....
        /*0a38*/ 	.word	0x00017ef0
        /*0a3c*/ 	.word	0x00000000
        /*0a40*/ 	.word	0x00000000
        /*0a44*/ 	.short	0x0101
        /*0a46*/ 	.byte	0x3f
	.zero		1


	//   ....[57]....
        /*0a48*/ 	.word	0x0001a380
        /*0a4c*/ 	.word	0x00000008
        /*0a50*/ 	.word	0x00016820
        /*0a54*/ 	.short	0x010a
        /*0a56*/ 	.byte	0x3f
	.zero		1


	//   ....[58]....
        /*0a58*/ 	.word	0x0001a3f0
        /*0a5c*/ 	.word	0x00000009
        /*0a60*/ 	.word	0x000168a0
        /*0a64*/ 	.short	0x010a
        /*0a66*/ 	.byte	0x3f
	.zero		1


	//   ....[59]....
        /*0a68*/ 	.word	0x0001a5a0
        /*0a6c*/ 	.word	0x00000009
        /*0a70*/ 	.word	0x000168c0
        /*0a74*/ 	.short	0x010a
        /*0a76*/ 	.byte	0x3f
	.zero		1


	//   ....[60]....
        /*0a78*/ 	.word	0x0001a810
        /*0a7c*/ 	.word	0x0000000c
        /*0a80*/ 	.word	0x000168a0
        /*0a84*/ 	.short	0x010a
        /*0a86*/ 	.byte	0x3f
	.zero		1


	//   ....[61]....
        /*0a88*/ 	.word	0x0001a9b0
        /*0a8c*/ 	.word	0x0000000c
        /*0a90*/ 	.word	0x000168c0
        /*0a94*/ 	.short	0x010a
        /*0a96*/ 	.byte	0x3f
	.zero		1


	//   ....[62]....
        /*0a98*/ 	.word	0x0001b850
        /*0a9c*/ 	.word	0x00000005
        /*0aa0*/ 	.word	0x00016840
        /*0aa4*/ 	.short	0x010a
        /*0aa6*/ 	.byte	0x3f
	.zero		1


	//   ....[63]....
        /*0aa8*/ 	.word	0x0001bba0
        /*0aac*/ 	.word	0x0000001b
        /*0ab0*/ 	.word	0x00016820
        /*0ab4*/ 	.short	0x010a
        /*0ab6*/ 	.byte	0x3f
	.zero		1


	//   ....[64]....
        /*0ab8*/ 	.word	0x0001be90
        /*0abc*/ 	.word	0x00000003
        /*0ac0*/ 	.word	0x00016840
        /*0ac4*/ 	.short	0x010a
        /*0ac6*/ 	.byte	0x3f
	.zero		1


	//   ....[65]....
        /*0ac8*/ 	.word	0x0001c070
        /*0acc*/ 	.word	0x00000002
        /*0ad0*/ 	.word	0x00000060
        /*0ad4*/ 	.short	0x010a
        /*0ad6*/ 	.byte	0x3f
	.zero		1


	//   ....[66]....
        /*0ad8*/ 	.word	0x0001c510
        /*0adc*/ 	.word	0x00000003
        /*0ae0*/ 	.word	0x00016840
        /*0ae4*/ 	.short	0x010a
        /*0ae6*/ 	.byte	0x3f
	.zero		1


	//   ....[67]....
        /*0ae8*/ 	.word	0x0001c6f0
        /*0aec*/ 	.word	0x00000003
        /*0af0*/ 	.word	0x00000060
        /*0af4*/ 	.short	0x010a
        /*0af6*/ 	.byte	0x3f
	.zero		1


	//   ....[68]....
        /*0af8*/ 	.word	0x0001cac0
        /*0afc*/ 	.word	0x00000002
        /*0b00*/ 	.word	0x00016840
        /*0b04*/ 	.short	0x010a
        /*0b06*/ 	.byte	0x3f
	.zero		1


	//   ....[69]....
        /*0b08*/ 	.word	0x0001ccb0
        /*0b0c*/ 	.word	0x00000002
        /*0b10*/ 	.word	0x00000060
        /*0b14*/ 	.short	0x010a
        /*0b16*/ 	.byte	0x3f
	.zero		1


	//   ....[70]....
        /*0b18*/ 	.word	0x0001cff0
        /*0b1c*/ 	.word	0x00000003
        /*0b20*/ 	.word	0x00016860
        /*0b24*/ 	.short	0x010a
        /*0b26*/ 	.byte	0x3f
	.zero		1


	//   ....[71]....
        /*0b28*/ 	.word	0x0001de70
        /*0b2c*/ 	.word	0x00000009
        /*0b30*/ 	.word	0x00016820
        /*0b34*/ 	.short	0x010a
        /*0b36*/ 	.byte	0x3f
	.zero		1


	//   ....[72]....
        /*0b38*/ 	.word	0x0001e000
        /*0b3c*/ 	.word	0x00000007
        /*0b40*/ 	.word	0x00000000
        /*0b44*/ 	.short	0x010a
        /*0b46*/ 	.byte	0x3f
	.zero		1


	//   ....[73]....
        /*0b48*/ 	.word	0x0001e070
        /*0b4c*/ 	.word	0x00000003
        /*0b50*/ 	.word	0x00000000
        /*0b54*/ 	.short	0x010a
        /*0b56*/ 	.byte	0x3f
	.zero		1


	//   ....[74]....
        /*0b58*/ 	.word	0x0001e0d0
        /*0b5c*/ 	.word	0x00000005
        /*0b60*/ 	.word	0x00000000
        /*0b64*/ 	.short	0x010a
        /*0b66*/ 	.byte	0x3f
	.zero		1


	//   ....[75]....
        /*0b68*/ 	.word	0x0001e100
        /*0b6c*/ 	.word	0x00000003
        /*0b70*/ 	.word	0x00000000
        /*0b74*/ 	.short	0x010a
        /*0b76*/ 	.byte	0x3f
	.zero		1


	//   ....[76]....
        /*0b78*/ 	.word	0x0001e160
        /*0b7c*/ 	.word	0x00000056
        /*0b80*/ 	.word	0x00016890
        /*0b84*/ 	.short	0x010a
        /*0b86*/ 	.byte	0x3f
	.zero		1


	//   ....[77]....
        /*0b88*/ 	.word	0x0001e1b0
        /*0b8c*/ 	.word	0x00000056
        /*0b90*/ 	.word	0x00016890
        /*0b94*/ 	.short	0x010a
        /*0b96*/ 	.byte	0x3f
	.zero		1


	//   ....[78]....
        /*0b98*/ 	.word	0x0001e200
        /*0b9c*/ 	.word	0x00000056
        /*0ba0*/ 	.word	0x00016890
        /*0ba4*/ 	.short	0x010a
        /*0ba6*/ 	.byte	0x3f
	.zero		1


	//   ....[79]....
        /*0ba8*/ 	.word	0x0001e250
        /*0bac*/ 	.word	0x00000056
        /*0bb0*/ 	.word	0x000168b0
        /*0bb4*/ 	.short	0x010a
        /*0bb6*/ 	.byte	0x3f
	.zero		1


	//   ....[80]....
        /*0bb8*/ 	.word	0x0001e850
        /*0bbc*/ 	.word	0x00000002
        /*0bc0*/ 	.word	0x00016800
        /*0bc4*/ 	.short	0x010a
        /*0bc6*/ 	.byte	0x3f
	.zero		1


	//   ....[81]....
        /*0bc8*/ 	.word	0x0001eda0
        /*0bcc*/ 	.word	0x00000002
        /*0bd0*/ 	.word	0x00016800
        /*0bd4*/ 	.short	0x010a
        /*0bd6*/ 	.byte	0x3f
	.zero		1


	//   ....[82]....
        /*0bd8*/ 	.word	0x0001edf0
        /*0bdc*/ 	.word	0x00000059
        /*0be0*/ 	.word	0x00016830
        /*0be4*/ 	.short	0x010a
        /*0be6*/ 	.byte	0x3f
	.zero		1


	//   ....[83]....
        /*0be8*/ 	.word	0x0001ee40
        /*0bec*/ 	.word	0x00000015
        /*0bf0*/ 	.word	0x00016830
        /*0bf4*/ 	.short	0x010a
        /*0bf6*/ 	.byte	0x3f
	.zero		1


	//   ....[84]....
        /*0bf8*/ 	.word	0x0001ee90
        /*0bfc*/ 	.word	0x00000014
        /*0c00*/ 	.word	0x00016850
        /*0c04*/ 	.short	0x010a
        /*0c06*/ 	.byte	0x3f
	.zero		1


	//   ....[85]....
        /*0c08*/ 	.word	0x0001eee0
        /*0c0c*/ 	.word	0x0000000e
        /*0c10*/ 	.word	0x00016830
        /*0c14*/ 	.short	0x010a
        /*0c16*/ 	.byte	0x3f
	.zero		1


	//   ....[86]....
        /*0c18*/ 	.word	0x0001ef30
        /*0c1c*/ 	.word	0x0000000f
        /*0c20*/ 	.word	0x00016850
        /*0c24*/ 	.short	0x010a
        /*0c26*/ 	.byte	0x3f
	.zero		1


	//   ....[87]....
        /*0c28*/ 	.word	0x0001ef80
        /*0c2c*/ 	.word	0x0000000e
        /*0c30*/ 	.word	0x00016830
        /*0c34*/ 	.short	0x010a
        /*0c36*/ 	.byte	0x3f
	.zero		1


	//   ....[88]....
        /*0c38*/ 	.word	0x0001efd0
        /*0c3c*/ 	.word	0x0000000f
        /*0c40*/ 	.word	0x00016850
        /*0c44*/ 	.short	0x010a
        /*0c46*/ 	.byte	0x3f
	.zero		1


	//   ....[89]....
        /*0c48*/ 	.word	0x0001f020
        /*0c4c*/ 	.word	0x00000009
        /*0c50*/ 	.word	0x00016850
        /*0c54*/ 	.short	0x010a
        /*0c56*/ 	.byte	0x3f
	.zero		1


	//   ....[90]....
        /*0c58*/ 	.word	0x0001f1b0
        /*0c5c*/ 	.word	0x00000008
        /*0c60*/ 	.word	0x00016820
        /*0c64*/ 	.short	0x010a
        /*0c66*/ 	.byte	0x3f
	.zero		1


	//   ....[91]....
        /*0c68*/ 	.word	0x0001f200
        /*0c6c*/ 	.word	0x00000009
        /*0c70*/ 	.word	0x000168a0
        /*0c74*/ 	.short	0x010a
        /*0c76*/ 	.byte	0x3f
	.zero		1


	//   ....[92]....
        /*0c78*/ 	.word	0x0001f250
        /*0c7c*/ 	.word	0x00000009
        /*0c80*/ 	.word	0x000168c0
        /*0c84*/ 	.short	0x010a
        /*0c86*/ 	.byte	0x3f
	.zero		1


	//   ....[93]....
        /*0c88*/ 	.word	0x0001f2a0
        /*0c8c*/ 	.word	0x0000000c
        /*0c90*/ 	.word	0x000168a0
        /*0c94*/ 	.short	0x010a
        /*0c96*/ 	.byte	0x3f
	.zero		1


	//   ....[94]....
        /*0c98*/ 	.word	0x0001f2f0
        /*0c9c*/ 	.word	0x0000000c
        /*0ca0*/ 	.word	0x000168c0
        /*0ca4*/ 	.short	0x010a
        /*0ca6*/ 	.byte	0x3f
	.zero		1


	//   ....[95]....
        /*0ca8*/ 	.word	0x0001f490
        /*0cac*/ 	.word	0x00000005
        /*0cb0*/ 	.word	0x00016840
        /*0cb4*/ 	.short	0x010a
        /*0cb6*/ 	.byte	0x3f
	.zero		1


	//   ....[96]....
        /*0cb8*/ 	.word	0x0001f4e0
        /*0cbc*/ 	.word	0x0000001b
        /*0cc0*/ 	.word	0x00016820
        /*0cc4*/ 	.short	0x010a
        /*0cc6*/ 	.byte	0x3f
	.zero		1


	//   ....[97]....
        /*0cc8*/ 	.word	0x0001f530
        /*0ccc*/ 	.word	0x00000003
        /*0cd0*/ 	.word	0x00016840
        /*0cd4*/ 	.short	0x010a
        /*0cd6*/ 	.byte	0x3f
	.zero		1


	//   ....[98]....
        /*0cd8*/ 	.word	0x0001f580
        /*0cdc*/ 	.word	0x00000002
        /*0ce0*/ 	.word	0x00000060
        /*0ce4*/ 	.short	0x010a
        /*0ce6*/ 	.byte	0x3f
	.zero		1


	//   ....[99]....
        /*0ce8*/ 	.word	0x0001f5d0
        /*0cec*/ 	.word	0x00000003
        /*0cf0*/ 	.word	0x00016840
        /*0cf4*/ 	.short	0x010a
        /*0cf6*/ 	.byte	0x3f
	.zero		1


	//   ....[100]....
        /*0cf8*/ 	.word	0x0001f620
        /*0cfc*/ 	.word	0x00000003
        /*0d00*/ 	.word	0x00000060
        /*0d04*/ 	.short	0x010a
        /*0d06*/ 	.byte	0x3f
	.zero		1


	//   ....[101]....
        /*0d08*/ 	.word	0x0001f670
        /*0d0c*/ 	.word	0x00000002
        /*0d10*/ 	.word	0x00016840
        /*0d14*/ 	.short	0x010a
        /*0d16*/ 	.byte	0x3f
	.zero		1


	//   ....[102]....
        /*0d18*/ 	.word	0x0001f6c0
        /*0d1c*/ 	.word	0x00000002
        /*0d20*/ 	.word	0x00000060
        /*0d24*/ 	.short	0x010a
        /*0d26*/ 	.byte	0x3f
	.zero		1


	//   ....[103]....
        /*0d28*/ 	.word	0x0001f710
        /*0d2c*/ 	.word	0x00000003
        /*0d30*/ 	.word	0x00016860
        /*0d34*/ 	.short	0x010a
        /*0d36*/ 	.byte	0x3f
	.zero		1


	//   ....[104]....
        /*0d38*/ 	.word	0x000200c0
        /*0d3c*/ 	.word	0x00000009
        /*0d40*/ 	.word	0x00016820
        /*0d44*/ 	.short	0x010a
        /*0d46*/ 	.byte	0x3f
	.zero		1


	//   ....[105]....
        /*0d48*/ 	.word	0x00020260
        /*0d4c*/ 	.word	0x00000007
        /*0d50*/ 	.word	0x00000000
        /*0d54*/ 	.short	0x010a
        /*0d56*/ 	.byte	0x3f
	.zero		1


	//   ....[106]....
        /*0d58*/ 	.word	0x000202b0
        /*0d5c*/ 	.word	0x00000003
        /*0d60*/ 	.word	0x00000000
        /*0d64*/ 	.short	0x010a
        /*0d66*/ 	.byte	0x3f
	.zero		1


	//   ....[107]....
        /*0d68*/ 	.word	0x00020300
        /*0d6c*/ 	.word	0x00000005
        /*0d70*/ 	.word	0x00000000
        /*0d74*/ 	.short	0x010a
        /*0d76*/ 	.byte	0x3f
	.zero		1


	//----- nvinfo : EIATTR_NUM_MBARRIERS
	.align		4
.L_239:
        /*0d78*/ 	.byte	0x03, 0x38
        /*0d7a*/ 	.short	0x0016


	//----- nvinfo : EIATTR_EXIT_INSTR_OFFSETS
	.align		4
        /*0d7c*/ 	.byte	0x04, 0x1c
        /*0d7e*/ 	.short	(.L_241 - .L_240)


	//   ....[0]....
.L_240:
        /*0d80*/ 	.word	0x0001e150


	//----- nvinfo : EIATTR_MAX_THREADS
	.align		4
.L_241:
        /*0d84*/ 	.byte	0x04, 0x05
        /*0d86*/ 	.short	(.L_243 - .L_242)
.L_242:
        /*0d88*/ 	.word	0x00000200
        /*0d8c*/ 	.word	0x00000001
        /*0d90*/ 	.word	0x00000001


	//----- nvinfo : EIATTR_CRS_STACK_SIZE
	.align		4
.L_243:
        /*0d94*/ 	.byte	0x04, 0x1e
        /*0d96*/ 	.short	(.L_245 - .L_244)
.L_244:
        /*0d98*/ 	.word	0x00000000


	//----- nvinfo : EIATTR_CBANK_PARAM_SIZE
	.align		4
.L_245:
        /*0d9c*/ 	.byte	0x03, 0x19
        /*0d9e*/ 	.short	0x0a70


	//----- nvinfo : EIATTR_PARAM_CBANK
	.align		4
        /*0da0*/ 	.byte	0x04, 0x0a
        /*0da2*/ 	.short	(.L_247 - .L_246)
	.align		4
.L_246:
        /*0da4*/ 	.word	index@(.nv.constant0._ZN7cutlass13device_kernelIN5flash11enable_sm90INS1_16FlashAttnFwdSm90INS1_25CollectiveMainloopFwdSm90ILi2EN4cute5tupleIJNS5_1CILi1EEES8_S8_EEENS6_IJNS7_ILi192EEENS7_ILi128EEENS7_ILi64EEEEEELi64ENS_10bfloat16_tEfNS_4arch4Sm90ELb0ELb1ELb1ELb1ELb0ELb1ELb0ELb1ELb1ELb0ELb0ELb0EEENS1_21CollectiveEpilogueFwdINS6_IJSA_SC_SB_EEES9_SE_SG_Li384ELb1ELb0ELb0ELb0EEENS1_36VarlenDynamicPersistentTileSchedulerILi192ELi128ELi384ELi32ELb0ELb0ELb1ELb1ELb0ELb1EEEEEEEEEvNT_6ParamsE)
        /*0da8*/ 	.short	0x0210
        /*0daa*/ 	.short	0x0a70


	//----- nvinfo : EIATTR_SW_WAR
	.align		4
.L_247:
        /*0dac*/ 	.byte	0x04, 0x36
        /*0dae*/ 	.short	(.L_249 - .L_248)
.L_248:
        /*0db0*/ 	.word	0x00000008
.L_249:


//--------------------- .nv.info._ZN7cutlass13device_kernelIN5flash11enable_sm90INS1_16FlashAttnFwdSm90INS1_25CollectiveMainloopFwdSm90ILi2EN4cute5tupleIJNS5_1CILi1EEES8_S8_EEENS6_IJNS7_ILi192EEENS7_ILi128EEENS7_ILi64EEEEEELi64ENS_10bfloat16_tEfNS_4arch4Sm90ELb1ELb0ELb1ELb0ELb0ELb0ELb0ELb1ELb1ELb0ELb0ELb0EEENS1_21CollectiveEpilogueFwdINS6_IJSA_SC_SB_EEES9_SE_SG_Li384ELb0ELb0ELb0ELb0EEENS1_30DynamicPersistentTileSchedulerILi384ELi32ELb0ELb0ELb1EEEEEEEEEvNT_6ParamsE --------------------------
	.section	.nv.info._ZN7cutlass13device_kernelIN5flash11enable_sm90INS1_16FlashAttnFwdSm90INS1_25CollectiveMainloopFwdSm90ILi2EN4cute5tupleIJNS5_1CILi1EEES8_S8_EEENS6_IJNS7_ILi192EEENS7_ILi128EEENS7_ILi64EEEEEELi64ENS_10bfloat16_tEfNS_4arch4Sm90ELb1ELb0ELb1ELb0ELb0ELb0ELb0ELb1ELb1ELb0ELb0ELb0EEENS1_21CollectiveEpilogueFwdINS6_IJSA_SC_SB_EEES9_SE_SG_Li384ELb0ELb0ELb0ELb0EEENS1_30DynamicPersistentTileSchedulerILi384ELi32ELb0ELb0ELb1EEEEEEEEEvNT_6ParamsE,"",@"SHT_CUDA_INFO"
	.sectionflags	@""
	.align	4


	//----- nvinfo : EIATTR_CUDA_API_VERSION
	.align		4
        /*0000*/ 	.byte	0x04, 0x37
        /*0002*/ 	.short	(.L_251 - .L_250)
.L_250:
        /*0004*/ 	.word	0x00000082


	//----- nvinfo : EIATTR_KPARAM_INFO
	.align		4
.L_251:
        /*0008*/ 	.byte	0x04, 0x17
        /*000a*/ 	.short	(.L_253 - .L_252)
.L_252:
        /*000c*/ 	.word	0x00000000
        /*0010*/ 	.short	0x0000
        /*0012*/ 	.short	0x0070
        /*0014*/ 	.byte	0x00, 0xf0, 0x01, 0x2e


	//----- nvinfo : EIATTR_SPARSE_MMA_MASK
	.align		4
.L_253:
        /*0018*/ 	.byte	0x03, 0x50
        /*001a*/ 	.short	0x0000


	//----- nvinfo : EIATTR_MAXREG_COUNT
	.align		4
        /*001c*/ 	.byte	0x03, 0x1b
        /*001e*/ 	.short	0x0080


	//----- nvinfo : EIATTR_NUM_BARRIERS
	.align		4
        /*0020*/ 	.byte	0x02, 0x4c
        /*0022*/ 	.byte	0x10
	.zero		1


	//----- nvinfo : EIATTR_EXTERNS
	.align		4
        /*0024*/ 	.byte	0x04, 0x0f
        /*0026*/ 	.short	(.L_255 - .L_254)


	//   ....[0]....
	.align		4
.L_254:
        /*0028*/ 	.word	index@(__assertfail)


	//----- nvinfo : EIATTR_MERCURY_ISA_VERSION
	.align		4
.L_255:
        /*002c*/ 	.byte	0x03, 0x5f
        /*002e*/ 	.short	0x0101


	//----- nvinfo : EIATTR_INT_WARP_WIDE_INSTR_OFFSETS
	.align		4
        /*0030*/ 	.byte	0x04, 0x31
        /*0032*/ 	.short	(.L_257 - .L_256)


	//   ....[0]....
.L_256:
        /*0034*/ 	.word	0x00000180


	//   ....[1]....
        /*0038*/ 	.word	0x000001b0


	//   ....[2]....
        /*003c*/ 	.word	0x000001c0


	//   ....[3]....
        /*0040*/ 	.word	0x0000aef0


	//   ....[4]....
        /*0044*/ 	.word	0x0000af80


	//   ....[5]....
        /*0048*/ 	.word	0x0000b430


	//   ....[6]....
        /*004c*/ 	.word	0x0000cb50


	//   ....[7]....
        /*0050*/ 	.word	0x0000cbe0


	//----- nvinfo : EIATTR_COOP_GROUP_MASK_REGIDS
	.align		4
.L_257:
        /*0054*/ 	.byte	0x04, 0x29
        /*0056*/ 	.short	(.L_259 - .L_258)


	//   ....[0]....
.L_258:
        /*0058*/ 	.word	0xffffffff


	//   ....[1]....
        /*005c*/ 	.word	0xffffffff


	//   ....[2]....
        /*0060*/ 	.word	0xffffffff


	//   ....[3]....
        /*0064*/ 	.word	0xffffffff


	//   ....[4]....
        /*0068*/ 	.word	0xffffffff


	//   ....[5]....
        /*006c*/ 	.word	0xffffffff


	//   ....[6]....
        /*0070*/ 	.word	0xffffffff


	//   ....[7]....
        /*0074*/ 	.word	0xffffffff


	//   ....[8]....
        /*0078*/ 	.word	0xffffffff


	//   ....[9]....
        /*007c*/ 	.word	0xffffffff


	//   ....[10]....
        /*0080*/ 	.word	0xffffffff


	//   ....[11]....
        /*0084*/ 	.word	0xffffffff


	//   ....[12]....
        /*0088*/ 	.word	0xffffffff


	//   ....[13]....
        /*008c*/ 	.word	0xffffffff


	//   ....[14]....
        /*0090*/ 	.word	0xffffffff


	//   ....[15]....
        /*0094*/ 	.word	0xffffffff


	//   ....[16]....
        /*0098*/ 	.word	0xffffffff


	//   ....[17]....
        /*009c*/ 	.word	0xffffffff


	//   ....[18]....
        /*00a0*/ 	.word	0xffffffff


	//   ....[19]....
        /*00a4*/ 	.word	0xffffffff


	//   ....[20]....
        /*00a8*/ 	.word	0xffffffff


	//   ....[21]....
        /*00ac*/ 	.word	0xffffffff


	//   ....[22]....
        /*00b0*/ 	.word	0xffffffff


	//   ....[23]....
        /*00b4*/ 	.word	0xffffffff


	//   ....[24]....
        /*00b8*/ 	.word	0xffffffff


	//   ....[25]....
        /*00bc*/ 	.word	0xffffffff


	//   ....[26]....
        /*00c0*/ 	.word	0xffffffff


	//   ....[27]....
        /*00c4*/ 	.word	0xffffffff


	//   ....[28]....
        /*00c8*/ 	.word	0x0500000f


	//   ....[29]....
        /*00cc*/ 	.word	0x0500000f


	//----- nvinfo : EIATTR_COOP_GROUP_INSTR_OFFSETS
	.align		4
.L_259:
        /*00d0*/ 	.byte	0x04, 0x28
        /*00d2*/ 	.short	(.L_261 - .L_260)


	//   ....[0]....
.L_260:
        /*00d4*/ 	.word	0x00000060


	//   ....[1]....
        /*00d8*/ 	.word	0x00000190


	//   ....[2]....
        /*00dc*/ 	.word	0x000001e0


	//   ....[3]....
        /*00e0*/ 	.word	0x000003d0


	//   ....[4]....
        /*00e4*/ 	.word	0x00000530


	//   ....[5]....
        /*00e8*/ 	.word	0x00000650


	//   ....[6]....
        /*00ec*/ 	.word	0x000007b0


	//   ....[7]....
        /*00f0*/ 	.word	0x000012f0


	//   ....[8]....
        /*00f4*/ 	.word	0x00002700


	//   ....[9]....
        /*00f8*/ 	.word	0x000027a0


	//   ....[10]....
        /*00fc*/ 	.word	0x00003210


	//   ....[11]....
        /*0100*/ 	.word	0x000032a0


	//   ....[12]....
        /*0104*/ 	.word	0x00005300


	//   ....[13]....
        /*0108*/ 	.word	0x000053a0


	//   ....[14]....
        /*010c*/ 	.word	0x00005e00


	//   ....[15]....
        /*0110*/ 	.word	0x00005ea0


	//   ....[16]....
        /*0114*/ 	.word	0x00007b60


	//   ....[17]....
        /*0118*/ 	.word	0x00007bd0


	//   ....[18]....
        /*011c*/ 	.word	0x000082c0


	//   ....[19]....
        /*0120*/ 	.word	0x00008360


	//   ....[20]....
        /*0124*/ 	.word	0x000093a0


	//   ....[21]....
        /*0128*/ 	.word	0x000093e0


	//   ....[22]....
        /*012c*/ 	.word	0x000094c0


	//   ....[23]....
        /*0130*/ 	.word	0x000094d0


	//   ....[24]....
        /*0134*/ 	.word	0x00009fd0


	//   ....[25]....
        /*0138*/ 	.word	0x0000a990


	//   ....[26]....
        /*013c*/ 	.word	0x0000ce80


	//   ....[27]....
        /*0140*/ 	.word	0x0000d000


	//   ....[28]....
        /*0144*/ 	.word	0x0000d540


	//   ....[29]....
        /*0148*/ 	.word	0x0000d930


	//----- nvinfo : EIATTR_REG_RECONFIG
	.align		4
.L_261:
        /*014c*/ 	.byte	0x01, 0x54
	.zero		2


	//----- nvinfo : EIATTR_SYSCALL_OFFSETS
	.align		4
        /*0150*/ 	.byte	0x04, 0x46
        /*0152*/ 	.short	(.L_263 - .L_262)


	//   ....[0]....
.L_262:
        /*0154*/ 	.word	0x000014a0


	//   ....[1]....
        /*0158*/ 	.word	0x0000b110


	//   ....[2]....
        /*015c*/ 	.word	0x0000b250


	//   ....[3]....
        /*0160*/ 	.word	0x0000b340


	//----- nvinfo : EIATTR_MBARRIER_INSTR_OFFSETS
	.align		4
.L_263:
        /*0164*/ 	.byte	0x04, 0x39
        /*0166*/ 	.short	(.L_265 - .L_264)


	//   ....[0]....
.L_264:
        /*0168*/ 	.word	0x00000280
        /*016c*/ 	.word	0x000000ff
        /*0170*/ 	.word	0x00016800
        /*0174*/ 	.short	0x0100
        /*0176*/ 	.byte	0x06
	.zero		1


	//   ....[1]....
        /*0178*/ 	.word	0x00000290
        /*017c*/ 	.word	0x000000ff
        /*0180*/ 	.word	0x00016820
        /*0184*/ 	.short	0x0100
        /*0186*/ 	.byte	0x06
	.zero		1


	//   ....[2]....
        /*0188*/ 	.word	0x00000380
        /*018c*/ 	.word	0x000000ff
        /*0190*/ 	.word	0x00016830
        /*0194*/ 	.short	0x0100
        /*0196*/ 	.byte	0x08
	.zero		1


	//   ....[3]....
        /*0198*/ 	.word	0x00000390
        /*019c*/ 	.word	0x000000ff
        /*01a0*/ 	.word	0x00016840
        /*01a4*/ 	.short	0x0100
        /*01a6*/ 	.byte	0x08
	.zero		1


	//   ....[4]....
        /*01a8*/ 	.word	0x000003a0
        /*01ac*/ 	.word	0x000000ff
        /*01b0*/ 	.word	0x00016838
        /*01b4*/ 	.short	0x0100
        /*01b6*/ 	.byte	0x08
	.zero		1


	//   ....[5]....
        /*01b8*/ 	.word	0x000003b0
        /*01bc*/ 	.word	0x000000ff
        /*01c0*/ 	.word	0x00016848
        /*01c4*/ 	.short	0x0100
        /*01c6*/ 	.byte	0x08
	.zero		1


	//   ....[6]....
        /*01c8*/ 	.word	0x000004e0
        /*01cc*/ 	.word	0x000000ff
        /*01d0*/ 	.word	0x00016850
        /*01d4*/ 	.short	0x0100
        /*01d6*/ 	.byte	0x08
	.zero		1


	//   ....[7]....
        /*01d8*/ 	.word	0x000004f0
        /*01dc*/ 	.word	0x000000ff
        /*01e0*/ 	.word	0x00016860
        /*01e4*/ 	.short	0x0100
        /*01e6*/ 	.byte	0x08
	.zero		1


	//   ....[8]....
        /*01e8*/ 	.word	0x00000500
        /*01ec*/ 	.word	0x000000ff
        /*01f0*/ 	.word	0x00016858
        /*01f4*/ 	.short	0x0100
        /*01f6*/ 	.byte	0x08
	.zero		1


	//   ....[9]....
        /*01f8*/ 	.word	0x00000510
        /*01fc*/ 	.word	0x000000ff
        /*0200*/ 	.word	0x00016868
        /*0204*/ 	.short	0x0100
        /*0206*/ 	.byte	0x08
	.zero		1


	//   ....[10]....
        /*0208*/ 	.word	0x00000600
        /*020c*/ 	.word	0x000000ff
        /*0210*/ 	.word	0x00016870
        /*0214*/ 	.short	0x0100
        /*0216*/ 	.byte	0x06
	.zero		1


	//   ....[11]....
        /*0218*/ 	.word	0x00000610
        /*021c*/ 	.word	0x000000ff
        /*0220*/ 	.word	0x00016880
        /*0224*/ 	.short	0x0100
        /*0226*/ 	.byte	0x06
	.zero		1


	//   ....[12]....
        /*0228*/ 	.word	0x00000620
        /*022c*/ 	.word	0x000000ff
        /*0230*/ 	.word	0x00016878
        /*0234*/ 	.short	0x0100
        /*0236*/ 	.byte	0x06
	.zero		1


	//   ....[13]....
        /*0238*/ 	.word	0x00000630
        /*023c*/ 	.word	0x000000ff
        /*0240*/ 	.word	0x00016888
        /*0244*/ 	.short	0x0100
        /*0246*/ 	.byte	0x06
	.zero		1


	//   ....[14]....
        /*0248*/ 	.word	0x00000760
        /*024c*/ 	.word	0x000000ff
        /*0250*/ 	.word	0x00016890
        /*0254*/ 	.short	0x0100
        /*0256*/ 	.byte	0x08
	.zero		1


	//   ....[15]....
        /*0258*/ 	.word	0x00000770
        /*025c*/ 	.word	0x000000ff
        /*0260*/ 	.word	0x000168a0
        /*0264*/ 	.short	0x0100
        /*0266*/ 	.byte	0x08
	.zero		1


	//   ....[16]....
        /*0268*/ 	.word	0x00000780
        /*026c*/ 	.word	0x000000ff
        /*0270*/ 	.word	0x00016898
        /*0274*/ 	.short	0x0100
        /*0276*/ 	.byte	0x08
	.zero		1


	//   ....[17]....
        /*0278*/ 	.word	0x00000790
        /*027c*/ 	.word	0x000000ff
        /*0280*/ 	.word	0x000168a8
        /*0284*/ 	.short	0x0100
        /*0286*/ 	.byte	0x08
	.zero		1


	//   ....[18]....
        /*0288*/ 	.word	0x000008c0
        /*028c*/ 	.word	0x000000ff
        /*0290*/ 	.word	0x000168b0
        /*0294*/ 	.short	0x0100
        /*0296*/ 	.byte	0x08
	.zero		1


	//   ....[19]....
        /*0298*/ 	.word	0x000008d0
        /*029c*/ 	.word	0x000000ff
        /*02a0*/ 	.word	0x000168c0
        /*02a4*/ 	.short	0x0100
        /*02a6*/ 	.byte	0x08
	.zero		1


	//   ....[20]....
        /*02a8*/ 	.word	0x000008e0
        /*02ac*/ 	.word	0x000000ff
        /*02b0*/ 	.word	0x000168b8
        /*02b4*/ 	.short	0x0100
        /*02b6*/ 	.byte	0x08
	.zero		1


	//   ....[21]....
        /*02b8*/ 	.word	0x000008f0
        /*02bc*/ 	.word	0x000000ff
        /*02c0*/ 	.word	0x000168c8
        /*02c4*/ 	.short	0x0100
        /*02c6*/ 	.byte	0x08
	.zero		1


	//   ....[22]....
        /*02c8*/ 	.word	0x00001520
        /*02cc*/ 	.word	0x000000ff
        /*02d0*/ 	.word	0x00016800
        /*02d4*/ 	.short	0x010a
        /*02d6*/ 	.byte	0x28
	.zero		1


	//   ....[23]....
        /*02d8*/ 	.word	0x000015a0
        /*02dc*/ 	.word	0x00000000
        /*02e0*/ 	.word	0x00016830
        /*02e4*/ 	.short	0x010a
        /*02e6*/ 	.byte	0x3f
	.zero		1


	//   ....[24]....
        /*02e8*/ 	.word	0x00001600
        /*02ec*/ 	.word	0x00000000
        /*02f0*/ 	.word	0x00016830
        /*02f4*/ 	.short	0x010a
        /*02f6*/ 	.byte	0x3f
	.zero		1


	//   ....[25]....
        /*02f8*/ 	.word	0x000021d0
        /*02fc*/ 	.word	0x00000000
        /*0300*/ 	.word	0x00000000
        /*0304*/ 	.short	0x0101
        /*0306*/ 	.byte	0x3f
	.zero		1


	//   ....[26]....
        /*0308*/ 	.word	0x00004100
        /*030c*/ 	.word	0x000000ff
        /*0310*/ 	.word	0x00016830
        /*0314*/ 	.short	0x010a
        /*0316*/ 	.byte	0x06
	.zero		1


	//   ....[27]....
        /*0318*/ 	.word	0x00004140
        /*031c*/ 	.word	0x000000ff
        /*0320*/ 	.word	0x00016830
        /*0324*/ 	.short	0x010a
        /*0326*/ 	.byte	0x06
	.zero		1


	//   ....[28]....
        /*0328*/ 	.word	0x00004320
        /*032c*/ 	.word	0x000000ff
        /*0330*/ 	.word	0x00016850
        /*0334*/ 	.short	0x010a
        /*0336*/ 	.byte	0x06
	.zero		1


	//   ....[29]....
        /*0338*/ 	.word	0x00004360
        /*033c*/ 	.word	0x000000ff
        /*0340*/ 	.word	0x00016850
        /*0344*/ 	.short	0x010a
        /*0346*/ 	.byte	0x06
	.zero		1


	//   ....[30]....
        /*0348*/ 	.word	0x00006480
        /*034c*/ 	.word	0x0000001b
        /*0350*/ 	.word	0x00000000
        /*0354*/ 	.short	0x0101
        /*0356*/ 	.byte	0x3f
	.zero		1


	//   ....[31]....
        /*0358*/ 	.word	0x00006500
        /*035c*/ 	.word	0x00000027
        /*0360*/ 	.word	0x00000000
        /*0364*/ 	.short	0x0101
        /*0366*/ 	.byte	0x3f
	.zero		1


	//   ....[32]....
        /*0368*/ 	.word	0x00006f00
        /*036c*/ 	.word	0x000000ff
        /*0370*/ 	.word	0x00016830
        /*0374*/ 	.short	0x010a
        /*0376*/ 	.byte	0x06
	.zero		1


	//   ....[33]....
        /*0378*/ 	.word	0x00006f40
        /*037c*/ 	.word	0x000000ff
        /*0380*/ 	.word	0x00016830
        /*0384*/ 	.short	0x010a
        /*0386*/ 	.byte	0x06
	.zero		1


	//   ....[34]....
        /*0388*/ 	.word	0x00007120
        /*038c*/ 	.word	0x000000ff
        /*0390*/ 	.word	0x00016850
        /*0394*/ 	.short	0x010a
        /*0396*/ 	.byte	0x06
	.zero		1


	//   ....[35]....
        /*0398*/ 	.word	0x00007160
        /*039c*/ 	.word	0x000000ff
        /*03a0*/ 	.word	0x00016850
        /*03a4*/ 	.short	0x010a
        /*03a6*/ 	.byte	0x06
	.zero		1


	//   ....[36]....
        /*03a8*/ 	.word	0x000087f0
        /*03ac*/ 	.word	0x00000021
        /*03b0*/ 	.word	0x00000000
        /*03b4*/ 	.short	0x0101
        /*03b6*/ 	.byte	0x3f
	.zero		1


	//   ....[37]....
        /*03b8*/ 	.word	0x000089a0
        /*03bc*/ 	.word	0x00000021
        /*03c0*/ 	.word	0x00000000
        /*03c4*/ 	.short	0x0101
        /*03c6*/ 	.byte	0x3f
	.zero		1


	//   ....[38]....
        /*03c8*/ 	.word	0x00009310
        /*03cc*/ 	.word	0x000000ff
        /*03d0*/ 	.word	0x00016850
        /*03d4*/ 	.short	0x010a
        /*03d6*/ 	.byte	0x05
	.zero		1


	//   ....[39]....
        /*03d8*/ 	.word	0x00009350
        /*03dc*/ 	.word	0x000000ff
        /*03e0*/ 	.word	0x00016850
        /*03e4*/ 	.short	0x010a
        /*03e6*/ 	.byte	0x05
	.zero		1


	//   ....[40]....
        /*03e8*/ 	.word	0x00009950
        /*03ec*/ 	.word	0x00000000
        /*03f0*/ 	.word	0x00000000
        /*03f4*/ 	.short	0x0101
        /*03f6*/ 	.byte	0x3f
	.zero		1


	//   ....[41]....
        /*03f8*/ 	.word	0x0000a160
        /*03fc*/ 	.word	0x000000ff
        /*0400*/ 	.word	0x00000000
        /*0404*/ 	.short	0x0101
        /*0406*/ 	.byte	0x05
	.zero		1


	//   ....[42]....
        /*0408*/ 	.word	0x0000b6d0
        /*040c*/ 	.word	0x0000000d
        /*0410*/ 	.word	0x00016840
        /*0414*/ 	.short	0x010a
        /*0416*/ 	.byte	0x3f
	.zero		1


	//   ....[43]....
        /*0418*/ 	.word	0x0000b9c0
        /*041c*/ 	.word	0x000000ff
        /*0420*/ 	.word	0x00016820
        /*0424*/ 	.short	0x010a
        /*0426*/ 	.byte	0x27
	.zero		1


	//   ....[44]....
        /*0428*/ 	.word	0x0000bc90
        /*042c*/ 	.word	0x00000003
        /*0430*/ 	.word	0x00016840
        /*0434*/ 	.short	0x010a
        /*0436*/ 	.byte	0x3f
	.zero		1


	//   ....[45]....
        /*0438*/ 	.word	0x0000be30
        /*043c*/ 	.word	0x00000002
        /*0440*/ 	.word	0x00000060
        /*0444*/ 	.short	0x010a
        /*0446*/ 	.byte	0x3f
	.zero		1


	//   ....[46]....
        /*0448*/ 	.word	0x0000c260
        /*044c*/ 	.word	0x00000004
        /*0450*/ 	.word	0x00016840
        /*0454*/ 	.short	0x010a
        /*0456*/ 	.byte	0x3f
	.zero		1


	//   ....[47]....
        /*0458*/ 	.word	0x0000c400
        /*045c*/ 	.word	0x00000004
        /*0460*/ 	.word	0x00000060
        /*0464*/ 	.short	0x010a
        /*0466*/ 	.byte	0x3f
	.zero		1


	//   ....[48]....
        /*0468*/ 	.word	0x0000c790
        /*046c*/ 	.word	0x00000003
        /*0470*/ 	.word	0x00016840
        /*0474*/ 	.short	0x010a
        /*0476*/ 	.byte	0x3f
	.zero		1


	//   ....[49]....
        /*0478*/ 	.word	0x0000c930
        /*047c*/ 	.word	0x00000003
        /*0480*/ 	.word	0x00000060
        /*0484*/ 	.short	0x010a
        /*0486*/ 	.byte	0x3f
	.zero		1


	//   ....[50]....
        /*0488*/ 	.word	0x0000cc60
        /*048c*/ 	.word	0x00000003
        /*0490*/ 	.word	0x00016860
        /*0494*/ 	.short	0x010a
        /*0496*/ 	.byte	0x3f
	.zero		1


	//   ....[51]....
        /*0498*/ 	.word	0x0000cfe0
        /*049c*/ 	.word	0x00000007
        /*04a0*/ 	.word	0x00016820
        /*04a4*/ 	.short	0x010a
        /*04a6*/ 	.byte	0x3f
	.zero		1


	//   ....[52]....
        /*04a8*/ 	.word	0x0000d100
        /*04ac*/ 	.word	0x00000005
        /*04b0*/ 	.word	0x00000000
        /*04b4*/ 	.short	0x010a
        /*04b6*/ 	.byte	0x3f
	.zero		1


	//   ....[53]....
        /*04b8*/ 	.word	0x0000d170
        /*04bc*/ 	.word	0x00000003
        /*04c0*/ 	.word	0x00000000
        /*04c4*/ 	.short	0x010a
        /*04c6*/ 	.byte	0x3f
	.zero		1


	//   ....[54]....
        /*04c8*/ 	.word	0x0000d1d0
        /*04cc*/ 	.word	0x00000005
        /*04d0*/ 	.word	0x00000000
        /*04d4*/ 	.short	0x010a
        /*04d6*/ 	.byte	0x3f
	.zero		1


	//   ....[55]....
        /*04d8*/ 	.word	0x0000d200
        /*04dc*/ 	.word	0x00000003
        /*04e0*/ 	.word	0x00000000
        /*04e4*/ 	.short	0x010a
        /*04e6*/ 	.byte	0x3f
	.zero		1


	//   ....[56]....
        /*04e8*/ 	.word	0x0000d270
        /*04ec*/ 	.word	0x00000003
        /*04f0*/ 	.word	0x00016800
        /*04f4*/ 	.short	0x010a
        /*04f6*/ 	.byte	0x3f
	.zero		1


	//   ....[57]....
        /*04f8*/ 	.word	0x0000d2c0
        /*04fc*/ 	.word	0x00000000
        /*0500*/ 	.word	0x00016830
        /*0504*/ 	.short	0x010a
        /*0506*/ 	.byte	0x3f
	.zero		1


	//   ....[58]....
        /*0508*/ 	.word	0x0000d320
        /*050c*/ 	.word	0x00000007
        /*0510*/ 	.word	0x00016830
        /*0514*/ 	.short	0x010a
        /*0516*/ 	.byte	0x3f
	.zero		1


	//   ....[59]....
        /*0518*/ 	.word	0x0000d380
        /*051c*/ 	.word	0x00000007
        /*0520*/ 	.word	0x00016850
        /*0524*/ 	.short	0x010a
        /*0526*/ 	.byte	0x3f
	.zero		1


	//   ....[60]....
        /*0528*/ 	.word	0x0000d3e0
        /*052c*/ 	.word	0x00000007
        /*0530*/ 	.word	0x00016830
        /*0534*/ 	.short	0x010a
        /*0536*/ 	.byte	0x3f
	.zero		1


	//   ....[61]....
        /*0538*/ 	.word	0x0000d440
        /*053c*/ 	.word	0x00000007
        /*0540*/ 	.word	0x00016850
        /*0544*/ 	.short	0x010a
        /*0546*/ 	.byte	0x3f
	.zero		1


	//   ....[62]....
        /*0548*/ 	.word	0x0000d4a0
        /*054c*/ 	.word	0x00000005
        /*0550*/ 	.word	0x00016850
        /*0554*/ 	.short	0x010a
        /*0556*/ 	.byte	0x3f
	.zero		1


	//   ....[63]....
        /*0558*/ 	.word	0x0000d600
        /*055c*/ 	.word	0x0000000d
        /*0560*/ 	.word	0x00016840
        /*0564*/ 	.short	0x010a
        /*0566*/ 	.byte	0x3f
	.zero		1


	//   ....[64]....
        /*0568*/ 	.word	0x0000d660
        /*056c*/ 	.word	0x00000005
        /*0570*/ 	.word	0x00016820
        /*0574*/ 	.short	0x010a
        /*0576*/ 	.byte	0x3f
	.zero		1


	//   ....[65]....
        /*0578*/ 	.word	0x0000d6b0
        /*057c*/ 	.word	0x00000003
        /*0580*/ 	.word	0x00016840
        /*0584*/ 	.short	0x010a
        /*0586*/ 	.byte	0x3f
	.zero		1


	//   ....[66]....
        /*0588*/ 	.word	0x0000d700
        /*058c*/ 	.word	0x00000002
        /*0590*/ 	.word	0x00000060
        /*0594*/ 	.short	0x010a
        /*0596*/ 	.byte	0x3f
	.zero		1


	//   ....[67]....
        /*0598*/ 	.word	0x0000d750
        /*059c*/ 	.word	0x00000004
        /*05a0*/ 	.word	0x00016840
        /*05a4*/ 	.short	0x010a
        /*05a6*/ 	.byte	0x3f
	.zero		1


	//   ....[68]....
        /*05a8*/ 	.word	0x0000d7a0
        /*05ac*/ 	.word	0x00000004
        /*05b0*/ 	.word	0x00000060
        /*05b4*/ 	.short	0x010a
        /*05b6*/ 	.byte	0x3f
	.zero		1


	//   ....[69]....
        /*05b8*/ 	.word	0x0000d7f0
        /*05bc*/ 	.word	0x00000003
        /*05c0*/ 	.word	0x00016840
        /*05c4*/ 	.short	0x010a
        /*05c6*/ 	.byte	0x3f
	.zero		1


	//   ....[70]....
        /*05c8*/ 	.word	0x0000d840
        /*05cc*/ 	.word	0x00000003
        /*05d0*/ 	.word	0x00000060
        /*05d4*/ 	.short	0x010a
        /*05d6*/ 	.byte	0x3f
	.zero		1


	//   ....[71]....
        /*05d8*/ 	.word	0x0000d890
        /*05dc*/ 	.word	0x00000003
        /*05e0*/ 	.word	0x00016860
        /*05e4*/ 	.short	0x010a
        /*05e6*/ 	.byte	0x3f
	.zero		1


	//   ....[72]....
        /*05e8*/ 	.word	0x0000d970
        /*05ec*/ 	.word	0x00000007
        /*05f0*/ 	.word	0x00016820
        /*05f4*/ 	.short	0x010a
        /*05f6*/ 	.byte	0x3f
	.zero		1


	//   ....[73]....
        /*05f8*/ 	.word	0x0000d9c0
        /*05fc*/ 	.word	0x00000005
        /*0600*/ 	.word	0x00000000
        /*0604*/ 	.short	0x010a
        /*0606*/ 	.byte	0x3f
	.zero		1


	//   ....[74]....
        /*0608*/ 	.word	0x0000da10
        /*060c*/ 	.word	0x00000003
        /*0610*/ 	.word	0x00000000
        /*0614*/ 	.short	0x010a
        /*0616*/ 	.byte	0x3f
	.zero		1


	//   ....[75]....
        /*0618*/ 	.word	0x0000da60
        /*061c*/ 	.word	0x00000005
        /*0620*/ 	.word	0x00000000
        /*0624*/ 	.short	0x010a
        /*0626*/ 	.byte	0x3f
	.zero		1


	//----- nvinfo : EIATTR_NUM_MBARRIERS
	.align		4
.L_265:
        /*0628*/ 	.byte	0x03, 0x38
        /*062a*/ 	.short	0x0016


	//----- nvinfo : EIATTR_EXIT_INSTR_OFFSETS
	.align		4
        /*062c*/ 	.byte	0x04, 0x1c
        /*062e*/ 	.short	(.L_267 - .L_266)


	//   ....[0]....
.L_266:
        /*0630*/ 	.word	0x00000a50


	//   ....[1]....
        /*0634*/ 	.word	0x0000a950


	//   ....[2]....
        /*0638*/ 	.word	0x0000a9b0


	//   ....[3]....
        /*063c*/ 	.word	0x0000d020


	//   ....[4]....
        /*0640*/ 	.word	0x0000d250


	//----- nvinfo : EIATTR_MAX_THREADS
	.align		4
.L_267:
        /*0644*/ 	.byte	0x04, 0x05
        /*0646*/ 	.short	(.L_269 - .L_268)
.L_268:
        /*0648*/ 	.word	0x00000200
        /*064c*/ 	.word	0x00000001
        /*0650*/ 	.word	0x00000001


	//----- nvinfo : EIATTR_CRS_STACK_SIZE
	.align		4
.L_269:
        /*0654*/ 	.byte	0x04, 0x1e
        /*0656*/ 	.short	(.L_271 - .L_270)
.L_270:
        /*0658*/ 	.word	0x00000000


	//----- nvinfo : EIATTR_CBANK_PARAM_SIZE
	.align		4
.L_271:
        /*065c*/ 	.byte	0x03, 0x19
        /*065e*/ 	.short	0x0bf0


	//----- nvinfo : EIATTR_PARAM_CBANK
	.align		4
        /*0660*/ 	.byte	0x04, 0x0a
        /*0662*/ 	.short	(.L_273 - .L_272)
	.align		4
.L_272:
        /*0664*/ 	.word	index@(.nv.constant0._ZN7cutlass13device_kernelIN5flash11enable_sm90INS1_16FlashAttnFwdSm90INS1_25CollectiveMainloopFwdSm90ILi2EN4cute5tupleIJNS5_1CILi1EEES8_S8_EEENS6_IJNS7_ILi192EEENS7_ILi128EEENS7_ILi64EEEEEELi64ENS_10bfloat16_tEfNS_4arch4Sm90ELb1ELb0ELb1ELb0ELb0ELb0ELb0ELb1ELb1ELb0ELb0ELb0EEENS1_21CollectiveEpilogueFwdINS6_IJSA_SC_SB_EEES9_SE_SG_Li384ELb0ELb0ELb0ELb0EEENS1_30DynamicPersistentTileSchedulerILi384ELi32ELb0ELb0ELb1EEEEEEEEEvNT_6ParamsE)
        /*0668*/ 	.short	0x0210
        /*066a*/ 	.short	0x0bf0


	//----- nvinfo : EIATTR_SW_WAR
	.align		4
.L_273:
        /*066c*/ 	.byte	0x04, 0x36
        /*066e*/ 	.short	(.L_275 - .L_274)
.L_274:
        /*0670*/ 	.word	0x00000008
.L_275:


//--------------------- .nv.info._ZN7cutlass13device_kernelIN5flash11enable_sm90INS1_16FlashAttnFwdSm90INS1_25CollectiveMainloopFwdSm90ILi2EN4cute5tupleIJNS5_1CILi1EEES8_S8_EEENS6_IJNS7_ILi192EEENS7_ILi128EEENS7_ILi64EEEEEELi64ENS_10bfloat16_tEfNS_4arch4Sm90ELb1ELb0ELb1ELb1ELb0ELb0ELb0ELb1ELb1ELb0ELb0ELb0EEENS1_21CollectiveEpilogueFwdINS6_IJSA_SC_SB_EEES9_SE_SG_Li384ELb1ELb0ELb0ELb0EEENS1_36VarlenDynamicPersistentTileSchedulerILi192ELi128ELi384ELi32ELb0ELb0ELb1ELb1ELb1ELb1EEEEEEEEEvNT_6ParamsE --------------------------
	.section	.nv.info._ZN7cutlass13device_kernelIN5flash11enable_sm90INS1_16FlashAttnFwdSm90INS1_25CollectiveMainloopFwdSm90ILi2EN4cute5tupleIJNS5_1CILi1EEES8_S8_EEENS6_IJNS7_ILi192EEENS7_ILi128EEENS7_ILi64EEEEEELi64ENS_10bfloat16_tEfNS_4arch4Sm90ELb1ELb0ELb1ELb1ELb0ELb0ELb0ELb1ELb1ELb0ELb0ELb0EEENS1_21CollectiveEpilogueFwdINS6_IJSA_SC_SB_EEES9_SE_SG_Li384ELb1ELb0ELb0ELb0EEENS1_36VarlenDynamicPersistentTileSchedulerILi192ELi128ELi384ELi32ELb0ELb0ELb1ELb1ELb1ELb1EEEEEEEEEvNT_6ParamsE,"",@"SHT_CUDA_INFO"
	.sectionflags	@""
	.align	4


	//----- nvinfo : EIATTR_CUDA_API_VERSION
	.align		4
        /*0000*/ 	.byte	0x04, 0x37
        /*0002*/ 	.short	(.L_277 - .L_276)
.L_276:
        /*0004*/ 	.word	0x00000082


	//----- nvinfo : EIATTR_KPARAM_INFO
	.align		4
.L_277:
        /*0008*/ 	.byte	0x04, 0x17
        /*000a*/ 	.short	(.L_279 - .L_278)
.L_278:
        /*000c*/ 	.word	0x00000000
        /*0010*/ 	.short	0x0000
        /*0012*/ 	.short	0x0070
        /*0014*/ 	.byte	0x00, 0xf0, 0x01, 0x28


	//----- nvinfo : EIATTR_SPARSE_MMA_MASK
	.align		4
.L_279:
        /*0018*/ 	.byte	0x03, 0x50
        /*001a*/ 	.short	0x0000


	//----- nvinfo : EIATTR_MAXREG_COUNT
	.align		4
        /*001c*/ 	.byte	0x03, 0x1b
        /*001e*/ 	.short	0x0080


	//----- nvinfo : EIATTR_NUM_BARRIERS
	.align		4
        /*0020*/ 	.byte	0x02, 0x4c
        /*0022*/ 	.byte	0x10
	.zero		1


	//----- nvinfo : EIATTR_EXTERNS
	.align		4
        /*0024*/ 	.byte	0x04, 0x0f
        /*0026*/ 	.short	(.L_281 - .L_280)


	//   ....[0]....
	.align		4
.L_280:
        /*0028*/ 	.word	index@(__assertfail)


	//----- nvinfo : EIATTR_ANNOTATIONS
	.align		4
.L_281:
        /*002c*/ 	.byte	0x04, 0x55
        /*002e*/ 	.short	(.L_283 - .L_282)


	//   ....[0]....
.L_282:
        /*0030*/ 	.word	0x00000001
        /*0034*/ 	.byte	0xf0, 0xc0, 0x00, 0x00, 0x01, 0x00, 0x00, 0x00, 0x90, 0xc1, 0x00, 0x00, 0x01, 0x00, 0x00, 0x00
        /*0044*/ 	.byte	0x10, 0xc3, 0x00, 0x00, 0x01, 0x00, 0x00, 0x00, 0xe0, 0xc3, 0x00, 0x00, 0x01, 0x00, 0x00, 0x00
        /*0054*/ 	.byte	0x50, 0xcb, 0x00, 0x00, 0x01, 0x00, 0x00, 0x00, 0x80, 0xcb, 0x00, 0x00, 0x01, 0x00, 0x00, 0x00
        /*0064*/ 	.byte	0xa0, 0xd1, 0x00, 0x00, 0x01, 0x00, 0x00, 0x00, 0xf0, 0xd2, 0x00, 0x00, 0x01, 0x00, 0x00, 0x00
        /*0074*/ 	.byte	0xe0, 0xf4, 0x00, 0x00


	//----- nvinfo : EIATTR_MERCURY_ISA_VERSION
	.align		4
.L_283:
        /*0078*/ 	.byte	0x03, 0x5f
        /*007a*/ 	.short	0x0101


	//----- nvinfo : EIATTR_UNUSED_LOAD_BYTE_OFFSET
	.align		4
        /*007c*/ 	.byte	0x04, 0x44
        /*007e*/ 	.short	(.L_285 - .L_284)


	//   ....[0]....
.L_284:
        /*0080*/ 	.word	0x00000a70
        /*0084*/ 	.word	0x0000fff0


	//   ....[1]....
        /*0088*/ 	.word	0x00009c40
        /*008c*/ 	.word	0x0000fff0


	//----- nvinfo : EIATTR_INT_WARP_WIDE_INSTR_OFFSETS
	.align		4
.L_285:
        /*0090*/ 	.byte	0x04, 0x31
        /*0092*/ 	.short	(.L_287 - .L_286)


	//   ....[0]....
.L_286:
        /*0094*/ 	.word	0x00000160


	//   ....[1]....
        /*0098*/ 	.word	0x000001a0


	//   ....[2]....
        /*009c*/ 	.word	0x00000210


	//   ....[3]....
        /*00a0*/ 	.word	0x0000c700


	//   ....[4]....
        /*00a4*/ 	.word	0x0000c790


	//   ....[5]....
        /*00a8*/ 	.word	0x0000cbe0


	//   ....[6]....
        /*00ac*/ 	.word	0x0000cc10


	//   ....[7]....
        /*00b0*/ 	.word	0x0000e610


	//   ....[8]....
        /*00b4*/ 	.word	0x0000e6a0


	//----- nvinfo : EIATTR_COOP_GROUP_MASK_REGIDS
	.align		4
.L_287:
        /*00b8*/ 	.byte	0x04, 0x29
        /*00ba*/ 	.short	(.L_289 - .L_288)


	//   ....[0]....
.L_288:
        /*00bc*/ 	.word	0xffffffff


	//   ....[1]....
        /*00c0*/ 	.word	0xffffffff


	//   ....[2]....
        /*00c4*/ 	.word	0xffffffff


	//   ....[3]....
        /*00c8*/ 	.word	0xffffffff


	//   ....[4]....
        /*00cc*/ 	.word	0xffffffff


	//   ....[5]....
        /*00d0*/ 	.word	0xffffffff


	//   ....[6]....
        /*00d4*/ 	.word	0xffffffff


	//   ....[7]....
        /*00d8*/ 	.word	0xffffffff


	//   ....[8]....
        /*00dc*/ 	.word	0xffffffff


	//   ....[9]....
        /*00e0*/ 	.word	0xffffffff


	//   ....[10]....
        /*00e4*/ 	.word	0xffffffff


	//   ....[11]....
        /*00e8*/ 	.word	0xffffffff


	//   ....[12]....
        /*00ec*/ 	.word	0xffffffff


	//   ....[13]....
        /*00f0*/ 	.word	0xffffffff


	//   ....[14]....
        /*00f4*/ 	.word	0xffffffff


	//   ....[15]....
        /*00f8*/ 	.word	0xffffffff


	//   ....[16]....
        /*00fc*/ 	.word	0xffffffff


	//   ....[17]....
        /*0100*/ 	.word	0xffffffff


	//   ....[18]....
        /*0104*/ 	.word	0xffffffff


	//   ....[19]....
        /*0108*/ 	.word	0xffffffff


	//   ....[20]....
        /*010c*/ 	.word	0xffffffff


	//   ....[21]....
        /*0110*/ 	.word	0xffffffff


	//   ....[22]....
        /*0114*/ 	.word	0xffffffff


	//   ....[23]....
        /*0118*/ 	.word	0xffffffff


	//   ....[24]....
        /*011c*/ 	.word	0xffffffff


	//   ....[25]....
        /*0120*/ 	.word	0xffffffff


	//   ....[26]....
        /*0124*/ 	.word	0xffffffff


	//   ....[27]....
        /*0128*/ 	.word	0xffffffff


	//   ....[28]....
        /*012c*/ 	.word	0xffffffff


	//   ....[29]....
        /*0130*/ 	.word	0xffffffff


	//   ....[30]....
        /*0134*/ 	.word	0xffffffff


	//   ....[31]....
        /*0138*/ 	.word	0xffffffff


	//   ....[32]....
        /*013c*/ 	.word	0xffffffff


	//   ....[33]....
        /*0140*/ 	.word	0xffffffff


	//   ....[34]....
        /*0144*/ 	.word	0xffffffff


	//   ....[35]....
        /*0148*/ 	.word	0xffffffff


	//   ....[36]....
        /*014c*/ 	.word	0xffffffff


	//   ....[37]....
        /*0150*/ 	.word	0xffffffff


	//   ....[38]....
        /*0154*/ 	.word	0xffffffff


	//   ....[39]....
        /*0158*/ 	.word	0xffffffff


	//   ....[40]....
        /*015c*/ 	.word	0xffffffff


	//   ....[41]....
        /*0160*/ 	.word	0xffffffff


	//   ....[42]....
        /*0164*/ 	.word	0xffffffff


	//   ....[43]....
        /*0168*/ 	.word	0xffffffff


	//   ....[44]....
        /*016c*/ 	.word	0xffffffff


	//   ....[45]....
        /*0170*/ 	.word	0xffffffff


	//   ....[46]....
        /*0174*/ 	.word	0xffffffff


	//   ....[47]....
        /*0178*/ 	.word	0xffffffff


	//   ....[48]....
        /*017c*/ 	.word	0xffffffff


	//   ....[49]....
        /*0180*/ 	.word	0xffffffff


	//   ....[50]....
        /*0184*/ 	.word	0xffffffff


	//   ....[51]....
        /*0188*/ 	.word	0xffffffff


	//   ....[52]....
        /*018c*/ 	.word	0xffffffff


	//   ....[53]....
        /*0190*/ 	.word	0xffffffff


	//   ....[54]....
        /*0194*/ 	.word	0xffffffff


	//   ....[55]....
        /*0198*/ 	.word	0xffffffff


	//   ....[56]....
        /*019c*/ 	.word	0xffffffff


	//   ....[57]....
        /*01a0*/ 	.word	0xffffffff


	//   ....[58]....
        /*01a4*/ 	.word	0x0500000f


	//   ....[59]....
        /*01a8*/ 	.word	0x0500000f


	//   ....[60]....
        /*01ac*/ 	.word	0x0500000f


	//   ....[61]....
        /*01b0*/ 	.word	0x0500000f


	//   ....[62]....
        /*01b4*/ 	.word	0x0500000f


	//   ....[63]....
        /*01b8*/ 	.word	0x0500000f


	//   ....[64]....
        /*01bc*/ 	.word	0x0500000f


	//   ....[65]....
        /*01c0*/ 	.word	0x0500000f


	//   ....[66]....
        /*01c4*/ 	.word	0x0500000f


	//   ....[67]....
        /*01c8*/ 	.word	0x0500000f


	//   ....[68]....
        /*01cc*/ 	.word	0x0500000f


	//   ....[69]....
        /*01d0*/ 	.word	0x0500000f


	//   ....[70]....
        /*01d4*/ 	.word	0x0500000f


	//   ....[71]....
        /*01d8*/ 	.word	0x0500000f


	//   ....[72]....
        /*01dc*/ 	.word	0x0500000f


	//   ....[73]....
        /*01e0*/ 	.word	0x0500000f


	//   ....[74]....
        /*01e4*/ 	.word	0x0500000f


	//   ....[75]....
        /*01e8*/ 	.word	0x0500000f


	//   ....[76]....
        /*01ec*/ 	.word	0x0500000f


	//----- nvinfo : EIATTR_COOP_GROUP_INSTR_OFFSETS
	.align		4
.L_289:
        /*01f0*/ 	.byte	0x04, 0x28
        /*01f2*/ 	.short	(.L_291 - .L_290)


	//   ....[0]....
.L_290:
        /*01f4*/ 	.word	0x00000070


	//   ....[1]....
        /*01f8*/ 	.word	0x00000170


	//   ....[2]....
        /*01fc*/ 	.word	0x000001c0


	//   ....[3]....
        /*0200*/ 	.word	0x000003f0


	//   ....[4]....
        /*0204*/ 	.word	0x00000550


	//   ....[5]....
        /*0208*/ 	.word	0x00000670


	//   ....[6]....
        /*020c*/ 	.word	0x000007d0


	//   ....[7]....
        /*0210*/ 	.word	0x00001470


	//   ....[8]....
        /*0214*/ 	.word	0x00002960


	//   ....[9]....
        /*0218*/ 	.word	0x000029b0


	//   ....[10]....
        /*021c*/ 	.word	0x000033f0


	//   ....[11]....
        /*0220*/ 	.word	0x00003450


	//   ....[12]....
        /*0224*/ 	.word	0x00005400


	//   ....[13]....
        /*0228*/ 	.word	0x00005540


	//   ....[14]....
        /*022c*/ 	.word	0x00005f00


	//   ....[15]....
        /*0230*/ 	.word	0x00005f50


	//   ....[16]....
        /*0234*/ 	.word	0x00007cb0


	//   ....[17]....
        /*0238*/ 	.word	0x00007d20


	//   ....[18]....
        /*023c*/ 	.word	0x00008410


	//   ....[19]....
        /*0240*/ 	.word	0x00008490


	//   ....[20]....
        /*0244*/ 	.word	0x00009500


	//   ....[21]....
        /*0248*/ 	.word	0x00009540


	//   ....[22]....
        /*024c*/ 	.word	0x00009630


	//   ....[23]....
        /*0250*/ 	.word	0x00009650


	//   ....[24]....
        /*0254*/ 	.word	0x0000b5a0


	//   ....[25]....
        /*0258*/ 	.word	0x0000b730


	//   ....[26]....
        /*025c*/ 	.word	0x0000b760


	//   ....[27]....
        /*0260*/ 	.word	0x0000b7a0


	//   ....[28]....
        /*0264*/ 	.word	0x0000b800


	//   ....[29]....
        /*0268*/ 	.word	0x0000b860


	//   ....[30]....
        /*026c*/ 	.word	0x0000b8a0


	//   ....[31]....
        /*0270*/ 	.word	0x0000ba30


	//   ....[32]....
        /*0274*/ 	.word	0x0000ba90


	//   ....[33]....
        /*0278*/ 	.word	0x0000bad0


	//   ....[34]....
        /*027c*/ 	.word	0x0000bb10


	//   ....[35]....
        /*0280*/ 	.word	0x0000bb40


	//   ....[36]....
        /*0284*/ 	.word	0x0000bb70


	//   ....[37]....
        /*0288*/ 	.word	0x0000bc00


	//   ....[38]....
        /*028c*/ 	.word	0x0000bc60


	//   ....[39]....
        /*0290*/ 	.word	0x0000bcf0


	//   ....[40]....
        /*0294*/ 	.word	0x0000e960


	//   ....[41]....
        /*0298*/ 	.word	0x0000e970


	//   ....[42]....
        /*029c*/ 	.word	0x0000ea60


	//   ....[43]....
        /*02a0*/ 	.word	0x0000eac0


	//   ....[44]....
        /*02a4*/ 	.word	0x0000eb00


	//   ....[45]....
        /*02a8*/ 	.word	0x0000eb40


	//   ....[46]....
        /*02ac*/ 	.word	0x0000eb70


	//   ....[47]....
        /*02b0*/ 	.word	0x0000eba0


	//   ....[48]....
        /*02b4*/ 	.word	0x0000ed10


	//   ....[49]....
        /*02b8*/ 	.word	0x0000ed70


	//   ....[50]....
        /*02bc*/ 	.word	0x0000edb0


	//   ....[51]....
        /*02c0*/ 	.word	0x0000edf0


	//   ....[52]....
        /*02c4*/ 	.word	0x0000ee20


	//   ....[53]....
        /*02c8*/ 	.word	0x0000ee50


	//   ....[54]....
        /*02cc*/ 	.word	0x0000ef10


	//   ....[55]....
        /*02d0*/ 	.word	0x0000ef30


	//   ....[56]....
        /*02d4*/ 	.word	0x0000efa0


	//   ....[57]....
        /*02d8*/ 	.word	0x0000f600


	//   ....[58]....
        /*02dc*/ 	.word	0x0000fba0


	//   ....[59]....
        /*02e0*/ 	.word	0x0000ff90


	//   ....[60]....
        /*02e4*/ 	.word	0x00010020


	//   ....[61]....
        /*02e8*/ 	.word	0x000100c0


	//   ....[62]....
        /*02ec*/ 	.word	0x00010170


	//   ....[63]....
        /*02f0*/ 	.word	0x000101f0


	//   ....[64]....
        /*02f4*/ 	.word	0x00010270


	//   ....[65]....
        /*02f8*/ 	.word	0x000102f0


	//   ....[66]....
        /*02fc*/ 	.word	0x00010370


	//   ....[67]....
        /*0300*/ 	.word	0x00010400


	//   ....[68]....
        /*0304*/ 	.word	0x000104b0


	//   ....[69]....
        /*0308*/ 	.word	0x00010530


	//   ....[70]....
        /*030c*/ 	.word	0x000105b0


	//   ....[71]....
        /*0310*/ 	.word	0x00010630


	//   ....[72]....
        /*0314*/ 	.word	0x000106b0


	//   ....[73]....
        /*0318*/ 	.word	0x00010720


	//   ....[74]....
        /*031c*/ 	.word	0x000107c0


	//   ....[75]....
        /*0320*/ 	.word	0x00010850


	//   ....[76]....
        /*0324*/ 	.word	0x00010970


	//----- nvinfo : EIATTR_REG_RECONFIG
	.align		4
.L_291:
        /*0328*/ 	.byte	0x01, 0x54
	.zero		2


	//----- nvinfo : EIATTR_SYSCALL_OFFSETS
	.align		4
        /*032c*/ 	.byte	0x04, 0x46
        /*032e*/ 	.short	(.L_293 - .L_292)


	//   ....[0]....
.L_292:
        /*0330*/ 	.word	0x00001650


	//   ....[1]....
        /*0334*/ 	.word	0x0000c910


	//   ....[2]....
        /*0338*/ 	.word	0x0000ca40


	//   ....[3]....
        /*033c*/ 	.word	0x0000cb40


	//----- nvinfo : EIATTR_MBARRIER_INSTR_OFFSETS
	.align		4
.L_293:
        /*0340*/ 	.byte	0x04, 0x39
        /*0342*/ 	.short	(.L_295 - .L_294)


	//   ....[0]....
.L_294:
        /*0344*/ 	.word	0x000002a0
        /*0348*/ 	.word	0x000000ff
        /*034c*/ 	.word	0x00016800
        /*0350*/ 	.short	0x0100
        /*0352*/ 	.byte	0x08
	.zero		1


	//   ....[1]....
        /*0354*/ 	.word	0x000002b0
        /*0358*/ 	.word	0x000000ff
        /*035c*/ 	.word	0x00016820
        /*0360*/ 	.short	0x0100
        /*0362*/ 	.byte	0x08
	.zero		1


	//   ....[2]....
        /*0364*/ 	.word	0x000003a0
        /*0368*/ 	.word	0x000000ff
        /*036c*/ 	.word	0x00016830
        /*0370*/ 	.short	0x0100
        /*0372*/ 	.byte	0x08
	.zero		1


	//   ....[3]....
        /*0374*/ 	.word	0x000003b0
        /*0378*/ 	.word	0x000000ff
        /*037c*/ 	.word	0x00016840
        /*0380*/ 	.short	0x0100
        /*0382*/ 	.byte	0x08
	.zero		1


	//   ....[4]....
        /*0384*/ 	.word	0x000003c0
        /*0388*/ 	.word	0x000000ff
        /*038c*/ 	.word	0x00016838
        /*0390*/ 	.short	0x0100
        /*0392*/ 	.byte	0x08
	.zero		1


	//   ....[5]....
        /*0394*/ 	.word	0x000003d0
        /*0398*/ 	.word	0x000000ff
        /*039c*/ 	.word	0x00016848
        /*03a0*/ 	.short	0x0100
        /*03a2*/ 	.byte	0x08
	.zero		1


	//   ....[6]....
        /*03a4*/ 	.word	0x00000500
        /*03a8*/ 	.word	0x000000ff
        /*03ac*/ 	.word	0x00016850
        /*03b0*/ 	.short	0x0100
        /*03b2*/ 	.byte	0x08
	.zero		1


	//   ....[7]....
        /*03b4*/ 	.word	0x00000510
        /*03b8*/ 	.word	0x000000ff
        /*03bc*/ 	.word	0x00016860
        /*03c0*/ 	.short	0x0100
        /*03c2*/ 	.byte	0x08
	.zero		1


	//   ....[8]....
        /*03c4*/ 	.word	0x00000520
        /*03c8*/ 	.word	0x000000ff
        /*03cc*/ 	.word	0x00016858
        /*03d0*/ 	.short	0x0100
        /*03d2*/ 	.byte	0x08
	.zero		1


	//   ....[9]....
        /*03d4*/ 	.word	0x00000530
        /*03d8*/ 	.word	0x000000ff
        /*03dc*/ 	.word	0x00016868
        /*03e0*/ 	.short	0x0100
        /*03e2*/ 	.byte	0x08
	.zero		1


	//   ....[10]....
        /*03e4*/ 	.word	0x00000620
        /*03e8*/ 	.word	0x000000ff
        /*03ec*/ 	.word	0x00016870
        /*03f0*/ 	.short	0x0100
        /*03f2*/ 	.byte	0x06
	.zero		1


	//   ....[11]....
        /*03f4*/ 	.word	0x00000630
        /*03f8*/ 	.word	0x000000ff
        /*03fc*/ 	.word	0x00016880
        /*0400*/ 	.short	0x0100
        /*0402*/ 	.byte	0x06
	.zero		1


	//   ....[12]....
        /*0404*/ 	.word	0x00000640
        /*0408*/ 	.word	0x000000ff
        /*040c*/ 	.word	0x00016878
        /*0410*/ 	.short	0x0100
        /*0412*/ 	.byte	0x06
	.zero		1


	//   ....[13]....
        /*0414*/ 	.word	0x00000650
        /*0418*/ 	.word	0x000000ff
        /*041c*/ 	.word	0x00016888
        /*0420*/ 	.short	0x0100
        /*0422*/ 	.byte	0x06
	.zero		1


	//   ....[14]....
        /*0424*/ 	.word	0x00000780
        /*0428*/ 	.word	0x000000ff
        /*042c*/ 	.word	0x00016890
        /*0430*/ 	.short	0x0100
        /*0432*/ 	.byte	0x08
	.zero		1


	//   ....[15]....
        /*0434*/ 	.word	0x00000790
        /*0438*/ 	.word	0x000000ff
        /*043c*/ 	.word	0x000168a0
        /*0440*/ 	.short	0x0100
        /*0442*/ 	.byte	0x08
	.zero		1


	//   ....[16]....
        /*0444*/ 	.word	0x000007a0
        /*0448*/ 	.word	0x000000ff
        /*044c*/ 	.word	0x00016898
        /*0450*/ 	.short	0x0100
        /*0452*/ 	.byte	0x08
	.zero		1


	//   ....[17]....
        /*0454*/ 	.word	0x000007b0
        /*0458*/ 	.word	0x000000ff
        /*045c*/ 	.word	0x000168a8
        /*0460*/ 	.short	0x0100
        /*0462*/ 	.byte	0x08
	.zero		1


	//   ....[18]....
        /*0464*/ 	.word	0x000008e0
        /*0468*/ 	.word	0x000000ff
        /*046c*/ 	.word	0x000168b0
        /*0470*/ 	.short	0x0100
        /*0472*/ 	.byte	0x08
	.zero		1


	//   ....[19]....
        /*0474*/ 	.word	0x000008f0
        /*0478*/ 	.word	0x000000ff
        /*047c*/ 	.word	0x000168c0
        /*0480*/ 	.short	0x0100
        /*0482*/ 	.byte	0x08
	.zero		1


	//   ....[20]....
        /*0484*/ 	.word	0x00000900
        /*0488*/ 	.word	0x000000ff
        /*048c*/ 	.word	0x000168b8
        /*0490*/ 	.short	0x0100
        /*0492*/ 	.byte	0x08
	.zero		1


	//   ....[21]....
        /*0494*/ 	.word	0x00000910
        /*0498*/ 	.word	0x000000ff
        /*049c*/ 	.word	0x000168c8
        /*04a0*/ 	.short	0x0100
        /*04a2*/ 	.byte	0x08
	.zero		1


	//   ....[22]....
        /*04a4*/ 	.word	0x000016d0
        /*04a8*/ 	.word	0x000000ff
        /*04ac*/ 	.word	0x00016800
        /*04b0*/ 	.short	0x010a
        /*04b2*/ 	.byte	0x29
	.zero		1


	//   ....[23]....
        /*04b4*/ 	.word	0x00001750
        /*04b8*/ 	.word	0x00000000
        /*04bc*/ 	.word	0x00016830
        /*04c0*/ 	.short	0x010a
        /*04c2*/ 	.byte	0x3f
	.zero		1


	//   ....[24]....
        /*04c4*/ 	.word	0x000017c0
        /*04c8*/ 	.word	0x00000000
        /*04cc*/ 	.word	0x00016830
        /*04d0*/ 	.short	0x010a
        /*04d2*/ 	.byte	0x3f
	.zero		1


	//   ....[25]....
        /*04d4*/ 	.word	0x00002120
        /*04d8*/ 	.word	0x00000000
        /*04dc*/ 	.word	0x00000000
        /*04e0*/ 	.short	0x0101
        /*04e2*/ 	.byte	0x3f
	.zero		1


	//   ....[26]....
        /*04e4*/ 	.word	0x00004270
        /*04e8*/ 	.word	0x000000ff
        /*04ec*/ 	.word	0x00016830
        /*04f0*/ 	.short	0x010a
        /*04f2*/ 	.byte	0x06
	.zero		1


	//   ....[27]....
        /*04f4*/ 	.word	0x000042b0
        /*04f8*/ 	.word	0x000000ff
        /*04fc*/ 	.word	0x00016830
        /*0500*/ 	.short	0x010a
        /*0502*/ 	.byte	0x06
	.zero		1


	//   ....[28]....
        /*0504*/ 	.word	0x00004490
        /*0508*/ 	.word	0x000000ff
        /*050c*/ 	.word	0x00016850
        /*0510*/ 	.short	0x010a
        /*0512*/ 	.byte	0x06
	.zero		1


	//   ....[29]....
        /*0514*/ 	.word	0x000044d0
        /*0518*/ 	.word	0x000000ff
        /*051c*/ 	.word	0x00016850
        /*0520*/ 	.short	0x010a
        /*0522*/ 	.byte	0x06
	.zero		1


	//   ....[30]....
        /*0524*/ 	.word	0x00006500
        /*0528*/ 	.word	0x00000007
        /*052c*/ 	.word	0x00000000
        /*0530*/ 	.short	0x0101
        /*0532*/ 	.byte	0x3f
	.zero		1


	//   ....[31]....
        /*0534*/ 	.word	0x000065a0
        /*0538*/ 	.word	0x0000000f
        /*053c*/ 	.word	0x00000000
        /*0540*/ 	.short	0x0101
        /*0542*/ 	.byte	0x3f
	.zero		1


	//   ....[32]....
        /*0544*/ 	.word	0x00007050
        /*0548*/ 	.word	0x000000ff
        /*054c*/ 	.word	0x00016830
        /*0550*/ 	.short	0x010a
        /*0552*/ 	.byte	0x06
	.zero		1


	//   ....[33]....
        /*0554*/ 	.word	0x00007090
        /*0558*/ 	.word	0x000000ff
        /*055c*/ 	.word	0x00016830
        /*0560*/ 	.short	0x010a
        /*0562*/ 	.byte	0x06
	.zero		1


	//   ....[34]....
        /*0564*/ 	.word	0x00007270
        /*0568*/ 	.word	0x000000ff
        /*056c*/ 	.word	0x00016850
        /*0570*/ 	.short	0x010a
        /*0572*/ 	.byte	0x06
	.zero		1


	//   ....[35]....
        /*0574*/ 	.word	0x000072b0
        /*0578*/ 	.word	0x000000ff
        /*057c*/ 	.word	0x00016850
        /*0580*/ 	.short	0x010a
        /*0582*/ 	.byte	0x06
	.zero		1


	//   ....[36]....
        /*0584*/ 	.word	0x00008940
        /*0588*/ 	.word	0x0000000f
        /*058c*/ 	.word	0x00000000
        /*0590*/ 	.short	0x0101
        /*0592*/ 	.byte	0x3f
	.zero		1


	//   ....[37]....
        /*0594*/ 	.word	0x00008b10
        /*0598*/ 	.word	0x0000000f
        /*059c*/ 	.word	0x00000000
        /*05a0*/ 	.short	0x0101
        /*05a2*/ 	.byte	0x3f
	.zero		1


	//   ....[38]....
        /*05a4*/ 	.word	0x00009470
        /*05a8*/ 	.word	0x000000ff
        /*05ac*/ 	.word	0x00016850
        /*05b0*/ 	.short	0x010a
        /*05b2*/ 	.byte	0x05
	.zero		1


	//   ....[39]....
        /*05b4*/ 	.word	0x000094b0
        /*05b8*/ 	.word	0x000000ff
        /*05bc*/ 	.word	0x00016850
        /*05c0*/ 	.short	0x010a
        /*05c2*/ 	.byte	0x05
	.zero		1


	//   ....[40]....
        /*05c4*/ 	.word	0x000099e0
        /*05c8*/ 	.word	0x00000008
        /*05cc*/ 	.word	0x00000000
        /*05d0*/ 	.short	0x0101
        /*05d2*/ 	.byte	0x3f
	.zero		1


	//   ....[41]....
        /*05d4*/ 	.word	0x0000a770
        /*05d8*/ 	.word	0x00000003
        /*05dc*/ 	.word	0x00000000
        /*05e0*/ 	.short	0x0101
        /*05e2*/ 	.byte	0x3f
	.zero		1


	//   ....[42]....
        /*05e4*/ 	.word	0x0000cfe0
        /*05e8*/ 	.word	0x00000005
        /*05ec*/ 	.word	0x00016840
        /*05f0*/ 	.short	0x010a
        /*05f2*/ 	.byte	0x3f
	.zero		1


	//   ....[43]....
        /*05f4*/ 	.word	0x0000d330
        /*05f8*/ 	.word	0x00000019
        /*05fc*/ 	.word	0x00016820
        /*0600*/ 	.short	0x010a
        /*0602*/ 	.byte	0x3f
	.zero		1


	//   ....[44]....
        /*0604*/ 	.word	0x0000d5f0
        /*0608*/ 	.word	0x00000003
        /*060c*/ 	.word	0x00016840
        /*0610*/ 	.short	0x010a
        /*0612*/ 	.byte	0x3f
	.zero		1


	//   ....[45]....
        /*0614*/ 	.word	0x0000d7d0
        /*0618*/ 	.word	0x00000002
        /*061c*/ 	.word	0x00000060
        /*0620*/ 	.short	0x010a
        /*0622*/ 	.byte	0x3f
	.zero		1


	//   ....[46]....
        /*0624*/ 	.word	0x0000dc30
        /*0628*/ 	.word	0x00000003
        /*062c*/ 	.word	0x00016840
        /*0630*/ 	.short	0x010a
        /*0632*/ 	.byte	0x3f
	.zero		1


	//   ....[47]....
        /*0634*/ 	.word	0x0000de10
        /*0638*/ 	.word	0x00000003
        /*063c*/ 	.word	0x00000060
        /*0640*/ 	.short	0x010a
        /*0642*/ 	.byte	0x3f
	.zero		1


	//   ....[48]....
        /*0644*/ 	.word	0x0000e1d0
        /*0648*/ 	.word	0x00000002
        /*064c*/ 	.word	0x00016840
        /*0650*/ 	.short	0x010a
        /*0652*/ 	.byte	0x3f
	.zero		1


	//   ....[49]....
        /*0654*/ 	.word	0x0000e3c0
        /*0658*/ 	.word	0x00000002
        /*065c*/ 	.word	0x00000060
        /*0660*/ 	.short	0x010a
        /*0662*/ 	.byte	0x3f
	.zero		1


	//   ....[50]....
        /*0664*/ 	.word	0x0000e710
        /*0668*/ 	.word	0x00000003
        /*066c*/ 	.word	0x00016860
        /*0670*/ 	.short	0x010a
        /*0672*/ 	.byte	0x3f
	.zero		1


	//   ....[51]....
        /*0674*/ 	.word	0x0000f580
        /*0678*/ 	.word	0x00000009
        /*067c*/ 	.word	0x00016820
        /*0680*/ 	.short	0x010a
        /*0682*/ 	.byte	0x3f
	.zero		1


	//   ....[52]....
        /*0684*/ 	.word	0x0000f720
        /*0688*/ 	.word	0x00000007
        /*068c*/ 	.word	0x00000000
        /*0690*/ 	.short	0x010a
        /*0692*/ 	.byte	0x3f
	.zero		1


	//   ....[53]....
        /*0694*/ 	.word	0x0000f790
        /*0698*/ 	.word	0x00000003
        /*069c*/ 	.word	0x00000000
        /*06a0*/ 	.short	0x010a
        /*06a2*/ 	.byte	0x3f
	.zero		1


	//   ....[54]....
        /*06a4*/ 	.word	0x0000f7f0
        /*06a8*/ 	.word	0x00000005
        /*06ac*/ 	.word	0x00000000
        /*06b0*/ 	.short	0x010a
        /*06b2*/ 	.byte	0x3f
	.zero		1


	//   ....[55]....
        /*06b4*/ 	.word	0x0000f820
        /*06b8*/ 	.word	0x00000003
        /*06bc*/ 	.word	0x00000000
        /*06c0*/ 	.short	0x010a
        /*06c2*/ 	.byte	0x3f
	.zero		1


	//   ....[56]....
        /*06c4*/ 	.word	0x0000f890
        /*06c8*/ 	.word	0x00000003
        /*06cc*/ 	.word	0x00016800
        /*06d0*/ 	.short	0x010a
        /*06d2*/ 	.byte	0x3f
	.zero		1


	//   ....[57]....
        /*06d4*/ 	.word	0x0000f8e0
        /*06d8*/ 	.word	0x00000000
        /*06dc*/ 	.word	0x00016830
        /*06e0*/ 	.short	0x010a
        /*06e2*/ 	.byte	0x3f
	.zero		1


	//   ....[58]....
        /*06e4*/ 	.word	0x0000f940
        /*06e8*/ 	.word	0x00000006
        /*06ec*/ 	.word	0x00016830
        /*06f0*/ 	.short	0x010a
        /*06f2*/ 	.byte	0x3f
	.zero		1


	//   ....[59]....
        /*06f4*/ 	.word	0x0000f9a0
        /*06f8*/ 	.word	0x00000006
        /*06fc*/ 	.word	0x00016850
        /*0700*/ 	.short	0x010a
        /*0702*/ 	.byte	0x3f
	.zero		1


	//   ....[60]....
        /*0704*/ 	.word	0x0000fa00
        /*0708*/ 	.word	0x00000006
        /*070c*/ 	.word	0x00016830
        /*0710*/ 	.short	0x010a
        /*0712*/ 	.byte	0x3f
	.zero		1


	//   ....[61]....
        /*0714*/ 	.word	0x0000fa60
        /*0718*/ 	.word	0x00000006
        /*071c*/ 	.word	0x00016850
        /*0720*/ 	.short	0x010a
        /*0722*/ 	.byte	0x3f
	.zero		1


	//   ....[62]....
        /*0724*/ 	.word	0x0000fac0
        /*0728*/ 	.word	0x00000004
        /*072c*/ 	.word	0x00016850
        /*0730*/ 	.short	0x010a
        /*0732*/ 	.byte	0x3f
	.zero		1


	//   ....[63]....
        /*0734*/ 	.word	0x0000fc60
        /*0738*/ 	.word	0x00000005
        /*073c*/ 	.word	0x00016840
        /*0740*/ 	.short	0x010a
        /*0742*/ 	.byte	0x3f
	.zero		1


	//   ....[64]....
        /*0744*/ 	.word	0x0000fcb0
        /*0748*/ 	.word	0x00000019
        /*074c*/ 	.word	0x00016820
        /*0750*/ 	.short	0x010a
        /*0752*/ 	.byte	0x3f
	.zero		1


	//   ....[65]....
        /*0754*/ 	.word	0x0000fd00
        /*0758*/ 	.word	0x00000003
        /*075c*/ 	.word	0x00016840
        /*0760*/ 	.short	0x010a
        /*0762*/ 	.byte	0x3f
	.zero		1


	//   ....[66]....
        /*0764*/ 	.word	0x0000fd50
        /*0768*/ 	.word	0x00000002
        /*076c*/ 	.word	0x00000060
        /*0770*/ 	.short	0x010a
        /*0772*/ 	.byte	0x3f
	.zero		1


	//   ....[67]....
        /*0774*/ 	.word	0x0000fda0
        /*0778*/ 	.word	0x00000003
        /*077c*/ 	.word	0x00016840
        /*0780*/ 	.short	0x010a
        /*0782*/ 	.byte	0x3f
	.zero		1


	//   ....[68]....
        /*0784*/ 	.word	0x0000fdf0
        /*0788*/ 	.word	0x00000003
        /*078c*/ 	.word	0x00000060
        /*0790*/ 	.short	0x010a
        /*0792*/ 	.byte	0x3f
	.zero		1


	//   ....[69]....
        /*0794*/ 	.word	0x0000fe40
        /*0798*/ 	.word	0x00000002
        /*079c*/ 	.word	0x00016840
        /*07a0*/ 	.short	0x010a
        /*07a2*/ 	.byte	0x3f
	.zero		1


	//   ....[70]....
        /*07a4*/ 	.word	0x0000fe90
        /*07a8*/ 	.word	0x00000002
        /*07ac*/ 	.word	0x00000060
        /*07b0*/ 	.short	0x010a
        /*07b2*/ 	.byte	0x3f
	.zero		1


	//   ....[71]....
        /*07b4*/ 	.word	0x0000fee0
        /*07b8*/ 	.word	0x00000003
        /*07bc*/ 	.word	0x00016860
        /*07c0*/ 	.short	0x010a
        /*07c2*/ 	.byte	0x3f
	.zero		1


	//   ....[72]....
        /*07c4*/ 	.word	0x00010890
        /*07c8*/ 	.word	0x00000009
        /*07cc*/ 	.word	0x00016820
        /*07d0*/ 	.short	0x010a
        /*07d2*/ 	.byte	0x3f
	.zero		1


	//   ....[73]....
        /*07d4*/ 	.word	0x00010a30
        /*07d8*/ 	.word	0x00000007
        /*07dc*/ 	.word	0x00000000
        /*07e0*/ 	.short	0x010a
        /*07e2*/ 	.byte	0x3f
	.zero		1


	//   ....[74]....
        /*07e4*/ 	.word	0x00010a80
        /*07e8*/ 	.word	0x00000003
        /*07ec*/ 	.word	0x00000000
        /*07f0*/ 	.short	0x010a
        /*07f2*/ 	.byte	0x3f
	.zero		1


	//   ....[75]....
        /*07f4*/ 	.word	0x00010ad0
        /*07f8*/ 	.word	0x00000005
        /*07fc*/ 	.word	0x00000000
        /*0800*/ 	.short	0x010a
        /*0802*/ 	.byte	0x3f
	.zero		1


	//----- nvinfo : EIATTR_NUM_MBARRIERS
	.align		4
.L_295:
        /*0804*/ 	.byte	0x03, 0x38
        /*0806*/ 	.short	0x0016


	//----- nvinfo : EIATTR_EXIT_INSTR_OFFSETS
	.align		4
        /*0808*/ 	.byte	0x04, 0x1c
        /*080a*/ 	.short	(.L_297 - .L_296)


	//   ....[0]....
.L_296:
        /*080c*/ 	.word	0x00000ab0


	//   ....[1]....
        /*0810*/ 	.word	0x0000b560


	//   ....[2]....
        /*0814*/ 	.word	0x0000b5c0


	//   ....[3]....
        /*0818*/ 	.word	0x0000f870


	//----- nvinfo : EIATTR_MAX_THREADS
	.align		4
.L_297:
        /*081c*/ 	.byte	0x04, 0x05
        /*081e*/ 	.short	(.L_299 - .L_298)
.L_298:
        /*0820*/ 	.word	0x00000200
        /*0824*/ 	.word	0x00000001
        /*0828*/ 	.word	0x00000001


	//----- nvinfo : EIATTR_CRS_STACK_SIZE
	.align		4
.L_299:
        /*082c*/ 	.byte	0x04, 0x1e
        /*082e*/ 	.short	(.L_301 - .L_300)
.L_300:
        /*0830*/ 	.word	0x00000000


	//----- nvinfo : EIATTR_CBANK_PARAM_SIZE
	.align		4
.L_301:
        /*0834*/ 	.byte	0x03, 0x19
        /*0836*/ 	.short	0x0a70


	//----- nvinfo : EIATTR_PARAM_CBANK
	.align		4
        /*0838*/ 	.byte	0x04, 0x0a
        /*083a*/ 	.short	(.L_303 - .L_302)
	.align		4
.L_302:
        /*083c*/ 	.word	index@(.nv.constant0._ZN7cutlass13device_kernelIN5flash11enable_sm90INS1_16FlashAttnFwdSm90INS1_25CollectiveMainloopFwdSm90ILi2EN4cute5tupleIJNS5_1CILi1EEES8_S8_EEENS6_IJNS7_ILi192EEENS7_ILi128EEENS7_ILi64EEEEEELi64ENS_10bfloat16_tEfNS_4arch4Sm90ELb1ELb0ELb1ELb1ELb0ELb0ELb0ELb1ELb1ELb0ELb0ELb0EEENS1_21CollectiveEpilogueFwdINS6_IJSA_SC_SB_EEES9_SE_SG_Li384ELb1ELb0ELb0ELb0EEENS1_36VarlenDynamicPersistentTileSchedulerILi192ELi128ELi384ELi32ELb0ELb0ELb1ELb1ELb1ELb1EEEEEEEEEvNT_6ParamsE)
        /*0840*/ 	.short	0x0210
        /*0842*/ 	.short	0x0a70


	//----- nvinfo : EIATTR_SW_WAR
	.align		4
.L_303:
        /*0844*/ 	.byte	0x04, 0x36
        /*0846*/ 	.short	(.L_305 - .L_304)
.L_304:
        /*0848*/ 	.word	0x00000008
.L_305:


//--------------------- .nv.info._ZN7cutlass13device_kernelIN5flash11enable_sm90INS1_16FlashAttnFwdSm90INS1_25CollectiveMainloopFwdSm90ILi2EN4cute5tupleIJNS5_1CILi1EEES8_S8_EEENS6_IJNS7_ILi192EEENS7_ILi128EEENS7_ILi64EEEEEELi64ENS_10bfloat16_tEfNS_4arch4Sm90ELb1ELb0ELb1ELb1ELb0ELb1ELb0ELb1ELb1ELb0ELb0ELb0EEENS1_21CollectiveEpilogueFwdINS6_IJSA_SC_SB_EEES9_SE_SG_Li384ELb1ELb0ELb0ELb0EEENS1_36VarlenDynamicPersistentTileSchedulerILi192ELi128ELi384ELi32ELb0ELb0ELb1ELb1ELb1ELb1EEEEEEEEEvNT_6ParamsE --------------------------
	.section	.nv.info._ZN7cutlass13device_kernelIN5flash11enable_sm90INS1_16FlashAttnFwdSm90INS1_25CollectiveMainloopFwdSm90ILi2EN4cute5tupleIJNS5_1CILi1EEES8_S8_EEENS6_IJNS7_ILi192EEENS7_ILi128EEENS7_ILi64EEEEEELi64ENS_10bfloat16_tEfNS_4arch4Sm90ELb1ELb0ELb1ELb1ELb0ELb1ELb0ELb1ELb1ELb0ELb0ELb0EEENS1_21CollectiveEpilogueFwdINS6_IJSA_SC_SB_EEES9_SE_SG_Li384ELb1ELb0ELb0ELb0EEENS1_36VarlenDynamicPersistentTileSchedulerILi192ELi128ELi384ELi32ELb0ELb0ELb1ELb1ELb1ELb1EEEEEEEEEvNT_6ParamsE,"",@"SHT_CUDA_INFO"
	.sectionflags	@""
	.align	4


	//----- nvinfo : EIATTR_CUDA_API_VERSION
	.align		4
        /*0000*/ 	.byte	0x04, 0x37
        /*0002*/ 	.short	(.L_307 - .L_306)
.L_306:
        /*0004*/ 	.word	0x00000082


	//----- nvinfo : EIATTR_KPARAM_INFO
	.align		4
.L_307:
        /*0008*/ 	.byte	0x04, 0x17
        /*000a*/ 	.short	(.L_309 - .L_308)
.L_308:
        /*000c*/ 	.word	0x00000000
        /*0010*/ 	.short	0x0000
        /*0012*/ 	.short	0x0070
        /*0014*/ 	.byte	0x00, 0xf0, 0x01, 0x28


	//----- nvinfo : EIATTR_SPARSE_MMA_MASK
	.align		4
.L_309:
        /*0018*/ 	.byte	0x03, 0x50
        /*001a*/ 	.short	0x0000


	//----- nvinfo : EIATTR_MAXREG_COUNT
	.align		4
        /*001c*/ 	.byte	0x03, 0x1b
        /*001e*/ 	.short	0x0080


	//----- nvinfo : EIATTR_NUM_BARRIERS
	.align		4
        /*0020*/ 	.byte	0x02, 0x4c
        /*0022*/ 	.byte	0x10
	.zero		1


	//----- nvinfo : EIATTR_EXTERNS
	.align		4
        /*0024*/ 	.byte	0x04, 0x0f
        /*0026*/ 	.short	(.L_311 - .L_310)


	//   ....[0]....
	.align		4
.L_310:
        /*0028*/ 	.word	index@(__assertfail)


	//----- nvinfo : EIATTR_ANNOTATIONS
	.align		4
.L_311:
        /*002c*/ 	.byte	0x04, 0x55
        /*002e*/ 	.short	(.L_313 - .L_312)


	//   ....[0]....
.L_312:
        /* <DEDUP_REMOVED lines=43> */


	//----- nvinfo : EIATTR_MERCURY_ISA_VERSION
	.align		4
.L_313:
        /*02c8*/ 	.byte	0x03, 0x5f
        /*02ca*/ 	.short	0x0101


	//----- nvinfo : EIATTR_UNUSED_LOAD_BYTE_OFFSET
	.align		4
        /*02cc*/ 	.byte	0x04, 0x44
        /*02ce*/ 	.short	(.L_315 - .L_314)


	//   ....[0]....
.L_314:
        /*02d0*/ 	.word	0x00000b00
        /*02d4*/ 	.word	0x0000fff0


	//   ....[1]....
        /*02d8*/ 	.word	0x00011d50
        /*02dc*/ 	.word	0x0000fff0


	//----- nvinfo : EIATTR_INT_WARP_WIDE_INSTR_OFFSETS
	.align		4
.L_315:
        /*02e0*/ 	.byte	0x04, 0x31
        /*02e2*/ 	.short	(.L_317 - .L_316)


	//   ....[0]....
.L_316:
        /*02e4*/ 	.word	0x000001b0


	//   ....[1]....
        /*02e8*/ 	.word	0x00000250


	//   ....[2]....
        /*02ec*/ 	.word	0x000002c0


	//   ....[3]....
        /*02f0*/ 	.word	0x000152e0


	//   ....[4]....
        /*02f4*/ 	.word	0x00015370


	//   ....[5]....
        /*02f8*/ 	.word	0x000157c0


	//   ....[6]....
        /*02fc*/ 	.word	0x000157f0


	//   ....[7]....
        /*0300*/ 	.word	0x00017220


	//   ....[8]....
        /*0304*/ 	.word	0x000172b0


	//----- nvinfo : EIATTR_COOP_GROUP_MASK_REGIDS
	.align		4
.L_317:
        /*0308*/ 	.byte	0x04, 0x29
        /*030a*/ 	.short	(.L_319 - .L_318)


	//   ....[0]....
.L_318:
        /*030c*/ 	.word	0xffffffff


	//   ....[1]....
        /*0310*/ 	.word	0xffffffff


	//   ....[2]....
        /*0314*/ 	.word	0xffffffff


	//   ....[3]....
        /*0318*/ 	.word	0xffffffff


	//   ....[4]....
        /*031c*/ 	.word	0xffffffff


	//   ....[5]....
        /*0320*/ 	.word	0xffffffff


	//   ....[6]....
        /*0324*/ 	.word	0xffffffff


	//   ....[7]....
        /*0328*/ 	.word	0xffffffff


	//   ....[8]....
        /*032c*/ 	.word	0xffffffff


	//   ....[9]....
        /*0330*/ 	.word	0xffffffff


	//   ....[10]....
        /*0334*/ 	.word	0xffffffff


	//   ....[11]....
        /*0338*/ 	.word	0xffffffff


	//   ....[12]....
        /*033c*/ 	.word	0xffffffff


	//   ....[13]....
        /*0340*/ 	.word	0xffffffff


	//   ....[14]....
        /*0344*/ 	.word	0xffffffff


	//   ....[15]....
        /*0348*/ 	.word	0xffffffff


	//   ....[16]....
        /*034c*/ 	.word	0xffffffff


	//   ....[17]....
        /*0350*/ 	.word	0xffffffff


	//   ....[18]....
        /*0354*/ 	.word	0xffffffff


	//   ....[19]....
        /*0358*/ 	.word	0xffffffff


	//   ....[20]....
        /*035c*/ 	.word	0xffffffff


	//   ....[21]....
        /*0360*/ 	.word	0xffffffff


	//   ....[22]....
        /*0364*/ 	.word	0xffffffff


	//   ....[23]....
        /*0368*/ 	.word	0xffffffff


	//   ....[24]....
        /*036c*/ 	.word	0xffffffff


	//   ....[25]....
        /*0370*/ 	.word	0xffffffff


	//   ....[26]....
        /*0374*/ 	.word	0xffffffff


	//   ....[27]....
        /*0378*/ 	.word	0xffffffff


	//   ....[28]....
        /*037c*/ 	.word	0xffffffff


	//   ....[29]....
        /*0380*/ 	.word	0xffffffff


	//   ....[30]....
        /*0384*/ 	.word	0xffffffff


	//   ....[31]....
        /*0388*/ 	.word	0xffffffff


	//   ....[32]....
        /*038c*/ 	.word	0xffffffff


	//   ....[33]....
        /*0390*/ 	.word	0xffffffff


	//   ....[34]....
        /*0394*/ 	.word	0xffffffff


	//   ....[35]....
        /*0398*/ 	.word	0xffffffff


	//   ....[36]....
        /*039c*/ 	.word	0xffffffff


	//   ....[37]....
        /*03a0*/ 	.word	0xffffffff


	//   ....[38]....
        /*03a4*/ 	.word	0xffffffff


	//   ....[39]....
        /*03a8*/ 	.word	0xffffffff


	//   ....[40]....
        /*03ac*/ 	.word	0xffffffff


	//   ....[41]....
        /*03b0*/ 	.word	0xffffffff


	//   ....[42]....
        /*03b4*/ 	.word	0xffffffff


	//   ....[43]....
        /*03b8*/ 	.word	0xffffffff


	//   ....[44]....
        /*03bc*/ 	.word	0xffffffff


	//   ....[45]....
        /*03c0*/ 	.word	0xffffffff


	//   ....[46]....
        /*03c4*/ 	.word	0xffffffff


	//   ....[47]....
        /*03c8*/ 	.word	0xffffffff


	//   ....[48]....
        /*03cc*/ 	.word	0xffffffff


	//   ....[49]....
        /*03d0*/ 	.word	0xffffffff


	//   ....[50]....
        /*03d4*/ 	.word	0xffffffff


	//   ....[51]....
        /*03d8*/ 	.word	0xffffffff


	//   ....[52]....
        /*03dc*/ 	.word	0xffffffff


	//   ....[53]....
        /*03e0*/ 	.word	0xffffffff


	//   ....[54]....
        /*03e4*/ 	.word	0xffffffff


	//   ....[55]....
        /*03e8*/ 	.word	0xffffffff


	//   ....[56]....
        /*03ec*/ 	.word	0xffffffff


	//   ....[57]....
        /*03f0*/ 	.word	0xffffffff


	//   ....[58]....
        /*03f4*/ 	.word	0x0500000f


	//   ....[59]....
        /*03f8*/ 	.word	0x0500000f


	//   ....[60]....
        /*03fc*/ 	.word	0x0500000f


	//   ....[61]....
        /*0400*/ 	.word	0x0500000f


	//   ....[62]....
        /*0404*/ 	.word	0x0500000f


	//   ....[63]....
        /*0408*/ 	.word	0x0500000f


	//   ....[64]....
        /*040c*/ 	.word	0x0500000f


	//   ....[65]....
        /*0410*/ 	.word	0x0500000f


	//   ....[66]....
        /*0414*/ 	.word	0x0500000f


	//   ....[67]....
        /*0418*/ 	.word	0x0500000f


	//   ....[68]....
        /*041c*/ 	.word	0x0500000f


	//   ....[69]....
        /*0420*/ 	.word	0x0500000f


	//   ....[70]....
        /*0424*/ 	.word	0x0500000f


	//   ....[71]....
        /*0428*/ 	.word	0x0500000f


	//   ....[72]....
        /*042c*/ 	.word	0x0500000f


	//   ....[73]....
        /*0430*/ 	.word	0x0500000f


	//   ....[74]....
        /*0434*/ 	.word	0x0500000f


	//   ....[75]....
        /*0438*/ 	.word	0x0500000f


	//   ....[76]....
        /*043c*/ 	.word	0x0500000f


	//   ....[77]....
        /*0440*/ 	.word	0x0500000f


	//   ....[78]....
        /*0444*/ 	.word	0x0500000f


	//   ....[79]....
        /*0448*/ 	.word	0x0500000f


	//   ....[80]....
        /*044c*/ 	.word	0x0500000f


	//   ....[81]....
        /*0450*/ 	.word	0x0500000f


	//   ....[82]....
        /*0454*/ 	.word	0x0500000f


	//   ....[83]....
        /*0458*/ 	.word	0x0500000f


	//   ....[84]....
        /*045c*/ 	.word	0x0500000f


	//   ....[85]....
        /*0460*/ 	.word	0x0500000f


	//   ....[86]....
        /*0464*/ 	.word	0x0500000f


	//   ....[87]....
        /*0468*/ 	.word	0x0500000f


	//   ....[88]....
        /*046c*/ 	.word	0x0500000f


	//   ....[89]....
        /*0470*/ 	.word	0x0500000f


	//   ....[90]....
        /*0474*/ 	.word	0x0500000f


	//   ....[91]....
        /*0478*/ 	.word	0x0500000f


	//   ....[92]....
        /*047c*/ 	.word	0x0500000f


	//   ....[93]....
        /*0480*/ 	.word	0x0500000f


	//   ....[94]....
        /*0484*/ 	.word	0x0500000f


	//----- nvinfo : EIATTR_COOP_GROUP_INSTR_OFFSETS
	.align		4
.L_319:
        /*0488*/ 	.byte	0x04, 0x28
        /*048a*/ 	.short	(.L_321 - .L_320)


	//   ....[0]....
.L_320:
        /*048c*/ 	.word	0x00000060


	//   ....[1]....
        /*0490*/ 	.word	0x000001c0


	//   ....[2]....
        /*0494*/ 	.word	0x00000270


	//   ....[3]....
        /*0498*/ 	.word	0x00000430


	//   ....[4]....
        /*049c*/ 	.word	0x00000590


	//   ....[5]....
        /*04a0*/ 	.word	0x000006b0


	//   ....[6]....
        /*04a4*/ 	.word	0x00000810


	//   ....[7]....
        /*04a8*/ 	.word	0x00005a90


	//   ....[8]....
        /*04ac*/ 	.word	0x0000a050


	//   ....[9]....
        /*04b0*/ 	.word	0x0000a080


	//   ....[10]....
        /*04b4*/ 	.word	0x0000ab40


	//   ....[11]....
        /*04b8*/ 	.word	0x0000ab80


	//   ....[12]....
        /*04bc*/ 	.word	0x0000d180


	//   ....[13]....
        /*04c0*/ 	.word	0x0000d2c0


	//   ....[14]....
        /*04c4*/ 	.word	0x0000dc30


	//   ....[15]....
        /*04c8*/ 	.word	0x0000dcc0


	//   ....[16]....
        /*04cc*/ 	.word	0x0000fd10


	//   ....[17]....
        /*04d0*/ 	.word	0x0000fd60


	//   ....[18]....
        /*04d4*/ 	.word	0x00010340


	//   ....[19]....
        /*04d8*/ 	.word	0x000103f0


	//   ....[20]....
        /*04dc*/ 	.word	0x00011530


	//   ....[21]....
        /*04e0*/ 	.word	0x00011860


	//   ....[22]....
        /*04e4*/ 	.word	0x00011900


	//   ....[23]....
        /*04e8*/ 	.word	0x00011910


	//   ....[24]....
        /*04ec*/ 	.word	0x00013570


	//   ....[25]....
        /*04f0*/ 	.word	0x00013710


	//   ....[26]....
        /*04f4*/ 	.word	0x00013740


	//   ....[27]....
        /*04f8*/ 	.word	0x00013770


	//   ....[28]....
        /*04fc*/ 	.word	0x000137b0


	//   ....[29]....
        /*0500*/ 	.word	0x00013800


	//   ....[30]....
        /*0504*/ 	.word	0x00013860


	//   ....[31]....
        /*0508*/ 	.word	0x00013a20


	//   ....[32]....
        /*050c*/ 	.word	0x00013a80


	//   ....[33]....
        /*0510*/ 	.word	0x00013ac0


	//   ....[34]....
        /*0514*/ 	.word	0x00013b00


	//   ....[35]....
        /*0518*/ 	.word	0x00013b30


	//   ....[36]....
        /*051c*/ 	.word	0x00013b60


	//   ....[37]....
        /*0520*/ 	.word	0x00013c00


	//   ....[38]....
        /*0524*/ 	.word	0x00013c60


	//   ....[39]....
        /*0528*/ 	.word	0x00013d00


	//   ....[40]....
        /*052c*/ 	.word	0x00017570


	//   ....[41]....
        /*0530*/ 	.word	0x00017580


	//   ....[42]....
        /*0534*/ 	.word	0x00017670


	//   ....[43]....
        /*0538*/ 	.word	0x000176d0


	//   ....[44]....
        /*053c*/ 	.word	0x00017710


	//   ....[45]....
        /*0540*/ 	.word	0x00017750


	//   ....[46]....
        /*0544*/ 	.word	0x00017780


	//   ....[47]....
        /*0548*/ 	.word	0x000177b0


	//   ....[48]....
        /*054c*/ 	.word	0x00017920


	//   ....[49]....
        /*0550*/ 	.word	0x00017980


	//   ....[50]....
        /*0554*/ 	.word	0x000179c0


	//   ....[51]....
        /*0558*/ 	.word	0x00017a00


	//   ....[52]....
        /*055c*/ 	.word	0x00017a30


	//   ....[53]....
        /*0560*/ 	.word	0x00017a60


	//   ....[54]....
        /*0564*/ 	.word	0x00017b20


	//   ....[55]....
        /*0568*/ 	.word	0x00017b40


	//   ....[56]....
        /*056c*/ 	.word	0x00017bb0


	//   ....[57]....
        /*0570*/ 	.word	0x00018220


	//   ....[58]....
        /*0574*/ 	.word	0x00018620


	//   ....[59]....
        /*0578*/ 	.word	0x000186d0


	//   ....[60]....
        /*057c*/ 	.word	0x00018770


	//   ....[61]....
        /*0580*/ 	.word	0x00018810


	//   ....[62]....
        /*0584*/ 	.word	0x000188b0


	//   ....[63]....
        /*0588*/ 	.word	0x00018950


	//   ....[64]....
        /*058c*/ 	.word	0x000189f0


	//   ....[65]....
        /*0590*/ 	.word	0x00018a90


	//   ....[66]....
        /*0594*/ 	.word	0x00018b30


	//   ....[67]....
        /*0598*/ 	.word	0x00018c20


	//   ....[68]....
        /*059c*/ 	.word	0x00018cc0


	//   ....[69]....
        /*05a0*/ 	.word	0x00018d60


	//   ....[70]....
        /*05a4*/ 	.word	0x00018e00


	//   ....[71]....
        /*05a8*/ 	.word	0x00018ea0


	//   ....[72]....
        /*05ac*/ 	.word	0x00018f40


	//   ....[73]....
        /*05b0*/ 	.word	0x00018fe0


	//   ....[74]....
        /*05b4*/ 	.word	0x00019080


	//   ....[75]....
        /*05b8*/ 	.word	0x00019380


	//   ....[76]....
        /*05bc*/ 	.word	0x00019660


	//   ....[77]....
        /*05c0*/ 	.word	0x00019a50


	//   ....[78]....
        /*05c4*/ 	.word	0x00019ae0


	//   ....[79]....
        /*05c8*/ 	.word	0x00019b80


	//   ....[80]....
        /*05cc*/ 	.word	0x00019c30


	//   ....[81]....
        /*05d0*/ 	.word	0x00019cb0


	//   ....[82]....
        /*05d4*/ 	.word	0x00019d30


	//   ....[83]....
        /*05d8*/ 	.word	0x00019db0


	//   ....[84]....
        /*05dc*/ 	.word	0x00019e30


	//   ....[85]....
        /*05e0*/ 	.word	0x00019ec0


	//   ....[86]....
        /*05e4*/ 	.word	0x00019f70


	//   ....[87]....
        /*05e8*/ 	.word	0x00019ff0


	//   ....[88]....
        /*05ec*/ 	.word	0x0001a070


	//   ....[89]....
        /*05f0*/ 	.word	0x0001a0f0


	//   ....[90]....
        /*05f4*/ 	.word	0x0001a170


	//   ....[91]....
        /*05f8*/ 	.word	0x0001a1e0


	//   ....[92]....
        /*05fc*/ 	.word	0x0001a280


	//   ....[93]....
        /*0600*/ 	.word	0x0001a310


	//   ....[94]....
        /*0604*/ 	.word	0x0001a430


	//----- nvinfo : EIATTR_REG_RECONFIG
	.align		4
.L_321:
        /*0608*/ 	.byte	0x01, 0x54
	.zero		2


	//----- nvinfo : EIATTR_SYSCALL_OFFSETS
	.align		4
        /*060c*/ 	.byte	0x04, 0x46
        /*060e*/ 	.short	(.L_323 - .L_322)


	//   ....[0]....
.L_322:
        /*0610*/ 	.word	0x00001820


	//   ....[1]....
        /*0614*/ 	.word	0x00001970


	//   ....[2]....
        /*0618*/ 	.word	0x00005c70


	//   ....[3]....
        /*061c*/ 	.word	0x00006150


	//   ....[4]....
        /*0620*/ 	.word	0x000154f0


	//   ....[5]....
        /*0624*/ 	.word	0x00015620


	//   ....[6]....
        /*0628*/ 	.word	0x00015720


	//----- nvinfo : EIATTR_MBARRIER_INSTR_OFFSETS
	.align		4
.L_323:
        /*062c*/ 	.byte	0x04, 0x39
        /*062e*/ 	.short	(.L_325 - .L_324)


	//   ....[0]....
.L_324:
        /*0630*/ 	.word	0x000002e0
        /*0634*/ 	.word	0x000000ff
        /*0638*/ 	.word	0x00016800
        /*063c*/ 	.short	0x0100
        /*063e*/ 	.byte	0x08
	.zero		1


	//   ....[1]....
        /*0640*/ 	.word	0x000002f0
        /*0644*/ 	.word	0x000000ff
        /*0648*/ 	.word	0x00016820
        /*064c*/ 	.short	0x0100
        /*064e*/ 	.byte	0x08
	.zero		1


	//   ....[2]....
        /*0650*/ 	.word	0x000003e0
        /*0654*/ 	.word	0x000000ff
        /*0658*/ 	.word	0x00016830
        /*065c*/ 	.short	0x0100
        /*065e*/ 	.byte	0x08
	.zero		1


	//   ....[3]....
        /*0660*/ 	.word	0x000003f0
        /*0664*/ 	.word	0x000000ff
        /*0668*/ 	.word	0x00016840
        /*066c*/ 	.short	0x0100
        /*066e*/ 	.byte	0x08
	.zero		1


	//   ....[4]....
        /*0670*/ 	.word	0x00000400
        /*0674*/ 	.word	0x000000ff
        /*0678*/ 	.word	0x00016838
        /*067c*/ 	.short	0x0100
        /*067e*/ 	.byte	0x08
	.zero		1


	//   ....[5]....
        /*0680*/ 	.word	0x00000410
        /*0684*/ 	.word	0x000000ff
        /*0688*/ 	.word	0x00016848
        /*068c*/ 	.short	0x0100
        /*068e*/ 	.byte	0x08
	.zero		1


	//   ....[6]....
        /*0690*/ 	.word	0x00000540
        /*0694*/ 	.word	0x000000ff
        /*0698*/ 	.word	0x00016850
        /*069c*/ 	.short	0x0100
        /*069e*/ 	.byte	0x08
	.zero		1


	//   ....[7]....
        /*06a0*/ 	.word	0x00000550
        /*06a4*/ 	.word	0x000000ff
        /*06a8*/ 	.word	0x00016860
        /*06ac*/ 	.short	0x0100
        /*06ae*/ 	.byte	0x08
	.zero		1


	//   ....[8]....
        /*06b0*/ 	.word	0x00000560
        /*06b4*/ 	.word	0x000000ff
        /*06b8*/ 	.word	0x00016858
        /*06bc*/ 	.short	0x0100
        /*06be*/ 	.byte	0x08
	.zero		1


	//   ....[9]....
        /*06c0*/ 	.word	0x00000570
        /*06c4*/ 	.word	0x000000ff
        /*06c8*/ 	.word	0x00016868
        /*06cc*/ 	.short	0x0100
        /*06ce*/ 	.byte	0x08
	.zero		1


	//   ....[10]....
        /*06d0*/ 	.word	0x00000660
        /*06d4*/ 	.word	0x000000ff
        /*06d8*/ 	.word	0x00016870
        /*06dc*/ 	.short	0x0100
        /*06de*/ 	.byte	0x06
	.zero		1


	//   ....[11]....
        /*06e0*/ 	.word	0x00000670
        /*06e4*/ 	.word	0x000000ff
        /*06e8*/ 	.word	0x00016880
        /*06ec*/ 	.short	0x0100
        /*06ee*/ 	.byte	0x06
	.zero		1


	//   ....[12]....
        /*06f0*/ 	.word	0x00000680
        /*06f4*/ 	.word	0x000000ff
        /*06f8*/ 	.word	0x00016878
        /*06fc*/ 	.short	0x0100
        /*06fe*/ 	.byte	0x06
	.zero		1


	//   ....[13]....
        /*0700*/ 	.word	0x00000690
        /*0704*/ 	.word	0x000000ff
        /*0708*/ 	.word	0x00016888
        /*070c*/ 	.short	0x0100
        /*070e*/ 	.byte	0x06
	.zero		1


	//   ....[14]....
        /*0710*/ 	.word	0x000007c0
        /*0714*/ 	.word	0x000000ff
        /*0718*/ 	.word	0x00016890
        /*071c*/ 	.short	0x0100
        /*071e*/ 	.byte	0x08
	.zero		1


	//   ....[15]....
        /*0720*/ 	.word	0x000007d0
        /*0724*/ 	.word	0x000000ff
        /*0728*/ 	.word	0x000168a0
        /*072c*/ 	.short	0x0100
        /*072e*/ 	.byte	0x08
	.zero		1


	//   ....[16]....
        /*0730*/ 	.word	0x000007e0
        /*0734*/ 	.word	0x000000ff
        /*0738*/ 	.word	0x00016898
        /*073c*/ 	.short	0x0100
        /*073e*/ 	.byte	0x08
	.zero		1


	//   ....[17]....
        /*0740*/ 	.word	0x000007f0
        /*0744*/ 	.word	0x000000ff
        /*0748*/ 	.word	0x000168a8
        /*074c*/ 	.short	0x0100
        /*074e*/ 	.byte	0x08
	.zero		1


	//   ....[18]....
        /*0750*/ 	.word	0x00000920
        /*0754*/ 	.word	0x000000ff
        /*0758*/ 	.word	0x000168b0
        /*075c*/ 	.short	0x0100
        /*075e*/ 	.byte	0x08
	.zero		1


	//   ....[19]....
        /*0760*/ 	.word	0x00000930
        /*0764*/ 	.word	0x000000ff
        /*0768*/ 	.word	0x000168c0
        /*076c*/ 	.short	0x0100
        /*076e*/ 	.byte	0x08
	.zero		1


	//   ....[20]....
        /*0770*/ 	.word	0x00000940
        /*0774*/ 	.word	0x000000ff
        /*0778*/ 	.word	0x000168b8
        /*077c*/ 	.short	0x0100
        /*077e*/ 	.byte	0x08
	.zero		1


	//   ....[21]....
        /*0780*/ 	.word	0x00000950
        /*0784*/ 	.word	0x000000ff
        /*0788*/ 	.word	0x000168c8
        /*078c*/ 	.short	0x0100
        /*078e*/ 	.byte	0x08
	.zero		1


	//   ....[22]....
        /*0790*/ 	.word	0x00002c60
        /*0794*/ 	.word	0x0000004e
        /*0798*/ 	.word	0x00016890
        /*079c*/ 	.short	0x010a
        /*079e*/ 	.byte	0x3f
	.zero		1


	//   ....[23]....
        /*07a0*/ 	.word	0x00003ff0
        /*07a4*/ 	.word	0x0000004e
        /*07a8*/ 	.word	0x00016890
        /*07ac*/ 	.short	0x010a
        /*07ae*/ 	.byte	0x3f
	.zero		1


	//   ....[24]....
        /*07b0*/ 	.word	0x00005190
        /*07b4*/ 	.word	0x0000004e
        /*07b8*/ 	.word	0x00016890
        /*07bc*/ 	.short	0x010a
        /*07be*/ 	.byte	0x3f
	.zero		1


	//   ....[25]....
        /*07c0*/ 	.word	0x000053b0
        /*07c4*/ 	.word	0x0000000c
        /*07c8*/ 	.word	0x00000000
        /*07cc*/ 	.short	0x0101
        /*07ce*/ 	.byte	0x3f
	.zero		1


	//   ....[26]....
        /*07d0*/ 	.word	0x000053f0
        /*07d4*/ 	.word	0x0000004e
        /*07d8*/ 	.word	0x000168b0
        /*07dc*/ 	.short	0x010a
        /*07de*/ 	.byte	0x3f
	.zero		1


	//   ....[27]....
        /*07e0*/ 	.word	0x000057d0
        /*07e4*/ 	.word	0x0000004e
        /*07e8*/ 	.word	0x00000000
        /*07ec*/ 	.short	0x0101
        /*07ee*/ 	.byte	0x3f
	.zero		1


	//   ....[28]....
        /*07f0*/ 	.word	0x00005d10
        /*07f4*/ 	.word	0x00000002
        /*07f8*/ 	.word	0x00016800
        /*07fc*/ 	.short	0x010a
        /*07fe*/ 	.byte	0x3f
	.zero		1


	//   ....[29]....
        /*0800*/ 	.word	0x00005d60
        /*0804*/ 	.word	0x00000002
        /*0808*/ 	.word	0x00016800
        /*080c*/ 	.short	0x010a
        /*080e*/ 	.byte	0x3f
	.zero		1


	//   ....[30]....
        /*0810*/ 	.word	0x00006a90
        /*0814*/ 	.word	0x00000002
        /*0818*/ 	.word	0x00016800
        /*081c*/ 	.short	0x010a
        /*081e*/ 	.byte	0x3f
	.zero		1


	//   ....[31]....
        /*0820*/ 	.word	0x00008030
        /*0824*/ 	.word	0x00000002
        /*0828*/ 	.word	0x00016800
        /*082c*/ 	.short	0x010a
        /*082e*/ 	.byte	0x3f
	.zero		1


	//   ....[32]....
        /*0830*/ 	.word	0x00009140
        /*0834*/ 	.word	0x00000000
        /*0838*/ 	.word	0x00016830
        /*083c*/ 	.short	0x010a
        /*083e*/ 	.byte	0x3f
	.zero		1


	//   ....[33]....
        /*0840*/ 	.word	0x000091f0
        /*0844*/ 	.word	0x00000000
        /*0848*/ 	.word	0x00016830
        /*084c*/ 	.short	0x010a
        /*084e*/ 	.byte	0x3f
	.zero		1


	//   ....[34]....
        /*0850*/ 	.word	0x0000b0f0
        /*0854*/ 	.word	0x00000000
        /*0858*/ 	.word	0x00000000
        /*085c*/ 	.short	0x0101
        /*085e*/ 	.byte	0x3f
	.zero		1


	//   ....[35]....
        /*0860*/ 	.word	0x0000bd80
        /*0864*/ 	.word	0x0000000b
        /*0868*/ 	.word	0x00016830
        /*086c*/ 	.short	0x010a
        /*086e*/ 	.byte	0x3f
	.zero		1


	//   ....[36]....
        /*0870*/ 	.word	0x0000bdd0
        /*0874*/ 	.word	0x0000000b
        /*0878*/ 	.word	0x00016830
        /*087c*/ 	.short	0x010a
        /*087e*/ 	.byte	0x3f
	.zero		1


	//   ....[37]....
        /*0880*/ 	.word	0x0000c0e0
        /*0884*/ 	.word	0x0000000b
        /*0888*/ 	.word	0x00016850
        /*088c*/ 	.short	0x010a
        /*088e*/ 	.byte	0x3f
	.zero		1


	//   ....[38]....
        /*0890*/ 	.word	0x0000c120
        /*0894*/ 	.word	0x0000000b
        /*0898*/ 	.word	0x00016850
        /*089c*/ 	.short	0x010a
        /*089e*/ 	.byte	0x3f
	.zero		1


	//   ....[39]....
        /*08a0*/ 	.word	0x0000e380
        /*08a4*/ 	.word	0x0000001b
        /*08a8*/ 	.word	0x00000000
        /*08ac*/ 	.short	0x0101
        /*08ae*/ 	.byte	0x3f
	.zero		1


	//   ....[40]....
        /*08b0*/ 	.word	0x0000e440
        /*08b4*/ 	.word	0x00000003
        /*08b8*/ 	.word	0x00000000
        /*08bc*/ 	.short	0x0101
        /*08be*/ 	.byte	0x3f
	.zero		1


	//   ....[41]....
        /*08c0*/ 	.word	0x0000edc0
        /*08c4*/ 	.word	0x0000000b
        /*08c8*/ 	.word	0x00016830
        /*08cc*/ 	.short	0x010a
        /*08ce*/ 	.byte	0x3f
	.zero		1


	//   ....[42]....
        /*08d0*/ 	.word	0x0000ee10
        /*08d4*/ 	.word	0x0000000b
        /*08d8*/ 	.word	0x00016830
        /*08dc*/ 	.short	0x010a
        /*08de*/ 	.byte	0x3f
	.zero		1


	//   ....[43]....
        /*08e0*/ 	.word	0x0000f120
        /*08e4*/ 	.word	0x0000000b
        /*08e8*/ 	.word	0x00016850
        /*08ec*/ 	.short	0x010a
        /*08ee*/ 	.byte	0x3f
	.zero		1


	//   ....[44]....
        /*08f0*/ 	.word	0x0000f160
        /*08f4*/ 	.word	0x0000000b
        /*08f8*/ 	.word	0x00016850
        /*08fc*/ 	.short	0x010a
        /*08fe*/ 	.byte	0x3f
	.zero		1


	//   ....[45]....
        /*0900*/ 	.word	0x00010920
        /*0904*/ 	.word	0x00000024
        /*0908*/ 	.word	0x00000000
        /*090c*/ 	.short	0x0101
        /*090e*/ 	.byte	0x3f
	.zero		1


	//   ....[46]....
        /*0910*/ 	.word	0x00010aa0
        /*0914*/ 	.word	0x0000000f
        /*0918*/ 	.word	0x00000000
        /*091c*/ 	.short	0x0101
        /*091e*/ 	.byte	0x3f
	.zero		1


	//   ....[47]....
        /*0920*/ 	.word	0x00011420
        /*0924*/ 	.word	0x00000009
        /*0928*/ 	.word	0x00016850
        /*092c*/ 	.short	0x010a
        /*092e*/ 	.byte	0x3f
	.zero		1


	//   ....[48]....
        /*0930*/ 	.word	0x00011490
        /*0934*/ 	.word	0x00000009
        /*0938*/ 	.word	0x00016850
        /*093c*/ 	.short	0x010a
        /*093e*/ 	.byte	0x3f
	.zero		1


	//   ....[49]....
        /*0940*/ 	.word	0x00011a60
        /*0944*/ 	.word	0x00000007
        /*0948*/ 	.word	0x00000000
        /*094c*/ 	.short	0x0101
        /*094e*/ 	.byte	0x3f
	.zero		1


	//   ....[50]....
        /*0950*/ 	.word	0x00012800
        /*0954*/ 	.word	0x00000000
        /*0958*/ 	.word	0x00000000
        /*095c*/ 	.short	0x0101
        /*095e*/ 	.byte	0x3f
	.zero		1


	//   ....[51]....
        /*0960*/ 	.word	0x00014a10
        /*0964*/ 	.word	0x00000006
        /*0968*/ 	.word	0x00016820
        /*096c*/ 	.short	0x010a
        /*096e*/ 	.byte	0x3f
	.zero		1


	//   ....[52]....
        /*0970*/ 	.word	0x00014a80
        /*0974*/ 	.word	0x00000005
        /*0978*/ 	.word	0x000168a0
        /*097c*/ 	.short	0x010a
        /*097e*/ 	.byte	0x3f
	.zero		1


	//   ....[53]....
        /*0980*/ 	.word	0x00014c30
        /*0984*/ 	.word	0x00000005
        /*0988*/ 	.word	0x000168c0
        /*098c*/ 	.short	0x010a
        /*098e*/ 	.byte	0x3f
	.zero		1


	//   ....[54]....
        /*0990*/ 	.word	0x00014ea0
        /*0994*/ 	.word	0x0000000a
        /*0998*/ 	.word	0x000168a0
        /*099c*/ 	.short	0x010a
        /*099e*/ 	.byte	0x3f
	.zero		1


	//   ....[55]....
        /*09a0*/ 	.word	0x00015040
        /*09a4*/ 	.word	0x0000000a
        /*09a8*/ 	.word	0x000168c0
        /*09ac*/ 	.short	0x010a
        /*09ae*/ 	.byte	0x3f
	.zero		1


	//   ....[56]....
        /*09b0*/ 	.word	0x00015bd0
        /*09b4*/ 	.word	0x00000005
        /*09b8*/ 	.word	0x00016840
        /*09bc*/ 	.short	0x010a
        /*09be*/ 	.byte	0x3f
	.zero		1


	//   ....[57]....
        /*09c0*/ 	.word	0x00015f20
        /*09c4*/ 	.word	0x0000001b
        /*09c8*/ 	.word	0x00016820
        /*09cc*/ 	.short	0x010a
        /*09ce*/ 	.byte	0x3f
	.zero		1


	//   ....[58]....
        /*09d0*/ 	.word	0x000161f0
        /*09d4*/ 	.word	0x00000003
        /*09d8*/ 	.word	0x00016840
        /*09dc*/ 	.short	0x010a
        /*09de*/ 	.byte	0x3f
	.zero		1


	//   ....[59]....
        /*09e0*/ 	.word	0x000163d0
        /*09e4*/ 	.word	0x00000002
        /*09e8*/ 	.word	0x00000060
        /*09ec*/ 	.short	0x010a
        /*09ee*/ 	.byte	0x3f
	.zero		1


	//   ....[60]....
        /*09f0*/ 	.word	0x00016840
        /*09f4*/ 	.word	0x00000003
        /*09f8*/ 	.word	0x00016840
        /*09fc*/ 	.short	0x010a
        /*09fe*/ 	.byte	0x3f
	.zero		1


	//   ....[61]....
        /*0a00*/ 	.word	0x00016a20
        /*0a04*/ 	.word	0x00000003
        /*0a08*/ 	.word	0x00000060
        /*0a0c*/ 	.short	0x010a
        /*0a0e*/ 	.byte	0x3f
	.zero		1


	//   ....[62]....
        /*0a10*/ 	.word	0x00016de0
        /*0a14*/ 	.word	0x00000002
        /*0a18*/ 	.word	0x00016840
        /*0a1c*/ 	.short	0x010a
        /*0a1e*/ 	.byte	0x3f
	.zero		1


	//   ....[63]....
        /*0a20*/ 	.word	0x00016fd0
        /*0a24*/ 	.word	0x00000002
        /*0a28*/ 	.word	0x00000060
        /*0a2c*/ 	.short	0x010a
        /*0a2e*/ 	.byte	0x3f
	.zero		1


	//   ....[64]....
        /*0a30*/ 	.word	0x00017320
        /*0a34*/ 	.word	0x00000003
        /*0a38*/ 	.word	0x00016860
        /*0a3c*/ 	.short	0x010a
        /*0a3e*/ 	.byte	0x3f
	.zero		1


	//   ....[65]....
        /*0a40*/ 	.word	0x000181a0
        /*0a44*/ 	.word	0x00000009
        /*0a48*/ 	.word	0x00016820
        /*0a4c*/ 	.short	0x010a
        /*0a4e*/ 	.byte	0x3f
	.zero		1


	//   ....[66]....
        /*0a50*/ 	.word	0x00018330
        /*0a54*/ 	.word	0x00000007
        /*0a58*/ 	.word	0x00000000
        /*0a5c*/ 	.short	0x010a
        /*0a5e*/ 	.byte	0x3f
	.zero		1


	//   ....[67]....
        /*0a60*/ 	.word	0x000183a0
        /*0a64*/ 	.word	0x00000003
        /*0a68*/ 	.word	0x00000000
        /*0a6c*/ 	.short	0x010a
        /*0a6e*/ 	.byte	0x3f
	.zero		1


	//   ....[68]....
        /*0a70*/ 	.word	0x00018400
        /*0a74*/ 	.word	0x00000005
        /*0a78*/ 	.word	0x00000000
        /*0a7c*/ 	.short	0x010a
        /*0a7e*/ 	.byte	0x3f
	.zero		1


	//   ....[69]....
        /*0a80*/ 	.word	0x00018430
        /*0a84*/ 	.word	0x00000003
        /*0a88*/ 	.word	0x00000000
        /*0a8c*/ 	.short	0x010a
        /*0a8e*/ 	.byte	0x3f
	.zero		1


	//   ....[70]....
        /*0a90*/ 	.word	0x00018490
        /*0a94*/ 	.word	0x0000004e
        /*0a98*/ 	.word	0x00016890
        /*0a9c*/ 	.short	0x010a
        /*0a9e*/ 	.byte	0x3f
	.zero		1


	//   ....[71]....
        /*0aa0*/ 	.word	0x000184e0
        /*0aa4*/ 	.word	0x0000004e
        /*0aa8*/ 	.word	0x00016890
        /*0aac*/ 	.short	0x010a
        /*0aae*/ 	.byte	0x3f
	.zero		1


	//   ....[72]....
        /*0ab0*/ 	.word	0x00018530
        /*0ab4*/ 	.word	0x0000004e
        /*0ab8*/ 	.word	0x00016890
        /*0abc*/ 	.short	0x010a
        /*0abe*/ 	.byte	0x3f
	.zero		1


	//   ....[73]....
        /*0ac0*/ 	.word	0x00018580
        /*0ac4*/ 	.word	0x0000004e
        /*0ac8*/ 	.word	0x000168b0
        /*0acc*/ 	.short	0x010a
        /*0ace*/ 	.byte	0x3f
	.zero		1


	//   ....[74]....
        /*0ad0*/ 	.word	0x00018b70
        /*0ad4*/ 	.word	0x00000002
        /*0ad8*/ 	.word	0x00016800
        /*0adc*/ 	.short	0x010a
        /*0ade*/ 	.byte	0x3f
	.zero		1


	//   ....[75]....
        /*0ae0*/ 	.word	0x000190c0
        /*0ae4*/ 	.word	0x00000002
        /*0ae8*/ 	.word	0x00016800
        /*0aec*/ 	.short	0x010a
        /*0aee*/ 	.byte	0x3f
	.zero		1


	//   ....[76]....
        /*0af0*/ 	.word	0x00019110
        /*0af4*/ 	.word	0x00000000
        /*0af8*/ 	.word	0x00016830
        /*0afc*/ 	.short	0x010a
        /*0afe*/ 	.byte	0x3f
	.zero		1


	//   ....[77]....
        /*0b00*/ 	.word	0x00019160
        /*0b04*/ 	.word	0x0000000b
        /*0b08*/ 	.word	0x00016830
        /*0b0c*/ 	.short	0x010a
        /*0b0e*/ 	.byte	0x3f
	.zero		1


	//   ....[78]....
        /*0b10*/ 	.word	0x000191b0
        /*0b14*/ 	.word	0x0000000b
        /*0b18*/ 	.word	0x00016850
        /*0b1c*/ 	.short	0x010a
        /*0b1e*/ 	.byte	0x3f
	.zero		1


	//   ....[79]....
        /*0b20*/ 	.word	0x00019200
        /*0b24*/ 	.word	0x0000000b
        /*0b28*/ 	.word	0x00016830
        /*0b2c*/ 	.short	0x010a
        /*0b2e*/ 	.byte	0x3f
	.zero		1


	//   ....[80]....
        /*0b30*/ 	.word	0x00019250
        /*0b34*/ 	.word	0x0000000b
        /*0b38*/ 	.word	0x00016850
        /*0b3c*/ 	.short	0x010a
        /*0b3e*/ 	.byte	0x3f
	.zero		1


	//   ....[81]....
        /*0b40*/ 	.word	0x000192a0
        /*0b44*/ 	.word	0x00000009
        /*0b48*/ 	.word	0x00016850
        /*0b4c*/ 	.short	0x010a
        /*0b4e*/ 	.byte	0x3f
	.zero		1


	//   ....[82]....
        /*0b50*/ 	.word	0x00019440
        /*0b54*/ 	.word	0x00000006
        /*0b58*/ 	.word	0x00016820
        /*0b5c*/ 	.short	0x010a
        /*0b5e*/ 	.byte	0x3f
	.zero		1


	//   ....[83]....
        /*0b60*/ 	.word	0x00019490
        /*0b64*/ 	.word	0x00000005
        /*0b68*/ 	.word	0x000168a0
        /*0b6c*/ 	.short	0x010a
        /*0b6e*/ 	.byte	0x3f
	.zero		1


	//   ....[84]....
        /*0b70*/ 	.word	0x000194e0
        /*0b74*/ 	.word	0x00000005
        /*0b78*/ 	.word	0x000168c0
        /*0b7c*/ 	.short	0x010a
        /*0b7e*/ 	.byte	0x3f
	.zero		1


	//   ....[85]....
        /*0b80*/ 	.word	0x00019530
        /*0b84*/ 	.word	0x0000000a
        /*0b88*/ 	.word	0x000168a0
        /*0b8c*/ 	.short	0x010a
        /*0b8e*/ 	.byte	0x3f
	.zero		1


	//   ....[86]....
        /*0b90*/ 	.word	0x00019580
        /*0b94*/ 	.word	0x0000000a
        /*0b98*/ 	.word	0x000168c0
        /*0b9c*/ 	.short	0x010a
        /*0b9e*/ 	.byte	0x3f
	.zero		1


	//   ....[87]....
        /*0ba0*/ 	.word	0x00019720
        /*0ba4*/ 	.word	0x00000005
        /*0ba8*/ 	.word	0x00016840
        /*0bac*/ 	.short	0x010a
        /*0bae*/ 	.byte	0x3f
	.zero		1


	//   ....[88]....
        /*0bb0*/ 	.word	0x00019770
        /*0bb4*/ 	.word	0x0000001b
        /*0bb8*/ 	.word	0x00016820
        /*0bbc*/ 	.short	0x010a
        /*0bbe*/ 	.byte	0x3f
	.zero		1


	//   ....[89]....
        /*0bc0*/ 	.word	0x000197c0
        /*0bc4*/ 	.word	0x00000003
        /*0bc8*/ 	.word	0x00016840
        /*0bcc*/ 	.short	0x010a
        /*0bce*/ 	.byte	0x3f
	.zero		1


	//   ....[90]....
        /*0bd0*/ 	.word	0x00019810
        /*0bd4*/ 	.word	0x00000002
        /*0bd8*/ 	.word	0x00000060
        /*0bdc*/ 	.short	0x010a
        /*0bde*/ 	.byte	0x3f
	.zero		1


	//   ....[91]....
        /*0be0*/ 	.word	0x00019860
        /*0be4*/ 	.word	0x00000003
        /*0be8*/ 	.word	0x00016840
        /*0bec*/ 	.short	0x010a
        /*0bee*/ 	.byte	0x3f
	.zero		1


	//   ....[92]....
        /*0bf0*/ 	.word	0x000198b0
        /*0bf4*/ 	.word	0x00000003
        /*0bf8*/ 	.word	0x00000060
        /*0bfc*/ 	.short	0x010a
        /*0bfe*/ 	.byte	0x3f
	.zero		1


	//   ....[93]....
        /*0c00*/ 	.word	0x00019900
        /*0c04*/ 	.word	0x00000002
        /*0c08*/ 	.word	0x00016840
        /*0c0c*/ 	.short	0x010a
        /*0c0e*/ 	.byte	0x3f
	.zero		1


	//   ....[94]....
        /*0c10*/ 	.word	0x00019950
        /*0c14*/ 	.word	0x00000002
        /*0c18*/ 	.word	0x00000060
        /*0c1c*/ 	.short	0x010a
        /*0c1e*/ 	.byte	0x3f
	.zero		1


	//   ....[95]....
        /*0c20*/ 	.word	0x000199a0
        /*0c24*/ 	.word	0x00000003
        /*0c28*/ 	.word	0x00016860
        /*0c2c*/ 	.short	0x010a
        /*0c2e*/ 	.byte	0x3f
	.zero		1


	//   ....[96]....
        /*0c30*/ 	.word	0x0001a350
        /*0c34*/ 	.word	0x00000009
        /*0c38*/ 	.word	0x00016820
        /*0c3c*/ 	.short	0x010a
        /*0c3e*/ 	.byte	0x3f
	.zero		1


	//   ....[97]....
        /*0c40*/ 	.word	0x0001a4f0
        /*0c44*/ 	.word	0x00000007
        /*0c48*/ 	.word	0x00000000
        /*0c4c*/ 	.short	0x010a
        /*0c4e*/ 	.byte	0x3f
	.zero		1


	//   ....[98]....
        /*0c50*/ 	.word	0x0001a540
        /*0c54*/ 	.word	0x00000003
        /*0c58*/ 	.word	0x00000000
        /*0c5c*/ 	.short	0x010a
        /*0c5e*/ 	.byte	0x3f
	.zero		1


	//   ....[99]....
        /*0c60*/ 	.word	0x0001a590
        /*0c64*/ 	.word	0x00000005
        /*0c68*/ 	.word	0x00000000
        /*0c6c*/ 	.short	0x010a
        /*0c6e*/ 	.byte	0x3f
	.zero		1


	//----- nvinfo : EIATTR_NUM_MBARRIERS
	.align		4
.L_325:
        /*0c70*/ 	.byte	0x03, 0x38
        /*0c72*/ 	.short	0x0016


	//----- nvinfo : EIATTR_EXIT_INSTR_OFFSETS
	.align		4
        /*0c74*/ 	.byte	0x04, 0x1c
        /*0c76*/ 	.short	(.L_327 - .L_326)


	//   ....[0]....
.L_326:
        /*0c78*/ 	.word	0x00018480


	//----- nvinfo : EIATTR_MAX_THREADS
	.align		4
.L_327:
        /*0c7c*/ 	.byte	0x04, 0x05
        /*0c7e*/ 	.short	(.L_329 - .L_328)
.L_328:
        /*0c80*/ 	.word	0x00000200
        /*0c84*/ 	.word	0x00000001
        /*0c88*/ 	.word	0x00000001


	//----- nvinfo : EIATTR_CRS_STACK_SIZE
	.align		4
.L_329:
        /*0c8c*/ 	.byte	0x04, 0x1e
        /*0c8e*/ 	.short	(.L_331 - .L_330)
.L_330:
        /*0c90*/ 	.word	0x00000000


	//----- nvinfo : EIATTR_CBANK_PARAM_SIZE
	.align		4
.L_331:
        /*0c94*/ 	.byte	0x03, 0x19
        /*0c96*/ 	.short	0x0a70


	//----- nvinfo : EIATTR_PARAM_CBANK
	.align		4
        /*0c98*/ 	.byte	0x04, 0x0a
        /*0c9a*/ 	.short	(.L_333 - .L_332)
	.align		4
.L_332:
        /*0c9c*/ 	.word	index@(.nv.constant0._ZN7cutlass13device_kernelIN5flash11enable_sm90INS1_16FlashAttnFwdSm90INS1_25CollectiveMainloopFwdSm90ILi2EN4cute5tupleIJNS5_1CILi1EEES8_S8_EEENS6_IJNS7_ILi192EEENS7_ILi128EEENS7_ILi64EEEEEELi64ENS_10bfloat16_tEfNS_4arch4Sm90ELb1ELb0ELb1ELb1ELb0ELb1ELb0ELb1ELb1ELb0ELb0ELb0EEENS1_21CollectiveEpilogueFwdINS6_IJSA_SC_SB_EEES9_SE_SG_Li384ELb1ELb0ELb0ELb0EEENS1_36VarlenDynamicPersistentTileSchedulerILi192ELi128ELi384ELi32ELb0ELb0ELb1ELb1ELb1ELb1EEEEEEEEEvNT_6ParamsE)
        /*0ca0*/ 	.short	0x0210
        /*0ca2*/ 	.short	0x0a70


	//----- nvinfo : EIATTR_SW_WAR
	.align		4
.L_333:
        /*0ca4*/ 	.byte	0x04, 0x36
        /*0ca6*/ 	.short	(.L_335 - .L_334)
.L_334:
        /*0ca8*/ 	.word	0x00000008
.L_335:


//--------------------- .nv.callgraph             --------------------------
	.section	.nv.callgraph,"",@"SHT_CUDA_CALLGRAPH"
	.align	4
	.sectionentsize	8
	.align		4
        /*0000*/ 	.word	0x00000000
	.align		4
        /*0004*/ 	.word	0xffffffff
	.align		4
        /*0008*/ 	.word	index@(_ZN7cutlass13device_kernelIN5flash11enable_sm90INS1_16FlashAttnFwdSm90INS1_25CollectiveMainloopFwdSm90ILi2EN4cute5tupleIJNS5_1CILi1EEES8_S8_EEENS6_IJNS7_ILi192EEESA_NS7_ILi64EEEEEELi64ENS_10bfloat16_tEfNS_4arch4Sm90ELb0ELb0ELb1ELb0ELb0ELb0ELb0ELb0ELb1ELb0ELb0ELb0EEENS1_21CollectiveEpilogueFwdINS6_IJSA_SB_SA_EEES9_SD_SF_Li384ELb0ELb0ELb0ELb0EEENS1_29StaticPersistentTileSchedulerILb0EEEEEEEEEvNT_6ParamsE)
	.align		4
        /*000c*/ 	.word	index@(__assertfail)
	.align		4
        /*0010*/ 	.word	index@(_ZN7cutlass13device_kernelIN5flash11enable_sm90INS1_16FlashAttnFwdSm90INS1_25CollectiveMainloopFwdSm90ILi2EN4cute5tupleIJNS5_1CILi1EEES8_S8_EEENS6_IJNS7_ILi192EEESA_NS7_ILi64EEEEEELi64ENS_10bfloat16_tEfNS_4arch4Sm90ELb0ELb0ELb1ELb1ELb0ELb0ELb0ELb0ELb1ELb0ELb0ELb0EEENS1_21CollectiveEpilogueFwdINS6_IJSA_SB_SA_EEES9_SD_SF_Li384ELb1ELb0ELb0ELb0EEENS1_36VarlenDynamicPersistentTileSchedulerILi192ELi192ELi384ELi32ELb0ELb0ELb1ELb0ELb1ELb1EEEEEEEEEvNT_6ParamsE)
	.align		4
        /*0014*/ 	.word	index@(__assertfail)
	.align		4
        /*0018*/ 	.word	index@(_ZN7cutlass13device_kernelIN5flash11enable_sm90INS1_16FlashAttnFwdSm90INS1_25CollectiveMainloopFwdSm90ILi2EN4cute5tupleIJNS5_1CILi1EEES8_S8_EEENS6_IJNS7_ILi192EEESA_NS7_ILi64EEEEEELi64ENS_10bfloat16_tEfNS_4arch4Sm90ELb0ELb0ELb1ELb1ELb0ELb1ELb0ELb0ELb1ELb0ELb0ELb0EEENS1_21CollectiveEpilogueFwdINS6_IJSA_SB_SA_EEES9_SD_SF_Li384ELb1ELb0ELb0ELb0EEENS1_36VarlenDynamicPersistentTileSchedulerILi192ELi192ELi384ELi32ELb0ELb0ELb1ELb0ELb1ELb1EEEEEEEEEvNT_6ParamsE)
	.align		4
        /*001c*/ 	.word	index@(__assertfail)
	.align		4
        /*0020*/ 	.word	index@(_ZN7cutlass13device_kernelIN5flash11enable_sm90INS1_16FlashAttnFwdSm90INS1_25CollectiveMainloopFwdSm90ILi2EN4cute5tupleIJNS5_1CILi1EEES8_S8_EEENS6_IJNS7_ILi192EEENS7_ILi128EEENS7_ILi64EEEEEELi64ENS_10bfloat16_tEfNS_4arch4Sm90ELb0ELb1ELb1ELb0ELb0ELb0ELb0ELb1ELb1ELb0ELb0ELb0EEENS1_21CollectiveEpilogueFwdINS6_IJSA_SC_SB_EEES9_SE_SG_Li384ELb0ELb0ELb0ELb0EEENS1_30DynamicPersistentTileSchedulerILi384ELi32ELb0ELb0ELb1EEEEEEEEEvNT_6ParamsE)
	.align		4
        /*0024*/ 	.word	index@(__assertfail)
	.align		4
        /*0028*/ 	.word	index@(_ZN7cutlass13device_kernelIN5flash11enable_sm90INS1_16FlashAttnFwdSm90INS1_25CollectiveMainloopFwdSm90ILi2EN4cute5tupleIJNS5_1CILi1EEES8_S8_EEENS6_IJNS7_ILi192EEENS7_ILi128EEENS7_ILi64EEEEEELi64ENS_10bfloat16_tEfNS_4arch4Sm90ELb0ELb1ELb1ELb1ELb0ELb0ELb0ELb1ELb1ELb0ELb0ELb0EEENS1_21CollectiveEpilogueFwdINS6_IJSA_SC_SB_EEES9_SE_SG_Li384ELb1ELb0ELb0ELb0EEENS1_36VarlenDynamicPersistentTileSchedulerILi192ELi128ELi384ELi32ELb0ELb0ELb1ELb1ELb0ELb1EEEEEEEEEvNT_6ParamsE)
	.align		4
        /*002c*/ 	.word	index@(__assertfail)
	.align		4
        /*0030*/ 	.word	index@(_ZN7cutlass13device_kernelIN5flash11enable_sm90INS1_16FlashAttnFwdSm90INS1_25CollectiveMainloopFwdSm90ILi2EN4cute5tupleIJNS5_1CILi1EEES8_S8_EEENS6_IJNS7_ILi192EEENS7_ILi128EEENS7_ILi64EEEEEELi64ENS_10bfloat16_tEfNS_4arch4Sm90ELb0ELb1ELb1ELb1ELb0ELb1ELb0ELb1ELb1ELb0ELb0ELb0EEENS1_21CollectiveEpilogueFwdINS6_IJSA_SC_SB_EEES9_SE_SG_Li384ELb1ELb0ELb0ELb0EEENS1_36VarlenDynamicPersistentTileSchedulerILi192ELi128ELi384ELi32ELb0ELb0ELb1ELb1ELb0ELb1EEEEEEEEEvNT_6ParamsE)
	.align		4
        /*0034*/ 	.word	index@(__assertfail)
	.align		4
        /*0038*/ 	.word	index@(_ZN7cutlass13device_kernelIN5flash11enable_sm90INS1_16FlashAttnFwdSm90INS1_25CollectiveMainloopFwdSm90ILi2EN4cute5tupleIJNS5_1CILi1EEES8_S8_EEENS6_IJNS7_ILi192EEENS7_ILi128EEENS7_ILi64EEEEEELi64ENS_10bfloat16_tEfNS_4arch4Sm90ELb1ELb0ELb1ELb0ELb0ELb0ELb0ELb1ELb1ELb0ELb0ELb0EEENS1_21CollectiveEpilogueFwdINS6_IJSA_SC_SB_EEES9_SE_SG_Li384ELb0ELb0ELb0ELb0EEENS1_30DynamicPersistentTileSchedulerILi384ELi32ELb0ELb0ELb1EEEEEEEEEvNT_6ParamsE)
	.align		4
        /*003c*/ 	.word	index@(__assertfail)
	.align		4
        /*0040*/ 	.word	index@(_ZN7cutlass13device_kernelIN5flash11enable_sm90INS1_16FlashAttnFwdSm90INS1_25CollectiveMainloopFwdSm90ILi2EN4cute5tupleIJNS5_1CILi1EEES8_S8_EEENS6_IJNS7_ILi192EEENS7_ILi128EEENS7_ILi64EEEEEELi64ENS_10bfloat16_tEfNS_4arch4Sm90ELb1ELb0ELb1ELb1ELb0ELb0ELb0ELb1ELb1ELb0ELb0ELb0EEENS1_21CollectiveEpilogueFwdINS6_IJSA_SC_SB_EEES9_SE_SG_Li384ELb1ELb0ELb0ELb0EEENS1_36VarlenDynamicPersistentTileSchedulerILi192ELi128ELi384ELi32ELb0ELb0ELb1ELb1ELb1ELb1EEEEEEEEEvNT_6ParamsE)
	.align		4
        /*0044*/ 	.word	index@(__assertfail)
	.align		4
        /*0048*/ 	.word	index@(_ZN7cutlass13device_kernelIN5flash11enable_sm90INS1_16FlashAttnFwdSm90INS1_25CollectiveMainloopFwdSm90ILi2EN4cute5tupleIJNS5_1CILi1EEES8_S8_EEENS6_IJNS7_ILi192EEENS7_ILi128EEENS7_ILi64EEEEEELi64ENS_10bfloat16_tEfNS_4arch4Sm90ELb1ELb0ELb1ELb1ELb0ELb1ELb0ELb1ELb1ELb0ELb0ELb0EEENS1_21CollectiveEpilogueFwdINS6_IJSA_SC_SB_EEES9_SE_SG_Li384ELb1ELb0ELb0ELb0EEENS1_36VarlenDynamicPersistentTileSchedulerILi192ELi128ELi384ELi32ELb0ELb0ELb1ELb1ELb1ELb1EEEEEEEEEvNT_6ParamsE)
	.align		4
        /*004c*/ 	.word	index@(__assertfail)
	.align		4
        /*0050*/ 	.word	0x00000000
	.align		4
        /*0054*/ 	.word	0xfffffffe
	.align		4
        /*0058*/ 	.word	0x00000000
	.align		4
        /*005c*/ 	.word	0xfffffffd
	.align		4
        /*0060*/ 	.word	0x00000000
	.align		4
        /*0064*/ 	.word	0xfffffffc


//--------------------- .nv.constant4             --------------------------
	.section	.nv.constant4,"a",@progbits
	.align	8
	.align		8
.nv.constant4:
        /*0000*/ 	.dword	__assertfail
	.align		8
        /*0008*/ 	.dword	__unnamed_1
	.align		8
        /*0010*/ 	.dword	__unnamed_2
	.align		8
        /*0018*/ 	.dword	__unnamed_3
	.align		8
        /*0020*/ 	.dword	__unnamed_4
	.align		8
        /*0028*/ 	.dword	__unnamed_5
	.align		8
        /*0030*/ 	.dword	__unnamed_6
	.align		8
        /*0038*/ 	.dword	__unnamed_7
	.align		8
        /*0040*/ 	.dword	__unnamed_8
	.align		8
        /*0048*/ 	.dword	__unnamed_9
	.align		8
        /*0050*/ 	.dword	_ZN73_INTERNAL_22021ef2_37_flash_fwd_hdim64_bf16_softcap_sm90_cu_a7f3af4d_44554cuda3std3__45__cpo5beginE
	.align		8
        /*0058*/ 	.dword	_ZN73_INTERNAL_22021ef2_37_flash_fwd_hdim64_bf16_softcap_sm90_cu_a7f3af4d_44554cuda3std3__45__cpo3endE
	.align		8
        /*0060*/ 	.dword	_ZN73_INTERNAL_22021ef2_37_flash_fwd_hdim64_bf16_softcap_sm90_cu_a7f3af4d_44554cuda3std3__45__cpo6cbeginE
	.align		8
        /*0068*/ 	.dword	_ZN73_INTERNAL_22021ef2_37_flash_fwd_hdim64_bf16_softcap_sm90_cu_a7f3af4d_44554cuda3std3__45__cpo4cendE
	.align		8
        /*0070*/ 	.dword	_ZN73_INTERNAL_22021ef2_37_flash_fwd_hdim64_bf16_softcap_sm90_cu_a7f3af4d_44554cuda3std3__475_GLOBAL__N__22021ef2_37_flash_fwd_hdim64_bf16_softcap_sm90_cu_a7f3af4d_44556ignoreE
	.align		8
        /*0078*/ 	.dword	_ZN73_INTERNAL_22021ef2_37_flash_fwd_hdim64_bf16_softcap_sm90_cu_a7f3af4d_44554cuda3std3__419piecewise_constructE
	.align		8
        /*0080*/ 	.dword	_ZN73_INTERNAL_22021ef2_37_flash_fwd_hdim64_bf16_softcap_sm90_cu_a7f3af4d_44554cuda3std3__48in_placeE
	.align		8
        /*0088*/ 	.dword	_ZN73_INTERNAL_22021ef2_37_flash_fwd_hdim64_bf16_softcap_sm90_cu_a7f3af4d_44554cuda3std6ranges3__45__cpo4swapE
	.align		8
        /*0090*/ 	.dword	_ZN73_INTERNAL_22021ef2_37_flash_fwd_hdim64_bf16_softcap_sm90_cu_a7f3af4d_44554cuda3std6ranges3__45__cpo9iter_moveE
	.align		8
        /*0098*/ 	.dword	_ZN73_INTERNAL_22021ef2_37_flash_fwd_hdim64_bf16_softcap_sm90_cu_a7f3af4d_44554cute7productE
	.align		8
        /*00a0*/ 	.dword	_ZN73_INTERNAL_22021ef2_37_flash_fwd_hdim64_bf16_softcap_sm90_cu_a7f3af4d_44554cute1_E
	.align		8
        /*00a8*/ 	.dword	$str$20
	.align		8
        /*00b0*/ 	.dword	$str$21


//--------------------- .text._ZN7cutlass13device_kernelIN5flash11enable_sm90INS1_16FlashAttnFwdSm90INS1_25CollectiveMainloopFwdSm90ILi2EN4cute5tupleIJNS5_1CILi1EEES8_S8_EEENS6_IJNS7_ILi192EEESA_NS7_ILi64EEEEEELi64ENS_10bfloat16_tEfNS_4arch4Sm90ELb0ELb0ELb1ELb0ELb0ELb0ELb0ELb0ELb1ELb0ELb0ELb0EEENS1_21CollectiveEpilogueFwdINS6_IJSA_SB_SA_EEES9_SD_SF_Li384ELb0ELb0ELb0ELb0EEENS1_29StaticPersistentTileSchedulerILb0EEEEEEEEEvNT_6ParamsE --------------------------
	.section	.text._ZN7cutlass13device_kernelIN5flash11enable_sm90INS1_16FlashAttnFwdSm90INS1_25CollectiveMainloopFwdSm90ILi2EN4cute5tupleIJNS5_1CILi1EEES8_S8_EEENS6_IJNS7_ILi192EEESA_NS7_ILi64EEEEEELi64ENS_10bfloat16_tEfNS_4arch4Sm90ELb0ELb0ELb1ELb0ELb0ELb0ELb0ELb0ELb1ELb0ELb0ELb0EEENS1_21CollectiveEpilogueFwdINS6_IJSA_SB_SA_EEES9_SD_SF_Li384ELb0ELb0ELb0ELb0EEENS1_29StaticPersistentTileSchedulerILb0EEEEEEEEEvNT_6ParamsE,"ax",@progbits
	.align	128
.text._ZN7cutlass13device_kernelIN5flash11enable_sm90INS1_16FlashAttnFwdSm90INS1_25CollectiveMainloopFwdSm90ILi2EN4cute5tupleIJNS5_1CILi1EEES8_S8_EEENS6_IJNS7_ILi192EEESA_NS7_ILi64EEEEEELi64ENS_10bfloat16_tEfNS_4arch4Sm90ELb0ELb0ELb1ELb0ELb0ELb0ELb0ELb0ELb1ELb0ELb0ELb0EEENS1_21CollectiveEpilogueFwdINS6_IJSA_SB_SA_EEES9_SD_SF_Li384ELb0ELb0ELb0ELb0EEENS1_29StaticPersistentTileSchedulerILb0EEEEEEEEEvNT_6ParamsE:
        .type           _ZN7cutlass13device_kernelIN5flash11enable_sm90INS1_16FlashAttnFwdSm90INS1_25CollectiveMainloopFwdSm90ILi2EN4cute5tupleIJNS5_1CILi1EEES8_S8_EEENS6_IJNS7_ILi192EEESA_NS7_ILi64EEEEEELi64ENS_10bfloat16_tEfNS_4arch4Sm90ELb0ELb0ELb1ELb0ELb0ELb0ELb0ELb0ELb1ELb0ELb0ELb0EEENS1_21CollectiveEpilogueFwdINS6_IJSA_SB_SA_EEES9_SD_SF_Li384ELb0ELb0ELb0ELb0EEENS1_29StaticPersistentTileSchedulerILb0EEEEEEEEEvNT_6ParamsE,@function
        .size           _ZN7cutlass13device_kernelIN5flash11enable_sm90INS1_16FlashAttnFwdSm90INS1_25CollectiveMainloopFwdSm90ILi2EN4cute5tupleIJNS5_1CILi1EEES8_S8_EEENS6_IJNS7_ILi192EEESA_NS7_ILi64EEEEEELi64ENS_10bfloat16_tEfNS_4arch4Sm90ELb0ELb0ELb1ELb0ELb0ELb0ELb0ELb0ELb1ELb0ELb0ELb0EEENS1_21CollectiveEpilogueFwdINS6_IJSA_SB_SA_EEES9_SD_SF_Li384ELb0ELb0ELb0ELb0EEENS1_29StaticPersistentTileSchedulerILb0EEEEEEEEEvNT_6ParamsE,(.L_x_2275 - _ZN7cutlass13device_kernelIN5flash11enable_sm90INS1_16FlashAttnFwdSm90INS1_25CollectiveMainloopFwdSm90ILi2EN4cute5tupleIJNS5_1CILi1EEES8_S8_EEENS6_IJNS7_ILi192EEESA_NS7_ILi64EEEEEELi64ENS_10bfloat16_tEfNS_4arch4Sm90ELb0ELb0ELb1ELb0ELb0ELb0ELb0ELb0ELb1ELb0ELb0ELb0EEENS1_21CollectiveEpilogueFwdINS6_IJSA_SB_SA_EEES9_SD_SF_Li384ELb0ELb0ELb0ELb0EEENS1_29StaticPersistentTileSchedulerILb0EEEEEEEEEvNT_6ParamsE)
        .other          _ZN7cutlass13device_kernelIN5flash11enable_sm90INS1_16FlashAttnFwdSm90INS1_25CollectiveMainloopFwdSm90ILi2EN4cute5tupleIJNS5_1CILi1EEES8_S8_EEENS6_IJNS7_ILi192EEESA_NS7_ILi64EEEEEELi64ENS_10bfloat16_tEfNS_4arch4Sm90ELb0ELb0ELb1ELb0ELb0ELb0ELb0ELb0ELb1ELb0ELb0ELb0EEENS1_21CollectiveEpilogueFwdINS6_IJSA_SB_SA_EEES9_SD_SF_Li384ELb0ELb0ELb0ELb0EEENS1_29StaticPersistentTileSchedulerILb0EEEEEEEEEvNT_6ParamsE,@"STO_CUDA_ENTRY STV_DEFAULT"
_ZN7cutlass13device_kernelIN5flash11enable_sm90INS1_16FlashAttnFwdSm90INS1_25CollectiveMainloopFwdSm90ILi2EN4cute5tupleIJNS5_1CILi1EEES8_S8_EEENS6_IJNS7_ILi192EEESA_NS7_ILi64EEEEEELi64ENS_10bfloat16_tEfNS_4arch4Sm90ELb0ELb0ELb1ELb0ELb0ELb0ELb0ELb0ELb1ELb0ELb0ELb0EEENS1_21CollectiveEpilogueFwdINS6_IJSA_SB_SA_EEES9_SD_SF_Li384ELb0ELb0ELb0ELb0EEENS1_29StaticPersistentTileSchedulerILb0EEEEEEEEEvNT_6ParamsE:
[----:B------:R-:W1:Y:S02]  /*0000*/  LDC R1, c[0x0][0x28] ;  /* 0x00000a00ff017b82 */ /* 0x000e640000000800 */
[----:B-1----:R-:W-:Y:S01]  /*0010*/  VIADD R1, R1, 0xffffffe8 ;  /* 0xffffffe801017836 */ /* 0x002fe20000000000 */
[----:B------:R-:W1:Y:S01]  /*0020*/  S2R R2, SR_TID.X ;  /* 0x0000000000027919 */ /* 0x000e620000002100 */
[----:B------:R-:W-:Y:S01]  /*0030*/  ELECT P0, URZ, PT ;  /* 0x00000000003f782f */ /* 0x000fe20003800000 */
[----:B------:R-:W-:Y:S01]  /*0040*/  BSSY B0, `(.L_x_0) ;  /* 0x0000013000007945 */ /* 0x000fe20003800000 */
[----:B-1----:R-:W-:-:S05]  /*0050*/  SHF.R.U32.HI R0, RZ, 0x5, R2 ;  /* 0x00000005ff007819 */ /* 0x002fca0000011602 */
[----:B------:R-:W1:Y:S02]  /*0060*/  SHFL.IDX PT, R3, R0, RZ, 0x1f ;  /* 0x00001fff00037589 */ /* 0x000e6400000e0000 */
[----:B-1----:R-:W-:-:S13]  /*0070*/  ISETP.EQ.AND P0, PT, R3, RZ, P0 ;  /* 0x000000ff0300720c */ /* 0x002fda0000702270 */
[----:B------:R-:W-:Y:S05]  /*0080*/  @!P0 BRA `(.L_x_1) ;  /* 0x0000000000388947 */ /* 0x000fea0003800000 */
[----:B------:R-:W-:Y:S02]  /*0090*/  ULDC.64 UR4, c[0x0][0x198] ;  /* 0x0000660000047ab9 */ /* 0x000fe40000000a00 */
[----:B------:R-:W-:Y:S02]  /*00a0*/  UIADD3 UR6, UP0, UR4, 0x270, URZ ;  /* 0x0000027004067890 */ /* 0x000fe4000ff1e03f */
[----:B------:R-:W-:Y:S02]  /*00b0*/  UIADD3 UR8, UP1, UR4, 0x370, URZ ;  /* 0x0000037004087890 */ /* 0x000fe4000ff3e03f */
[----:B------:R-:W-:Y:S02]  /*00c0*/  UIADD3 UR10, UP2, UR4, 0x470, URZ ;  /* 0x00000470040a7890 */ /* 0x000fe4000ff5e03f */
[----:B------:R-:W-:Y:S02]  /*00d0*/  UIADD3 UR4, UP3, UR4, 0x9f0, URZ ;  /* 0x000009f004047890 */ /* 0x000fe4000ff7e03f */
[----:B------:R-:W-:-:S02]  /*00e0*/  UIADD3.X UR7, URZ, UR5, URZ, UP0, !UPT ;  /* 0x000000053f077290 */ /* 0x000fc400087fe43f */
[----:B------:R-:W-:Y:S02]  /*00f0*/  UIADD3.X UR9, URZ, UR5, URZ, UP1, !UPT ;  /* 0x000000053f097290 */ /* 0x000fe40008ffe43f */
[----:B------:R-:W-:Y:S02]  /*0100*/  UIADD3.X UR11, URZ, UR5, URZ, UP2, !UPT ;  /* 0x000000053f0b7290 */ /* 0x000fe400097fe43f */
[----:B------:R-:W-:-:S03]  /*0110*/  UIADD3.X UR5, URZ, UR5, URZ, UP3, !UPT ;  /* 0x000000053f057290 */ /* 0x000fc60009ffe43f */
[----:B------:R1:W-:Y:S02]  /*0120*/  UTMACCTL.PF [UR6] ;  /* 0x00000000060079b9 */ /* 0x0003e40008040000 */
[----:B------:R1:W-:Y:S02]  /*0130*/  UTMACCTL.PF [UR8] ;  /* 0x00000000080079b9 */ /* 0x0003e40008040000 */
[----:B------:R1:W-:Y:S02]  /*0140*/  UTMACCTL.PF [UR10] ;  /* 0x000000000a0079b9 */ /* 0x0003e40008040000 */
[----:B------:R1:W-:Y:S02]  /*0150*/  UTMACCTL.PF [UR4] ;  /* 0x00000000040079b9 */ /* 0x0003e40008040000 */
[----:B-1----:R-:W-:Y:S01]  /*0160*/  NOP ;  /* 0x0000000000007918 */ /* 0x002fe20000000000 */
.L_x_1:
[----:B------:R-:W-:Y:S05]  /*0170*/  BSYNC B0 ;  /* 0x0000000000007941 */ /* 0x000fea0003800000 */
.L_x_0:
[----:B------:R-:W-:Y:S01]  /*0180*/  VOTEU.ANY UP0, P0 ;  /* 0x00000000003f7886 */ /* 0x000fe20000000100 */
[----:B------:R-:W1:Y:S01]  /*0190*/  SHFL.IDX PT, R3, R0, RZ, 0x1f ;  /* 0x00001fff00037589 */ /* 0x000e6200000e0000 */
[----:B------:R-:W-:Y:S01]  /*01a0*/  UMOV UR4, 0x1 ;  /* 0x0000000100047882 */ /* 0x000fe20000000000 */
[----:B------:R-:W-:Y:S01]  /*01b0*/  SHF.R.U32.HI R16, RZ, 0x7, R2 ;  /* 0x00000007ff107819 */ /* 0x000fe20000011602 */
[----:B------:R-:W-:Y:S01]  /*01c0*/  VOTEU.ANY UP1, P0 ;  /* 0x00000000003f7886 */ /* 0x000fe20000020100 */
[----:B------:R-:W2:Y:S01]  /*01d0*/  @UP0 S2UR UR7, SR_CgaCtaId ;  /* 0x00000000000709c3 */ /* 0x000ea20000008800 */
[----:B------:R-:W-:Y:S01]  /*01e0*/  @UP0 UMOV UR6, 0x400 ;  /* 0x0000040000060882 */ /* 0x000fe20000000000 */
[----:B------:R-:W-:-:S04]  /*01f0*/  @UP0 UIADD3 UR4, -UR4, 0x100000, URZ ;  /* 0x0010000004040890 */ /* 0x000fc8000fffe13f */
[----:B------:R-:W-:Y:S02]  /*0200*/  @UP0 USHF.L.U32 UR5, UR4, 0xb, URZ ;  /* 0x0000000b04050899 */ /* 0x000fe4000800063f */
[----:B------:R-:W-:Y:S01]  /*0210*/  @UP0 USHF.L.U32 UR4, UR4, 0x1, URZ ;  /* 0x0000000104040899 */ /* 0x000fe2000800063f */
[----:B-1----:R-:W-:Y:S02]  /*0220*/  ISETP.NE.AND P1, PT, R3, RZ, PT ;  /* 0x000000ff0300720c */ /* 0x002fe40003f25270 */
[----:B------:R1:W3:Y:S01]  /*0230*/  SHFL.IDX PT, R3, R16, RZ, 0x1f ;  /* 0x00001fff10037589 */ /* 0x0002e200000e0000 */
[----:B--2---:R-:W-:Y:S01]  /*0240*/  @UP0 ULEA UR6, UR7, UR6, 0x18 ;  /* 0x0000000607060291 */ /* 0x004fe2000f8ec03f */
[----:B------:R-:W-:Y:S02]  /*0250*/  VOTEU.ANY UP0, P0 ;  /* 0x00000000003f7886 */ /* 0x000fe40000000100 */
[----:B------:R-:W2:Y:S09]  /*0260*/  FENCE.VIEW.ASYNC.S ;  /* 0x00000000000073c6 */ /* 0x000eb20000000000 */
[----:B--2---:R1:W2:Y:S01]  /*0270*/  @UP0 SYNCS.EXCH.64 URZ, [UR6+0x30800], UR4 ;  /* 0x03080004063f05b2 */ /* 0x0042a20008000100 */
[----:B------:R1:W4:Y:S02]  /*0280*/  @UP1 SYNCS.EXCH.64 URZ, [UR6+0x30820], UR4 ;  /* 0x03082004063f15b2 */ /* 0x0003240008000100 */
[----:B-1----:R-:W-:Y:S05]  /*0290*/  @P1 BRA `(.L_x_2) ;  /* 0x0000000000481947 */ /* 0x002fea0003800000 */
[----:B------:R-:W1:Y:S01]  /*02a0*/  S2UR UR5, SR_CgaCtaId ;  /* 0x00000000000579c3 */ /* 0x000e620000008800 */
[----:B------:R-:W-:Y:S01]  /*02b0*/  UMOV UR4, 0x400 ;  /* 0x0000040000047882 */ /* 0x000fe20000000000 */
[----:B------:R-:W-:Y:S01]  /*02c0*/  UMOV UR6, 0x1 ;  /* 0x0000000100067882 */ /* 0x000fe20000000000 */
[----:B------:R-:W-:Y:S01]  /*02d0*/  UMOV UR9, 0x3 ;  /* 0x0000000300097882 */ /* 0x000fe20000000000 */
[----:B------:R-:W-:-:S04]  /*02e0*/  UIADD3 UR6, -UR6, 0x100000, URZ ;  /* 0x0010000006067890 */ /* 0x000fc8000fffe13f */
[----:B------:R-:W-:Y:S02]  /*02f0*/  USHF.L.U32 UR7, UR6, 0xb, URZ ;  /* 0x0000000b06077899 */ /* 0x000fe4000800063f */
[----:B------:R-:W-:Y:S01]  /*0300*/  USHF.L.U32 UR6, UR6, 0x1, URZ ;  /* 0x0000000106067899 */ /* 0x000fe2000800063f */
[----:B------:R-:W-:Y:S01]  /*0310*/  ELECT P0, URZ, PT ;  /* 0x00000000003f782f */ /* 0x000fe20003800000 */
[----:B-1----:R-:W-:Y:S02]  /*0320*/  ULEA UR8, UR5, UR4, 0x18 ;  /* 0x0000000405087291 */ /* 0x002fe4000f8ec03f */
[----:B------:R-:W-:-:S04]  /*0330*/  UIADD3 UR4, -UR9, 0x100000, URZ ;  /* 0x0010000009047890 */ /* 0x000fc8000fffe13f */
[----:B------:R-:W-:Y:S02]  /*0340*/  USHF.L.U32 UR5, UR4, 0xb, URZ ;  /* 0x0000000b04057899 */ /* 0x000fe4000800063f */
[----:B------:R-:W-:Y:S01]  /*0350*/  USHF.L.U32 UR4, UR4, 0x1, URZ ;  /* 0x0000000104047899 */ /* 0x000fe2000800063f */
[----:B------:R-:W1:Y:S03]  /*0360*/  FENCE.VIEW.ASYNC.S ;  /* 0x00000000000073c6 */ /* 0x000e660000000000 */
[----:B-1----:R1:W1:Y:S08]  /*0370*/  SYNCS.EXCH.64 URZ, [UR8+0x30830], UR6 ;  /* 0x03083006083f75b2 */ /* 0x0022700008000100 */
[----:B------:R1:W1:Y:S01]  /*0380*/  SYNCS.EXCH.64 URZ, [UR8+0x30840], UR4 ;  /* 0x03084004083f75b2 */ /* 0x0002620008000100 */
[----:B------:R1:W1:Y:S01]  /*0390*/  SYNCS.EXCH.64 URZ, [UR8+0x30838], UR6 ;  /* 0x03083806083f75b2 */ /* 0x0002620008000100 */
[----:B------:R1:W1:Y:S01]  /*03a0*/  SYNCS.EXCH.64 URZ, [UR8+0x30848], UR4 ;  /* 0x03084804083f75b2 */ /* 0x0002620008000100 */
[----:B------:R-:W-:Y:S01]  /*03b0*/  NOP ;  /* 0x0000000000007918 */ /* 0x000fe20000000000 */
.L_x_2:
[----:B------:R-:W5:Y:S01]  /*03c0*/  SHFL.IDX PT, R4, R0, RZ, 0x1f ;  /* 0x00001fff00047589 */ /* 0x000f6200000e0000 */
[----:B------:R-:W-:Y:S01]  /*03d0*/  NOP ;  /* 0x0000000000007918 */ /* 0x000fe20000000000 */
[----:B-----5:R-:W-:-:S13]  /*03e0*/  ISETP.NE.AND P0, PT, R4, RZ, PT ;  /* 0x000000ff0400720c */ /* 0x020fda0003f05270 */
[----:B------:R-:W-:Y:S05]  /*03f0*/  @P0 BRA `(.L_x_3) ;  /* 0x0000000000480947 */ /* 0x000fea0003800000 */
[----:B-1----:R-:W1:Y:S01]  /*0400*/  S2UR UR5, SR_CgaCtaId ;  /* 0x00000000000579c3 */ /* 0x002e620000008800 */
[----:B------:R-:W-:Y:S01]  /*0410*/  UMOV UR4, 0x400 ;  /* 0x0000040000047882 */ /* 0x000fe20000000000 */
[----:B------:R-:W-:Y:S01]  /*0420*/  UMOV UR6, 0x1 ;  /* 0x0000000100067882 */ /* 0x000fe20000000000 */
[----:B------:R-:W-:Y:S01]  /*0430*/  UMOV UR7, 0x3 ;  /* 0x0000000300077882 */ /* 0x000fe20000000000 */
[----:B------:R-:W-:Y:S01]  /*0440*/  ELECT P0, URZ, PT ;  /* 0x00000000003f782f */ /* 0x000fe20003800000 */
[----:B-1----:R-:W-:Y:S02]  /*0450*/  ULEA UR8, UR5, UR4, 0x18 ;  /* 0x0000000405087291 */ /* 0x002fe4000f8ec03f */
[----:B------:R-:W-:-:S04]  /*0460*/  UIADD3 UR4, -UR6, 0x100000, URZ ;  /* 0x0010000006047890 */ /* 0x000fc8000fffe13f */
[----:B------:R-:W-:Y:S02]  /*0470*/  USHF.L.U32 UR5, UR4, 0xb, URZ ;  /* 0x0000000b04057899 */ /* 0x000fe4000800063f */
[----:B------:R-:W-:Y:S02]  /*0480*/  USHF.L.U32 UR4, UR4, 0x1, URZ ;  /* 0x0000000104047899 */ /* 0x000fe4000800063f */
        /* <DEDUP_REMOVED lines=9> */
.L_x_3:
[----:B------:R-:W5:Y:S01]  /*0520*/  SHFL.IDX PT, R4, R0, RZ, 0x1f ;  /* 0x00001fff00047589 */ /* 0x000f6200000e0000 */
[----:B------:R-:W-:Y:S01]  /*0530*/  NOP ;  /* 0x0000000000007918 */ /* 0x000fe20000000000 */
[----:B-----5:R-:W-:-:S13]  /*0540*/  ISETP.NE.AND P0, PT, R4, RZ, PT ;  /* 0x000000ff0400720c */ /* 0x020fda0003f05270 */
[----:B------:R-:W-:Y:S05]  /*0550*/  @P0 BRA `(.L_x_4) ;  /* 0x0000000000380947 */ /* 0x000fea0003800000 */
[----:B-1----:R-:W1:Y:S01]  /*0560*/  S2UR UR5, SR_CgaCtaId ;  /* 0x00000000000579c3 */ /* 0x002e620000008800 */
[----:B------:R-:W-:Y:S01]  /*0570*/  UMOV UR4, 0x400 ;  /* 0x0000040000047882 */ /* 0x000fe20000000000 */
[----:B------:R-:W-:Y:S01]  /*0580*/  UMOV UR7, 0x1 ;  /* 0x0000000100077882 */ /* 0x000fe20000000000 */
[----:B------:R-:W-:Y:S01]  /*0590*/  ELECT P0, URZ, PT ;  /* 0x00000000003f782f */ /* 0x000fe20003800000 */
[----:B-1----:R-:W-:Y:S02]  /*05a0*/  ULEA UR6, UR5, UR4, 0x18 ;  /* 0x0000000405067291 */ /* 0x002fe4000f8ec03f */
[----:B------:R-:W-:-:S04]  /*05b0*/  UIADD3 UR4, -UR7, 0x100000, URZ ;  /* 0x0010000007047890 */ /* 0x000fc8000fffe13f */
[----:B------:R-:W-:Y:S02]  /*05c0*/  USHF.L.U32 UR5, UR4, 0xb, URZ ;  /* 0x0000000b04057899 */ /* 0x000fe4000800063f */
[----:B------:R-:W-:Y:S01]  /*05d0*/  USHF.L.U32 UR4, UR4, 0x1, URZ ;  /* 0x0000000104047899 */ /* 0x000fe2000800063f */
[----:B------:R-:W1:Y:S11]  /*05e0*/  FENCE.VIEW.ASYNC.S ;  /* 0x00000000000073c6 */ /* 0x000e760000000000 */
[----:B-1----:R1:W1:Y:S01]  /*05f0*/  SYNCS.EXCH.64 URZ, [UR6+0x30870], UR4 ;  /* 0x03087004063f75b2 */ /* 0x0022620008000100 */
[----:B------:R1:W1:Y:S01]  /*0600*/  SYNCS.EXCH.64 URZ, [UR6+0x30880], UR4 ;  /* 0x03088004063f75b2 */ /* 0x0002620008000100 */
[----:B------:R1:W1:Y:S01]  /*0610*/  SYNCS.EXCH.64 URZ, [UR6+0x30878], UR4 ;  /* 0x03087804063f75b2 */ /* 0x0002620008000100 */
[----:B------:R1:W1:Y:S01]  /*0620*/  SYNCS.EXCH.64 URZ, [UR6+0x30888], UR4 ;  /* 0x03088804063f75b2 */ /* 0x0002620008000100 */
[----:B------:R-:W-:Y:S01]  /*0630*/  NOP ;  /* 0x0000000000007918 */ /* 0x000fe20000000000 */
.L_x_4:
        /* <DEDUP_REMOVED lines=22> */
.L_x_5:
        /* <DEDUP_REMOVED lines=22> */
.L_x_6:
[----:B---3--:R-:W-:Y:S01]  /*0900*/  ISETP.NE.AND P0, PT, R3, RZ, PT ;  /* 0x000000ff0300720c */ /* 0x008fe20003f05270 */
[----:B------:R-:W-:Y:S01]  /*0910*/  IMAD.MOV.U32 R17, RZ, RZ, 0x1 ;  /* 0x00000001ff117424 */ /* 0x000fe200078e00ff */
[----:B------:R-:W-:Y:S01]  /*0920*/  NOP ;  /* 0x0000000000007918 */ /* 0x000fe20000000000 */
[----:B------:R-:W-:Y:S01]  /*0930*/  ULDC.64 UR38, c[0x0][0x208] ;  /* 0x0000820000267ab9 */ /* 0x000fe20000000a00 */
[----:B------:R-:W-:Y:S02]  /*0940*/  LOP3.LUT R18, R2, 0x7f, RZ, 0xc0, !PT ;  /* 0x0000007f02127812 */ /* 0x000fe400078ec0ff */
[----:B------:R-:W-:Y:S01]  /*0950*/  SEL R17, R17, 0x2, !P0 ;  /* 0x0000000211117807 */ /* 0x000fe20004000000 */
[----:B-12-4-:R-:W-:Y:S06]  /*0960*/  BAR.SYNC.DEFER_BLOCKING 0x0 ;  /* 0x0000000000007b1d */ /* 0x016fec0000010000 */
[----:B------:R-:W-:Y:S05]  /*0970*/  @!P0 BRA `(.L_x_7) ;  /* 0x0000008800908947 */ /* 0x000fea0003800000 */
.L_x_8:
[----:B------:R-:W-:-:S08]  /*0980*/  NOP ;  /* 0x0000000000007918 */ /* 0x000fd00000000000 */
[----:B------:R-:W1:Y:S02]  /*0990*/  USETMAXREG.TRY_ALLOC.CTAPOOL UP0, 0xa0 ;  /* 0x000000a0000079c8 */ /* 0x000e640008000600 */
[----:B-1----:R-:W-:-:S13]  /*09a0*/  PLOP3.LUT P0, PT, PT, PT, UP0, 0x80, 0x0 ;  /* 0x000000000000781c */ /* 0x002fda0003f0f008 */
[----:B------:R-:W-:Y:S05]  /*09b0*/  @!P0 BRA `(.L_x_8) ;  /* 0xfffffffc00f08947 */ /* 0x000fea000383ffff */
[----:B------:R-:W-:Y:S01]  /*09c0*/  LOP3.LUT R0, R2, 0xffffff80, RZ, 0xc0, !PT ;  /* 0xffffff8002007812 */ /* 0x000fe200078ec0ff */
[----:B------:R-:W1:Y:S08]  /*09d0*/  S2UR UR46, SR_CTAID.X ;  /* 0x00000000002e79c3 */ /* 0x000e700000002500 */
[----:B------:R-:W-:Y:S06]  /*09e0*/  BAR.ARV 0x8, 0x1a0 ;  /* 0x0206800000007b1d */ /* 0x000fec0000002000 */
[----:B------:R-:W-:-:S02]  /*09f0*/  ISETP.NE.AND P0, PT, R0, 0x80, PT ;  /* 0x000000800000780c */ /* 0x000fc40003f05270 */
[----:B------:R-:W1:Y:S11]  /*0a00*/  LDC R0, c[0x0][0xda4] ;  /* 0x00036900ff007b82 */ /* 0x000e760000000800 */
[----:B------:R-:W-:Y:S06]  /*0a10*/  @!P0 BAR.ARV 0x9, 0x100 ;  /* 0x0244000000008b1d */ /* 0x000fec0000002000 */
[----:B-1----:R-:W-:-:S13]  /*0a20*/  ISETP.LE.AND P0, PT, R0, UR46, PT ;  /* 0x0000002e00007c0c */ /* 0x002fda000bf03270 */
[----:B------:R-:W-:Y:S05]  /*0a30*/  @P0 EXIT ;  /* 0x000000000000094d */ /* 0x000fea0003800000 */
[----:B------:R-:W-:Y:S01]  /*0a40*/  IADD3 R0, R2, -0x80, RZ ;  /* 0xffffff8002007810 */ /* 0x000fe20007ffe0ff */
[----:B------:R-:W1:Y:S01]  /*0a50*/  S2UR UR4, SR_CgaCtaId ;  /* 0x00000000000479c3 */ /* 0x000e620000008800 */
[----:B------:R-:W-:Y:S01]  /*0a60*/  UMOV UR40, 0x400 ;  /* 0x0000040000287882 */ /* 0x000fe20000000000 */
[----:B------:R-:W-:Y:S01]  /*0a70*/  MOV R19, 0x40 ;  /* 0x0000004000137802 */ /* 0x000fe20000000f00 */
[----:B------:R-:W-:Y:S01]  /*0a80*/  IMAD.MOV.U32 R15, RZ, RZ, -0x2 ;  /* 0xfffffffeff0f7424 */ /* 0x000fe200078e00ff */
[----:B------:R-:W-:Y:S01]  /*0a90*/  SHF.R.S32.HI R3, RZ, 0x1f, R0 ;  /* 0x0000001fff037819 */ /* 0x000fe20000011400 */
[----:B------:R-:W-:Y:S01]  /*0aa0*/  IMAD.MOV.U32 R23, RZ, RZ, RZ ;  /* 0x000000ffff177224 */ /* 0x000fe200078e00ff */
[----:B------:R-:W-:Y:S01]  /*0ab0*/  ULDC.64 UR48, c[0x0][0x198] ;  /* 0x0000660000307ab9 */ /* 0x000fe20000000a00 */
[----:B------:R-:W-:Y:S01]  /*0ac0*/  UMOV UR37, URZ ;  /* 0x0000003f00257c82 */ /* 0x000fe20008000000 */
[CC--:B------:R-:W-:Y:S01]  /*0ad0*/  LEA.HI R5, R3.reuse, R0.reuse, RZ, 0x4 ;  /* 0x0000000003057211 */ /* 0x0c0fe200078f20ff */
[----:B------:R-:W2:Y:S01]  /*0ae0*/  S2UR UR6, SR_SWINHI ;  /* 0x00000000000679c3 */ /* 0x000ea20000002f00 */
[----:B------:R-:W-:Y:S01]  /*0af0*/  LEA.HI R4, R3, R0, RZ, 0x7 ;  /* 0x0000000003047211 */ /* 0x000fe200078f38ff */
[----:B------:R-:W-:Y:S01]  /*0b00*/  UMOV UR36, URZ ;  /* 0x0000003f00247c82 */ /* 0x000fe20008000000 */
[----:B------:R-:W-:-:S02]  /*0b10*/  LOP3.LUT R7, R5, 0xfffffff0, RZ, 0xc0, !PT ;  /* 0xfffffff005077812 */ /* 0x000fc400078ec0ff */
[----:B------:R-:W-:Y:S02]  /*0b20*/  LOP3.LUT R157, R4, 0xffffff80, RZ, 0xc0, !PT ;  /* 0xffffff80049d7812 */ /* 0x000fe400078ec0ff */
[----:B------:R-:W-:Y:S01]  /*0b30*/  SHF.R.S32.HI R8, RZ, 0x4, R5 ;  /* 0x00000004ff087819 */ /* 0x000fe20000011405 */
[C---:B------:R-:W-:Y:S01]  /*0b40*/  IMAD.IADD R7, R0.reuse, 0x1, -R7 ;  /* 0x0000000100077824 */ /* 0x040fe200078e0a07 */
[----:B------:R-:W-:Y:S01]  /*0b50*/  LEA.HI R3, R3, R0, RZ, 0x5 ;  /* 0x0000000003037211 */ /* 0x000fe200078f28ff */
[----:B------:R-:W-:Y:S01]  /*0b60*/  IMAD.IADD R157, R0, 0x1, -R157 ;  /* 0x00000001009d7824 */ /* 0x000fe200078e0a9d */
[----:B------:R-:W-:Y:S02]  /*0b70*/  LEA.HI R5, R5, R8, RZ, 0x1 ;  /* 0x0000000805057211 */ /* 0x000fe400078f08ff */
[----:B------:R-:W-:Y:S02]  /*0b80*/  SHF.R.S32.HI R6, RZ, 0x1f, R7 ;  /* 0x0000001fff067819 */ /* 0x000fe40000011407 */
[----:B------:R-:W-:Y:S01]  /*0b90*/  SHF.R.S32.HI R10, RZ, 0x1f, R157 ;  /* 0x0000001fff0a7819 */ /* 0x000fe2000001149d */
[----:B-1----:R-:W-:Y:S01]  /*0ba0*/  ULEA UR40, UR4, UR40, 0x18 ;  /* 0x0000002804287291 */ /* 0x002fe2000f8ec03f */
[----:B------:R-:W-:-:S02]  /*0bb0*/  LEA.HI R6, R6, R7, RZ, 0x3 ;  /* 0x0000000706067211 */ /* 0x000fc400078f18ff */
[----:B------:R-:W-:Y:S02]  /*0bc0*/  LEA.HI R11, R10, R157, RZ, 0x2 ;  /* 0x0000009d0a0b7211 */ /* 0x000fe400078f10ff */
[----:B------:R-:W-:Y:S02]  /*0bd0*/  LOP3.LUT R0, R6, 0xfffffff8, RZ, 0xc0, !PT ;  /* 0xfffffff806007812 */ /* 0x000fe400078ec0ff */
[--C-:B------:R-:W-:Y:S01]  /*0be0*/  SHF.R.S32.HI R12, RZ, 0x2, R11.reuse ;  /* 0x00000002ff0c7819 */ /* 0x100fe2000001140b */
[----:B------:R-:W-:Y:S01]  /*0bf0*/  UMOV UR4, UR40 ;  /* 0x0000002800047c82 */ /* 0x000fe20008000000 */
[----:B--2---:R-:W-:Y:S01]  /*0c00*/  UMOV UR5, UR6 ;  /* 0x0000000600057c82 */ /* 0x004fe20008000000 */
[----:B------:R-:W-:Y:S01]  /*0c10*/  SHF.R.S32.HI R13, RZ, 0x1f, R11 ;  /* 0x0000001fff0d7819 */ /* 0x000fe2000001140b */
[----:B------:R-:W-:Y:S01]  /*0c20*/  IMAD.IADD R0, R7, 0x1, -R0 ;  /* 0x0000000107007824 */ /* 0x000fe200078e0a00 */
[----:B------:R-:W-:Y:S02]  /*0c30*/  LOP3.LUT R5, R5, 0x1ffffffe, RZ, 0xc0, !PT ;  /* 0x1ffffffe05057812 */ /* 0x000fe400078ec0ff */
[----:B------:R-:W-:-:S02]  /*0c40*/  SHF.R.S32.HI R9, RZ, 0x5, R3 ;  /* 0x00000005ff097819 */ /* 0x000fc40000011403 */
[----:B------:R-:W-:Y:S02]  /*0c50*/  SHF.R.S32.HI R14, RZ, 0x7, R4 ;  /* 0x00000007ff0e7819 */ /* 0x000fe40000011404 */
[----:B------:R-:W-:Y:S01]  /*0c60*/  LEA.HI R13, R13, R12, RZ, 0x3 ;  /* 0x0000000c0d0d7211 */ /* 0x000fe200078f18ff */
[----:B------:R-:W-:Y:S01]  /*0c70*/  IMAD.SHL.U32 R9, R9, 0x400, RZ ;  /* 0x0000040009097824 */ /* 0x000fe200078e00ff */
[----:B------:R-:W-:Y:S02]  /*0c80*/  IADD3 R5, R8, -R5, RZ ;  /* 0x8000000508057210 */ /* 0x000fe40007ffe0ff */
[C---:B------:R-:W-:Y:S01]  /*0c90*/  SHF.L.U32 R3, R0.reuse, 0x6, RZ ;  /* 0x0000000600037819 */ /* 0x040fe200000006ff */
[----:B------:R-:W-:Y:S01]  /*0ca0*/  IMAD R7, R7, 0x40, R9 ;  /* 0x0000004007077824 */ /* 0x000fe200078e0209 */
[----:B------:R-:W-:Y:S01]  /*0cb0*/  R2P PR, R0, 0x6 ;  /* 0x0000000600007804 */ /* 0x000fe20000000000 */
[----:B------:R-:W-:Y:S01]  /*0cc0*/  IMAD.HI R0, R14, 0x55555556, RZ ;  /* 0x555555560e007827 */ /* 0x000fe200078e02ff */
[----:B------:R-:W-:-:S02]  /*0cd0*/  LOP3.LUT R13, R13, 0xfffffff8, RZ, 0xc0, !PT ;  /* 0xfffffff80d0d7812 */ /* 0x000fc400078ec0ff */
[----:B------:R-:W-:Y:S01]  /*0ce0*/  LEA.HI R10, R10, R157, RZ, 0x5 ;  /* 0x0000009d0a0a7211 */ /* 0x000fe200078f28ff */
[----:B------:R-:W-:Y:S01]  /*0cf0*/  IMAD.SHL.U32 R8, R5, 0x8, RZ ;  /* 0x0000000805087824 */ /* 0x000fe200078e00ff */
[----:B------:R-:W-:Y:S01]  /*0d00*/  LOP3.LUT R4, R11, 0x7ffffffc, RZ, 0xc0, !PT ;  /* 0x7ffffffc0b047812 */ /* 0x000fe200078ec0ff */
[----:B------:R-:W-:Y:S01]  /*0d10*/  IMAD.IADD R13, R12, 0x1, -R13 ;  /* 0x000000010c0d7824 */ /* 0x000fe200078e0a0d */
[----:B------:R-:W-:Y:S02]  /*0d20*/  LEA.HI R0, R0, R0, RZ, 0x1 ;  /* 0x0000000000007211 */ /* 0x000fe400078f08ff */
[----:B------:R-:W-:Y:S01]  /*0d30*/  SHF.R.S32.HI R10, RZ, 0x5, R10 ;  /* 0x00000005ff0a7819 */ /* 0x000fe2000001140a */
[----:B------:R-:W-:Y:S01]  /*0d40*/  IMAD.IADD R156, R157, 0x1, -R4 ;  /* 0x000000019d9c7824 */ /* 0x000fe200078e0a04 */
[----:B------:R-:W-:Y:S01]  /*0d50*/  LOP3.LUT R3, R3, 0x1c0, RZ, 0xc0, !PT ;  /* 0x000001c003037812 */ /* 0x000fe200078ec0ff */
[----:B------:R-:W-:Y:S01]  /*0d60*/  IMAD.U32 R4, RZ, RZ, UR4 ;  /* 0x00000004ff047e24 */ /* 0x000fe2000f8e00ff */
[----:B------:R-:W-:Y:S01]  /*0d70*/  IADD3 R7, R8, R7, RZ ;  /* 0x0000000708077210 */ /* 0x000fe20007ffe0ff */
[----:B------:R-:W-:Y:S01]  /*0d80*/  IMAD R0, R0, -0x3, R14 ;  /* 0xfffffffd00007824 */ /* 0x000fe200078e020e */
[----:B------:R-:W-:Y:S01]  /*0d90*/  MOV R5, UR5 ;  /* 0x0000000500057c02 */ /* 0x000fe20008000f00 */
[----:B------:R-:W-:Y:S01]  /*0da0*/  IMAD R13, R10, 0x10, R13 ;  /* 0x000000100a0d7824 */ /* 0x000fe200078e020d */
[----:B------:R-:W-:Y:S01]  /*0db0*/  LOP3.LUT R8, R3, 0x8, R8, 0xf8, !PT ;  /* 0x0000000803087812 */ /* 0x000fe200078ef808 */
[----:B------:R-:W-:Y:S01]  /*0dc0*/  IMAD R156, R156, R15, 0xc0 ;  /* 0x000000c09c9c7424 */ /* 0x000fe200078e020f */
[----:B------:R-:W-:Y:S01]  /*0dd0*/  SHF.R.U32.HI R3, RZ, 0x3, R3 ;  /* 0x00000003ff037819 */ /* 0x000fe20000011603 */
[----:B------:R-:W-:Y:S01]  /*0de0*/  IMAD.WIDE R4, R7, 0x2, R4 ;  /* 0x0000000207047825 */ /* 0x000fe200078e0204 */
[----:B------:R-:W-:-:S02]  /*0df0*/  SHF.L.U32 R6, R6, 0x6, RZ ;  /* 0x0000000606067819 */ /* 0x000fc400000006ff */
[----:B------:R-:W-:Y:S01]  /*0e00*/  LOP3.LUT R3, R8, R3, RZ, 0x3c, !PT ;  /* 0x0000000308037212 */ /* 0x000fe200078e3cff */
[----:B------:R-:W-:Y:S01]  /*0e10*/  IMAD R152, R0, 0x40, R13 ;  /* 0x0000004000987824 */ /* 0x000fe200078e020d */
[----:B------:R-:W-:Y:S01]  /*0e20*/  LOP3.LUT R0, R17, 0x1, RZ, 0xfc, !PT ;  /* 0x0000000111007812 */ /* 0x000fe200078efcff */
[----:B------:R1:W-:Y:S01]  /*0e30*/  STL.64 [R1+0x10], R4 ;  /* 0x0000100401007387 */ /* 0x0003e20000100a00 */
[----:B------:R-:W-:Y:S02]  /*0e40*/  LOP3.LUT R6, R6, 0x7ffffe00, RZ, 0xc0, !PT ;  /* 0x7ffffe0006067812 */ /* 0x000fe400078ec0ff */
[----:B------:R-:W-:Y:S01]  /*0e50*/  SEL R19, R19, 0xffffffc0, !P2 ;  /* 0xffffffc013137807 */ /* 0x000fe20005000000 */
[----:B------:R1:W-:Y:S01]  /*0e60*/  STL [R1], R0 ;  /* 0x0000000001007387 */ /* 0x0003e20000100800 */
[----:B------:R-:W-:-:S04]  /*0e70*/  IADD3 R3, R3, R6, R9 ;  /* 0x0000000603037210 */ /* 0x000fc80007ffe009 */
[----:B------:R-:W-:-:S05]  /*0e80*/  LEA R155, R3, UR40, 0x1 ;  /* 0x00000028039b7c11 */ /* 0x000fca000f8e08ff */
[C---:B------:R-:W-:Y:S02]  /*0e90*/  VIADD R153, R155.reuse, 0x1e800 ;  /* 0x0001e8009b997836 */ /* 0x040fe40000000000 */
[----:B------:R-:W-:-:S03]  /*0ea0*/  VIADD R154, R155, 0x1e820 ;  /* 0x0001e8209b9a7836 */ /* 0x000fc60000000000 */
[C---:B------:R-:W-:Y:S01]  /*0eb0*/  @P1 IADD3 R154, R153.reuse, -0x20, RZ ;  /* 0xffffffe0999a1810 */ /* 0x040fe20007ffe0ff */
[----:B------:R-:W-:-:S03]  /*0ec0*/  IMAD.IADD R153, R153, 0x1, R19 ;  /* 0x0000000199997824 */ /* 0x000fc600078e0213 */
[----:B------:R-:W-:Y:S01]  /*0ed0*/  IADD3 R19, R19, R154, RZ ;  /* 0x0000009a13137210 */ /* 0x000fe20007ffe0ff */
[C---:B------:R-:W-:Y:S02]  /*0ee0*/  VIADD R18, R154.reuse, 0x6000 ;  /* 0x000060009a127836 */ /* 0x040fe40000000000 */
[----:B-1----:R-:W-:-:S07]  /*0ef0*/  VIADD R17, R154, 0xc000 ;  /* 0x0000c0009a117836 */ /* 0x002fce0000000000 */
.L_x_31:
[C---:B------:R-:W-:Y:S01]  /*0f00*/  VIADD R0, R2.reuse, 0xffffff80 ;  /* 0xffffff8002007836 */ /* 0x040fe20000000000 */
[----:B------:R-:W-:Y:S01]  /*0f10*/  IADD3 R3, R2, -0x80, RZ ;  /* 0xffffff8002037810 */ /* 0x000fe20007ffe0ff */
[----:B------:R-:W1:Y:S01]  /*0f20*/  LDC R121, c[0x0][0x2e0] ;  /* 0x0000b800ff797b82 */ /* 0x000e620000000800 */
[----:B------:R-:W-:Y:S01]  /*0f30*/  ULDC.64 UR6, c[0x0][0x3f8] ;  /* 0x0000fe0000067ab9 */ /* 0x000fe20000000a00 */
[----:B------:R-:W-:Y:S01]  /*0f40*/  ULDC UR4, c[0x0][0xda8] ;  /* 0x00036a0000047ab9 */ /* 0x000fe20000000800 */
[----:B------:R-:W-:Y:S01]  /*0f50*/  SHF.R.S32.HI R0, RZ, 0x1f, R0 ;  /* 0x0000001fff007819 */ /* 0x000fe20000011400 */
[----:B------:R-:W-:Y:S02]  /*0f60*/  UISETP.NE.U32.AND UP0, UPT, UR6, URZ, UPT ;  /* 0x0000003f0600728c */ /* 0x000fe4000bf05070 */
[----:B------:R-:W-:Y:S01]  /*0f70*/  UISETP.NE.AND UP1, UPT, UR4, 0x1, UPT ;  /* 0x000000010400788c */ /* 0x000fe2000bf25270 */
[----:B------:R-:W-:Y:S01]  /*0f80*/  LEA.HI R0, R0, R3, RZ, 0x7 ;  /* 0x0000000300007211 */ /* 0x000fe200078f38ff */
[----:B------:R-:W-:Y:S01]  /*0f90*/  UISETP.NE.AND.EX UP0, UPT, UR7, URZ, UPT, UP0 ;  /* 0x0000003f0700728c */ /* 0x000fe2000bf05300 */
[----:B------:R-:W-:-:S02]  /*0fa0*/  ULDC UR6, c[0x0][0x404] ;  /* 0x0001010000067ab9 */ /* 0x000fc40000000800 */
[----:B------:R-:W-:Y:S01]  /*0fb0*/  SHF.R.S32.HI R0, RZ, 0x7, R0 ;  /* 0x00000007ff007819 */ /* 0x000fe20000011400 */
[----:B------:R-:W-:Y:S02]  /*0fc0*/  USEL UR6, UR6, 0x1, UP0 ;  /* 0x0000000106067887 */ /* 0x000fe40008000000 */
[----:B------:R-:W-:Y:S02]  /*0fd0*/  UIADD3 UR7, UR40, 0x1e800, URZ ;  /* 0x0001e80028077890 */ /* 0x000fe4000fffe03f */
[----:B------:R2:W3:Y:S01]  /*0fe0*/  SHFL.IDX PT, R22, R0, RZ, 0x1f ;  /* 0x00001fff00167589 */ /* 0x0004e200000e0000 */
[----:B------:R-:W-:Y:S01]  /*0ff0*/  ULDC UR4, c[0x0][0xdb4] ;  /* 0x00036d0000047ab9 */ /* 0x000fe20000000800 */
[----:B------:R-:W-:Y:S02]  /*1000*/  ULOP3.LUT UP0, URZ, UR7, 0x3ff, URZ, 0xc0, !UPT ;  /* 0x000003ff073f7892 */ /* 0x000fe4000f80c03f */
[----:B------:R-:W-:Y:S01]  /*1010*/  UISETP.NE.AND UP2, UPT, UR4, 0x1, UPT ;  /* 0x000000010400788c */ /* 0x000fe2000bf45270 */
[----:B------:R-:W-:-:S02]  /*1020*/  UMOV UR41, UR46 ;  /* 0x0000002e00297c82 */ /* 0x000fc40008000000 */
[----:B------:R-:W-:Y:S01]  /*1030*/  @UP1 ULDC UR4, c[0x0][0xdac] ;  /* 0x00036b0000041ab9 */ /* 0x000fe20000000800 */
[----:B-1----:R-:W-:Y:S01]  /*1040*/  IMAD R121, R121, UR6, RZ ;  /* 0x0000000679797c24 */ /* 0x002fe2000f8e02ff */
[----:B------:R-:W-:Y:S01]  /*1050*/  UIMAD.WIDE.U32 UR4, UR46, UR4, URZ ;  /* 0x000000042e0472a5 */ /* 0x000fe2000f8e003f */
[----:B------:R-:W-:Y:S01]  /*1060*/  PLOP3.LUT P0, PT, PT, PT, UP0, 0x80, 0x0 ;  /* 0x000000000000781c */ /* 0x000fe20003f0f008 */
[----:B------:R-:W-:Y:S01]  /*1070*/  @UP1 ULDC UR6, c[0x0][0xdb0] ;  /* 0x00036c0000061ab9 */ /* 0x000fe20000000800 */
[----:B--2---:R-:W-:Y:S01]  /*1080*/  VIADD R0, R121, 0xbf ;  /* 0x000000bf79007836 */ /* 0x004fe20000000000 */
[----:B------:R-:W-:-:S03]  /*1090*/  @UP1 USHF.R.U32.HI UR41, URZ, UR6, UR5 ;  /* 0x000000063f291299 */ /* 0x000fc60008011605 */
[----:B------:R-:W-:Y:S01]  /*10a0*/  IMAD.HI R0, R0, 0x2aaaaaab, RZ ;  /* 0x2aaaaaab00007827 */ /* 0x000fe200078e02ff */
[----:B------:R-:W-:Y:S02]  /*10b0*/  @UP2 ULDC.64 UR6, c[0x0][0xdb8] ;  /* 0x00036e0000062ab9 */ /* 0x000fe40000000a00 */
[----:B------:R-:W-:Y:S02]  /*10c0*/  UIMAD.WIDE.U32 UR4, UR41, UR6, URZ ;  /* 0x00000006290472a5 */ /* 0x000fe4000f8e003f */
[----:B------:R-:W-:Y:S02]  /*10d0*/  UMOV UR44, UR41 ;  /* 0x00000029002c7c82 */ /* 0x000fe40008000000 */
[----:B------:R-:W-:Y:S01]  /*10e0*/  @UP2 USHF.R.U32.HI UR44, URZ, UR7, UR5 ;  /* 0x000000073f2c2299 */ /* 0x000fe20008011605 */
[----:B---3--:R-:W-:-:S05]  /*10f0*/  IMAD.HI R3, R22, 0x55555556, RZ ;  /* 0x5555555616037827 */ /* 0x008fca00078e02ff */
[----:B------:R-:W-:Y:S02]  /*1100*/  LEA.HI R5, R3, R3, RZ, 0x1 ;  /* 0x0000000303057211 */ /* 0x000fe400078f08ff */
[----:B------:R-:W-:-:S03]  /*1110*/  SHF.R.U32.HI R3, RZ, 0x1f, R0 ;  /* 0x0000001fff037819 */ /* 0x000fc60000011600 */
[----:B------:R-:W-:Y:S01]  /*1120*/  IMAD R24, R5, -0x3, R22 ;  /* 0xfffffffd05187824 */ /* 0x000fe200078e0216 */
[----:B------:R-:W-:-:S05]  /*1130*/  LEA.HI.SX32 R0, R0, R3, 0x1b ;  /* 0x0000000300007211 */ /* 0x000fca00078fdaff */
[----:B------:R1:W-:Y:S01]  /*1140*/  STL [R1+0xc], R0 ;  /* 0x00000c0001007387 */ /* 0x0003e20000100800 */
[----:B------:R-:W-:Y:S05]  /*1150*/  @!P0 BRA `(.L_x_9) ;  /* 0x0000000000408947 */ /* 0x000fea0003800000 */
[----:B-1----:R-:W-:Y:S01]  /*1160*/  MOV R0, 0x0 ;  /* 0x0000000000007802 */ /* 0x002fe20000000f00 */
[----:B------:R-:W-:Y:S01]  /*1170*/  ULDC.64 UR4, c[0x4][0xa8] ;  /* 0x01002a0000047ab9 */ /* 0x000fe20000000a00 */
[----:B------:R-:W-:Y:S01]  /*1180*/  ULDC.64 UR6, c[0x4][0x48] ;  /* 0x0100120000067ab9 */ /* 0x000fe20000000a00 */
[----:B------:R-:W-:Y:S01]  /*1190*/  MOV R4, UR4 ;  /* 0x0000000400047c02 */ /* 0x000fe20008000f00 */
[----:B------:R1:W2:Y:S01]  /*11a0*/  LDC.64 R14, c[0x4][R0] ;  /* 0x01000000000e7b82 */ /* 0x0002a20000000a00 */
[----:B------:R-:W-:Y:S01]  /*11b0*/  IMAD.U32 R5, RZ, RZ, UR5 ;  /* 0x00000005ff057e24 */ /* 0x000fe2000f8e00ff */
[----:B------:R-:W-:Y:S01]  /*11c0*/  ULDC.64 UR4, c[0x4][0xb0] ;  /* 0x01002c0000047ab9 */ /* 0x000fe20000000a00 */
[----:B------:R-:W-:Y:S01]  /*11d0*/  IMAD.U32 R10, RZ, RZ, UR6 ;  /* 0x00000006ff0a7e24 */ /* 0x000fe2000f8e00ff */
[----:B------:R-:W-:Y:S01]  /*11e0*/  MOV R7, UR5 ;  /* 0x0000000500077c02 */ /* 0x000fe20008000f00 */
[----:B------:R-:W-:Y:S01]  /*11f0*/  IMAD.U32 R6, RZ, RZ, UR4 ;  /* 0x00000004ff067e24 */ /* 0x000fe2000f8e00ff */
[----:B------:R-:W-:Y:S01]  /*1200*/  MOV R8, 0x70 ;  /* 0x0000007000087802 */ /* 0x000fe20000000f00 */
[----:B------:R-:W-:-:S02]  /*1210*/  IMAD.U32 R11, RZ, RZ, UR7 ;  /* 0x00000007ff0b7e24 */ /* 0x000fc4000f8e00ff */
[----:B------:R-:W-:Y:S02]  /*1220*/  IMAD.MOV.U32 R12, RZ, RZ, 0x1 ;  /* 0x00000001ff0c7424 */ /* 0x000fe400078e00ff */
[----:B-1----:R-:W-:-:S07]  /*1230*/  IMAD.MOV.U32 R13, RZ, RZ, RZ ;  /* 0x000000ffff0d7224 */ /* 0x002fce00078e00ff */
[----:B------:R-:W-:-:S07]  /*1240*/  LEPC R20, `(.L_x_9) ;  /* 0x000000001014794e */ /* 0x000fce0000000000 */
[----:B--2---:R-:W-:Y:S05]  /*1250*/  CALL.ABS.NOINC R14 ;  /* 0x000000000e007343 */ /* 0x004fea0003c00000 */
.L_x_9:
[----:B------:R-:W2:Y:S01]  /*1260*/  LDL R20, [R1] ;  /* 0x0000000001147983 */ /* 0x000ea20000100800 */
[----:B-1----:R-:W-:-:S04]  /*1270*/  LOP3.LUT R0, R23, 0x1, RZ, 0xc0, !PT ;  /* 0x0000000117007812 */ /* 0x002fc800078ec0ff */
[----:B------:R-:W-:-:S04]  /*1280*/  SHF.L.U32 R0, R0, 0x1f, RZ ;  /* 0x0000001f00007819 */ /* 0x000fc800000006ff */
[----:B------:R-:W1:Y:S01]  /*1290*/  SYNCS.PHASECHK.TRANS64.TRYWAIT P1, [UR40+0x30800], R0 ;  /* 0x03080000ff0075a7 */ /* 0x000e620008020168 */
[----:B--2---:R-:W-:Y:S01]  /*12a0*/  ISETP.NE.AND P0, PT, R20, 0x3, PT ;  /* 0x000000031400780c */ /* 0x004fe20003f05270 */
[----:B-1----:R-:W-:-:S12]  /*12b0*/  @!P1 BRA `(.L_x_10) ;  /* 0x000000a400849947 */ /* 0x002fd80003800000 */
.L_x_87:
[----:B------:R-:W-:Y:S05]  /*12c0*/  @!P0 BRA `(.L_x_11) ;  /* 0x0000000000048947 */ /* 0x000fea0003800000 */
[----:B------:R-:W-:Y:S01]  /*12d0*/  BPT.TRAP 0x1 ;  /* 0x000000040000795c */ /* 0x000fe20000300000 */
.L_x_11:
[----:B------:R-:W-:Y:S01]  /*12e0*/  IMAD.U32 R6, RZ, RZ, UR37 ;  /* 0x00000025ff067e24 */ /* 0x000fe2000f8e00ff */
[----:B-1----:R-:W-:-:S04]  /*12f0*/  MOV R3, UR36 ;  /* 0x0000002400037c02 */ /* 0x002fc80008000f00 */
[----:B------:R-:W-:Y:S02]  /*1300*/  LEA R3, R3, UR40, 0x3 ;  /* 0x0000002803037c11 */ /* 0x000fe4000f8e18ff */
[----:B------:R-:W-:-:S04]  /*1310*/  SHF.L.U32 R6, R6, 0x1f, RZ ;  /* 0x0000001f06067819 */ /* 0x000fc800000006ff */
[----:B------:R1:W2:Y:S01]  /*1320*/  SYNCS.PHASECHK.TRANS64.TRYWAIT P2, [R3+URZ+0x30830], R6 ;  /* 0x03083006030075a7 */ /* 0x0002a2000804017f */
[----:B------:R-:W-:Y:S05]  /*1330*/  @!P0 BRA `(.L_x_12) ;  /* 0x0000000000048947 */ /* 0x000fea0003800000 */
[----:B------:R-:W-:Y:S01]  /*1340*/  BPT.TRAP 0x1 ;  /* 0x000000040000795c */ /* 0x000fe20000300000 */
.L_x_12:
[----:B------:R-:W-:Y:S02]  /*1350*/  LEA R0, R24, UR40, 0xd ;  /* 0x0000002818007c11 */ /* 0x000fe4000f8e68ff */
[----:B------:R-:W-:-:S03]  /*1360*/  LOP3.LUT P1, RZ, R2, 0x7f, RZ, 0xc0, !PT ;  /* 0x0000007f02ff7812 */ /* 0x000fc6000782c0ff */
[----:B------:R-:W-:-:S05]  /*1370*/  VIADD R4, R0, 0xc400 ;  /* 0x0000c40000047836 */ /* 0x000fca0000000000 */
[----:B------:R-:W-:-:S04]  /*1380*/  SHF.R.U32.HI R4, RZ, 0x4, R4 ;  /* 0x00000004ff047819 */ /* 0x000fc80000011604 */
[----:B------:R-:W-:Y:S01]  /*1390*/  LOP3.LUT R4, R4, 0x3fff, RZ, 0xc0, !PT ;  /* 0x00003fff04047812 */ /* 0x000fe200078ec0ff */
[----:B--2---:R-:W-:Y:S06]  /*13a0*/  @P2 BRA `(.L_x_13) ;  /* 0x0000000000082947 */ /* 0x004fec0003800000 */
[----:B------:R-:W2:Y:S02]  /*13b0*/  SYNCS.PHASECHK.TRANS64.TRYWAIT P2, [R3+URZ+0x30830], R6 ;  /* 0x03083006030075a7 */ /* 0x000ea4000804017f */
[----:B--2---:R-:W-:Y:S05]  /*13c0*/  @!P2 BRA `(.L_x_14) ;  /* 0x000000a40058a947 */ /* 0x004fea0003800000 */
.L_x_13:
[----:B------:R-:W-:Y:S05]  /*13d0*/  WARPSYNC.ALL ;  /* 0x0000000000007948 */ /* 0x000fea0003800000 */
[----:B------:R-:W-:Y:S01]  /*13e0*/  MOV R151, RZ ;  /* 0x000000ff00977202 */ /* 0x000fe20000000f00 */
[----:B------:R-:W-:Y:S01]  /*13f0*/  IMAD.MOV.U32 R9, RZ, RZ, 0x40000040 ;  /* 0x40000040ff097424 */ /* 0x000fe200078e00ff */
[----:B------:R-:W-:Y:S01]  /*1400*/  LOP3.LUT R8, R4, 0x10000, RZ, 0xfc, !PT ;  /* 0x0001000004087812 */ /* 0x000fe200078efcff */
[----:B------:R-:W-:-:S03]  /*1410*/  UIADD3 UR4, UR40, 0x12400, URZ ;  /* 0x0001240028047890 */ /* 0x000fc6000fffe03f */
[C---:B------:R-:W-:Y:S01]  /*1420*/  R2UR UR8, R8.reuse ;  /* 0x00000000080872ca */ /* 0x040fe200000e0000 */
[----:B------:R-:W-:Y:S01]  /*1430*/  WARPGROUP.ARRIVE ;  /* 0x00000000000079c5 */ /* 0x000fe20000000000 */
[----:B------:R-:W-:Y:S01]  /*1440*/  R2UR UR9, R9 ;  /* 0x00000000090972ca */ /* 0x000fe200000e0000 */
[----:B------:R-:W-:Y:S01]  /*1450*/  USHF.R.U32.HI UR4, URZ, 0x4, UR4 ;  /* 0x000000043f047899 */ /* 0x000fe20008011604 */
[----:B------:R-:W-:Y:S01]  /*1460*/  R2UR UR16, R8 ;  /* 0x00000000081072ca */ /* 0x000fe200000e0000 */
[----:B------:R-:W-:Y:S01]  /*1470*/  UMOV UR11, 0x40000040 ;  /* 0x40000040000b7882 */ /* 0x000fe20000000000 */
[----:B------:R-:W-:Y:S01]  /*1480*/  UMOV UR13, 0x40000040 ;  /* 0x40000040000d7882 */ /* 0x000fe20000000000 */
[----:B------:R-:W-:Y:S01]  /*1490*/  ULOP3.LUT UR4, UR4, 0x3fff, URZ, 0xc0, !UPT ;  /* 0x00003fff04047892 */ /* 0x000fe2000f8ec03f */
[C---:B------:R-:W-:Y:S01]  /*14a0*/  VIADD R123, R121.reuse, 0xbf ;  /* 0x000000bf797b7836 */ /* 0x040fe20000000000 */
[----:B------:R-:W-:Y:S01]  /*14b0*/  UMOV UR15, 0x40000040 ;  /* 0x40000040000f7882 */ /* 0x000fe20000000000 */
[----:B------:R-:W-:Y:S01]  /*14c0*/  UMOV UR17, 0x40000040 ;  /* 0x4000004000117882 */ /* 0x000fe20000000000 */
[----:B------:R-:W-:Y:S01]  /*14d0*/  ULOP3.LUT UR4, UR4, 0x10000, URZ, 0xfc, !UPT ;  /* 0x0001000004047892 */ /* 0x000fe2000f8efc3f */
[----:B------:R-:W-:Y:S01]  /*14e0*/  IADD3 R122, R121, 0xbf, RZ ;  /* 0x000000bf797a7810 */ /* 0x000fe20007ffe0ff */
[----:B------:R-:W-:Y:S01]  /*14f0*/  UMOV UR19, 0x40000040 ;  /* 0x4000004000137882 */ /* 0x000fe20000000000 */
[----:B------:R-:W-:Y:S01]  /*1500*/  ULDC UR5, c[0x0][0x9d8] ;  /* 0x0002760000057ab9 */ /* 0x000fe20000000800 */
[----:B------:R-:W-:Y:S01]  /*1510*/  UIMAD UR6, UR36, 0x600, UR4 ;  /* 0x00000600240678a4 */ /* 0x000fe2000f8e0204 */
[----:B------:R-:W-:Y:S01]  /*1520*/  IMAD.HI R123, R123, 0x2aaaaaab, RZ ;  /* 0x2aaaaaab7b7b7827 */ /* 0x000fe200078e02ff */
[----:B------:R-:W-:Y:S01]  /*1530*/  UIADD3 UR12, UR16, 0x4, URZ ;  /* 0x00000004100c7890 */ /* 0x000fe2000fffe03f */
[----:B------:R-:W-:Y:S01]  /*1540*/  P2R R120, PR, RZ, 0x1 ;  /* 0x00000001ff787803 */ /* 0x000fe20000000000 */
[----:B------:R-:W-:Y:S01]  /*1550*/  UIADD3 UR14, UR6, 0x4, URZ ;  /* 0x00000004060e7890 */ /* 0x000fe2000fffe03f */
[----:B------:R-:W-:Y:S01]  /*1560*/  IMAD.HI R122, R122, 0x2aaaaaab, RZ ;  /* 0x2aaaaaab7a7a7827 */ /* 0x000fe200078e02ff */
[----:B------:R-:W-:Y:S01]  /*1570*/  UIADD3 UR18, UR6, 0x6, URZ ;  /* 0x0000000606127890 */ /* 0x000fe2000fffe03f */
[----:B------:R-:W-:Y:S01]  /*1580*/  SHF.R.U32.HI R123, RZ, 0x1f, R123 ;  /* 0x0000001fff7b7819 */ /* 0x000fe2000001167b */
[----:B------:R-:W-:Y:S01]  /*1590*/  UMOV UR10, UR6 ;  /* 0x00000006000a7c82 */ /* 0x000fe20008000000 */
[--C-:B------:R-:W-:Y:S01]  /*15a0*/  IMAD.MOV.U32 R149, RZ, RZ, R151.reuse ;  /* 0x000000ffff957224 */ /* 0x100fe200078e0097 */
[----:B------:R-:W-:Y:S01]  /*15b0*/  HGMMA.64x192x16.F32.BF16 R24, gdesc[UR8], RZ, !UPT, gsb0 ;  /* 0x02e00000081879f0 */ /* 0x000fe2000c0018ff */
[----:B------:R-:W-:Y:S01]  /*15c0*/  UIADD3 UR8, UR16, 0x2, URZ ;  /* 0x0000000210087890 */ /* 0x000fe2000fffe03f */
[----:B------:R-:W-:Y:S01]  /*15d0*/  LEA.HI.SX32 R122, R122, R123, 0x1b ;  /* 0x0000007b7a7a7211 */ /* 0x000fe200078fdaff */
[----:B------:R-:W-:Y:S01]  /*15e0*/  UIADD3 UR10, UR6, 0x2, URZ ;  /* 0x00000002060a7890 */ /* 0x000fe2000fffe03f */
[--C-:B------:R-:W-:Y:S01]  /*15f0*/  IMAD.MOV.U32 R147, RZ, RZ, R151.reuse ;  /* 0x000000ffff937224 */ /* 0x100fe200078e0097 */
[----:B------:R-:W-:Y:S01]  /*1600*/  UMOV UR9, 0x40000040 ;  /* 0x4000004000097882 */ /* 0x000fe20000000000 */
[----:B------:R-:W-:Y:S01]  /*1610*/  UMOV UR11, 0x40000040 ;  /* 0x40000040000b7882 */ /* 0x000fe20000000000 */
[----:B------:R-:W-:Y:S01]  /*1620*/  UIADD3 UR16, UR16, 0x6, URZ ;  /* 0x0000000610107890 */ /* 0x000fe2000fffe03f */
[-C--:B------:R-:W-:Y:S01]  /*1630*/  MOV R145, R151.reuse ;  /* 0x0000009700917202 */ /* 0x080fe20000000f00 */
[----:B------:R-:W-:Y:S01]  /*1640*/  ULDC UR6, c[0x0][0x988] ;  /* 0x0002620000067ab9 */ /* 0x000fe20000000800 */
[--C-:B------:R-:W-:Y:S01]  /*1650*/  IMAD.MOV.U32 R143, RZ, RZ, R151.reuse ;  /* 0x000000ffff8f7224 */ /* 0x100fe200078e0097 */
[-C--:B------:R-:W-:Y:S01]  /*1660*/  MOV R139, R151.reuse ;  /* 0x00000097008b7202 */ /* 0x080fe20000000f00 */
[--C-:B------:R-:W-:Y:S01]  /*1670*/  IMAD.MOV.U32 R141, RZ, RZ, R151.reuse ;  /* 0x000000ffff8d7224 */ /* 0x100fe200078e0097 */
[-C--:B------:R-:W-:Y:S01]  /*1680*/  MOV R133, R151.reuse ;  /* 0x0000009700857202 */ /* 0x080fe20000000f00 */
[--C-:B------:R-:W-:Y:S01]  /*1690*/  IMAD.MOV.U32 R137, RZ, RZ, R151.reuse ;  /* 0x000000ffff897224 */ /* 0x100fe200078e0097 */
[----:B------:R-:W-:Y:S01]  /*16a0*/  MOV R127, R151 ;  /* 0x00000097007f7202 */ /* 0x000fe20000000f00 */
[----:B------:R-:W-:-:S02]  /*16b0*/  IMAD.MOV.U32 R135, RZ, RZ, R151 ;  /* 0x000000ffff877224 */ /* 0x000fc400078e0097 */
[--C-:B------:R-:W-:Y:S02]  /*16c0*/  IMAD.MOV.U32 R131, RZ, RZ, R151.reuse ;  /* 0x000000ffff837224 */ /* 0x100fe400078e0097 */
[--C-:B------:R-:W-:Y:S02]  /*16d0*/  IMAD.MOV.U32 R129, RZ, RZ, R151.reuse ;  /* 0x000000ffff817224 */ /* 0x100fe400078e0097 */
[--C-:B------:R-:W-:Y:S02]  /*16e0*/  IMAD.MOV.U32 R125, RZ, RZ, R151.reuse ;  /* 0x000000ffff7d7224 */ /* 0x100fe400078e0097 */
[----:B------:R-:W-:Y:S01]  /*16f0*/  IMAD.MOV.U32 R123, RZ, RZ, R151 ;  /* 0x000000ffff7b7224 */ /* 0x000fe200078e0097 */
[----:B------:R-:W-:Y:S02]  /*1700*/  WARPGROUP.DEPBAR.LE gsb0, 0x0 ;  /* 0x00008000000079c5 */ /* 0x000fe40000010000 */
[----:B------:R-:W-:-:S06]  /*1710*/  WARPGROUP.ARRIVE ;  /* 0x00000000000079c5 */ /* 0x000fcc0000000000 */
[----:B------:R-:W-:Y:S03]  /*1720*/  HGMMA.64x192x16.F32.BF16 R24, gdesc[UR8], R24, gsb0 ;  /* 0x02e00000081879f0 */ /* 0x000fe60008001818 */
[----:B------:R-:W-:Y:S02]  /*1730*/  WARPGROUP.DEPBAR.LE gsb0, 0x0 ;  /* 0x00008000000079c5 */ /* 0x000fe40000010000 */
[----:B------:R-:W-:-:S15]  /*1740*/  WARPGROUP.ARRIVE ;  /* 0x00000000000079c5 */ /* 0x000fde0000000000 */
[----:B------:R-:W-:Y:S03]  /*1750*/  HGMMA.64x192x16.F32.BF16 R24, gdesc[UR12], R24, gsb0 ;  /* 0x02e000000c1879f0 */ /* 0x000fe60008001818 */
[----:B------:R-:W-:Y:S02]  /*1760*/  WARPGROUP.DEPBAR.LE gsb0, 0x0 ;  /* 0x00008000000079c5 */ /* 0x000fe40000010000 */
[----:B------:R-:W-:-:S15]  /*1770*/  WARPGROUP.ARRIVE ;  /* 0x00000000000079c5 */ /* 0x000fde0000000000 */
[----:B------:R-:W-:Y:S03]  /*1780*/  HGMMA.64x192x16.F32.BF16 R24, gdesc[UR16], R24, gsb0 ;  /* 0x02e00000101879f0 */ /* 0x000fe60008001818 */
[----:B------:R-:W-:Y:S02]  /*1790*/  WARPGROUP.DEPBAR.LE gsb0, 0x0 ;  /* 0x00008000000079c5 */ /* 0x000fe40000010000 */
[----:B------:R-:W-:Y:S01]  /*17a0*/  FMUL.FTZ R10, R28, UR5 ;  /* 0x000000051c0a7c20 */ /* 0x000fe20008410000 */
[----:B------:R-:W-:Y:S01]  /*17b0*/  FMUL.FTZ R12, R30, UR5 ;  /* 0x000000051e0c7c20 */ /* 0x000fe20008410000 */
[----:B-12---:R-:W-:Y:S01]  /*17c0*/  FMUL.FTZ R6, R26, UR5 ;  /* 0x000000051a067c20 */ /* 0x006fe20008410000 */
[----:B------:R-:W-:Y:S01]  /*17d0*/  FMUL.FTZ R7, R27, UR5 ;  /* 0x000000051b077c20 */ /* 0x000fe20008410000 */
[----:B------:R-:W-:Y:S01]  /*17e0*/  FMUL.FTZ R5, R25, UR5 ;  /* 0x0000000519057c20 */ /* 0x000fe20008410000 */
[----:B------:R-:W-:Y:S01]  /*17f0*/  FMUL.FTZ R14, R32, UR5 ;  /* 0x00000005200e7c20 */ /* 0x000fe20008410000 */
[----:B------:R-:W-:Y:S01]  /*1800*/  FMUL.FTZ R25, R37, UR5 ;  /* 0x0000000525197c20 */ /* 0x000fe20008410000 */
[----:B------:R-:W1:Y:S01]  /*1810*/  MUFU.TANH R10, R10 ;  /* 0x0000000a000a7308 */ /* 0x000e620000002400 */
[----:B------:R-:W-:Y:S01]  /*1820*/  FMUL.FTZ R32, R44, UR5 ;  /* 0x000000052c207c20 */ /* 0x000fe20008410000 */
[----:B------:R-:W-:Y:S01]  /*1830*/  FMUL.FTZ R44, R56, UR5 ;  /* 0x00000005382c7c20 */ /* 0x000fe20008410000 */
[----:B------:R-:W-:Y:S01]  /*1840*/  FMUL.FTZ R56, R68, UR5 ;  /* 0x0000000544387c20 */ /* 0x000fe20008410000 */
[----:B------:R-:W-:Y:S01]  /*1850*/  FMUL.FTZ R27, R39, UR5 ;  /* 0x00000005271b7c20 */ /* 0x000fe20008410000 */
[----:B------:R-:W-:Y:S01]  /*1860*/  FMUL.FTZ R68, R80, UR5 ;  /* 0x0000000550447c20 */ /* 0x000fe20008410000 */
[----:B------:R-:W-:Y:S01]  /*1870*/  FMUL.FTZ R13, R31, UR5 ;  /* 0x000000051f0d7c20 */ /* 0x000fe20008410000 */
[----:B------:R-:W-:Y:S01]  /*1880*/  IMAD.IADD R80, R156, 0x1, R121 ;  /* 0x000000019c507824 */ /* 0x000fe200078e0279 */
[----:B------:R-:W2:Y:S01]  /*1890*/  MUFU.TANH R12, R12 ;  /* 0x0000000c000c7308 */ /* 0x000ea20000002400 */
[----:B------:R-:W-:Y:S01]  /*18a0*/  FMUL.FTZ R20, R34, UR5 ;  /* 0x0000000522147c20 */ /* 0x000fe20008410000 */
[----:B------:R-:W-:Y:S01]  /*18b0*/  FMUL.FTZ R4, R24, UR5 ;  /* 0x0000000518047c20 */ /* 0x000fe20008410000 */
[----:B------:R-:W-:-:S02]  /*18c0*/  IMAD R80, R122, -0xc0, R80 ;  /* 0xffffff407a507824 */ /* 0x000fc400078e0250 */
[----:B------:R-:W-:Y:S01]  /*18d0*/  FMUL.FTZ R11, R29, UR5 ;  /* 0x000000051d0b7c20 */ /* 0x000fe20008410000 */
[----:B------:R-:W-:Y:S01]  /*18e0*/  FMUL.FTZ R29, R41, UR5 ;  /* 0x00000005291d7c20 */ /* 0x000fe20008410000 */
[----:B------:R-:W-:Y:S01]  /*18f0*/  FMUL.FTZ R21, R35, UR5 ;  /* 0x0000000523157c20 */ /* 0x000fe20008410000 */
[----:B------:R-:W-:Y:S01]  /*1900*/  FMUL.FTZ R15, R33, UR5 ;  /* 0x00000005210f7c20 */ /* 0x000fe20008410000 */
[----:B------:R-:W3:Y:S01]  /*1910*/  MUFU.TANH R6, R6 ;  /* 0x0000000600067308 */ /* 0x000ee20000002400 */
[----:B------:R-:W-:Y:S01]  /*1920*/  ISETP.GT.AND P3, PT, R80, 0x8, PT ;  /* 0x000000085000780c */ /* 0x000fe20003f64270 */
[----:B------:R-:W-:Y:S01]  /*1930*/  FMUL.FTZ R26, R38, UR5 ;  /* 0x00000005261a7c20 */ /* 0x000fe20008410000 */
[C---:B------:R-:W-:Y:S01]  /*1940*/  ISETP.GT.AND P4, PT, R80.reuse, RZ, PT ;  /* 0x000000ff5000720c */ /* 0x040fe20003f84270 */
[----:B------:R-:W-:Y:S01]  /*1950*/  FMUL.FTZ R33, R45, UR5 ;  /* 0x000000052d217c20 */ /* 0x000fe20008410000 */
[----:B------:R-:W-:Y:S01]  /*1960*/  ISETP.GT.AND P2, PT, R80, 0x1, PT ;  /* 0x000000015000780c */ /* 0x000fe20003f44270 */
[----:B------:R-:W-:Y:S01]  /*1970*/  FMUL.FTZ R45, R57, UR5 ;  /* 0x00000005392d7c20 */ /* 0x000fe20008410000 */
[----:B-1----:R-:W-:Y:S01]  /*1980*/  FSEL R10, R10, -INF , P3 ;  /* 0xff8000000a0a7808 */ /* 0x002fe20001800000 */
[----:B------:R-:W1:Y:S01]  /*1990*/  MUFU.TANH R7, R7 ;  /* 0x0000000700077308 */ /* 0x000e620000002400 */
[----:B--2---:R-:W-:Y:S01]  /*19a0*/  FSEL R12, R12, -INF , P3 ;  /* 0xff8000000c0c7808 */ /* 0x004fe20001800000 */
[----:B------:R-:W-:Y:S01]  /*19b0*/  FMUL.FTZ R57, R69, UR5 ;  /* 0x0000000545397c20 */ /* 0x000fe20008410000 */
[----:B------:R-:W-:Y:S01]  /*19c0*/  ISETP.GT.AND P3, PT, R80, 0x19, PT ;  /* 0x000000195000780c */ /* 0x000fe20003f64270 */
[----:B------:R-:W-:Y:S01]  /*19d0*/  FMUL.FTZ R69, R81, UR5 ;  /* 0x0000000551457c20 */ /* 0x000fe20008410000 */
[----:B------:R-:W-:Y:S01]  /*19e0*/  FMUL.FTZ R35, R47, UR5 ;  /* 0x000000052f237c20 */ /* 0x000fe20008410000 */
[----:B------:R-:W-:Y:S01]  /*19f0*/  FMUL.FTZ R81, R92, UR5 ;  /* 0x000000055c517c20 */ /* 0x000fe20008410000 */
[----:B------:R-:W-:Y:S01]  /*1a00*/  FMUL.FTZ R24, R36, UR5 ;  /* 0x0000000524187c20 */ /* 0x000fe20008410000 */
[----:B------:R-:W2:Y:S01]  /*1a10*/  MUFU.TANH R25, R25 ;  /* 0x0000001900197308 */ /* 0x000ea20000002400 */
[----:B---3--:R-:W-:Y:S01]  /*1a20*/  FSEL R6, R6, -INF , P4 ;  /* 0xff80000006067808 */ /* 0x008fe20002000000 */
[----:B------:R-:W-:Y:S01]  /*1a30*/  FMUL.FTZ R47, R59, UR5 ;  /* 0x000000053b2f7c20 */ /* 0x000fe20008410000 */
[----:B------:R-:W-:Y:S01]  /*1a40*/  FMUL.FTZ R31, R43, UR5 ;  /* 0x000000052b1f7c20 */ /* 0x000fe20008410000 */
[----:B------:R-:W-:Y:S01]  /*1a50*/  FMUL.FTZ R36, R48, UR5 ;  /* 0x0000000530247c20 */ /* 0x000fe20008410000 */
[----:B------:R-:W-:Y:S01]  /*1a60*/  FMUL.FTZ R59, R71, UR5 ;  /* 0x00000005473b7c20 */ /* 0x000fe20008410000 */
[----:B------:R-:W-:Y:S01]  /*1a70*/  ISETP.GT.AND P6, PT, R80, 0x9, PT ;  /* 0x000000095000780c */ /* 0x000fe20003fc4270 */
[----:B------:R-:W-:Y:S01]  /*1a80*/  FMUL.FTZ R30, R42, UR5 ;  /* 0x000000052a1e7c20 */ /* 0x000fe20008410000 */
[----:B------:R-:W3:Y:S01]  /*1a90*/  MUFU.TANH R27, R27 ;  /* 0x0000001b001b7308 */ /* 0x000ee20000002400 */
[----:B-1----:R-:W-:Y:S01]  /*1aa0*/  FSEL R7, R7, -INF , P2 ;  /* 0xff80000007077808 */ /* 0x002fe20001000000 */
[----:B------:R-:W-:Y:S01]  /*1ab0*/  FMUL.FTZ R48, R60, UR5 ;  /* 0x000000053c307c20 */ /* 0x000fe20008410000 */
[----:B------:R-:W-:Y:S01]  /*1ac0*/  FMUL.FTZ R71, R83, UR5 ;  /* 0x0000000553477c20 */ /* 0x000fe20008410000 */
[----:B------:R-:W-:Y:S01]  /*1ad0*/  FMUL.FTZ R60, R72, UR5 ;  /* 0x00000005483c7c20 */ /* 0x000fe20008410000 */
[----:B------:R-:W-:Y:S01]  /*1ae0*/  ISETP.GT.AND P5, PT, R80, 0x10, PT ;  /* 0x000000105000780c */ /* 0x000fe20003fa4270 */
[----:B------:R-:W-:Y:S01]  /*1af0*/  FMUL.FTZ R83, R94, UR5 ;  /* 0x000000055e537c20 */ /* 0x000fe20008410000 */
[----:B------:R-:W-:Y:S01]  /*1b00*/  FMUL.FTZ R72, R84, UR5 ;  /* 0x0000000554487c20 */ /* 0x000fe20008410000 */
[----:B------:R-:W1:Y:S01]  /*1b10*/  MUFU.TANH R13, R13 ;  /* 0x0000000d000d7308 */ /* 0x000e620000002400 */
[----:B--2---:R-:W-:Y:S01]  /*1b20*/  FSEL R92, R25, -INF , P3 ;  /* 0xff800000195c7808 */ /* 0x004fe20001800000 */
[----:B------:R-:W-:Y:S01]  /*1b30*/  FMUL.FTZ R42, R54, UR5 ;  /* 0x00000005362a7c20 */ /* 0x000fe20008410000 */
[----:B------:R-:W-:Y:S01]  /*1b40*/  FMNMX.FTZ R25, R6, R7, !PT ;  /* 0x0000000706197209 */ /* 0x000fe20007810000 */
[----:B------:R-:W-:Y:S01]  /*1b50*/  FMUL.FTZ R34, R46, UR5 ;  /* 0x000000052e227c20 */ /* 0x000fe20008410000 */
[----:B------:R-:W-:Y:S01]  /*1b60*/  FMUL.FTZ R54, R66, UR5 ;  /* 0x0000000542367c20 */ /* 0x000fe20008410000 */
[----:B------:R-:W-:Y:S01]  /*1b70*/  FMUL.FTZ R66, R78, UR5 ;  /* 0x000000054e427c20 */ /* 0x000fe20008410000 */
[----:B------:R-:W-:Y:S01]  /*1b80*/  FMUL.FTZ R78, R90, UR5 ;  /* 0x000000055a4e7c20 */ /* 0x000fe20008410000 */
[----:B------:R-:W2:Y:S01]  /*1b90*/  MUFU.TANH R14, R14 ;  /* 0x0000000e000e7308 */ /* 0x000ea20000002400 */
[----:B---3--:R-:W-:Y:S01]  /*1ba0*/  FSEL R94, R27, -INF , P3 ;  /* 0xff8000001b5e7808 */ /* 0x008fe20001800000 */
[----:B------:R-:W-:Y:S01]  /*1bb0*/  FMUL.FTZ R38, R50, UR5 ;  /* 0x0000000532267c20 */ /* 0x000fe20008410000 */
[----:B------:R-:W-:Y:S01]  /*1bc0*/  FMNMX.FTZ R27, R12, R25, !PT ;  /* 0x000000190c1b7209 */ /* 0x000fe20007810000 */
[----:B------:R-:W-:Y:S01]  /*1bd0*/  FMUL.FTZ R28, R40, UR5 ;  /* 0x00000005281c7c20 */ /* 0x000fe20008410000 */
[----:B------:R-:W-:Y:S01]  /*1be0*/  FMUL.FTZ R50, R62, UR5 ;  /* 0x000000053e327c20 */ /* 0x000fe20008410000 */
[----:B------:R-:W-:Y:S01]  /*1bf0*/  FMUL.FTZ R62, R74, UR5 ;  /* 0x000000054a3e7c20 */ /* 0x000fe20008410000 */
[----:B------:R-:W-:Y:S01]  /*1c00*/  FMUL.FTZ R74, R86, UR5 ;  /* 0x00000005564a7c20 */ /* 0x000fe20008410000 */
[----:B------:R-:W3:Y:S01]  /*1c10*/  MUFU.TANH R20, R20 ;  /* 0x0000001400147308 */ /* 0x000ee20000002400 */
[----:B-1----:R-:W-:Y:S01]  /*1c20*/  FSEL R84, R13, -INF , P6 ;  /* 0xff8000000d547808 */ /* 0x002fe20003000000 */
[----:B------:R-:W-:Y:S01]  /*1c30*/  FMUL.FTZ R13, R96, UR5 ;  /* 0x00000005600d7c20 */ /* 0x000fe20008410000 */
[----:B------:R-:W-:Y:S01]  /*1c40*/  FMUL.FTZ R39, R51, UR5 ;  /* 0x0000000533277c20 */ /* 0x000fe20008410000 */
[----:B------:R-:W-:Y:S01]  /*1c50*/  FMUL.FTZ R40, R52, UR5 ;  /* 0x0000000534287c20 */ /* 0x000fe20008410000 */
[----:B------:R-:W-:Y:S01]  /*1c60*/  FMNMX.FTZ R27, R84, R27, !PT ;  /* 0x0000001b541b7209 */ /* 0x000fe20007810000 */
[----:B------:R-:W-:Y:S01]  /*1c70*/  FMUL.FTZ R52, R64, UR5 ;  /* 0x0000000540347c20 */ /* 0x000fe20008410000 */
[----:B------:R-:W-:Y:S01]  /*1c80*/  FMUL.FTZ R64, R76, UR5 ;  /* 0x000000054c407c20 */ /* 0x000fe20008410000 */
[----:B------:R-:W1:Y:S01]  /*1c90*/  MUFU.TANH R4, R4 ;  /* 0x0000000400047308 */ /* 0x000e620000002400 */
[----:B--2---:R-:W-:Y:S01]  /*1ca0*/  FSEL R14, R14, -INF , P5 ;  /* 0xff8000000e0e7808 */ /* 0x004fe20002800000 */
[----:B------:R-:W-:Y:S01]  /*1cb0*/  FMUL.FTZ R76, R88, UR5 ;  /* 0x00000005584c7c20 */ /* 0x000fe20008410000 */
[----:B------:R-:W-:Y:S01]  /*1cc0*/  FMUL.FTZ R43, R55, UR5 ;  /* 0x00000005372b7c20 */ /* 0x000fe20008410000 */
[----:B------:R-:W-:Y:S01]  /*1cd0*/  FMUL.FTZ R37, R49, UR5 ;  /* 0x0000000531257c20 */ /* 0x000fe20008410000 */
[----:B------:R-:W-:Y:S01]  /*1ce0*/  FMUL.FTZ R46, R58, UR5 ;  /* 0x000000053a2e7c20 */ /* 0x000fe20008410000 */
[----:B------:R-:W-:Y:S01]  /*1cf0*/  ISETP.GT.AND P3, PT, R80, 0x30, PT ;  /* 0x000000305000780c */ /* 0x000fe20003f64270 */
[----:B------:R-:W-:Y:S01]  /*1d00*/  FMUL.FTZ R41, R53, UR5 ;  /* 0x0000000535297c20 */ /* 0x000fe20008410000 */
[----:B------:R-:W2:Y:S01]  /*1d10*/  MUFU.TANH R5, R5 ;  /* 0x0000000500057308 */ /* 0x000ea20000002400 */
[----:B---3--:R-:W-:Y:S01]  /*1d20*/  FSEL R20, R20, -INF , P5 ;  /* 0xff80000014147808 */ /* 0x008fe20002800000 */
[----:B------:R-:W-:Y:S01]  /*1d30*/  FMUL.FTZ R51, R63, UR5 ;  /* 0x000000053f337c20 */ /* 0x000fe20008410000 */
[----:B------:R-:W-:Y:S01]  /*1d40*/  ISETP.GT.AND P5, PT, R80, 0x21, PT ;  /* 0x000000215000780c */ /* 0x000fe20003fa4270 */
[----:B------:R-:W-:Y:S01]  /*1d50*/  FMUL.FTZ R55, R67, UR5 ;  /* 0x0000000543377c20 */ /* 0x000fe20008410000 */
[----:B------:R-:W-:Y:S01]  /*1d60*/  FMUL.FTZ R58, R70, UR5 ;  /* 0x00000005463a7c20 */ /* 0x000fe20008410000 */
[----:B------:R-:W-:Y:S01]  /*1d70*/  FMUL.FTZ R49, R61, UR5 ;  /* 0x000000053d317c20 */ /* 0x000fe20008410000 */
[----:B------:R-:W-:Y:S01]  /*1d80*/  FMUL.FTZ R53, R65, UR5 ;  /* 0x0000000541357c20 */ /* 0x000fe20008410000 */
[----:B------:R-:W3:Y:S01]  /*1d90*/  MUFU.TANH R29, R29 ;  /* 0x0000001d001d7308 */ /* 0x000ee20000002400 */
[----:B-1----:R-:W-:Y:S01]  /*1da0*/  FSEL R4, R4, -INF , P4 ;  /* 0xff80000004047808 */ /* 0x002fe20002000000 */
[----:B------:R-:W-:Y:S01]  /*1db0*/  FMUL.FTZ R63, R75, UR5 ;  /* 0x000000054b3f7c20 */ /* 0x000fe20008410000 */
[----:B------:R-:W-:Y:S01]  /*1dc0*/  ISETP.GT.AND P4, PT, R80, 0x11, PT ;  /* 0x000000115000780c */ /* 0x000fe20003f84270 */
[----:B------:R-:W-:Y:S01]  /*1dd0*/  FMUL.FTZ R61, R73, UR5 ;  /* 0x00000005493d7c20 */ /* 0x000fe20008410000 */
[----:B------:R-:W-:Y:S01]  /*1de0*/  FMUL.FTZ R70, R82, UR5 ;  /* 0x0000000552467c20 */ /* 0x000fe20008410000 */
[----:B------:R-:W-:Y:S01]  /*1df0*/  FMUL.FTZ R67, R79, UR5 ;  /* 0x000000054f437c20 */ /* 0x000fe20008410000 */
[----:B------:R-:W-:Y:S01]  /*1e00*/  FMUL.FTZ R65, R77, UR5 ;  /* 0x000000054d417c20 */ /* 0x000fe20008410000 */
        /* <DEDUP_REMOVED lines=21> */
[----:B------:R-:W-:-:S03]  /*1f60*/  FMNMX.FTZ R29, R90, R29, !PT ;  /* 0x0000001d5a1d7209 */ /* 0x000fc60007810000 */
[----:B------:R-:W1:Y:S01]  /*1f70*/  MUFU.TANH R31, R31 ;  /* 0x0000001f001f7308 */ /* 0x000e620000002400 */
[----:B--2---:R-:W-:-:S04]  /*1f80*/  FSEL R26, R26, -INF , P2 ;  /* 0xff8000001a1a7808 */ /* 0x004fc80001000000 */
[----:B------:R-:W-:-:S03]  /*1f90*/  FMNMX.FTZ R29, R26, R29, !PT ;  /* 0x0000001d1a1d7209 */ /* 0x000fc60007810000 */
[----:B------:R-:W2:Y:S01]  /*1fa0*/  MUFU.TANH R30, R30 ;  /* 0x0000001e001e7308 */ /* 0x000ea20000002400 */
[----:B---3--:R-:W-:Y:S01]  /*1fb0*/  FSEL R86, R11, -INF , P6 ;  /* 0xff8000000b567808 */ /* 0x008fe20003000000 */
[----:B------:R-:W-:Y:S01]  /*1fc0*/  FMUL.FTZ R11, R95, UR5 ;  /* 0x000000055f0b7c20 */ /* 0x000fe20008410000 */
[----:B------:R-:W-:Y:S01]  /*1fd0*/  ISETP.GT.AND P6, PT, R80, 0x20, PT ;  /* 0x000000205000780c */ /* 0x000fe20003fc4270 */
[----:B------:R-:W-:-:S04]  /*1fe0*/  FMUL.FTZ R95, R109, UR5 ;  /* 0x000000056d5f7c20 */ /* 0x000fc80008410000 */
[----:B------:R-:W3:Y:S01]  /*1ff0*/  MUFU.TANH R15, R15 ;  /* 0x0000000f000f7308 */ /* 0x000ee20000002400 */
[----:B-1----:R-:W-:Y:S02]  /*2000*/  FSEL R122, R31, -INF , P5 ;  /* 0xff8000001f7a7808 */ /* 0x002fe40002800000 */
[----:B------:R-:W-:Y:S01]  /*2010*/  FMNMX.FTZ R31, R94, R29, !PT ;  /* 0x0000001d5e1f7209 */ /* 0x000fe20007810000 */
[----:B------:R-:W-:Y:S01]  /*2020*/  FMUL.FTZ R29, R101, UR5 ;  /* 0x00000005651d7c20 */ /* 0x000fe20008410000 */
[----:B------:R-:W-:Y:S01]  /*2030*/  ISETP.GT.AND P5, PT, R80, 0x38, PT ;  /* 0x000000385000780c */ /* 0x000fe20003fa4270 */
[----:B------:R-:W-:Y:S02]  /*2040*/  FMUL.FTZ R101, R117, UR5 ;  /* 0x0000000575657c20 */ /* 0x000fe40008410000 */
[----:B------:R-:W1:Y:S01]  /*2050*/  MUFU.TANH R24, R24 ;  /* 0x0000001800187308 */ /* 0x000e620000002400 */
[----:B--2---:R-:W-:-:S04]  /*2060*/  FSEL R30, R30, -INF , P6 ;  /* 0xff8000001e1e7808 */ /* 0x004fc80003000000 */
[----:B------:R-:W-:-:S03]  /*2070*/  FMNMX.FTZ R31, R30, R31, !PT ;  /* 0x0000001f1e1f7209 */ /* 0x000fc60007810000 */
[----:B------:R-:W2:Y:S01]  /*2080*/  MUFU.TANH R34, R34 ;  /* 0x0000002200227308 */ /* 0x000ea20000002400 */
[----:B---3--:R-:W-:Y:S01]  /*2090*/  FSEL R88, R15, -INF , P4 ;  /* 0xff8000000f587808 */ /* 0x008fe20002000000 */
[----:B------:R-:W-:Y:S01]  /*20a0*/  FMUL.FTZ R15, R97, UR5 ;  /* 0x00000005610f7c20 */ /* 0x000fe20008410000 */
[----:B------:R-:W-:Y:S01]  /*20b0*/  ISETP.GT.AND P4, PT, R80, 0x28, PT ;  /* 0x000000285000780c */ /* 0x000fe20003f84270 */
[----:B------:R-:W-:Y:S01]  /*20c0*/  FMUL.FTZ R97, R113, UR5 ;  /* 0x0000000571617c20 */ /* 0x000fe20008410000 */
[----:B------:R-:W-:-:S03]  /*20d0*/  FMNMX.FTZ R31, R122, R31, !PT ;  /* 0x0000001f7a1f7209 */ /* 0x000fc60007810000 */
[----:B------:R-:W3:Y:S01]  /*20e0*/  MUFU.TANH R33, R33 ;  /* 0x0000002100217308 */ /* 0x000ee20000002400 */
[----:B-1----:R-:W-:Y:S02]  /*20f0*/  FSEL R24, R24, -INF , P2 ;  /* 0xff80000018187808 */ /* 0x002fe40001000000 */
[----:B------:R-:W-:-:S05]  /*2100*/  ISETP.GT.AND P2, PT, R80, 0x29, PT ;  /* 0x000000295000780c */ /* 0x000fca0003f44270 */
[----:B------:R-:W1:Y:S01]  /*2110*/  MUFU.TANH R35, R35 ;  /* 0x0000002300237308 */ /* 0x000e620000002400 */
[----:B--2---:R-:W-:-:S07]  /*2120*/  FSEL R34, R34, -INF , P4 ;  /* 0xff80000022227808 */ /* 0x004fce0002000000 */
[----:B------:R-:W2:Y:S01]  /*2130*/  MUFU.TANH R28, R28 ;  /* 0x0000001c001c7308 */ /* 0x000ea20000002400 */
[----:B---3--:R-:W-:Y:S02]  /*2140*/  FSEL R124, R33, -INF , P2 ;  /* 0xff800000217c7808 */ /* 0x008fe40001000000 */
[----:B------:R-:W-:Y:S01]  /*2150*/  FMNMX.FTZ R33, R34, R31, !PT ;  /* 0x0000001f22217209 */ /* 0x000fe20007810000 */
[----:B------:R-:W-:-:S04]  /*2160*/  FMUL.FTZ R31, R102, UR5 ;  /* 0x00000005661f7c20 */ /* 0x000fc80008410000 */
[----:B------:R-:W3:Y:S01]  /*2170*/  MUFU.TANH R38, R38 ;  /* 0x0000002600267308 */ /* 0x000ee20000002400 */
[----:B-1----:R-:W-:Y:S02]  /*2180*/  FSEL R126, R35, -INF , P2 ;  /* 0xff800000237e7808 */ /* 0x002fe40001000000 */
[----:B------:R-:W-:Y:S02]  /*2190*/  ISETP.GT.AND P2, PT, R80, 0x40, PT ;  /* 0x000000405000780c */ /* 0x000fe40003f44270 */
[----:B------:R-:W-:-:S03]  /*21a0*/  FMNMX.FTZ R33, R126, R33, !PT ;  /* 0x000000217e217209 */ /* 0x000fc60007810000 */
[----:B------:R-:W1:Y:S01]  /*21b0*/  MUFU.TANH R39, R39 ;  /* 0x0000002700277308 */ /* 0x000e620000002400 */
[----:B--2---:R-:W-:Y:S02]  /*21c0*/  FSEL R28, R28, -INF , P6 ;  /* 0xff8000001c1c7808 */ /* 0x004fe40003000000 */
[----:B------:R-:W-:-:S05]  /*21d0*/  ISETP.GT.AND P6, PT, R80, 0x31, PT ;  /* 0x000000315000780c */ /* 0x000fca0003fc4270 */
[----:B------:R-:W2:Y:S01]  /*21e0*/  MUFU.TANH R32, R32 ;  /* 0x0000002000207308 */ /* 0x000ea20000002400 */
[----:B---3--:R-:W-:-:S04]  /*21f0*/  FSEL R38, R38, -INF , P3 ;  /* 0xff80000026267808 */ /* 0x008fc80001800000 */
[----:B------:R-:W-:Y:S01]  /*2200*/  FMNMX.FTZ R35, R38, R33, !PT ;  /* 0x0000002126237209 */ /* 0x000fe20007810000 */
[----:B------:R-:W-:Y:S02]  /*2210*/  FMUL.FTZ R33, R103, UR5 ;  /* 0x0000000567217c20 */ /* 0x000fe40008410000 */
[----:B------:R-:W3:Y:S01]  /*2220*/  MUFU.TANH R42, R42 ;  /* 0x0000002a002a7308 */ /* 0x000ee20000002400 */
[----:B-1----:R-:W-:-:S04]  /*2230*/  FSEL R128, R39, -INF , P6 ;  /* 0xff80000027807808 */ /* 0x002fc80003000000 */
[----:B------:R-:W-:-:S03]  /*2240*/  FMNMX.FTZ R35, R128, R35, !PT ;  /* 0x0000002380237209 */ /* 0x000fc60007810000 */
[----:B------:R-:W1:Y:S01]  /*2250*/  MUFU.TANH R43, R43 ;  /* 0x0000002b002b7308 */ /* 0x000e620000002400 */
[----:B--2---:R-:W-:Y:S02]  /*2260*/  FSEL R32, R32, -INF , P4 ;  /* 0xff80000020207808 */ /* 0x004fe40002000000 */
[----:B------:R-:W-:-:S05]  /*2270*/  ISETP.GT.AND P4, PT, R80, 0x39, PT ;  /* 0x000000395000780c */ /* 0x000fca0003f84270 */
[----:B------:R-:W2:Y:S01]  /*2280*/  MUFU.TANH R36, R36 ;  /* 0x0000002400247308 */ /* 0x000ea20000002400 */
[----:B---3--:R-:W-:-:S04]  /*2290*/  FSEL R42, R42, -INF , P5 ;  /* 0xff8000002a2a7808 */ /* 0x008fc80002800000 */
[----:B------:R-:W-:-:S03]  /*22a0*/  FMNMX.FTZ R35, R42, R35, !PT ;  /* 0x000000232a237209 */ /* 0x000fc60007810000 */
[----:B------:R-:W3:Y:S01]  /*22b0*/  MUFU.TANH R37, R37 ;  /* 0x0000002500257308 */ /* 0x000ee20000002400 */
[----:B-1----:R-:W-:-:S07]  /*22c0*/  FSEL R100, R43, -INF , P4 ;  /* 0xff8000002b647808 */ /* 0x002fce0002000000 */
[----:B------:R-:W1:Y:S01]  /*22d0*/  MUFU.TANH R46, R46 ;  /* 0x0000002e002e7308 */ /* 0x000e620000002400 */
[----:B--2---:R-:W-:Y:S02]  /*22e0*/  FSEL R36, R36, -INF , P3 ;  /* 0xff80000024247808 */ /* 0x004fe40001800000 */
[----:B------:R-:W-:-:S05]  /*22f0*/  ISETP.GT.AND P3, PT, R80, 0x41, PT ;  /* 0x000000415000780c */ /* 0x000fca0003f64270 */
[----:B------:R-:W2:Y:S01]  /*2300*/  MUFU.TANH R47, R47 ;  /* 0x0000002f002f7308 */ /* 0x000ea20000002400 */
[----:B---3--:R-:W-:Y:S02]  /*2310*/  FSEL R130, R37, -INF , P6 ;  /* 0xff80000025827808 */ /* 0x008fe40003000000 */
[----:B------:R-:W-:Y:S01]  /*2320*/  FMNMX.FTZ R37, R100, R35, !PT ;  /* 0x0000002364257209 */ /* 0x000fe20007810000 */
[----:B------:R-:W-:Y:S01]  /*2330*/  FMUL.FTZ R35, R104, UR5 ;  /* 0x0000000568237c20 */ /* 0x000fe20008410000 */
[----:B------:R-:W-:-:S03]  /*2340*/  ISETP.GT.AND P6, PT, R80, 0x48, PT ;  /* 0x000000485000780c */ /* 0x000fc60003fc4270 */
[----:B------:R-:W3:Y:S01]  /*2350*/  MUFU.TANH R40, R40 ;  /* 0x0000002800287308 */ /* 0x000ee20000002400 */
[----:B-1----:R-:W-:-:S04]  /*2360*/  FSEL R46, R46, -INF , P2 ;  /* 0xff8000002e2e7808 */ /* 0x002fc80001000000 */
[----:B------:R-:W-:-:S03]  /*2370*/  FMNMX.FTZ R37, R46, R37, !PT ;  /* 0x000000252e257209 */ /* 0x000fc60007810000 */
[----:B------:R-:W1:Y:S01]  /*2380*/  MUFU.TANH R50, R50 ;  /* 0x0000003200327308 */ /* 0x000e620000002400 */
[----:B--2---:R-:W-:Y:S01]  /*2390*/  FSEL R134, R47, -INF , P3 ;  /* 0xff8000002f867808 */ /* 0x004fe20001800000 */
[----:B------:R-:W-:-:S03]  /*23a0*/  FMUL.FTZ R47, R110, UR5 ;  /* 0x000000056e2f7c20 */ /* 0x000fc60008410000 */
[----:B------:R-:W-:-:S03]  /*23b0*/  FMNMX.FTZ R37, R134, R37, !PT ;  /* 0x0000002586257209 */ /* 0x000fc60007810000 */
[----:B------:R-:W2:Y:S01]  /*23c0*/  MUFU.TANH R41, R41 ;  /* 0x0000002900297308 */ /* 0x000ea20000002400 */
[----:B---3--:R-:W-:Y:S02]  /*23d0*/  FSEL R40, R40, -INF , P5 ;  /* 0xff80000028287808 */ /* 0x008fe40002800000 */
[----:B------:R-:W-:-:S05]  /*23e0*/  ISETP.GT.AND P5, PT, R80, 0x49, PT ;  /* 0x000000495000780c */ /* 0x000fca0003fa4270 */
[----:B------:R-:W3:Y:S01]  /*23f0*/  MUFU.TANH R51, R51 ;  /* 0x0000003300337308 */ /* 0x000ee20000002400 */
[----:B-1----:R-:W-:-:S04]  /*2400*/  FSEL R50, R50, -INF , P6 ;  /* 0xff80000032327808 */ /* 0x002fc80003000000 */
[----:B------:R-:W-:Y:S01]  /*2410*/  FMNMX.FTZ R39, R50, R37, !PT ;  /* 0x0000002532277209 */ /* 0x000fe20007810000 */
[----:B------:R-:W-:Y:S02]  /*2420*/  FMUL.FTZ R37, R105, UR5 ;  /* 0x0000000569257c20 */ /* 0x000fe40008410000 */
[----:B------:R-:W1:Y:S01]  /*2430*/  MUFU.TANH R44, R44 ;  /* 0x0000002c002c7308 */ /* 0x000e620000002400 */
[----:B--2---:R-:W-:Y:S02]  /*2440*/  FSEL R132, R41, -INF , P4 ;  /* 0xff80000029847808 */ /* 0x004fe40002000000 */
[----:B------:R-:W-:-:S05]  /*2450*/  ISETP.GT.AND P4, PT, R80, 0x50, PT ;  /* 0x000000505000780c */ /* 0x000fca0003f84270 */
[----:B------:R-:W2:Y:S01]  /*2460*/  MUFU.TANH R54, R54 ;  /* 0x0000003600367308 */ /* 0x000ea20000002400 */
[----:B---3--:R-:W-:Y:S01]  /*2470*/  FSEL R102, R51, -INF , P5 ;  /* 0xff80000033667808 */ /* 0x008fe20002800000 */
[----:B------:R-:W-:-:S03]  /*2480*/  FMUL.FTZ R51, R108, UR5 ;  /* 0x000000056c337c20 */ /* 0x000fc60008410000 */
[----:B------:R-:W-:-:S03]  /*2490*/  FMNMX.FTZ R39, R102, R39, !PT ;  /* 0x0000002766277209 */ /* 0x000fc60007810000 */
[----:B------:R-:W3:Y:S01]  /*24a0*/  MUFU.TANH R45, R45 ;  /* 0x0000002d002d7308 */ /* 0x000ee20000002400 */
[----:B-1----:R-:W-:Y:S02]  /*24b0*/  FSEL R44, R44, -INF , P2 ;  /* 0xff8000002c2c7808 */ /* 0x002fe40001000000 */
[----:B------:R-:W-:-:S05]  /*24c0*/  ISETP.GT.AND P2, PT, R80, 0x51, PT ;  /* 0x000000515000780c */ /* 0x000fca0003f44270 */
[----:B------:R-:W1:Y:S01]  /*24d0*/  MUFU.TANH R55, R55 ;  /* 0x0000003700377308 */ /* 0x000e620000002400 */
[----:B--2---:R-:W-:-:S04]  /*24e0*/  FSEL R140, R54, -INF , P4 ;  /* 0xff800000368c7808 */ /* 0x004fc80002000000 */
[----:B------:R-:W-:Y:S01]  /*24f0*/  FMNMX.FTZ R41, R140, R39, !PT ;  /* 0x000000278c297209 */ /* 0x000fe20007810000 */
[----:B------:R-:W-:Y:S02]  /*2500*/  FMUL.FTZ R39, R106, UR5 ;  /* 0x000000056a277c20 */ /* 0x000fe40008410000 */
[----:B------:R-:W2:Y:S01]  /*2510*/  MUFU.TANH R48, R48 ;  /* 0x0000003000307308 */ /* 0x000ea20000002400 */
[----:B---3--:R-:W-:Y:S01]  /*2520*/  FSEL R136, R45, -INF , P3 ;  /* 0xff8000002d887808 */ /* 0x008fe20001800000 */
[----:B------:R-:W-:Y:S01]  /*2530*/  FMUL.FTZ R45, R107, UR5 ;  /* 0x000000056b2d7c20 */ /* 0x000fe20008410000 */
[----:B------:R-:W-:-:S05]  /*2540*/  ISETP.GT.AND P3, PT, R80, 0x58, PT ;  /* 0x000000585000780c */ /* 0x000fca0003f64270 */
[----:B------:R-:W3:Y:S01]  /*2550*/  MUFU.TANH R58, R58 ;  /* 0x0000003a003a7308 */ /* 0x000ee20000002400 */
[----:B-1----:R-:W-:Y:S01]  /*2560*/  FSEL R142, R55, -INF , P2 ;  /* 0xff800000378e7808 */ /* 0x002fe20001000000 */
[----:B------:R-:W-:-:S03]  /*2570*/  FMUL.FTZ R55, R118, UR5 ;  /* 0x0000000576377c20 */ /* 0x000fc60008410000 */
        /* <DEDUP_REMOVED lines=8> */
[----:B-1----:R-:W-:Y:S01]  /*2600*/  FSEL R138, R49, -INF , P5 ;  /* 0xff800000318a7808 */ /* 0x002fe20002800000 */
[----:B------:R-:W-:Y:S01]  /*2610*/  FMUL.FTZ R49, R114, UR5 ;  /* 0x0000000572317c20 */ /* 0x000fe20008410000 */
[----:B------:R-:W-:-:S05]  /*2620*/  ISETP.GT.AND P5, PT, R80, 0x60, PT ;  /* 0x000000605000780c */ /* 0x000fca0003fa4270 */
[----:B------:R-:W1:Y:S01]  /*2630*/  MUFU.TANH R62, R62 ;  /* 0x0000003e003e7308 */ /* 0x000e620000002400 */
[----:B--2---:R-:W-:-:S04]  /*2640*/  FSEL R144, R59, -INF , P6 ;  /* 0xff8000003b907808 */ /* 0x004fc80003000000 */
[----:B------:R-:W-:-:S03]  /*2650*/  FMNMX.FTZ R41, R144, R41, !PT ;  /* 0x0000002990297209 */ /* 0x000fc60007810000 */
[----:B------:R-:W2:Y:S01]  /*2660*/  MUFU.TANH R53, R53 ;  /* 0x0000003500357308 */ /* 0x000ea20000002400 */
[----:B---3--:R-:W-:Y:S02]  /*2670*/  FSEL R52, R52, -INF , P4 ;  /* 0xff80000034347808 */ /* 0x008fe40002000000 */
[----:B------:R-:W-:-:S05]  /*2680*/  ISETP.GT.AND P4, PT, R80, 0x61, PT ;  /* 0x000000615000780c */ /* 0x000fca0003f84270 */
        /* <DEDUP_REMOVED lines=10> */
[----:B-1----:R-:W-:Y:S02]  /*2730*/  FSEL R58, R57, -INF , P6 ;  /* 0xff800000393a7808 */ /* 0x002fe40003000000 */
[----:B------:R-:W-:-:S05]  /*2740*/  ISETP.GT.AND P6, PT, R80, 0x70, PT ;  /* 0x000000705000780c */ /* 0x000fca0003fc4270 */
[----:B------:R-:W1:Y:S01]  /*2750*/  MUFU.TANH R61, R61 ;  /* 0x0000003d003d7308 */ /* 0x000e620000002400 */
[----:B--2---:R-:W-:Y:S02]  /*2760*/  FSEL R56, R56, -INF , P3 ;  /* 0xff80000038387808 */ /* 0x004fe40001800000 */
[----:B------:R-:W-:-:S05]  /*2770*/  ISETP.GT.AND P3, PT, R80, 0x69, PT ;  /* 0x000000695000780c */ /* 0x000fca0003f64270 */
[----:B------:R-:W2:Y:S01]  /*2780*/  MUFU.TANH R70, R70 ;  /* 0x0000004600467308 */ /* 0x000ea20000002400 */
[----:B---3--:R-:W-:-:S07]  /*2790*/  FSEL R106, R66, -INF , P2 ;  /* 0xff800000426a7808 */ /* 0x008fce0001000000 */
[----:B------:R-:W3:Y:S01]  /*27a0*/  MUFU.TANH R67, R67 ;  /* 0x0000004300437308 */ /* 0x000ee20000002400 */
[----:B-1----:R-:W-:Y:S02]  /*27b0*/  FSEL R62, R61, -INF , P4 ;  /* 0xff8000003d3e7808 */ /* 0x002fe40002000000 */
[----:B------:R-:W-:-:S05]  /*27c0*/  ISETP.GT.AND P4, PT, R80, 0x78, PT ;  /* 0x000000785000780c */ /* 0x000fca0003f84270 */
[----:B------:R-:W1:Y:S01]  /*27d0*/  MUFU.TANH R60, R60 ;  /* 0x0000003c003c7308 */ /* 0x000e620000002400 */
[----:B--2---:R-:W-:Y:S02]  /*27e0*/  FSEL R41, R70, -INF , P6 ;  /* 0xff80000046297808 */ /* 0x004fe40003000000 */
[----:B------:R-:W-:-:S05]  /*27f0*/  FMNMX.FTZ R70, R106, R43, !PT ;  /* 0x0000002b6a467209 */ /* 0x000fca0007810000 */
[----:B------:R-:W2:Y:S01]  /*2800*/  MUFU.TANH R74, R74 ;  /* 0x0000004a004a7308 */ /* 0x000ea20000002400 */
[----:B---3--:R-:W-:-:S07]  /*2810*/  FSEL R67, R67, -INF , P3 ;  /* 0xff80000043437808 */ /* 0x008fce0001800000 */
[----:B------:R-:W3:Y:S01]  /*2820*/  MUFU.TANH R71, R71 ;  /* 0x0000004700477308 */ /* 0x000ee20000002400 */
[----:B-1----:R-:W-:Y:S02]  /*2830*/  FSEL R60, R60, -INF , P5 ;  /* 0xff8000003c3c7808 */ /* 0x002fe40002800000 */
[----:B------:R-:W-:-:S05]  /*2840*/  ISETP.GT.AND P5, PT, R80, 0x71, PT ;  /* 0x000000715000780c */ /* 0x000fca0003fa4270 */
[----:B------:R-:W1:Y:S01]  /*2850*/  MUFU.TANH R65, R65 ;  /* 0x0000004100417308 */ /* 0x000e620000002400 */
[----:B--2---:R-:W-:Y:S02]  /*2860*/  FSEL R108, R74, -INF , P4 ;  /* 0xff8000004a6c7808 */ /* 0x004fe40002000000 */
[----:B------:R-:W-:-:S04]  /*2870*/  FMNMX.FTZ R74, R67, R70, !PT ;  /* 0x00000046434a7209 */ /* 0x000fc80007810000 */
[----:B------:R-:W-:Y:S01]  /*2880*/  FMNMX.FTZ R74, R41, R74, !PT ;  /* 0x0000004a294a7209 */ /* 0x000fe20007810000 */
        /* <DEDUP_REMOVED lines=10> */
[----:B---3--:R-:W-:Y:S02]  /*2930*/  FSEL R110, R78, -INF , P3 ;  /* 0xff8000004e6e7808 */ /* 0x008fe40001800000 */
[----:B------:R-:W-:-:S05]  /*2940*/  FMNMX.FTZ R78, R108, R43, !PT ;  /* 0x0000002b6c4e7209 */ /* 0x000fca0007810000 */
[----:B------:R-:W3:Y:S01]  /*2950*/  MUFU.TANH R69, R69 ;  /* 0x0000004500457308 */ /* 0x000ee20000002400 */
[----:B-1----:R-:W-:-:S04]  /*2960*/  FSEL R75, R75, -INF , P2 ;  /* 0xff8000004b4b7808 */ /* 0x002fc80001000000 */
[----:B------:R-:W-:-:S03]  /*2970*/  FMNMX.FTZ R43, R75, R78, !PT ;  /* 0x0000004e4b2b7209 */ /* 0x000fc60007810000 */
[----:B------:R-:W1:Y:S01]  /*2980*/  MUFU.TANH R79, R79 ;  /* 0x0000004f004f7308 */ /* 0x000e620000002400 */
[----:B--2---:R-:W-:Y:S02]  /*2990*/  FSEL R150, R68, -INF , P6 ;  /* 0xff80000044967808 */ /* 0x004fe40003000000 */
[----:B------:R-:W-:Y:S02]  /*29a0*/  ISETP.GT.AND P6, PT, R80, 0x81, PT ;  /* 0x000000815000780c */ /* 0x000fe40003fc4270 */
        /* <DEDUP_REMOVED lines=47> */
[----:B---3--:R-:W-:Y:S01]  /*2ca0*/  FSEL R15, R39, -INF , P4 ;  /* 0xff800000270f7808 */ /* 0x008fe20002000000 */
[----:B------:R-:W-:-:S03]  /*2cb0*/  IMAD.U32 R39, RZ, RZ, UR6 ;  /* 0x00000006ff277e24 */ /* 0x000fc6000f8e00ff */
        /* <DEDUP_REMOVED lines=38> */
[----:B-1----:R-:W-:-:S04]  /*2f20*/  FSEL R55, R119, -INF , P2 ;  /* 0xff80000077377808 */ /* 0x002fc80001000000 */
[----:B------:R-:W-:-:S03]  /*2f30*/  FMNMX.FTZ R57, R55, R98, !PT ;  /* 0x0000006237397209 */ /* 0x000fc60007810000 */
[----:B------:R-:W1:Y:S02]  /*2f40*/  MUFU.TANH R97, R97 ;  /* 0x0000006100617308 */ /* 0x000e640000002400 */
[----:B------:R-:W4:Y:S06]  /*2f50*/  SHFL.BFLY PT, R80, R57, 0x2, 0x1f ;  /* 0x0c401f0039507f89 */ /* 0x000f2c00000e0000 */
[----:B------:R-:W-:Y:S08]  /*2f60*/  MUFU.TANH R99, R99 ;  /* 0x0000006300637308 */ /* 0x000ff00000002400 */
[----:B------:R-:W-:Y:S01]  /*2f70*/  MUFU.TANH R101, R101 ;  /* 0x0000006500657308 */ /* 0x000fe20000002400 */
[----:B----4-:R-:W-:-:S05]  /*2f80*/  FMNMX.FTZ R59, R57, R80, !PT ;  /* 0x00000050393b7209 */ /* 0x010fca0007810000 */
[----:B------:R-:W4:Y:S02]  /*2f90*/  SHFL.BFLY PT, R98, R59, 0x1, 0x1f ;  /* 0x0c201f003b627f89 */ /* 0x000f2400000e0000 */
[----:B----4-:R-:W-:Y:S02]  /*2fa0*/  FMNMX.FTZ R98, R59, R98, !PT ;  /* 0x000000623b627209 */ /* 0x010fe40007810000 */
[----:B------:R-:W-:Y:S02]  /*2fb0*/  FMNMX.FTZ R59, R4, R5, !PT ;  /* 0x00000005043b7209 */ /* 0x000fe40007810000 */
[C---:B------:R-:W-:Y:S01]  /*2fc0*/  FSETP.NEU.FTZ.AND P0, PT, R98.reuse, -INF , PT ;  /* 0xff8000006200780b */ /* 0x040fe20003f1d000 */
[----:B------:R-:W-:Y:S01]  /*2fd0*/  FMUL.FTZ R80, R98, R39 ;  /* 0x0000002762507220 */ /* 0x000fe20000410000 */
[----:B------:R-:W-:-:S04]  /*2fe0*/  FMNMX.FTZ R59, R10, R59, !PT ;  /* 0x0000003b0a3b7209 */ /* 0x000fc80007810000 */
[----:B------:R-:W-:Y:S02]  /*2ff0*/  FMNMX.FTZ R59, R86, R59, !PT ;  /* 0x0000003b563b7209 */ /* 0x000fe40007810000 */
[----:B------:R-:W-:Y:S02]  /*3000*/  FSEL R80, R80, RZ, P0 ;  /* 0x000000ff50507208 */ /* 0x000fe40000000000 */
[----:B------:R-:W-:Y:S02]  /*3010*/  FMNMX.FTZ R59, R14, R59, !PT ;  /* 0x0000003b0e3b7209 */ /* 0x000fe40007810000 */
[----:B------:R-:W-:Y:S01]  /*3020*/  ISETP.NE.AND P0, PT, R120, RZ, PT ;  /* 0x000000ff7800720c */ /* 0x000fe20003f05270 */
[--C-:B------:R-:W-:Y:S01]  /*3030*/  FFMA.FTZ R89, R46, R39, -R80.reuse ;  /* 0x000000272e597223 */ /* 0x100fe20000010850 */
[----:B------:R-:W-:Y:S01]  /*3040*/  FMNMX.FTZ R59, R88, R59, !PT ;  /* 0x0000003b583b7209 */ /* 0x000fe20007810000 */
[-CC-:B------:R-:W-:Y:S01]  /*3050*/  FFMA.FTZ R112, R94, R39.reuse, -R80.reuse ;  /* 0x000000275e707223 */ /* 0x180fe20000010850 */
[-CC-:B------:R-:W-:Y:S01]  /*3060*/  FFMA.FTZ R94, R67, R39.reuse, -R80.reuse ;  /* 0x00000027435e7223 */ /* 0x180fe20000010850 */
[--C-:B------:R-:W-:Y:S01]  /*3070*/  FFMA.FTZ R91, R50, R39, -R80.reuse ;  /* 0x00000027325b7223 */ /* 0x100fe20000010850 */
[----:B------:R-:W-:Y:S01]  /*3080*/  FMNMX.FTZ R59, R24, R59, !PT ;  /* 0x0000003b183b7209 */ /* 0x000fe20007810000 */
[-CC-:B------:R-:W-:Y:S01]  /*3090*/  FFMA.FTZ R77, R128, R39.reuse, -R80.reuse ;  /* 0x00000027804d7223 */ /* 0x180fe20000010850 */
[----:B--2---:R-:W-:Y:S01]  /*30a0*/  FSEL R128, R95, -INF , P6 ;  /* 0xff8000005f807808 */ /* 0x004fe20003000000 */
[--C-:B------:R-:W-:Y:S01]  /*30b0*/  FFMA.FTZ R116, R134, R39, -R80.reuse ;  /* 0x0000002786747223 */ /* 0x100fe20000010850 */
[----:B------:R-:W-:Y:S01]  /*30c0*/  FMNMX.FTZ R59, R92, R59, !PT ;  /* 0x0000003b5c3b7209 */ /* 0x000fe20007810000 */
[-CC-:B------:R-:W-:Y:S01]  /*30d0*/  FFMA.FTZ R87, R26, R39.reuse, -R80.reuse ;  /* 0x000000271a577223 */ /* 0x180fe20000010850 */
[----:B---3--:R-:W-:Y:S01]  /*30e0*/  FSEL R134, R93, -INF , P5 ;  /* 0xff8000005d867808 */ /* 0x008fe20002800000 */
[--C-:B------:R-:W-:Y:S01]  /*30f0*/  FFMA.FTZ R26, R34, R39, -R80.reuse ;  /* 0x00000027221a7223 */ /* 0x100fe20000010850 */
[----:B------:R-:W-:Y:S01]  /*3100*/  FMNMX.FTZ R59, R28, R59, !PT ;  /* 0x0000003b1c3b7209 */ /* 0x000fe20007810000 */
[-CC-:B------:R-:W-:Y:S01]  /*3110*/  FFMA.FTZ R34, R140, R39.reuse, -R80.reuse ;  /* 0x000000278c227223 */ /* 0x180fe20000010850 */
[-CC-:B------:R-:W-:Y:S01]  /*3120*/  FFMA.FTZ R142, R142, R39.reuse, -R80.reuse ;  /* 0x000000278e8e7223 */ /* 0x180fe20000010850 */
[----:B-1----:R-:W-:Y:S01]  /*3130*/  FSEL R140, R97, -INF , P4 ;  /* 0xff800000618c7808 */ /* 0x002fe20002000000 */
[--C-:B------:R-:W-:Y:S01]  /*3140*/  FFMA.FTZ R144, R144, R39, -R80.reuse ;  /* 0x0000002790907223 */ /* 0x100fe20000010850 */
[----:B------:R-:W-:Y:S01]  /*3150*/  FMNMX.FTZ R59, R96, R59, !PT ;  /* 0x0000003b603b7209 */ /* 0x000fe20007810000 */
[-CC-:B------:R-:W-:Y:S01]  /*3160*/  FFMA.FTZ R85, R42, R39.reuse, -R80.reuse ;  /* 0x000000272a557223 */ /* 0x180fe20000010850 */
[-CC-:B------:R-:W-:Y:S01]  /*3170*/  FFMA.FTZ R42, R104, R39.reuse, -R80.reuse ;  /* 0x00000027682a7223 */ /* 0x180fe20000010850 */
        /* <DEDUP_REMOVED lines=10> */
[----:B------:R-:W-:Y:S01]  /*3220*/  MUFU.EX2 R6, R6 ;  /* 0x0000000600067308 */ /* 0x000fe20000000800 */
[-CC-:B------:R-:W-:Y:S01]  /*3230*/  FFMA.FTZ R83, R31, R39.reuse, -R80.reuse ;  /* 0x000000271f537223 */ /* 0x180fe20000010850 */
[--C-:B------:R-:W-:Y:S01]  /*3240*/  FFMA.FTZ R69, R84, R39, -R80.reuse ;  /* 0x0000002754457223 */ /* 0x100fe20000010850 */
[----:B------:R-:W-:Y:S01]  /*3250*/  FMNMX.FTZ R59, R130, R59, !PT ;  /* 0x0000003b823b7209 */ /* 0x000fe20007810000 */
[-CC-:B------:R-:W-:Y:S01]  /*3260*/  FFMA.FTZ R146, R146, R39.reuse, -R80.reuse ;  /* 0x0000002792927223 */ /* 0x180fe20000010850 */
[-CC-:B------:R-:W-:Y:S01]  /*3270*/  FFMA.FTZ R73, R20, R39.reuse, -R80.reuse ;  /* 0x0000002714497223 */ /* 0x180fe20000010850 */
[--C-:B------:R-:W-:Y:S01]  /*3280*/  FFMA.FTZ R90, R90, R39, -R80.reuse ;  /* 0x000000275a5a7223 */ /* 0x100fe20000010850 */
[----:B------:R-:W-:Y:S01]  /*3290*/  FMNMX.FTZ R59, R40, R59, !PT ;  /* 0x0000003b283b7209 */ /* 0x000fe20007810000 */
[----:B------:R-:W1:Y:S01]  /*32a0*/  MUFU.EX2 R7, R7 ;  /* 0x0000000700077308 */ /* 0x000e620000000800 */
[-CC-:B------:R-:W-:Y:S01]  /*32b0*/  FFMA.FTZ R20, R30, R39.reuse, -R80.reuse ;  /* 0x000000271e147223 */ /* 0x180fe20000010850 */
[--C-:B------:R-:W-:Y:S01]  /*32c0*/  FFMA.FTZ R30, R38, R39, -R80.reuse ;  /* 0x00000027261e7223 */ /* 0x100fe20000010850 */
[----:B------:R-:W-:Y:S01]  /*32d0*/  FMNMX.FTZ R59, R132, R59, !PT ;  /* 0x0000003b843b7209 */ /* 0x000fe20007810000 */
[-CC-:B------:R-:W-:Y:S01]  /*32e0*/  FFMA.FTZ R38, R41, R39.reuse, -R80.reuse ;  /* 0x0000002729267223 */ /* 0x180fe20000010850 */
[-CC-:B------:R-:W-:Y:S01]  /*32f0*/  FFMA.FTZ R41, R71, R39.reuse, -R80.reuse ;  /* 0x0000002747297223 */ /* 0x180fe20000010850 */
[--C-:B------:R-:W-:Y:S01]  /*3300*/  FFMA.FTZ R71, R75, R39, -R80.reuse ;  /* 0x000000274b477223 */ /* 0x100fe20000010850 */
[----:B------:R-:W-:Y:S01]  /*3310*/  FMNMX.FTZ R59, R44, R59, !PT ;  /* 0x0000003b2c3b7209 */ /* 0x000fe20007810000 */
[----:B------:R-:W2:Y:S01]  /*3320*/  MUFU.EX2 R12, R12 ;  /* 0x0000000c000c7308 */ /* 0x000ea20000000800 */
[-CC-:B------:R-:W-:Y:S01]  /*3330*/  FFMA.FTZ R75, R110, R39.reuse, -R80.reuse ;  /* 0x000000276e4b7223 */ /* 0x180fe20000010850 */
[--C-:B------:R-:W-:Y:S01]  /*3340*/  FFMA.FTZ R110, R13, R39, -R80.reuse ;  /* 0x000000270d6e7223 */ /* 0x100fe20000010850 */
[----:B------:R-:W-:Y:S01]  /*3350*/  FMNMX.FTZ R59, R136, R59, !PT ;  /* 0x0000003b883b7209 */ /* 0x000fe20007810000 */
[-CC-:B------:R-:W-:Y:S01]  /*3360*/  FFMA.FTZ R63, R126, R39.reuse, -R80.reuse ;  /* 0x000000277e3f7223 */ /* 0x180fe20000010850 */
[-CC-:B------:R-:W-:Y:S01]  /*3370*/  FFMA.FTZ R108, R108, R39.reuse, -R80.reuse ;  /* 0x000000276c6c7223 */ /* 0x180fe20000010850 */
[--C-:B------:R-:W-:Y:S01]  /*3380*/  FFMA.FTZ R126, R53, R39, -R80.reuse ;  /* 0x00000027357e7223 */ /* 0x100fe20000010850 */
[----:B------:R-:W-:Y:S01]  /*3390*/  FMNMX.FTZ R59, R48, R59, !PT ;  /* 0x0000003b303b7209 */ /* 0x000fe20007810000 */
[----:B------:R-:W3:Y:S01]  /*33a0*/  MUFU.EX2 R69, R69 ;  /* 0x0000004500457308 */ /* 0x000ee20000000800 */
[----:B-1----:R-:W-:Y:S01]  /*33b0*/  FADD.FTZ R13, R6, R7 ;  /* 0x00000007060d7221 */ /* 0x002fe20000010000 */
        /* <DEDUP_REMOVED lines=12> */
[----:B------:R-:W-:Y:S01]  /*3480*/  FFMA.FTZ R45, R45, R39, -R80 ;  /* 0x000000272d2d7223 */ /* 0x000fe20000010850 */
[----:B------:R-:W-:Y:S01]  /*3490*/  FMNMX.FTZ R61, R56, R61, !PT ;  /* 0x0000003d383d7209 */ /* 0x000fe20007810000 */
[----:B------:R4:W-:Y:S01]  /*34a0*/  MUFU.EX2 R59, R142 ;  /* 0x0000008e003b7308 */ /* 0x0009e20000000800 */
[----:B------:R-:W-:-:S02]  /*34b0*/  MOV R148, R151 ;  /* 0x0000009700947202 */ /* 0x000fc40000000f00 */
[----:B------:R-:W-:-:S04]  /*34c0*/  FMNMX.FTZ R61, R58, R61, !PT ;  /* 0x0000003d3a3d7209 */ /* 0x000fc80007810000 */
[----:B------:R-:W-:Y:S01]  /*34d0*/  FMNMX.FTZ R61, R60, R61, !PT ;  /* 0x0000003d3c3d7209 */ /* 0x000fe20007810000 */
[----:B------:R-:W-:Y:S01]  /*34e0*/  MUFU.EX2 R90, R90 ;  /* 0x0000005a005a7308 */ /* 0x000fe20000000800 */
[----:B----4-:R-:W-:Y:S02]  /*34f0*/  FSEL R142, R99, -INF , P3 ;  /* 0xff800000638e7808 */ /* 0x010fe40001800000 */
[----:B------:R-:W-:-:S04]  /*3500*/  FMNMX.FTZ R65, R62, R61, !PT ;  /* 0x0000003d3e417209 */ /* 0x000fc80007810000 */
[----:B------:R-:W-:Y:S01]  /*3510*/  FMNMX.FTZ R65, R64, R65, !PT ;  /* 0x0000004140417209 */ /* 0x000fe20007810000 */
[----:B------:R4:W-:Y:S03]  /*3520*/  MUFU.EX2 R61, R144 ;  /* 0x00000090003d7308 */ /* 0x0009e60000000800 */
[----:B------:R-:W-:-:S04]  /*3530*/  FMNMX.FTZ R81, R66, R65, !PT ;  /* 0x0000004142517209 */ /* 0x000fc80007810000 */
[----:B------:R-:W-:Y:S01]  /*3540*/  FMNMX.FTZ R81, R150, R81, !PT ;  /* 0x0000005196517209 */ /* 0x000fe20007810000 */
[----:B------:R-:W-:Y:S01]  /*3550*/  MUFU.EX2 R65, R146 ;  /* 0x0000009200417308 */ /* 0x000fe20000000800 */
[----:B----4-:R-:W-:Y:S02]  /*3560*/  FSEL R144, R101, -INF , P2 ;  /* 0xff80000065907808 */ /* 0x010fe40001000000 */
[----:B------:R-:W-:-:S04]  /*3570*/  FMNMX.FTZ R81, R68, R81, !PT ;  /* 0x0000005144517209 */ /* 0x000fc80007810000 */
[----:B------:R-:W-:Y:S01]  /*3580*/  FMNMX.FTZ R81, R72, R81, !PT ;  /* 0x0000005148517209 */ /* 0x000fe20007810000 */
[----:B------:R-:W-:Y:S03]  /*3590*/  MUFU.EX2 R87, R87 ;  /* 0x0000005700577308 */ /* 0x000fe60000000800 */
        /* <DEDUP_REMOVED lines=8> */
[----:B------:R4:W-:Y:S03]  /*3620*/  MUFU.EX2 R81, R106 ;  /* 0x0000006a00517308 */ /* 0x0009e60000000800 */
[----:B------:R-:W-:-:S04]  /*3630*/  FMNMX.FTZ R67, R11, R46, !PT ;  /* 0x0000002e0b437209 */ /* 0x000fc80007810000 */
[----:B------:R-:W-:Y:S01]  /*3640*/  FMNMX.FTZ R46, R118, R67, !PT ;  /* 0x00000043762e7209 */ /* 0x000fe20007810000 */
[----:B------:R-:W-:Y:S01]  /*3650*/  MUFU.EX2 R57, R57 ;  /* 0x0000003900397308 */ /* 0x000fe20000000800 */
[----:B----4-:R-:W-:Y:S02]  /*3660*/  FFMA.FTZ R106, R43, R39, -R80 ;  /* 0x000000272b6a7223 */ /* 0x010fe40000010850 */
[----:B------:R-:W-:-:S04]  /*3670*/  FMNMX.FTZ R50, R29, R46, !PT ;  /* 0x0000002e1d327209 */ /* 0x000fc80007810000 */
[----:B------:R-:W-:Y:S01]  /*3680*/  FMNMX.FTZ R50, R35, R50, !PT ;  /* 0x0000003223327209 */ /* 0x000fe20007810000 */
[----:B------:R4:W-:Y:S03]  /*3690*/  MUFU.EX2 R46, R108 ;  /* 0x0000006c002e7308 */ /* 0x0009e60000000800 */
[----:B------:R-:W-:-:S04]  /*36a0*/  FMNMX.FTZ R50, R37, R50, !PT ;  /* 0x0000003225327209 */ /* 0x000fc80007810000 */
[----:B------:R-:W-:Y:S01]  /*36b0*/  FMNMX.FTZ R67, R27, R50, !PT ;  /* 0x000000321b437209 */ /* 0x000fe20007810000 */
[----:B------:R-:W-:Y:S01]  /*36c0*/  MUFU.EX2 R26, R26 ;  /* 0x0000001a001a7308 */ /* 0x000fe20000000800 */
[-CC-:B----4-:R-:W-:Y:S01]  /*36d0*/  FFMA.FTZ R108, R33, R39.reuse, -R80.reuse ;  /* 0x00000027216c7223 */ /* 0x190fe20000010850 */
[--C-:B------:R-:W-:Y:S01]  /*36e0*/  FFMA.FTZ R33, R15, R39, -R80.reuse ;  /* 0x000000270f217223 */ /* 0x100fe20000010850 */
[----:B------:R-:W-:Y:S01]  /*36f0*/  FMNMX.FTZ R67, R128, R67, !PT ;  /* 0x0000004380437209 */ /* 0x000fe20007810000 */
[----:B------:R-:W-:-:S03]  /*3700*/  FFMA.FTZ R80, R55, R39, -R80 ;  /* 0x0000002737507223 */ /* 0x000fc60000010850 */
[----:B------:R-:W-:Y:S01]  /*3710*/  FMNMX.FTZ R67, R134, R67, !PT ;  /* 0x0000004386437209 */ /* 0x000fe20007810000 */
[----:B------:R-:W-:Y:S03]  /*3720*/  MUFU.EX2 R63, R63 ;  /* 0x0000003f003f7308 */ /* 0x000fe60000000800 */
[----:B------:R-:W-:-:S04]  /*3730*/  FMNMX.FTZ R67, R140, R67, !PT ;  /* 0x000000438c437209 */ /* 0x000fc80007810000 */
[----:B------:R-:W-:Y:S01]  /*3740*/  FMNMX.FTZ R67, R142, R67, !PT ;  /* 0x000000438e437209 */ /* 0x000fe20007810000 */
[----:B------:R-:W-:Y:S03]  /*3750*/  MUFU.EX2 R30, R30 ;  /* 0x0000001e001e7308 */ /* 0x000fe60000000800 */
[----:B------:R-:W-:-:S05]  /*3760*/  FMNMX.FTZ R67, R144, R67, !PT ;  /* 0x0000004390437209 */ /* 0x000fca0007810000 */
[----:B------:R-:W4:Y:S01]  /*3770*/  SHFL.BFLY PT, R50, R67, 0x2, 0x1f ;  /* 0x0c401f0043327f89 */ /* 0x000f2200000e0000 */
[----:B------:R-:W-:Y:S08]  /*3780*/  MUFU.EX2 R77, R77 ;  /* 0x0000004d004d7308 */ /* 0x000ff00000000800 */
[----:B------:R-:W-:Y:S08]  /*3790*/  MUFU.EX2 R85, R85 ;  /* 0x0000005500557308 */ /* 0x000ff00000000800 */
[----:B------:R-:W-:Y:S01]  /*37a0*/  MUFU.EX2 R100, R100 ;  /* 0x0000006400647308 */ /* 0x000fe20000000800 */
[----:B----4-:R-:W-:-:S07]  /*37b0*/  FMNMX.FTZ R25, R67, R50, !PT ;  /* 0x0000003243197209 */ /* 0x010fce0007810000 */
[----:B------:R-:W-:Y:S01]  /*37c0*/  MUFU.EX2 R89, R89 ;  /* 0x0000005900597308 */ /* 0x000fe20000000800 */
[----:B------:R-:W4:Y:S07]  /*37d0*/  SHFL.BFLY PT, R50, R25, 0x1, 0x1f ;  /* 0x0c201f0019327f89 */ /* 0x000f2e00000e0000 */
[----:B------:R-:W-:Y:S08]  /*37e0*/  MUFU.EX2 R116, R116 ;  /* 0x0000007400747308 */ /* 0x000ff00000000800 */
[----:B------:R-:W-:Y:S08]  /*37f0*/  MUFU.EX2 R91, R91 ;  /* 0x0000005b005b7308 */ /* 0x000ff00000000800 */
[----:B------:R-:W-:Y:S01]  /*3800*/  MUFU.EX2 R120, R120 ;  /* 0x0000007800787308 */ /* 0x000fe20000000800 */
[----:B----4-:R-:W-:-:S04]  /*3810*/  FMNMX.FTZ R50, R25, R50, !PT ;  /* 0x0000003219327209 */ /* 0x010fc80007810000 */
[C---:B------:R-:W-:Y:S01]  /*3820*/  FSETP.NEU.FTZ.AND P2, PT, R50.reuse, -INF , PT ;  /* 0xff8000003200780b */ /* 0x040fe20003f5d000 */
[----:B------:R-:W-:Y:S02]  /*3830*/  FMUL.FTZ R25, R50, R39 ;  /* 0x0000002732197220 */ /* 0x000fe40000410000 */
[----:B------:R-:W-:Y:S03]  /*3840*/  MUFU.EX2 R34, R34 ;  /* 0x0000002200227308 */ /* 0x000fe60000000800 */
[----:B------:R-:W-:Y:S02]  /*3850*/  FSEL R25, R25, RZ, P2 ;  /* 0x000000ff19197208 */ /* 0x000fe40001000000 */
[----:B------:R-:W-:-:S03]  /*3860*/  ISETP.GE.AND P2, PT, R121, 0xc1, PT ;  /* 0x000000c17900780c */ /* 0x000fc60003f46270 */
[----:B------:R-:W-:Y:S01]  /*3870*/  MUFU.EX2 R42, R42 ;  /* 0x0000002a002a7308 */ /* 0x000fe20000000800 */
[-CC-:B------:R-:W-:Y:S01]  /*3880*/  FFMA.FTZ R4, R4, R39.reuse, -R25.reuse ;  /* 0x0000002704047223 */ /* 0x180fe20000010819 */
[-CC-:B------:R-:W-:Y:S01]  /*3890*/  FFMA.FTZ R31, R5, R39.reuse, -R25.reuse ;  /* 0x00000027051f7223 */ /* 0x180fe20000010819 */
[-CC-:B------:R-:W-:Y:S01]  /*38a0*/  FFMA.FTZ R99, R10, R39.reuse, -R25.reuse ;  /* 0x000000270a637223 */ /* 0x180fe20000010819 */
[-CC-:B------:R-:W-:Y:S01]  /*38b0*/  FFMA.FTZ R146, R86, R39.reuse, -R25.reuse ;  /* 0x0000002756927223 */ /* 0x180fe20000010819 */
[-CC-:B------:R-:W-:Y:S01]  /*38c0*/  FFMA.FTZ R14, R14, R39.reuse, -R25.reuse ;  /* 0x000000270e0e7223 */ /* 0x180fe20000010819 */
[-CC-:B------:R-:W-:Y:S01]  /*38d0*/  FFMA.FTZ R101, R88, R39.reuse, -R25.reuse ;  /* 0x0000002758657223 */ /* 0x180fe20000010819 */
[-CC-:B------:R-:W-:Y:S01]  /*38e0*/  FFMA.FTZ R88, R24, R39.reuse, -R25.reuse ;  /* 0x0000002718587223 */ /* 0x180fe20000010819 */
[----:B------:R-:W-:Y:S01]  /*38f0*/  MUFU.EX2 R4, R4 ;  /* 0x0000000400047308 */ /* 0x000fe20000000800 */
[-CC-:B------:R-:W-:Y:S01]  /*3900*/  FFMA.FTZ R24, R28, R39.reuse, -R25.reuse ;  /* 0x000000271c187223 */ /* 0x180fe20000010819 */
[-CC-:B------:R-:W-:Y:S01]  /*3910*/  FFMA.FTZ R28, R36, R39.reuse, -R25.reuse ;  /* 0x00000027241c7223 */ /* 0x180fe20000010819 */
[-C--:B------:R-:W-:Y:S01]  /*3920*/  FFMA.FTZ R36, R56, R39.reuse, -R25 ;  /* 0x0000002738247223 */ /* 0x080fe20000010819 */
[----:B--2---:R-:W-:Y:S01]  /*3930*/  FADD.FTZ R56, R12, R13 ;  /* 0x0000000d0c387221 */ /* 0x004fe20000010000 */
[-CC-:B------:R-:W-:Y:S01]  /*3940*/  FFMA.FTZ R53, R54, R39.reuse, -R25.reuse ;  /* 0x0000002736357223 */ /* 0x180fe20000010819 */
[-CC-:B------:R-:W-:Y:S01]  /*3950*/  FFMA.FTZ R103, R92, R39.reuse, -R25.reuse ;  /* 0x000000275c677223 */ /* 0x180fe20000010819 */
[----:B------:R-:W-:Y:S01]  /*3960*/  @!P1 IADD3 R5, R3, 0x30840, RZ ;  /* 0x0003084003059810 */ /* 0x000fe20007ffe0ff */
[----:B------:R-:W2:Y:S01]  /*3970*/  MUFU.EX2 R31, R31 ;  /* 0x0000001f001f7308 */ /* 0x000ea20000000800 */
[----:B---3--:R-:W-:Y:S01]  /*3980*/  FADD.FTZ R56, R69, R56 ;  /* 0x0000003845387221 */ /* 0x008fe20000010000 */
[-C--:B------:R-:W-:Y:S01]  /*3990*/  FFMA.FTZ R43, R96, R39.reuse, -R25 ;  /* 0x00000027602b7223 */ /* 0x080fe20000010819 */
[----:B------:R-:W-:Y:S01]  /*39a0*/  @!P1 PRMT R5, RZ, 0x654, R5 ;  /* 0x00000654ff059816 */ /* 0x000fe20000000005 */
[-CC-:B------:R-:W-:Y:S01]  /*39b0*/  FFMA.FTZ R10, R32, R39.reuse, -R25.reuse ;  /* 0x00000027200a7223 */ /* 0x180fe20000010819 */
[----:B-1----:R-:W-:Y:S01]  /*39c0*/  FADD.FTZ R15, R73, R56 ;  /* 0x00000038490f7221 */ /* 0x002fe20000010000 */
[-CC-:B------:R-:W-:Y:S01]  /*39d0*/  FFMA.FTZ R51, R124, R39.reuse, -R25.reuse ;  /* 0x000000277c337223 */ /* 0x180fe20000010819 */
[----:B------:R1:W-:Y:S01]  /*39e0*/  @!P1 SYNCS.ARRIVE.TRANS64.RED.A1T0 RZ, [R5+URZ], RZ ;  /* 0x000000ff05ff99a7 */ /* 0x0003e2000810043f */
[----:B------:R-:W3:Y:S01]  /*39f0*/  MUFU.EX2 R99, R99 ;  /* 0x0000006300637308 */ /* 0x000ee20000000800 */
[-CC-:B------:R-:W-:Y:S01]  /*3a00*/  FFMA.FTZ R93, R58, R39.reuse, -R25.reuse ;  /* 0x000000273a5d7223 */ /* 0x180fe20000010819 */
[-CC-:B------:R-:W-:Y:S01]  /*3a10*/  FFMA.FTZ R55, R130, R39.reuse, -R25.reuse ;  /* 0x0000002782377223 */ /* 0x180fe20000010819 */
[-CC-:B------:R-:W-:Y:S01]  /*3a20*/  FFMA.FTZ R86, R44, R39.reuse, -R25.reuse ;  /* 0x000000272c567223 */ /* 0x180fe20000010819 */
[-CC-:B------:R-:W-:Y:S01]  /*3a30*/  FFMA.FTZ R44, R60, R39.reuse, -R25.reuse ;  /* 0x000000273c2c7223 */ /* 0x180fe20000010819 */
[-CC-:B------:R-:W-:Y:S01]  /*3a40*/  FFMA.FTZ R40, R40, R39.reuse, -R25.reuse ;  /* 0x0000002728287223 */ /* 0x180fe20000010819 */
[-C--:B------:R-:W-:Y:S01]  /*3a50*/  FFMA.FTZ R66, R66, R39.reuse, -R25 ;  /* 0x0000002742427223 */ /* 0x080fe20000010819 */
[----:B-1----:R-:W-:Y:S01]  /*3a60*/  F2FP.BF16.F32.PACK_AB R5, R7, R6 ;  /* 0x000000060705723e */ /* 0x002fe200000010ff */
[----:B------:R-:W1:Y:S01]  /*3a70*/  MUFU.EX2 R146, R146 ;  /* 0x0000009200927308 */ /* 0x000e620000000800 */
[----:B--2---:R-:W-:Y:S01]  /*3a80*/  FADD.FTZ R54, R4, R31 ;  /* 0x0000001f04367221 */ /* 0x004fe20000010000 */
[----:B------:R-:W-:Y:S01]  /*3a90*/  F2FP.BF16.F32.PACK_AB R4, R31, R4 ;  /* 0x000000041f04723e */ /* 0x000fe200000010ff */
[-CC-:B------:R-:W-:Y:S01]  /*3aa0*/  FFMA.FTZ R67, R132, R39.reuse, -R25.reuse ;  /* 0x0000002784437223 */ /* 0x180fe20000010819 */
[-CC-:B------:R-:W-:Y:S01]  /*3ab0*/  FFMA.FTZ R62, R62, R39.reuse, -R25.reuse ;  /* 0x000000273e3e7223 */ /* 0x180fe20000010819 */
[----:B------:R-:W-:Y:S01]  /*3ac0*/  F2FP.BF16.F32.PACK_AB R7, R69, R12 ;  /* 0x0000000c4507723e */ /* 0x000fe200000010ff */
[-CC-:B------:R-:W-:Y:S01]  /*3ad0*/  FFMA.FTZ R95, R136, R39.reuse, -R25.reuse ;  /* 0x00000027885f7223 */ /* 0x180fe20000010819 */
[-C--:B------:R-:W-:Y:S01]  /*3ae0*/  FFMA.FTZ R48, R48, R39.reuse, -R25 ;  /* 0x0000002730307223 */ /* 0x080fe20000010819 */
[----:B------:R-:W2:Y:S01]  /*3af0*/  MUFU.EX2 R14, R14 ;  /* 0x0000000e000e7308 */ /* 0x000ea20000000800 */
[----:B---3--:R-:W-:Y:S01]  /*3b00*/  FADD.FTZ R13, R99, R54 ;  /* 0x00000036630d7221 */ /* 0x008fe20000010000 */
[----:B------:R-:W-:Y:S01]  /*3b10*/  FADD.FTZ R54, R90, R15 ;  /* 0x0000000f5a367221 */ /* 0x000fe20000010000 */
[-CC-:B------:R-:W-:Y:S01]  /*3b20*/  FFMA.FTZ R97, R138, R39.reuse, -R25.reuse ;  /* 0x000000278a617223 */ /* 0x180fe20000010819 */
[-CC-:B------:R-:W-:Y:S01]  /*3b30*/  FFMA.FTZ R32, R52, R39.reuse, -R25.reuse ;  /* 0x0000002734207223 */ /* 0x180fe20000010819 */
[-CC-:B------:R-:W-:Y:S01]  /*3b40*/  FFMA.FTZ R52, R64, R39.reuse, -R25.reuse ;  /* 0x0000002740347223 */ /* 0x180fe20000010819 */
[----:B------:R-:W-:Y:S01]  /*3b50*/  FADD.FTZ R15, R87, R54 ;  /* 0x00000036570f7221 */ /* 0x000fe20000010000 */
[----:B------:R-:W-:Y:S01]  /*3b60*/  FFMA.FTZ R54, R150, R39, -R25 ;  /* 0x0000002796367223 */ /* 0x000fe20000010819 */
[----:B------:R-:W3:Y:S01]  /*3b70*/  MUFU.EX2 R101, R101 ;  /* 0x0000006500657308 */ /* 0x000ee20000000800 */
[----:B-1----:R-:W-:Y:S01]  /*3b80*/  FADD.FTZ R13, R146, R13 ;  /* 0x0000000d920d7221 */ /* 0x002fe20000010000 */
[C---:B------:R-:W-:Y:S01]  /*3b90*/  FADD.FTZ R105, R112.reuse, R15 ;  /* 0x0000000f70697221 */ /* 0x040fe20000010000 */
[----:B------:R-:W-:Y:S01]  /*3ba0*/  F2FP.BF16.F32.PACK_AB R15, R112, R87 ;  /* 0x00000057700f723e */ /* 0x000fe200000010ff */
[-CC-:B------:R-:W-:Y:S01]  /*3bb0*/  FFMA.FTZ R70, R70, R39.reuse, -R25.reuse ;  /* 0x0000002746467223 */ /* 0x180fe20000010819 */
[-C--:B------:R-:W-:Y:S01]  /*3bc0*/  FFMA.FTZ R76, R76, R39.reuse, -R25 ;  /* 0x000000274c4c7223 */ /* 0x080fe20000010819 */
[----:B------:R-:W-:Y:S01]  /*3bd0*/  FADD.FTZ R58, R20, R105 ;  /* 0x00000069143a7221 */ /* 0x000fe20000010000 */
[----:B------:R-:W-:Y:S01]  /*3be0*/  FFMA.FTZ R74, R74, R39, -R25 ;  /* 0x000000274a4a7223 */ /* 0x000fe20000010819 */
[----:B------:R-:W1:Y:S01]  /*3bf0*/  MUFU.EX2 R88, R88 ;  /* 0x0000005800587308 */ /* 0x000e620000000800 */
[----:B--2---:R-:W-:Y:S01]  /*3c00*/  FADD.FTZ R6, R14, R13 ;  /* 0x0000000d0e067221 */ /* 0x004fe20000010000 */
[----:B------:R-:W-:Y:S01]  /*3c10*/  F2FP.BF16.F32.PACK_AB R13, R90, R73 ;  /* 0x000000495a0d723e */ /* 0x000fe200000010ff */
[-CC-:B------:R-:W-:Y:S01]  /*3c20*/  FFMA.FTZ R78, R78, R39.reuse, -R25.reuse ;  /* 0x000000274e4e7223 */ /* 0x180fe20000010819 */
[-CC-:B------:R-:W-:Y:S01]  /*3c30*/  FFMA.FTZ R87, R82, R39.reuse, -R25.reuse ;  /* 0x0000002752577223 */ /* 0x180fe20000010819 */
[-CC-:B------:R-:W-:Y:S01]  /*3c40*/  FFMA.FTZ R114, R114, R39.reuse, -R25.reuse ;  /* 0x0000002772727223 */ /* 0x180fe20000010819 */
[-CC-:B------:R-:W-:Y:S01]  /*3c50*/  FFMA.FTZ R64, R11, R39.reuse, -R25.reuse ;  /* 0x000000270b407223 */ /* 0x180fe20000010819 */
[--C-:B------:R-:W-:Y:S01]  /*3c60*/  FFMA.FTZ R118, R118, R39, -R25.reuse ;  /* 0x0000002776767223 */ /* 0x100fe20000010819 */
[----:B------:R-:W2:Y:S01]  /*3c70*/  MUFU.EX2 R103, R103 ;  /* 0x0000006700677308 */ /* 0x000ea20000000800 */
[----:B---3--:R-:W-:Y:S01]  /*3c80*/  FADD.FTZ R73, R101, R6 ;  /* 0x0000000665497221 */ /* 0x008fe20000010000 */
[----:B------:R-:W-:Y:S01]  /*3c90*/  F2FP.BF16.F32.PACK_AB R6, R146, R99 ;  /* 0x000000639206723e */ /* 0x000fe200000010ff */
[----:B------:R-:W-:Y:S01]  /*3ca0*/  FADD.FTZ R99, R57, R58 ;  /* 0x0000003a39637221 */ /* 0x000fe20000010000 */
[-CC-:B------:R-:W-:Y:S01]  /*3cb0*/  FFMA.FTZ R128, R128, R39.reuse, -R25.reuse ;  /* 0x0000002780807223 */ /* 0x180fe20000010819 */
[-CC-:B------:R-:W-:Y:S01]  /*3cc0*/  FFMA.FTZ R134, R134, R39.reuse, -R25.reuse ;  /* 0x0000002786867223 */ /* 0x180fe20000010819 */
[-C--:B------:R-:W-:Y:S01]  /*3cd0*/  FFMA.FTZ R140, R140, R39.reuse, -R25 ;  /* 0x000000278c8c7223 */ /* 0x080fe20000010819 */
[----:B------:R-:W-:Y:S01]  /*3ce0*/  FADD.FTZ R60, R26, R99 ;  /* 0x000000631a3c7221 */ /* 0x000fe20000010000 */
[----:B------:R-:W3:Y:S01]  /*3cf0*/  MUFU.EX2 R24, R24 ;  /* 0x0000001800187308 */ /* 0x000ee20000000800 */
[----:B-1----:R-:W-:Y:S01]  /*3d00*/  FADD.FTZ R56, R88, R73 ;  /* 0x0000004958387221 */ /* 0x002fe20000010000 */
[-CC-:B------:R-:W-:Y:S01]  /*3d10*/  FFMA.FTZ R73, R68, R39.reuse, -R25.reuse ;  /* 0x0000002744497223 */ /* 0x180fe20000010819 */
[----:B------:R-:W-:Y:S01]  /*3d20*/  FADD.FTZ R99, R63, R60 ;  /* 0x0000003c3f637221 */ /* 0x000fe20000010000 */
[-CC-:B------:R-:W-:Y:S01]  /*3d30*/  FFMA.FTZ R142, R142, R39.reuse, -R25.reuse ;  /* 0x000000278e8e7223 */ /* 0x180fe20000010819 */
[-CC-:B------:R-:W-:Y:S01]  /*3d40*/  FFMA.FTZ R144, R144, R39.reuse, -R25.reuse ;  /* 0x0000002790907223 */ /* 0x180fe20000010819 */
[----:B------:R1:W-:Y:S01]  /*3d50*/  STSM.16.M88.4 [R155+0x1e800], R4 ;  /* 0x01e800049b007844 */ /* 0x0003e20000000200 */
[----:B------:R-:W-:Y:S01]  /*3d60*/  F2FP.BF16.F32.PACK_AB R12, R101, R14 ;  /* 0x0000000e650c723e */ /* 0x000fe200000010ff */
[----:B------:R-:W4:Y:S01]  /*3d70*/  MUFU.EX2 R43, R43 ;  /* 0x0000002b002b7308 */ /* 0x000f220000000800 */
[C---:B--2---:R-:W-:Y:S01]  /*3d80*/  FADD.FTZ R31, R103.reuse, R56 ;  /* 0x00000038671f7221 */ /* 0x044fe20000010000 */
[----:B------:R-:W-:Y:S01]  /*3d90*/  FFMA.FTZ R56, R72, R39, -R25 ;  /* 0x0000002748387223 */ /* 0x000fe20000010819 */
[----:B------:R-:W-:Y:S01]  /*3da0*/  F2FP.BF16.F32.PACK_AB R14, R103, R88 ;  /* 0x00000058670e723e */ /* 0x000fe200000010ff */
[--C-:B------:R-:W-:Y:S01]  /*3db0*/  IMAD.MOV.U32 R150, RZ, RZ, R151.reuse ;  /* 0x000000ffff967224 */ /* 0x100fe200078e0097 */
[-C--:B------:R-:W-:Y:S01]  /*3dc0*/  MOV R136, R151.reuse ;  /* 0x0000009700887202 */ /* 0x080fe20000000f00 */
[----:B------:R-:W-:Y:S01]  /*3dd0*/  IMAD.MOV.U32 R146, RZ, RZ, R151 ;  /* 0x000000ffff927224 */ /* 0x000fe200078e0097 */
[-C--:B------:R-:W-:Y:S01]  /*3de0*/  MOV R130, R151.reuse ;  /* 0x0000009700827202 */ /* 0x080fe20000000f00 */
[----:B------:R-:W2:Y:S01]  /*3df0*/  MUFU.EX2 R10, R10 ;  /* 0x0000000a000a7308 */ /* 0x000ea20000000800 */
[----:B---3--:R-:W-:Y:S01]  /*3e00*/  FADD.FTZ R58, R24, R31 ;  /* 0x0000001f183a7221 */ /* 0x008fe20000010000 */
[----:B------:R3:W-:Y:S01]  /*3e10*/  STSM.16.M88.4 [R154], R12 ;  /* 0x0000000c9a007844 */ /* 0x0007e20000000200 */
[--C-:B------:R-:W-:Y:S01]  /*3e20*/  IMAD.MOV.U32 R138, RZ, RZ, R151.reuse ;  /* 0x000000ffff8a7224 */ /* 0x100fe200078e0097 */
[----:B------:R-:W-:Y:S01]  /*3e30*/  MOV R124, R151 ;  /* 0x00000097007c7202 */ /* 0x000fe20000000f00 */
[----:B------:R-:W-:Y:S01]  /*3e40*/  IMAD.MOV.U32 R132, RZ, RZ, R151 ;  /* 0x000000ffff847224 */ /* 0x000fe200078e0097 */
[----:B-1----:R-:W-:-:S02]  /*3e50*/  F2FP.BF16.F32.PACK_AB R7, R120, R91 ;  /* 0x0000005b7807723e */ /* 0x002fc400000010ff */
[----:B------:R-:W1:Y:S01]  /*3e60*/  MUFU.EX2 R51, R51 ;  /* 0x0000003300337308 */ /* 0x000e620000000800 */
[----:B----4-:R-:W-:Y:S01]  /*3e70*/  FADD.FTZ R31, R43, R58 ;  /* 0x0000003a2b1f7221 */ /* 0x010fe20000010000 */
[----:B------:R-:W-:Y:S01]  /*3e80*/  FFMA.FTZ R58, R35, R39, -R25 ;  /* 0x00000027233a7223 */ /* 0x000fe20000010819 */
[----:B------:R-:W-:Y:S02]  /*3e90*/  F2FP.BF16.F32.PACK_AB R24, R43, R24 ;  /* 0x000000182b18723e */ /* 0x000fe400000010ff */
[----:B------:R-:W-:-:S03]  /*3ea0*/  MOV R121, R151 ;  /* 0x0000009700797202 */ /* 0x000fc60000000f00 */
[----:B------:R-:W4:Y:S01]  /*3eb0*/  MUFU.EX2 R28, R28 ;  /* 0x0000001c001c7308 */ /* 0x000f220000000800 */
[----:B--2---:R-:W-:Y:S01]  /*3ec0*/  FADD.FTZ R60, R10, R31 ;  /* 0x0000001f0a3c7221 */ /* 0x004fe20000010000 */
[----:B------:R-:W-:-:S06]  /*3ed0*/  F2FP.BF16.F32.PACK_AB R31, R100, R85 ;  /* 0x00000055641f723e */ /* 0x000fcc00000010ff */
[----:B------:R-:W2:Y:S08]  /*3ee0*/  MUFU.EX2 R55, R55 ;  /* 0x0000003700377308 */ /* 0x000eb00000000800 */
[----:B------:R-:W5:Y:S08]  /*3ef0*/  MUFU.EX2 R40, R40 ;  /* 0x0000002800287308 */ /* 0x000f700000000800 */
[----:B------:R3:W-:Y:S08]  /*3f00*/  MUFU.EX2 R69, R66 ;  /* 0x0000004200457308 */ /* 0x0007f00000000800 */
[----:B------:R1:W-:Y:S01]  /*3f10*/  MUFU.EX2 R3, R62 ;  /* 0x0000003e00037308 */ /* 0x0003e20000000800 */
[----:B---3--:R-:W-:-:S04]  /*3f20*/  FADD.FTZ R66, R30, R99 ;  /* 0x000000631e427221 */ /* 0x008fc80000010000 */
[----:B------:R-:W-:-:S03]  /*3f30*/  FADD.FTZ R68, R77, R66 ;  /* 0x000000424d447221 */ /* 0x000fc60000010000 */
[----:B------:R-:W3:Y:S01]  /*3f40*/  MUFU.EX2 R67, R67 ;  /* 0x0000004300437308 */ /* 0x000ee20000000800 */
[-CC-:B-1----:R-:W-:Y:S01]  /*3f50*/  FFMA.FTZ R62, R29, R39.reuse, -R25.reuse ;  /* 0x000000271d3e7223 */ /* 0x182fe20000010819 */
[----:B------:R-:W-:Y:S01]  /*3f60*/  FADD.FTZ R29, R51, R60 ;  /* 0x0000003c331d7221 */ /* 0x000fe20000010000 */
[-CC-:B------:R-:W-:Y:S01]  /*3f70*/  FFMA.FTZ R60, R37, R39.reuse, -R25.reuse ;  /* 0x00000027253c7223 */ /* 0x180fe20000010819 */
[----:B------:R-:W-:Y:S02]  /*3f80*/  FFMA.FTZ R37, R27, R39, -R25 ;  /* 0x000000271b257223 */ /* 0x000fe40000010819 */
[----:B----4-:R-:W-:Y:S01]  /*3f90*/  FADD.FTZ R66, R28, R29 ;  /* 0x0000001d1c427221 */ /* 0x010fe20000010000 */
[----:B------:R-:W-:Y:S01]  /*3fa0*/  FADD.FTZ R29, R85, R68 ;  /* 0x00000044551d7221 */ /* 0x000fe20000010000 */
[----:B------:R-:W1:Y:S01]  /*3fb0*/  MUFU.EX2 R86, R86 ;  /* 0x0000005600567308 */ /* 0x000e620000000800 */
[C---:B--2---:R-:W-:Y:S01]  /*3fc0*/  F2FP.BF16.F32.PACK_AB R28, R55.reuse, R28 ;  /* 0x0000001c371c723e */ /* 0x044fe200000010ff */
[----:B------:R-:W-:Y:S01]  /*3fd0*/  FADD.FTZ R27, R55, R66 ;  /* 0x00000042371b7221 */ /* 0x000fe20000010000 */
[----:B------:R-:W-:-:S03]  /*3fe0*/  FADD.FTZ R68, R100, R29 ;  /* 0x0000001d64447221 */ /* 0x000fc60000010000 */
[----:B-----5:R-:W-:Y:S01]  /*3ff0*/  FADD.FTZ R66, R40, R27 ;  /* 0x0000001b28427221 */ /* 0x020fe20000010000 */
[----:B------:R-:W-:Y:S01]  /*4000*/  FADD.FTZ R29, R89, R68 ;  /* 0x00000044591d7221 */ /* 0x000fe20000010000 */
[----:B------:R-:W2:Y:S02]  /*4010*/  MUFU.EX2 R95, R95 ;  /* 0x0000005f005f7308 */ /* 0x000ea40000000800 */
[----:B---3--:R-:W-:Y:S01]  /*4020*/  FADD.FTZ R27, R67, R66 ;  /* 0x00000042431b7221 */ /* 0x008fe20000010000 */
[----:B------:R-:W-:-:S04]  /*4030*/  FADD.FTZ R68, R116, R29 ;  /* 0x0000001d74447221 */ /* 0x000fc80000010000 */
[----:B------:R-:W-:Y:S01]  /*4040*/  FADD.FTZ R25, R91, R68 ;  /* 0x000000445b197221 */ /* 0x000fe20000010000 */
[----:B------:R-:W3:Y:S01]  /*4050*/  MUFU.EX2 R48, R48 ;  /* 0x0000003000307308 */ /* 0x000ee20000000800 */
[----:B-1----:R-:W-:Y:S02]  /*4060*/  FADD.FTZ R66, R86, R27 ;  /* 0x0000001b56427221 */ /* 0x002fe40000010000 */
[----:B------:R-:W-:Y:S01]  /*4070*/  FADD.FTZ R29, R120, R25 ;  /* 0x00000019781d7221 */ /* 0x000fe20000010000 */
[----:B------:R-:W-:Y:S01]  /*4080*/  F2FP.BF16.F32.PACK_AB R25, R57, R20 ;  /* 0x000000143919723e */ /* 0x000fe200000010ff */
[----:B------:R-:W-:-:S03]  /*4090*/  IMAD.MOV.U32 R120, RZ, RZ, R151 ;  /* 0x000000ffff787224 */ /* 0x000fc600078e0097 */
[----:B------:R-:W1:Y:S01]  /*40a0*/  MUFU.EX2 R97, R97 ;  /* 0x0000006100617308 */ /* 0x000e620000000800 */
[----:B--2---:R-:W-:Y:S01]  /*40b0*/  FADD.FTZ R27, R95, R66 ;  /* 0x000000425f1b7221 */ /* 0x004fe20000010000 */
[----:B------:R-:W-:Y:S01]  /*40c0*/  FADD.FTZ R66, R34, R29 ;  /* 0x0000001d22427221 */ /* 0x000fe20000010000 */
[----:B------:R-:W-:Y:S02]  /*40d0*/  F2FP.BF16.F32.PACK_AB R29, R77, R30 ;  /* 0x0000001e4d1d723e */ /* 0x000fe400000010ff */
[----:B------:R-:W-:Y:S01]  /*40e0*/  F2FP.BF16.F32.PACK_AB R30, R67, R40 ;  /* 0x00000028431e723e */ /* 0x000fe200000010ff */
[----:B------:R-:W-:Y:S02]  /*40f0*/  FADD.FTZ R5, R59, R66 ;  /* 0x000000423b057221 */ /* 0x000fe40000010000 */
[----:B------:R-:W2:Y:S01]  /*4100*/  MUFU.EX2 R32, R32 ;  /* 0x0000002000207308 */ /* 0x000ea20000000800 */
[----:B---3--:R-:W-:Y:S01]  /*4110*/  FADD.FTZ R20, R48, R27 ;  /* 0x0000001b30147221 */ /* 0x008fe20000010000 */
[----:B------:R-:W-:Y:S01]  /*4120*/  FADD.FTZ R6, R42, R5 ;  /* 0x000000052a067221 */ /* 0x000fe20000010000 */
[----:B------:R-:W-:-:S02]  /*4130*/  F2FP.BF16.F32.PACK_AB R27, R63, R26 ;  /* 0x0000001a3f1b723e */ /* 0x000fc400000010ff */
[----:B------:R-:W-:Y:S01]  /*4140*/  F2FP.BF16.F32.PACK_AB R26, R51, R10 ;  /* 0x0000000a331a723e */ /* 0x000fe200000010ff */
[----:B------:R-:W-:Y:S01]  /*4150*/  FADD.FTZ R6, R61, R6 ;  /* 0x000000063d067221 */ /* 0x000fe20000010000 */
[----:B------:R-:W-:Y:S01]  /*4160*/  F2FP.BF16.F32.PACK_AB R5, R116, R89 ;  /* 0x000000597405723e */ /* 0x000fe200000010ff */
[----:B------:R-:W3:Y:S01]  /*4170*/  MUFU.EX2 R53, R53 ;  /* 0x0000003500357308 */ /* 0x000ee20000000800 */
[----:B-1----:R-:W-:Y:S01]  /*4180*/  FADD.FTZ R57, R97, R20 ;  /* 0x0000001461397221 */ /* 0x002fe20000010000 */
[----:B------:R-:W-:Y:S01]  /*4190*/  FADD.FTZ R15, R65, R6 ;  /* 0x00000006410f7221 */ /* 0x000fe20000010000 */
[----:B------:R-:W-:Y:S01]  /*41a0*/  F2FP.BF16.F32.PACK_AB R6, R97, R48 ;  /* 0x000000306106723e */ /* 0x000fe200000010ff */
[----:B------:R1:W-:Y:S04]  /*41b0*/  STSM.16.M88.4 [R153], R24 ;  /* 0x0000001899007844 */ /* 0x0003e80000000200 */
[----:B------:R-:W4:Y:S01]  /*41c0*/  MUFU.EX2 R36, R36 ;  /* 0x0000002400247308 */ /* 0x000f220000000800 */
[----:B--2---:R-:W-:Y:S01]  /*41d0*/  FADD.FTZ R4, R32, R57 ;  /* 0x0000003920047221 */ /* 0x004fe20000010000 */
[----:B------:R-:W-:Y:S06]  /*41e0*/  STSM.16.M88.4 [R19], R28 ;  /* 0x0000001c13007844 */ /* 0x000fec0000000200 */
[----:B------:R-:W2:Y:S01]  /*41f0*/  MUFU.EX2 R93, R93 ;  /* 0x0000005d005d7308 */ /* 0x000ea20000000800 */
[----:B---3--:R-:W-:-:S07]  /*4200*/  FADD.FTZ R13, R53, R4 ;  /* 0x00000004350d7221 */ /* 0x008fce0000010000 */
[----:B------:R-:W3:Y:S01]  /*4210*/  MUFU.EX2 R84, R84 ;  /* 0x0000005400547308 */ /* 0x000ee20000000800 */
[----:B----4-:R-:W-:-:S07]  /*4220*/  FADD.FTZ R4, R36, R13 ;  /* 0x0000000d24047221 */ /* 0x010fce0000010000 */
[----:B------:R-:W4:Y:S01]  /*4230*/  MUFU.EX2 R44, R44 ;  /* 0x0000002c002c7308 */ /* 0x000f220000000800 */
[C---:B--2---:R-:W-:Y:S01]  /*4240*/  FADD.FTZ R13, R93.reuse, R4 ;  /* 0x000000045d0d7221 */ /* 0x044fe20000010000 */
[----:B------:R-:W-:-:S06]  /*4250*/  F2FP.BF16.F32.PACK_AB R14, R93, R36 ;  /* 0x000000245d0e723e */ /* 0x000fcc00000010ff */
[----:B------:R-:W2:Y:S01]  /*4260*/  MUFU.EX2 R94, R94 ;  /* 0x0000005e005e7308 */ /* 0x000ea20000000800 */
[C---:B---3--:R-:W-:Y:S01]  /*4270*/  FADD.FTZ R4, R84.reuse, R15 ;  /* 0x0000000f54047221 */ /* 0x048fe20000010000 */
[----:B------:R-:W-:-:S03]  /*4280*/  F2FP.BF16.F32.PACK_AB R65, R84, R65 ;  /* 0x000000415441723e */ /* 0x000fc600000010ff */
[----:B------:R-:W-:Y:S01]  /*4290*/  FADD.FTZ R15, R81, R4 ;  /* 0x00000004510f7221 */ /* 0x000fe20000010000 */
[----:B------:R-:W-:Y:S02]  /*42a0*/  F2FP.BF16.F32.PACK_AB R4, R95, R86 ;  /* 0x000000565f04723e */ /* 0x000fe400000010ff */
[----:B------:R-:W3:Y:S01]  /*42b0*/  MUFU.EX2 R52, R52 ;  /* 0x0000003400347308 */ /* 0x000ee20000000800 */
[----:B----4-:R-:W-:Y:S02]  /*42c0*/  FADD.FTZ R10, R44, R13 ;  /* 0x0000000d2c0a7221 */ /* 0x010fe40000010000 */
[----:B------:R4:W-:Y:S02]  /*42d0*/  STSM.16.M88.4 [R155+0x24800], R4 ;  /* 0x024800049b007844 */ /* 0x0009e40000000200 */
[----:B------:R-:W-:-:S03]  /*42e0*/  FADD.FTZ R13, R3, R10 ;  /* 0x0000000a030d7221 */ /* 0x000fc60000010000 */
[----:B------:R-:W5:Y:S01]  /*42f0*/  MUFU.EX2 R38, R38 ;  /* 0x0000002600267308 */ /* 0x000f620000000800 */
[C---:B--2---:R-:W-:Y:S01]  /*4300*/  FADD.FTZ R15, R94.reuse, R15 ;  /* 0x0000000f5e0f7221 */ /* 0x044fe20000010000 */
[----:B------:R-:W-:-:S06]  /*4310*/  F2FP.BF16.F32.PACK_AB R67, R94, R81 ;  /* 0x000000515e43723e */ /* 0x000fcc00000010ff */
[----:B------:R-:W2:Y:S01]  /*4320*/  MUFU.EX2 R41, R41 ;  /* 0x0000002900297308 */ /* 0x000ea20000000800 */
[----:B---3--:R-:W-:Y:S01]  /*4330*/  FADD.FTZ R10, R52, R13 ;  /* 0x0000000d340a7221 */ /* 0x008fe20000010000 */
[----:B------:R-:W-:Y:S02]  /*4340*/  F2FP.BF16.F32.PACK_AB R13, R59, R34 ;  /* 0x000000223b0d723e */ /* 0x000fe400000010ff */
[----:B------:R-:W-:-:S04]  /*4350*/  F2FP.BF16.F32.PACK_AB R66, R69, R52 ;  /* 0x000000344542723e */ /* 0x000fc800000010ff */
[----:B------:R-:W3:Y:S01]  /*4360*/  MUFU.EX2 R54, R54 ;  /* 0x0000003600367308 */ /* 0x000ee20000000800 */
[----:B-----5:R-:W-:Y:S01]  /*4370*/  FADD.FTZ R12, R38, R15 ;  /* 0x0000000f260c7221 */ /* 0x020fe20000010000 */
[----:B------:R-:W-:-:S06]  /*4380*/  FADD.FTZ R15, R69, R10 ;  /* 0x0000000a450f7221 */ /* 0x000fcc0000010000 */
[----:B------:R-:W1:Y:S01]  /*4390*/  MUFU.EX2 R73, R73 ;  /* 0x0000004900497308 */ /* 0x000e620000000800 */
[C---:B--2---:R-:W-:Y:S01]  /*43a0*/  FADD.FTZ R43, R41.reuse, R12 ;  /* 0x0000000c292b7221 */ /* 0x044fe20000010000 */
[----:B------:R-:W-:-:S03]  /*43b0*/  F2FP.BF16.F32.PACK_AB R41, R41, R38 ;  /* 0x000000262929723e */ /* 0x000fc600000010ff */
[----:B------:R-:W-:-:S03]  /*43c0*/  FADD.FTZ R12, R46, R43 ;  /* 0x0000002b2e0c7221 */ /* 0x000fc60000010000 */
[----:B------:R-:W2:Y:S01]  /*43d0*/  MUFU.EX2 R71, R71 ;  /* 0x0000004700477308 */ /* 0x000ea20000000800 */
[----:B---3--:R-:W-:Y:S01]  /*43e0*/  FADD.FTZ R10, R54, R15 ;  /* 0x0000000f360a7221 */ /* 0x008fe20000010000 */
[----:B------:R-:W-:-:S06]  /*43f0*/  F2FP.BF16.F32.PACK_AB R15, R61, R42 ;  /* 0x0000002a3d0f723e */ /* 0x000fcc00000010ff */
[----:B------:R-:W4:Y:S01]  /*4400*/  MUFU.EX2 R56, R56 ;  /* 0x0000003800387308 */ /* 0x000f220000000800 */
[C---:B-1----:R-:W-:Y:S01]  /*4410*/  FADD.FTZ R25, R73.reuse, R10 ;  /* 0x0000000a49197221 */ /* 0x042fe20000010000 */
[----:B------:R-:W-:-:S06]  /*4420*/  F2FP.BF16.F32.PACK_AB R40, R73, R54 ;  /* 0x000000364928723e */ /* 0x000fcc00000010ff */
[----:B------:R-:W1:Y:S01]  /*4430*/  MUFU.EX2 R75, R75 ;  /* 0x0000004b004b7308 */ /* 0x000e620000000800 */
[C---:B--2---:R-:W-:Y:S01]  /*4440*/  FADD.FTZ R12, R71.reuse, R12 ;  /* 0x0000000c470c7221 */ /* 0x044fe20000010000 */
[----:B------:R-:W-:-:S06]  /*4450*/  F2FP.BF16.F32.PACK_AB R43, R71, R46 ;  /* 0x0000002e472b723e */ /* 0x000fcc00000010ff */
[----:B------:R-:W2:Y:S01]  /*4460*/  MUFU.EX2 R11, R70 ;  /* 0x00000046000b7308 */ /* 0x000ea20000000800 */
[----:B----4-:R-:W-:-:S07]  /*4470*/  FADD.FTZ R4, R56, R25 ;  /* 0x0000001938047221 */ /* 0x010fce0000010000 */
[----:B------:R-:W3:Y:S01]  /*4480*/  MUFU.EX2 R102, R102 ;  /* 0x0000006600667308 */ /* 0x000ee20000000800 */
[----:B-1----:R-:W-:Y:S01]  /*4490*/  FADD.FTZ R25, R75, R12 ;  /* 0x0000000c4b197221 */ /* 0x002fe20000010000 */
[----:B------:R-:W-:-:S05]  /*44a0*/  F2FP.BF16.F32.PACK_AB R12, R53, R32 ;  /* 0x00000020350c723e */ /* 0x000fca00000010ff */
[----:B------:R1:W-:Y:S01]  /*44b0*/  STSM.16.M88.4 [R18], R12 ;  /* 0x0000000c12007844 */ /* 0x0003e20000000200 */
[----:B------:R-:W4:Y:S01]  /*44c0*/  MUFU.EX2 R76, R76 ;  /* 0x0000004c004c7308 */ /* 0x000f220000000800 */
[C---:B--2---:R-:W-:Y:S01]  /*44d0*/  FADD.FTZ R7, R11.reuse, R4 ;  /* 0x000000040b077221 */ /* 0x044fe20000010000 */
[----:B------:R-:W-:-:S06]  /*44e0*/  F2FP.BF16.F32.PACK_AB R42, R11, R56 ;  /* 0x000000380b2a723e */ /* 0x000fcc00000010ff */
[----:B------:R-:W-:Y:S01]  /*44f0*/  MUFU.EX2 R79, R79 ;  /* 0x0000004f004f7308 */ /* 0x000fe20000000800 */
[C---:B---3--:R-:W-:Y:S01]  /*4500*/  FADD.FTZ R6, R102.reuse, R25 ;  /* 0x0000001966067221 */ /* 0x048fe20000010000 */
[----:B------:R-:W-:-:S06]  /*4510*/  F2FP.BF16.F32.PACK_AB R77, R102, R75 ;  /* 0x0000004b664d723e */ /* 0x000fcc00000010ff */
[----:B------:R-:W2:Y:S01]  /*4520*/  MUFU.EX2 R35, R74 ;  /* 0x0000004a00237308 */ /* 0x000ea20000000800 */
[----:B----4-:R-:W-:-:S07]  /*4530*/  FADD.FTZ R4, R76, R7 ;  /* 0x000000074c047221 */ /* 0x010fce0000010000 */
[----:B------:R-:W-:Y:S08]  /*4540*/  MUFU.EX2 R106, R106 ;  /* 0x0000006a006a7308 */ /* 0x000ff00000000800 */
[----:B------:R-:W3:Y:S01]  /*4550*/  MUFU.EX2 R78, R78 ;  /* 0x0000004e004e7308 */ /* 0x000ee20000000800 */
[C---:B--2---:R-:W-:Y:S01]  /*4560*/  FADD.FTZ R7, R35.reuse, R4 ;  /* 0x0000000423077221 */ /* 0x044fe20000010000 */
[----:B------:R-:W-:-:S06]  /*4570*/  F2FP.BF16.F32.PACK_AB R76, R35, R76 ;  /* 0x0000004c234c723e */ /* 0x000fcc00000010ff */
[----:B------:R-:W-:Y:S08]  /*4580*/  MUFU.EX2 R21, R21 ;  /* 0x0000001500157308 */ /* 0x000ff00000000800 */
[----:B------:R-:W2:Y:S01]  /*4590*/  MUFU.EX2 R87, R87 ;  /* 0x0000005700577308 */ /* 0x000ea20000000800 */
[----:B---3--:R-:W-:-:S07]  /*45a0*/  FADD.FTZ R4, R78, R7 ;  /* 0x000000074e047221 */ /* 0x008fce0000010000 */
[----:B------:R-:W-:Y:S08]  /*45b0*/  MUFU.EX2 R104, R104 ;  /* 0x0000006800687308 */ /* 0x000ff00000000800 */
[----:B------:R-:W3:Y:S01]  /*45c0*/  MUFU.EX2 R114, R114 ;  /* 0x0000007200727308 */ /* 0x000ee20000000800 */
[C---:B--2---:R-:W-:Y:S01]  /*45d0*/  FADD.FTZ R7, R87.reuse, R4 ;  /* 0x0000000457077221 */ /* 0x044fe20000010000 */
[----:B------:R-:W-:-:S06]  /*45e0*/  F2FP.BF16.F32.PACK_AB R78, R87, R78 ;  /* 0x0000004e574e723e */ /* 0x000fcc00000010ff */
[----:B------:R2:W1:Y:S08]  /*45f0*/  MUFU.EX2 R57, R64 ;  /* 0x0000004000397308 */ /* 0x0004700000000800 */
[----:B------:R-:W4:Y:S01]  /*4600*/  MUFU.EX2 R83, R83 ;  /* 0x0000005300537308 */ /* 0x000f220000000800 */
[----:B--2---:R-:W-:Y:S01]  /*4610*/  F2FP.BF16.F32.PACK_AB R64, R3, R44 ;  /* 0x0000002c0340723e */ /* 0x004fe200000010ff */
[----:B------:R-:W-:Y:S01]  /*4620*/  FADD.FTZ R3, R79, R6 ;  /* 0x000000064f037221 */ /* 0x000fe20000010000 */
[----:B---3--:R-:W-:Y:S01]  /*4630*/  FADD.FTZ R4, R114, R7 ;  /* 0x0000000772047221 */ /* 0x008fe20000010000 */
[----:B------:R-:W-:-:S02]  /*4640*/  F2FP.BF16.F32.PACK_AB R79, R106, R79 ;  /* 0x0000004f6a4f723e */ /* 0x000fc400000010ff */
[----:B------:R-:W-:Y:S01]  /*4650*/  FADD.FTZ R6, R106, R3 ;  /* 0x000000036a067221 */ /* 0x000fe20000010000 */
[----:B------:R2:W-:Y:S01]  /*4660*/  STSM.16.M88.4 [R153+0x6000], R64 ;  /* 0x0060004099007844 */ /* 0x0005e20000000200 */
[----:B------:R-:W3:Y:S01]  /*4670*/  MUFU.EX2 R108, R108 ;  /* 0x0000006c006c7308 */ /* 0x000ee20000000800 */
[----:B-1----:R-:W-:Y:S01]  /*4680*/  FADD.FTZ R13, R57, R4 ;  /* 0x00000004390d7221 */ /* 0x002fe20000010000 */
[----:B------:R-:W-:Y:S01]  /*4690*/  FADD.FTZ R25, R21, R6 ;  /* 0x0000000615197221 */ /* 0x000fe20000010000 */
[----:B------:R-:W-:Y:S01]  /*46a0*/  F2FP.BF16.F32.PACK_AB R12, R57, R114 ;  /* 0x00000072390c723e */ /* 0x000fe200000010ff */
[----:B------:R2:W-:Y:S02]  /*46b0*/  STSM.16.M88.4 [R19+0x6000], R40 ;  /* 0x0060002813007844 */ /* 0x0005e40000000200 */
[----:B------:R-:W-:Y:S02]  /*46c0*/  FADD.FTZ R6, R104, R25 ;  /* 0x0000001968067221 */ /* 0x000fe40000010000 */
[----:B------:R-:W1:Y:S01]  /*46d0*/  MUFU.EX2 R118, R118 ;  /* 0x0000007600767308 */ /* 0x000e620000000800 */
[----:B------:R2:W-:Y:S01]  /*46e0*/  STSM.16.M88.4 [R155+0x2a800], R76 ;  /* 0x02a8004c9b007844 */ /* 0x0005e20000000200 */
[----:B----4-:R-:W-:-:S06]  /*46f0*/  FADD.FTZ R7, R83, R6 ;  /* 0x0000000653077221 */ /* 0x010fcc0000010000 */
[----:B------:R-:W4:Y:S01]  /*4700*/  MUFU.EX2 R33, R33 ;  /* 0x0000002100217308 */ /* 0x000f220000000800 */
[C---:B---3--:R-:W-:Y:S01]  /*4710*/  FADD.FTZ R6, R108.reuse, R7 ;  /* 0x000000076c067221 */ /* 0x048fe20000010000 */
[----:B------:R-:W-:-:S06]  /*4720*/  F2FP.BF16.F32.PACK_AB R15, R108, R83 ;  /* 0x000000536c0f723e */ /* 0x000fcc00000010ff */
[----:B------:R-:W3:Y:S01]  /*4730*/  MUFU.EX2 R51, R62 ;  /* 0x0000003e00337308 */ /* 0x000ee20000000800 */
[----:B-1----:R-:W-:-:S07]  /*4740*/  FADD.FTZ R4, R118, R13 ;  /* 0x0000000d76047221 */ /* 0x002fce0000010000 */
[----:B------:R-:W1:Y:S01]  /*4750*/  MUFU.EX2 R110, R110 ;  /* 0x0000006e006e7308 */ /* 0x000e620000000800 */
[----:B----4-:R-:W-:-:S07]  /*4760*/  FADD.FTZ R13, R33, R6 ;  /* 0x00000006210d7221 */ /* 0x010fce0000010000 */
[----:B------:R-:W4:Y:S01]  /*4770*/  MUFU.EX2 R58, R58 ;  /* 0x0000003a003a7308 */ /* 0x000f220000000800 */
[C---:B---3--:R-:W-:Y:S01]  /*4780*/  FADD.FTZ R11, R51.reuse, R4 ;  /* 0x00000004330b7221 */ /* 0x048fe20000010000 */
[----:B------:R-:W-:-:S06]  /*4790*/  F2FP.BF16.F32.PACK_AB R14, R51, R118 ;  /* 0x00000076330e723e */ /* 0x000fcc00000010ff */
[----:B------:R-:W3:Y:S01]  /*47a0*/  MUFU.EX2 R45, R45 ;  /* 0x0000002d002d7308 */ /* 0x000ee20000000800 */
[----:B-1----:R-:W-:Y:S01]  /*47b0*/  FADD.FTZ R6, R110, R13 ;  /* 0x0000000d6e067221 */ /* 0x002fe20000010000 */
[----:B------:R-:W-:Y:S02]  /*47c0*/  F2FP.BF16.F32.PACK_AB R13, R104, R21 ;  /* 0x00000015680d723e */ /* 0x000fe400000010ff */
[----:B------:R-:W-:-:S03]  /*47d0*/  F2FP.BF16.F32.PACK_AB R33, R110, R33 ;  /* 0x000000216e21723e */ /* 0x000fc600000010ff */
[----:B------:R2:W-:Y:S01]  /*47e0*/  STSM.16.M88.4 [R17], R12 ;  /* 0x0000000c11007844 */ /* 0x0005e20000000200 */
[----:B------:R-:W1:Y:S01]  /*47f0*/  MUFU.EX2 R122, R122 ;  /* 0x0000007a007a7308 */ /* 0x000e620000000800 */
[----:B----4-:R-:W-:-:S07]  /*4800*/  FADD.FTZ R4, R58, R11 ;  /* 0x0000000b3a047221 */ /* 0x010fce0000010000 */
[----:B------:R-:W4:Y:S01]  /*4810*/  MUFU.EX2 R5, R60 ;  /* 0x0000003c00057308 */ /* 0x000f220000000800 */
[----:B---3--:R-:W-:-:S07]  /*4820*/  FADD.FTZ R11, R45, R6 ;  /* 0x000000062d0b7221 */ /* 0x008fce0000010000 */
[----:B------:R-:W3:Y:S01]  /*4830*/  MUFU.EX2 R34, R37 ;  /* 0x0000002500227308 */ /* 0x000ee20000000800 */
[C---:B-1----:R-:W-:Y:S01]  /*4840*/  FADD.FTZ R6, R122.reuse, R11 ;  /* 0x0000000b7a067221 */ /* 0x042fe20000010000 */
[----:B------:R-:W-:Y:S01]  /*4850*/  F2FP.BF16.F32.PACK_AB R35, R122, R45 ;  /* 0x0000002d7a23723e */ /* 0x000fe200000010ff */
[----:B------:R-:W-:-:S05]  /*4860*/  IMAD.MOV.U32 R122, RZ, RZ, R151 ;  /* 0x000000ffff7a7224 */ /* 0x000fca00078e0097 */
[----:B------:R-:W1:Y:S01]  /*4870*/  MUFU.EX2 R47, R47 ;  /* 0x0000002f002f7308 */ /* 0x000e620000000800 */
[C---:B----4-:R-:W-:Y:S01]  /*4880*/  FADD.FTZ R21, R5.reuse, R4 ;  /* 0x0000000405157221 */ /* 0x050fe20000010000 */
[----:B------:R-:W-:-:S06]  /*4890*/  F2FP.BF16.F32.PACK_AB R32, R5, R58 ;  /* 0x0000003a0520723e */ /* 0x000fcc00000010ff */
[----:B------:R4:W5:Y:S01]  /*48a0*/  MUFU.EX2 R3, R128 ;  /* 0x0000008000037308 */ /* 0x0009620000000800 */
[----:B---3--:R-:W-:-:S07]  /*48b0*/  FADD.FTZ R4, R34, R21 ;  /* 0x0000001522047221 */ /* 0x008fce0000010000 */
[----:B------:R-:W3:Y:S01]  /*48c0*/  MUFU.EX2 R126, R126 ;  /* 0x0000007e007e7308 */ /* 0x000ee20000000800 */
[----:B-1----:R-:W-:Y:S01]  /*48d0*/  FADD.FTZ R25, R47, R6 ;  /* 0x000000062f197221 */ /* 0x002fe20000010000 */
[----:B----4-:R-:W-:-:S06]  /*48e0*/  IMAD.MOV.U32 R128, RZ, RZ, R151 ;  /* 0x000000ffff807224 */ /* 0x010fcc00078e0097 */
[----:B------:R1:W4:Y:S01]  /*48f0*/  MUFU.EX2 R24, R134 ;  /* 0x0000008600187308 */ /* 0x0003220000000800 */
[C---:B-----5:R-:W-:Y:S01]  /*4900*/  FADD.FTZ R21, R3.reuse, R4 ;  /* 0x0000000403157221 */ /* 0x060fe20000010000 */
[----:B------:R-:W-:-:S05]  /*4910*/  F2FP.BF16.F32.PACK_AB R34, R3, R34 ;  /* 0x000000220322723e */ /* 0x000fca00000010ff */
[----:B------:R2:W-:Y:S01]  /*4920*/  STSM.16.M88.4 [R153+0xc000], R32 ;  /* 0x00c0002099007844 */ /* 0x0005e20000000200 */
[----:B------:R-:W5:Y:S01]  /*4930*/  MUFU.EX2 R49, R49 ;  /* 0x0000003100317308 */ /* 0x000f620000000800 */
[C---:B---3--:R-:W-:Y:S01]  /*4940*/  FADD.FTZ R6, R126.reuse, R25 ;  /* 0x000000197e067221 */ /* 0x048fe20000010000 */
[----:B------:R-:W-:Y:S01]  /*4950*/  F2FP.BF16.F32.PACK_AB R25, R126, R47 ;  /* 0x0000002f7e19723e */ /* 0x000fe200000010ff */
[--C-:B-1----:R-:W-:Y:S02]  /*4960*/  IMAD.MOV.U32 R134, RZ, RZ, R151.reuse ;  /* 0x000000ffff867224 */ /* 0x102fe400078e0097 */
[----:B------:R-:W-:-:S03]  /*4970*/  IMAD.MOV.U32 R126, RZ, RZ, R151 ;  /* 0x000000ffff7e7224 */ /* 0x000fc600078e0097 */
[----:B------:R-:W1:Y:S01]  /*4980*/  MUFU.EX2 R80, R80 ;  /* 0x0000005000507308 */ /* 0x000e620000000800 */
[----:B----4-:R-:W-:-:S07]  /*4990*/  FADD.FTZ R4, R24, R21 ;  /* 0x0000001518047221 */ /* 0x010fce0000010000 */
[----:B------:R3:W4:Y:S01]  /*49a0*/  MUFU.EX2 R7, R140 ;  /* 0x0000008c00077308 */ /* 0x0007220000000800 */
[----:B-----5:R-:W-:-:S07]  /*49b0*/  FADD.FTZ R5, R49, R6 ;  /* 0x0000000631057221 */ /* 0x020fce0000010000 */
[----:B------:R-:W5:Y:S01]  /*49c0*/  MUFU.EX2 R142, R142 ;  /* 0x0000008e008e7308 */ /* 0x000f620000000800 */
[C---:B-1----:R-:W-:Y:S01]  /*49d0*/  F2FP.BF16.F32.PACK_AB R27, R80.reuse, R49 ;  /* 0x00000031501b723e */ /* 0x042fe200000010ff */
[----:B------:R-:W-:Y:S01]  /*49e0*/  FADD.FTZ R5, R80, R5 ;  /* 0x0000000550057221 */ /* 0x000fe20000010000 */
[----:B---3--:R-:W-:-:S05]  /*49f0*/  IMAD.MOV.U32 R140, RZ, RZ, R151 ;  /* 0x000000ffff8c7224 */ /* 0x008fca00078e0097 */
[----:B------:R1:W3:Y:S01]  /*4a00*/  MUFU.EX2 R11, R144 ;  /* 0x00000090000b7308 */ /* 0x0002e20000000800 */
[C---:B----4-:R-:W-:Y:S01]  /*4a10*/  F2FP.BF16.F32.PACK_AB R24, R7.reuse, R24 ;  /* 0x000000180718723e */ /* 0x050fe200000010ff */
[----:B------:R-:W-:-:S04]  /*4a20*/  FADD.FTZ R3, R7, R4 ;  /* 0x0000000407037221 */ /* 0x000fc80000010000 */
[----:B-----5:R-:W-:Y:S01]  /*4a30*/  FADD.FTZ R6, R142, R3 ;  /* 0x000000038e067221 */ /* 0x020fe20000010000 */
[----:B-1----:R-:W-:Y:S01]  /*4a40*/  IMAD.MOV.U32 R144, RZ, RZ, R151 ;  /* 0x000000ffff907224 */ /* 0x002fe200078e0097 */
[C---:B---3--:R-:W-:Y:S02]  /*4a50*/  F2FP.BF16.F32.PACK_AB R26, R11.reuse, R142 ;  /* 0x0000008e0b1a723e */ /* 0x048fe400000010ff */
[----:B------:R-:W-:Y:S01]  /*4a60*/  FADD.FTZ R6, R11, R6 ;  /* 0x000000060b067221 */ /* 0x000fe20000010000 */
[----:B------:R-:W-:Y:S02]  /*4a70*/  MOV R142, R151 ;  /* 0x00000097008e7202 */ /* 0x000fe40000000f00 */
[----:B------:R2:W-:Y:S01]  /*4a80*/  STSM.16.M88.4 [R19+0xc000], R24 ;  /* 0x00c0001813007844 */ /* 0x0005e20000000200 */
[----:B------:R1:W-:Y:S06]  /*4a90*/  MEMBAR.ALL.CTA ;  /* 0x0000000000007992 */ /* 0x0003ec0000008000 */
[----:B-1----:R-:W1:Y:S02]  /*4aa0*/  FENCE.VIEW.ASYNC.S ;  /* 0x00000000000073c6 */ /* 0x002e640000000000 */
[----:B-1----:R-:W-:Y:S01]  /*4ab0*/  NOP ;  /* 0x0000000000007918 */ /* 0x002fe20000000000 */
[----:B------:R-:W-:Y:S05]  /*4ac0*/  @!P2 BRA `(.L_x_15) ;  /* 0x0000003400cca947 */ /* 0x000fea0003800000 */
[----:B------:R-:W3:Y:S01]  /*4ad0*/  LDL.LU R107, [R1+0xc] ;  /* 0x00000c00016b7983 */ /* 0x000ee20000300800 */
[----:B------:R-:W-:Y:S01]  /*4ae0*/  MOV R7, R98 ;  /* 0x0000006200077202 */ /* 0x000fe20000000f00 */
[----:B------:R-:W-:Y:S01]  /*4af0*/  IMAD.MOV.U32 R4, RZ, RZ, R50 ;  /* 0x000000ffff047224 */ /* 0x000fe200078e0032 */
[----:B------:R-:W-:Y:S02]  /*4b00*/  CS2R R150, SRZ ;  /* 0x0000000000967805 */ /* 0x000fe4000001ff00 */
[----:B------:R-:W-:Y:S02]  /*4b10*/  CS2R R148, SRZ ;  /* 0x0000000000947805 */ /* 0x000fe4000001ff00 */
[----:B------:R-:W-:Y:S02]  /*4b20*/  CS2R R146, SRZ ;  /* 0x0000000000927805 */ /* 0x000fe4000001ff00 */
[----:B------:R-:W-:Y:S02]  /*4b30*/  CS2R R144, SRZ ;  /* 0x0000000000907805 */ /* 0x000fe4000001ff00 */
[----:B------:R-:W-:-:S02]  /*4b40*/  CS2R R142, SRZ ;  /* 0x00000000008e7805 */ /* 0x000fc4000001ff00 */
[----:B------:R-:W-:Y:S02]  /*4b50*/  CS2R R140, SRZ ;  /* 0x00000000008c7805 */ /* 0x000fe4000001ff00 */
        /* <DEDUP_REMOVED lines=9> */
[----:B------:R-:W-:Y:S01]  /*4bf0*/  CS2R R120, SRZ ;  /* 0x0000000000787805 */ /* 0x000fe2000001ff00 */
[----:B------:R-:W-:Y:S01]  /*4c00*/  UMOV UR7, UR37 ;  /* 0x0000002500077c82 */ /* 0x000fe20008000000 */
[----:B------:R-:W-:Y:S01]  /*4c10*/  UMOV UR6, UR36 ;  /* 0x0000002400067c82 */ /* 0x000fe20008000000 */
[----:B------:R-:W-:Y:S01]  /*4c20*/  ULDC UR5, c[0x0][0x9d8] ;  /* 0x0002760000057ab9 */ /* 0x000fe20000000800 */
[----:B---3--:R-:W-:-:S07]  /*4c30*/  VIADD R3, R107, 0xfffffffe ;  /* 0xfffffffe6b037836 */ /* 0x008fce0000000000 */
.L_x_24:
[----:B------:R-:W-:Y:S01]  /*4c40*/  UIADD3 UR36, UR6, 0x1, URZ ;  /* 0x0000000106247890 */ /* 0x000fe2000fffe03f */
[----:B------:R-:W-:-:S03]  /*4c50*/  ISETP.NE.AND P3, PT, R22, RZ, PT ;  /* 0x000000ff1600720c */ /* 0x000fc60003f65270 */
[----:B------:R-:W-:-:S04]  /*4c60*/  UISETP.NE.AND UP0, UPT, UR36, 0x2, UPT ;  /* 0x000000022400788c */ /* 0x000fc8000bf05270 */
[----:B------:R-:W-:Y:S02]  /*4c70*/  USEL UR37, URZ, 0x1, UP0 ;  /* 0x000000013f257887 */ /* 0x000fe40008000000 */
[----:B------:R-:W-:Y:S02]  /*4c80*/  USEL UR36, UR36, URZ, UP0 ;  /* 0x0000003f24247287 */ /* 0x000fe40008000000 */
[----:B------:R-:W-:Y:S02]  /*4c90*/  ULOP3.LUT UR37, UR7, UR37, URZ, 0x3c, !UPT ;  /* 0x0000002507257292 */ /* 0x000fe4000f8e3c3f */
[----:B---3--:R-:W-:Y:S10]  /*4ca0*/  @P3 BRA `(.L_x_16) ;  /* 0x00000000002c3947 */ /* 0x008ff40003800000 */
[----:B------:R-:W-:Y:S05]  /*4cb0*/  @!P0 BRA `(.L_x_17) ;  /* 0x0000000000048947 */ /* 0x000fea0003800000 */
[----:B------:R-:W-:Y:S01]  /*4cc0*/  BPT.TRAP 0x1 ;  /* 0x000000040000795c */ /* 0x000fe20000300000 */
.L_x_17:
[----:B------:R-:W-:Y:S01]  /*4cd0*/  ULEA UR10, UR36, UR40, 0x3 ;  /* 0x00000028240a7291 */ /* 0x000fe2000f8e183f */
[----:B------:R-:W-:-:S05]  /*4ce0*/  IMAD.U32 R10, RZ, RZ, UR37 ;  /* 0x00000025ff0a7e24 */ /* 0x000fca000f8e00ff */
[----:B------:R-:W-:-:S04]  /*4cf0*/  SHF.L.U32 R10, R10, 0x1f, RZ ;  /* 0x0000001f0a0a7819 */ /* 0x000fc800000006ff */
[----:B------:R1:W3:Y:S01]  /*4d00*/  SYNCS.PHASECHK.TRANS64.TRYWAIT P2, [UR10+0x30830], R10 ;  /* 0x0308300aff0075a7 */ /* 0x0002e2000804014a */
[----:B------:R-:W-:Y:S05]  /*4d10*/  @!P0 BRA `(.L_x_18) ;  /* 0x0000000000048947 */ /* 0x000fea0003800000 */
[----:B------:R-:W-:Y:S01]  /*4d20*/  BPT.TRAP 0x1 ;  /* 0x000000040000795c */ /* 0x000fe20000300000 */
.L_x_18:
[----:B---3--:R-:W-:Y:S05]  /*4d30*/  @P2 BRA `(.L_x_16) ;  /* 0x0000000000082947 */ /* 0x008fea0003800000 */
[----:B------:R-:W3:Y:S02]  /*4d40*/  SYNCS.PHASECHK.TRANS64.TRYWAIT P2, [UR10+0x30830], R10 ;  /* 0x0308300aff0075a7 */ /* 0x000ee4000804014a */
[----:B---3--:R-:W-:Y:S05]  /*4d50*/  @!P2 BRA `(.L_x_19) ;  /* 0x0000006c0008a947 */ /* 0x008fea0003800000 */
.L_x_16:
[----:B-1-3--:R-:W-:Y:S01]  /*4d60*/  IADD3 R10, R16, 0x8, RZ ;  /* 0x00000008100a7810 */ /* 0x00afe20007ffe0ff */
[----:B------:R-:W-:Y:S01]  /*4d70*/  UIMAD UR22, UR36, 0x600, UR4 ;  /* 0x00000600241678a4 */ /* 0x000fe2000f8e0204 */
[----:B------:R-:W-:Y:S01]  /*4d80*/  R2UR UR20, R8 ;  /* 0x00000000081472ca */ /* 0x000fe200000e0000 */
[----:B------:R-:W-:Y:S01]  /*4d90*/  UMOV UR23, 0x40000040 ;  /* 0x4000004000177882 */ /* 0x000fe20000000000 */
[----:B------:R-:W-:Y:S01]  /*4da0*/  R2UR UR21, R9 ;  /* 0x00000000091572ca */ /* 0x000fe200000e0000 */
[----:B------:R1:W-:Y:S01]  /*4db0*/  BAR.SYNC.DEFER_BLOCKING R10, 0x100 ;  /* 0x0004000a0000751d */ /* 0x0003e20000010000 */
[----:B------:R-:W-:Y:S02]  /*4dc0*/  UIADD3 UR10, UR22, 0x2, URZ ;  /* 0x00000002160a7890 */ /* 0x000fe4000fffe03f */
[----:B------:R-:W-:Y:S02]  /*4dd0*/  UIADD3 UR14, UR22, 0x4, URZ ;  /* 0x00000004160e7890 */ /* 0x000fe4000fffe03f */
[----:B------:R-:W-:Y:S01]  /*4de0*/  UIADD3 UR18, UR22, 0x6, URZ ;  /* 0x0000000616127890 */ /* 0x000fe2000fffe03f */
[----:B------:R-:W-:Y:S01]  /*4df0*/  UMOV UR11, 0x40000040 ;  /* 0x40000040000b7882 */ /* 0x000fe20000000000 */
[----:B------:R-:W-:Y:S01]  /*4e00*/  UMOV UR15, 0x40000040 ;  /* 0x40000040000f7882 */ /* 0x000fe20000000000 */
[----:B------:R-:W-:Y:S01]  /*4e10*/  UMOV UR19, 0x40000040 ;  /* 0x4000004000137882 */ /* 0x000fe20000000000 */
[----:B--2---:R-:W-:-:S06]  /*4e20*/  WARPGROUP.ARRIVE ;  /* 0x00000000000079c5 */ /* 0x004fcc0000000000 */
[----:B------:R-:W-:Y:S03]  /*4e30*/  HGMMA.64x192x16.F32.BF16 R24, gdesc[UR20], RZ, !UPT, gsb0 ;  /* 0x02e00000141879f0 */ /* 0x000fe6000c0018ff */
[----:B------:R-:W-:Y:S02]  /*4e40*/  WARPGROUP.DEPBAR.LE gsb0, 0x0 ;  /* 0x00008000000079c5 */ /* 0x000fe40000010000 */
[----:B------:R-:W-:-:S15]  /*4e50*/  WARPGROUP.ARRIVE ;  /* 0x00000000000079c5 */ /* 0x000fde0000000000 */
        /* <DEDUP_REMOVED lines=8> */
[----:B-1----:R-:W-:Y:S05]  /*4ee0*/  @P3 BRA `(.L_x_20) ;  /* 0x00000000002c3947 */ /* 0x002fea0003800000 */
[----:B------:R-:W-:Y:S05]  /*4ef0*/  @!P0 BRA `(.L_x_21) ;  /* 0x0000000000048947 */ /* 0x000fea0003800000 */
[----:B------:R-:W-:Y:S01]  /*4f00*/  BPT.TRAP 0x1 ;  /* 0x000000040000795c */ /* 0x000fe20000300000 */
.L_x_21:
[----:B------:R-:W-:Y:S01]  /*4f10*/  ULEA UR10, UR6, UR40, 0x3 ;  /* 0x00000028060a7291 */ /* 0x000fe2000f8e183f */
[----:B------:R-:W-:-:S05]  /*4f20*/  IMAD.U32 R10, RZ, RZ, UR7 ;  /* 0x00000007ff0a7e24 */ /* 0x000fca000f8e00ff */
[----:B------:R-:W-:-:S04]  /*4f30*/  SHF.L.U32 R10, R10, 0x1f, RZ ;  /* 0x0000001f0a0a7819 */ /* 0x000fc800000006ff */
[----:B------:R1:W2:Y:S01]  /*4f40*/  SYNCS.PHASECHK.TRANS64.TRYWAIT P2, [UR10+0x30850], R10 ;  /* 0x0308500aff0075a7 */ /* 0x0002a2000804014a */
[----:B------:R-:W-:Y:S05]  /*4f50*/  @!P0 BRA `(.L_x_22) ;  /* 0x0000000000048947 */ /* 0x000fea0003800000 */
[----:B------:R-:W-:Y:S01]  /*4f60*/  BPT.TRAP 0x1 ;  /* 0x000000040000795c */ /* 0x000fe20000300000 */
.L_x_22:
[----:B--2---:R-:W-:Y:S05]  /*4f70*/  @P2 BRA `(.L_x_20) ;  /* 0x0000000000082947 */ /* 0x004fea0003800000 */
[----:B------:R-:W2:Y:S02]  /*4f80*/  SYNCS.PHASECHK.TRANS64.TRYWAIT P2, [UR10+0x30850], R10 ;  /* 0x0308500aff0075a7 */ /* 0x000ea4000804014a */
[----:B--2---:R-:W-:Y:S05]  /*4f90*/  @!P2 BRA `(.L_x_23) ;  /* 0x000000680090a947 */ /* 0x004fea0003800000 */
.L_x_20:
[----:B------:R-:W-:Y:S01]  /*4fa0*/  R2UR UR10, R0 ;  /* 0x00000000000a72ca */ /* 0x000fe200000e0000 */
[----:B------:R-:W-:Y:S01]  /*4fb0*/  UIADD3 UR7, UR40, 0x400, URZ ;  /* 0x0000040028077890 */ /* 0x000fe2000fffe03f */
[----:B------:R-:W-:Y:S01]  /*4fc0*/  WARPGROUP.ARRIVE ;  /* 0x00000000000079c5 */ /* 0x000fe20000000000 */
[----:B------:R-:W-:Y:S01]  /*4fd0*/  UMOV UR23, 0x40000040 ;  /* 0x4000004000177882 */ /* 0x000fe20000000000 */
[----:B------:R-:W-:Y:S01]  /*4fe0*/  UMOV UR21, 0x40000040 ;  /* 0x4000004000157882 */ /* 0x000fe20000000000 */
[----:B------:R-:W-:Y:S01]  /*4ff0*/  USHF.R.U32.HI UR7, URZ, 0x4, UR7 ;  /* 0x000000043f077899 */ /* 0x000fe20008011607 */
[----:B--2---:R-:W-:Y:S01]  /*5000*/  FMUL.FTZ R11, R24, UR5 ;  /* 0x00000005180b7c20 */ /* 0x004fe20008410000 */
[----:B------:R-:W-:Y:S01]  /*5010*/  FMUL.FTZ R13, R25, UR5 ;  /* 0x00000005190d7c20 */ /* 0x000fe20008410000 */
[----:B------:R-:W-:Y:S01]  /*5020*/  FMUL.FTZ R14, R28, UR5 ;  /* 0x000000051c0e7c20 */ /* 0x000fe20008410000 */
[----:B------:R-:W-:Y:S01]  /*5030*/  ULOP3.LUT UR7, UR7, 0x3fff, URZ, 0xc0, !UPT ;  /* 0x00003fff07077892 */ /* 0x000fe2000f8ec03f */
[----:B------:R-:W-:Y:S01]  /*5040*/  FMUL.FTZ R21, R29, UR5 ;  /* 0x000000051d157c20 */ /* 0x000fe20008410000 */
[----:B------:R-:W-:Y:S01]  /*5050*/  FMUL.FTZ R24, R32, UR5 ;  /* 0x0000000520187c20 */ /* 0x000fe20008410000 */
[----:B------:R-:W2:Y:S01]  /*5060*/  MUFU.TANH R11, R11 ;  /* 0x0000000b000b7308 */ /* 0x000ea20000002400 */
[----:B------:R-:W-:Y:S01]  /*5070*/  UIADD3 UR10, UR10, 0x1e800, URZ ;  /* 0x0001e8000a0a7890 */ /* 0x000fe2000fffe03f */
[----:B------:R-:W-:Y:S01]  /*5080*/  FMUL.FTZ R25, R33, UR5 ;  /* 0x0000000521197c20 */ /* 0x000fe20008410000 */
[----:B------:R-:W-:Y:S01]  /*5090*/  FMUL.FTZ R32, R48, UR5 ;  /* 0x0000000530207c20 */ /* 0x000fe20008410000 */
[----:B------:R-:W-:Y:S01]  /*50a0*/  FMUL.FTZ R48, R64, UR5 ;  /* 0x0000000540307c20 */ /* 0x000fe20008410000 */
[----:B------:R-:W-:Y:S01]  /*50b0*/  USHF.R.U32.HI UR10, URZ, 0x4, UR10 ;  /* 0x000000043f0a7899 */ /* 0x000fe2000801160a */
[----:B-1----:R-:W-:Y:S01]  /*50c0*/  FMUL.FTZ R10, R26, UR5 ;  /* 0x000000051a0a7c20 */ /* 0x002fe20008410000 */
[----:B------:R-:W-:Y:S01]  /*50d0*/  FMUL.FTZ R26, R36, UR5 ;  /* 0x00000005241a7c20 */ /* 0x000fe20008410000 */
[----:B------:R-:W1:Y:S01]  /*50e0*/  MUFU.TANH R13, R13 ;  /* 0x0000000d000d7308 */ /* 0x000e620000002400 */
[----:B------:R-:W-:Y:S01]  /*50f0*/  ULOP3.LUT UR11, UR10, 0x3fff, URZ, 0xc0, !UPT ;  /* 0x00003fff0a0b7892 */ /* 0x000fe2000f8ec03f */
[----:B------:R-:W-:Y:S01]  /*5100*/  FMUL.FTZ R33, R49, UR5 ;  /* 0x0000000531217c20 */ /* 0x000fe20008410000 */
[----:B------:R-:W-:Y:S01]  /*5110*/  UIMAD UR10, UR6, 0x600, UR7 ;  /* 0x00000600060a78a4 */ /* 0x000fe2000f8e0207 */
[----:B------:R-:W-:Y:S01]  /*5120*/  FMUL.FTZ R49, R65, UR5 ;  /* 0x0000000541317c20 */ /* 0x000fe20008410000 */
[----:B------:R-:W-:Y:S01]  /*5130*/  ULOP3.LUT UR7, UR11, 0x10000, URZ, 0xfc, !UPT ;  /* 0x000100000b077892 */ /* 0x000fe2000f8efc3f */
[----:B------:R-:W-:Y:S01]  /*5140*/  FMUL.FTZ R12, R27, UR5 ;  /* 0x000000051b0c7c20 */ /* 0x000fe20008410000 */
[----:B------:R-:W-:Y:S01]  /*5150*/  FMUL.FTZ R27, R37, UR5 ;  /* 0x00000005251b7c20 */ /* 0x000fe20008410000 */
[----:B------:R-:W3:Y:S01]  /*5160*/  MUFU.TANH R14, R14 ;  /* 0x0000000e000e7308 */ /* 0x000ee20000002400 */
[----:B--2---:R-:W-:Y:S01]  /*5170*/  FMNMX.FTZ R64, R11, R4, !PT ;  /* 0x000000040b407209 */ /* 0x004fe20007810000 */
[----:B------:R-:W-:Y:S01]  /*5180*/  UMOV UR22, UR10 ;  /* 0x0000000a00167c82 */ /* 0x000fe20008000000 */
[----:B------:R-:W-:Y:S01]  /*5190*/  FMUL.FTZ R36, R52, UR5 ;  /* 0x0000000534247c20 */ /* 0x000fe20008410000 */
[----:B------:R-:W-:Y:S01]  /*51a0*/  UMOV UR20, UR7 ;  /* 0x0000000700147c82 */ /* 0x000fe20008000000 */
[----:B------:R-:W-:Y:S01]  /*51b0*/  FMUL.FTZ R52, R68, UR5 ;  /* 0x0000000544347c20 */ /* 0x000fe20008410000 */
[----:B------:R-:W-:Y:S01]  /*51c0*/  HGMMA.64x64x16.F32.BF16 R120, gdesc[UR20].tnspB, R120, gsb0 ;  /* 0x40e00000147879f0 */ /* 0x000fe20008001878 */
[----:B------:R-:W-:Y:S01]  /*51d0*/  UIADD3 UR22, UR10, 0x80, URZ ;  /* 0x000000800a167890 */ /* 0x000fe2000fffe03f */
[----:B------:R-:W2:Y:S01]  /*51e0*/  MUFU.TANH R21, R21 ;  /* 0x0000001500157308 */ /* 0x000ea20000002400 */
[----:B------:R-:W-:Y:S01]  /*51f0*/  UIADD3 UR20, UR7, 0x2, URZ ;  /* 0x0000000207147890 */ /* 0x000fe2000fffe03f */
[----:B-1----:R-:W-:Y:S01]  /*5200*/  FMNMX.FTZ R65, R13, R64, !PT ;  /* 0x000000400d417209 */ /* 0x002fe20007810000 */
[----:B------:R-:W-:Y:S01]  /*5210*/  UMOV UR23, 0x40000040 ;  /* 0x4000004000177882 */ /* 0x000fe20000000000 */
[----:B------:R-:W-:Y:S01]  /*5220*/  UMOV UR21, 0x40000040 ;  /* 0x4000004000157882 */ /* 0x000fe20000000000 */
[----:B------:R-:W-:Y:S01]  /*5230*/  FMUL.FTZ R28, R40, UR5 ;  /* 0x00000005281c7c20 */ /* 0x000fe20008410000 */
[----:B------:R-:W-:Y:S01]  /*5240*/  FMUL.FTZ R29, R41, UR5 ;  /* 0x00000005291d7c20 */ /* 0x000fe20008410000 */
[----:B------:R-:W-:Y:S01]  /*5250*/  FMUL.FTZ R15, R30, UR5 ;  /* 0x000000051e0f7c20 */ /* 0x000fe20008410000 */
[----:B------:R-:W1:Y:S01]  /*5260*/  MUFU.TANH R24, R24 ;  /* 0x0000001800187308 */ /* 0x000e620000002400 */
[----:B---3--:R-:W-:Y:S01]  /*5270*/  FMNMX.FTZ R68, R14, R65, !PT ;  /* 0x000000410e447209 */ /* 0x008fe20007810000 */
[----:B------:R-:W-:Y:S01]  /*5280*/  FMUL.FTZ R30, R44, UR5 ;  /* 0x000000052c1e7c20 */ /* 0x000fe20008410000 */
[----:B------:R-:W-:Y:S01]  /*5290*/  FMUL.FTZ R37, R53, UR5 ;  /* 0x0000000535257c20 */ /* 0x000fe20008410000 */
[----:B------:R-:W-:Y:S01]  /*52a0*/  FMUL.FTZ R53, R69, UR5 ;  /* 0x0000000545357c20 */ /* 0x000fe20008410000 */
[----:B------:R-:W-:Y:S01]  /*52b0*/  FMUL.FTZ R20, R31, UR5 ;  /* 0x000000051f147c20 */ /* 0x000fe20008410000 */
[----:B------:R-:W-:Y:S01]  /*52c0*/  FMUL.FTZ R31, R45, UR5 ;  /* 0x000000052d1f7c20 */ /* 0x000fe20008410000 */
[----:B------:R-:W-:Y:S01]  /*52d0*/  FMUL.FTZ R40, R56, UR5 ;  /* 0x0000000538287c20 */ /* 0x000fe20008410000 */
[----:B------:R-:W3:Y:S01]  /*52e0*/  MUFU.TANH R25, R25 ;  /* 0x0000001900197308 */ /* 0x000ee20000002400 */
[----:B--2---:R-:W-:Y:S01]  /*52f0*/  FMNMX.FTZ R65, R21, R68, !PT ;  /* 0x0000004415417209 */ /* 0x004fe20007810000 */
[----:B------:R-:W-:Y:S01]  /*5300*/  FMUL.FTZ R56, R72, UR5 ;  /* 0x0000000548387c20 */ /* 0x000fe20008410000 */
[----:B------:R-:W-:Y:S01]  /*5310*/  FMUL.FTZ R41, R57, UR5 ;  /* 0x0000000539297c20 */ /* 0x000fe20008410000 */
[----:B------:R-:W-:Y:S01]  /*5320*/  FMUL.FTZ R57, R73, UR5 ;  /* 0x0000000549397c20 */ /* 0x000fe20008410000 */
[----:B------:R-:W-:Y:S01]  /*5330*/  FMUL.FTZ R44, R60, UR5 ;  /* 0x000000053c2c7c20 */ /* 0x000fe20008410000 */
[----:B------:R-:W-:Y:S01]  /*5340*/  FMUL.FTZ R60, R76, UR5 ;  /* 0x000000054c3c7c20 */ /* 0x000fe20008410000 */
[----:B------:R-:W-:Y:S01]  /*5350*/  FMUL.FTZ R45, R61, UR5 ;  /* 0x000000053d2d7c20 */ /* 0x000fe20008410000 */
[----:B------:R-:W2:Y:S01]  /*5360*/  MUFU.TANH R26, R26 ;  /* 0x0000001a001a7308 */ /* 0x000ea20000002400 */
[----:B-1----:R-:W-:Y:S01]  /*5370*/  FMNMX.FTZ R68, R24, R65, !PT ;  /* 0x0000004118447209 */ /* 0x002fe20007810000 */
[----:B------:R-:W-:Y:S01]  /*5380*/  FMUL.FTZ R61, R77, UR5 ;  /* 0x000000054d3d7c20 */ /* 0x000fe20008410000 */
[----:B------:R-:W-:Y:S01]  /*5390*/  FMUL.FTZ R64, R80, UR5 ;  /* 0x0000000550407c20 */ /* 0x000fe20008410000 */
[----:B------:R-:W-:Y:S01]  /*53a0*/  FMUL.FTZ R65, R81, UR5 ;  /* 0x0000000551417c20 */ /* 0x000fe20008410000 */
        /* <DEDUP_REMOVED lines=31> */
[----:B------:R-:W-:-:S04]  /*55a0*/  ISETP.GE.U32.AND P2, PT, R2, 0x180, PT ;  /* 0x000001800200780c */ /* 0x000fc80003f46070 */
[----:B------:R-:W3:Y:S01]  /*55b0*/  MUFU.TANH R31, R31 ;  /* 0x0000001f001f7308 */ /* 0x000ee20000002400 */
[----:B--2---:R-:W-:Y:S01]  /*55c0*/  FMNMX.FTZ R73, R29, R72, !PT ;  /* 0x000000481d497209 */ /* 0x004fe20007810000 */
[----:B------:R-:W-:-:S06]  /*55d0*/  FMUL.FTZ R72, R88, UR5 ;  /* 0x0000000558487c20 */ /* 0x000fcc0008410000 */
[----:B------:R-:W2:Y:S01]  /*55e0*/  MUFU.TANH R32, R32 ;  /* 0x0000002000207308 */ /* 0x000ea20000002400 */
[----:B-1----:R-:W-:Y:S01]  /*55f0*/  FMNMX.FTZ R76, R30, R73, !PT ;  /* 0x000000491e4c7209 */ /* 0x002fe20007810000 */
[----:B------:R-:W-:Y:S02]  /*5600*/  WARPGROUP.DEPBAR.LE gsb0, 0x0 ;  /* 0x00008000000079c5 */ /* 0x000fe40000010000 */
[----:B------:R-:W-:-:S04]  /*5610*/  WARPGROUP.ARRIVE ;  /* 0x00000000000079c5 */ /* 0x000fc80000000000 */
[----:B------:R-:W1:Y:S01]  /*5620*/  MUFU.TANH R33, R33 ;  /* 0x0000002100217308 */ /* 0x000e620000002400 */
[----:B---3--:R-:W-:Y:S01]  /*5630*/  FMNMX.FTZ R73, R31, R76, !PT ;  /* 0x0000004c1f497209 */ /* 0x008fe20007810000 */
[----:B------:R-:W-:Y:S01]  /*5640*/  HGMMA.64x64x16.F32.BF16 R120, gdesc[UR20].tnspB, R120, gsb0 ;  /* 0x40e00000147879f0 */ /* 0x000fe20008001878 */
[----:B------:R-:W-:Y:S02]  /*5650*/  UIADD3 UR22, UR10, 0x100, URZ ;  /* 0x000001000a167890 */ /* 0x000fe4000fffe03f */
[----:B------:R-:W-:Y:S01]  /*5660*/  UIADD3 UR20, UR7, 0x4, URZ ;  /* 0x0000000407147890 */ /* 0x000fe2000fffe03f */
[----:B------:R-:W-:Y:S01]  /*5670*/  UMOV UR23, 0x40000040 ;  /* 0x4000004000177882 */ /* 0x000fe20000000000 */
[----:B------:R-:W-:Y:S01]  /*5680*/  UMOV UR21, 0x40000040 ;  /* 0x4000004000157882 */ /* 0x000fe20000000000 */
[----:B------:R-:W3:Y:S01]  /*5690*/  MUFU.TANH R36, R36 ;  /* 0x0000002400247308 */ /* 0x000ee20000002400 */
[----:B--2---:R-:W-:Y:S01]  /*56a0*/  FMNMX.FTZ R76, R32, R73, !PT ;  /* 0x00000049204c7209 */ /* 0x004fe20007810000 */
[----:B------:R-:W-:-:S06]  /*56b0*/  FMUL.FTZ R73, R89, UR5 ;  /* 0x0000000559497c20 */ /* 0x000fcc0008410000 */
[----:B------:R-:W2:Y:S01]  /*56c0*/  MUFU.TANH R37, R37 ;  /* 0x0000002500257308 */ /* 0x000ea20000002400 */
[----:B-1----:R-:W-:Y:S01]  /*56d0*/  FMNMX.FTZ R77, R33, R76, !PT ;  /* 0x0000004c214d7209 */ /* 0x002fe20007810000 */
[----:B------:R-:W-:-:S06]  /*56e0*/  FMUL.FTZ R76, R92, UR5 ;  /* 0x000000055c4c7c20 */ /* 0x000fcc0008410000 */
[----:B------:R-:W1:Y:S01]  /*56f0*/  MUFU.TANH R40, R40 ;  /* 0x0000002800287308 */ /* 0x000e620000002400 */
[----:B---3--:R-:W-:-:S07]  /*5700*/  FMNMX.FTZ R80, R36, R77, !PT ;  /* 0x0000004d24507209 */ /* 0x008fce0007810000 */
[----:B------:R-:W3:Y:S01]  /*5710*/  MUFU.TANH R41, R41 ;  /* 0x0000002900297308 */ /* 0x000ee20000002400 */
[----:B--2---:R-:W-:-:S07]  /*5720*/  FMNMX.FTZ R77, R37, R80, !PT ;  /* 0x00000050254d7209 */ /* 0x004fce0007810000 */
[----:B------:R-:W2:Y:S01]  /*5730*/  MUFU.TANH R44, R44 ;  /* 0x0000002c002c7308 */ /* 0x000ea20000002400 */
[----:B-1----:R-:W-:Y:S01]  /*5740*/  FMNMX.FTZ R80, R40, R77, !PT ;  /* 0x0000004d28507209 */ /* 0x002fe20007810000 */
[----:B------:R-:W-:-:S06]  /*5750*/  FMUL.FTZ R77, R93, UR5 ;  /* 0x000000055d4d7c20 */ /* 0x000fcc0008410000 */
[----:B------:R-:W1:Y:S01]  /*5760*/  MUFU.TANH R45, R45 ;  /* 0x0000002d002d7308 */ /* 0x000e620000002400 */
[----:B---3--:R-:W-:Y:S01]  /*5770*/  FMNMX.FTZ R81, R41, R80, !PT ;  /* 0x0000005029517209 */ /* 0x008fe20007810000 */
[----:B------:R-:W-:-:S06]  /*5780*/  FMUL.FTZ R80, R96, UR5 ;  /* 0x0000000560507c20 */ /* 0x000fcc0008410000 */
[----:B------:R-:W3:Y:S01]  /*5790*/  MUFU.TANH R48, R48 ;  /* 0x0000003000307308 */ /* 0x000ee20000002400 */
[----:B--2---:R-:W-:-:S07]  /*57a0*/  FMNMX.FTZ R84, R44, R81, !PT ;  /* 0x000000512c547209 */ /* 0x004fce0007810000 */
[----:B------:R-:W2:Y:S01]  /*57b0*/  MUFU.TANH R49, R49 ;  /* 0x0000003100317308 */ /* 0x000ea20000002400 */
[----:B-1----:R-:W-:-:S07]  /*57c0*/  FMNMX.FTZ R81, R45, R84, !PT ;  /* 0x000000542d517209 */ /* 0x002fce0007810000 */
[----:B------:R-:W1:Y:S01]  /*57d0*/  MUFU.TANH R52, R52 ;  /* 0x0000003400347308 */ /* 0x000e620000002400 */
[----:B---3--:R-:W-:Y:S01]  /*57e0*/  FMNMX.FTZ R84, R48, R81, !PT ;  /* 0x0000005130547209 */ /* 0x008fe20007810000 */
[----:B------:R-:W-:Y:S01]  /*57f0*/  FMUL.FTZ R81, R97, UR5 ;  /* 0x0000000561517c20 */ /* 0x000fe20008410000 */
[----:B------:R-:W-:Y:S02]  /*5800*/  WARPGROUP.DEPBAR.LE gsb0, 0x0 ;  /* 0x00008000000079c5 */ /* 0x000fe40000010000 */
[----:B------:R-:W-:-:S03]  /*5810*/  WARPGROUP.ARRIVE ;  /* 0x00000000000079c5 */ /* 0x000fc60000000000 */
[----:B------:R-:W3:Y:S01]  /*5820*/  MUFU.TANH R53, R53 ;  /* 0x0000003500357308 */ /* 0x000ee20000002400 */
[----:B--2---:R-:W-:Y:S01]  /*5830*/  FMNMX.FTZ R85, R49, R84, !PT ;  /* 0x0000005431557209 */ /* 0x004fe20007810000 */
[----:B------:R-:W-:Y:S01]  /*5840*/  FMUL.FTZ R84, R100, UR5 ;  /* 0x0000000564547c20 */ /* 0x000fe20008410000 */
[----:B------:R-:W-:Y:S01]  /*5850*/  HGMMA.64x64x16.F32.BF16 R120, gdesc[UR20].tnspB, R120, gsb0 ;  /* 0x40e00000147879f0 */ /* 0x000fe20008001878 */
[----:B------:R-:W-:Y:S02]  /*5860*/  UIADD3 UR22, UR10, 0x180, URZ ;  /* 0x000001800a167890 */ /* 0x000fe4000fffe03f */
[----:B------:R-:W-:Y:S02]  /*5870*/  UIADD3 UR20, UR7, 0x6, URZ ;  /* 0x0000000607147890 */ /* 0x000fe4000fffe03f */
[----:B------:R-:W2:Y:S01]  /*5880*/  MUFU.TANH R56, R56 ;  /* 0x0000003800387308 */ /* 0x000ea20000002400 */
[----:B------:R-:W-:Y:S01]  /*5890*/  UMOV UR23, 0x40000040 ;  /* 0x4000004000177882 */ /* 0x000fe20000000000 */
[----:B------:R-:W-:Y:S01]  /*58a0*/  UMOV UR21, 0x40000040 ;  /* 0x4000004000157882 */ /* 0x000fe20000000000 */
[----:B-1----:R-:W-:-:S05]  /*58b0*/  FMNMX.FTZ R88, R52, R85, !PT ;  /* 0x0000005534587209 */ /* 0x002fca0007810000 */
[----:B------:R-:W1:Y:S01]  /*58c0*/  MUFU.TANH R57, R57 ;  /* 0x0000003900397308 */ /* 0x000e620000002400 */
[----:B---3--:R-:W-:-:S07]  /*58d0*/  FMNMX.FTZ R85, R53, R88, !PT ;  /* 0x0000005835557209 */ /* 0x008fce0007810000 */
        /* <DEDUP_REMOVED lines=17> */
[----:B--2---:R-:W-:Y:S01]  /*59f0*/  FMNMX.FTZ R96, R68, R93, !PT ;  /* 0x0000005d44607209 */ /* 0x004fe20007810000 */
[----:B------:R-:W-:Y:S02]  /*5a00*/  WARPGROUP.DEPBAR.LE gsb0, 0x0 ;  /* 0x00008000000079c5 */ /* 0x000fe40000010000 */
[----:B------:R-:W-:-:S04]  /*5a10*/  WARPGROUP.ARRIVE ;  /* 0x00000000000079c5 */ /* 0x000fc80000000000 */
[----:B------:R-:W2:Y:S01]  /*5a20*/  MUFU.TANH R73, R73 ;  /* 0x0000004900497308 */ /* 0x000ea20000002400 */
[----:B-1----:R-:W-:Y:S01]  /*5a30*/  FMNMX.FTZ R93, R69, R96, !PT ;  /* 0x00000060455d7209 */ /* 0x002fe20007810000 */
[----:B------:R-:W-:Y:S01]  /*5a40*/  HGMMA.64x64x16.F32.BF16 R120, gdesc[UR20].tnspB, R120, gsb0 ;  /* 0x40e00000147879f0 */ /* 0x000fe20008001878 */
[----:B------:R-:W-:Y:S02]  /*5a50*/  UIADD3 UR22, UR10, 0x200, URZ ;  /* 0x000002000a167890 */ /* 0x000fe4000fffe03f */
[----:B---3--:R-:W-:Y:S01]  /*5a60*/  FMNMX.FTZ R96, R72, R93, !PT ;  /* 0x0000005d48607209 */ /* 0x008fe20007810000 */
[----:B------:R-:W-:Y:S02]  /*5a70*/  UIADD3 UR20, UR7, 0x600, URZ ;  /* 0x0000060007147890 */ /* 0x000fe4000fffe03f */
[----:B------:R-:W1:Y:S01]  /*5a80*/  MUFU.TANH R76, R76 ;  /* 0x0000004c004c7308 */ /* 0x000e620000002400 */
[----:B------:R-:W-:Y:S01]  /*5a90*/  UMOV UR23, 0x40000040 ;  /* 0x4000004000177882 */ /* 0x000fe20000000000 */
[----:B------:R-:W-:Y:S01]  /*5aa0*/  UMOV UR21, 0x40000040 ;  /* 0x4000004000157882 */ /* 0x000fe20000000000 */
[----:B------:R-:W-:-:S05]  /*5ab0*/  FMUL.FTZ R93, R109, UR5 ;  /* 0x000000056d5d7c20 */ /* 0x000fca0008410000 */
[----:B------:R-:W3:Y:S01]  /*5ac0*/  MUFU.TANH R77, R77 ;  /* 0x0000004d004d7308 */ /* 0x000ee20000002400 */
[----:B--2---:R-:W-:Y:S01]  /*5ad0*/  FMNMX.FTZ R97, R73, R96, !PT ;  /* 0x0000006049617209 */ /* 0x004fe20007810000 */
[----:B------:R-:W-:Y:S01]  /*5ae0*/  FMUL.FTZ R96, R112, UR5 ;  /* 0x0000000570607c20 */ /* 0x000fe20008410000 */
[----:B------:R-:W-:Y:S01]  /*5af0*/  FMUL.FTZ R112, R43, UR5 ;  /* 0x000000052b707c20 */ /* 0x000fe20008410000 */
[----:B------:R-:W-:-:S04]  /*5b00*/  FMUL.FTZ R43, R50, UR5 ;  /* 0x00000005322b7c20 */ /* 0x000fc80008410000 */
[----:B------:R-:W2:Y:S01]  /*5b10*/  MUFU.TANH R80, R80 ;  /* 0x0000005000507308 */ /* 0x000ea20000002400 */
[----:B-1----:R-:W-:-:S07]  /*5b20*/  FMNMX.FTZ R100, R76, R97, !PT ;  /* 0x000000614c647209 */ /* 0x002fce0007810000 */
        /* <DEDUP_REMOVED lines=21> */
[----:B--2---:R-:W-:Y:S01]  /*5c80*/  FMNMX.FTZ R108, R92, R101, !PT ;  /* 0x000000655c6c7209 */ /* 0x004fe20007810000 */
[----:B------:R-:W-:Y:S02]  /*5c90*/  UIADD3 UR20, UR7, 0x602, URZ ;  /* 0x0000060207147890 */ /* 0x000fe4000fffe03f */
[----:B------:R-:W2:Y:S01]  /*5ca0*/  MUFU.TANH R96, R96 ;  /* 0x0000006000607308 */ /* 0x000ea20000002400 */
[----:B------:R-:W-:Y:S01]  /*5cb0*/  UMOV UR23, 0x40000040 ;  /* 0x4000004000177882 */ /* 0x000fe20000000000 */
[----:B------:R-:W-:-:S06]  /*5cc0*/  UMOV UR21, 0x40000040 ;  /* 0x4000004000157882 */ /* 0x000fcc0000000000 */
[----:B------:R-:W3:Y:S01]  /*5cd0*/  MUFU.TANH R97, R97 ;  /* 0x0000006100617308 */ /* 0x000ee20000002400 */
[----:B-1----:R-:W-:-:S07]  /*5ce0*/  FMNMX.FTZ R101, R93, R108, !PT ;  /* 0x0000006c5d657209 */ /* 0x002fce0007810000 */
[----:B------:R-:W1:Y:S01]  /*5cf0*/  MUFU.TANH R100, R100 ;  /* 0x0000006400647308 */ /* 0x000e620000002400 */
[----:B--2---:R-:W-:-:S07]  /*5d00*/  FMNMX.FTZ R108, R96, R101, !PT ;  /* 0x00000065606c7209 */ /* 0x004fce0007810000 */
[----:B------:R-:W2:Y:S01]  /*5d10*/  MUFU.TANH R104, R104 ;  /* 0x0000006800687308 */ /* 0x000ea20000002400 */
[----:B---3--:R-:W-:Y:S01]  /*5d20*/  FMNMX.FTZ R101, R97, R108, !PT ;  /* 0x0000006c61657209 */ /* 0x008fe20007810000 */
[----:B------:R-:W-:-:S06]  /*5d30*/  FMUL.FTZ R108, R39, UR5 ;  /* 0x00000005276c7c20 */ /* 0x000fcc0008410000 */
[----:B------:R-:W-:Y:S01]  /*5d40*/  MUFU.TANH R10, R10 ;  /* 0x0000000a000a7308 */ /* 0x000fe20000002400 */
[----:B-1----:R-:W-:-:S07]  /*5d50*/  FMNMX.FTZ R101, R100, R101, !PT ;  /* 0x0000006564657209 */ /* 0x002fce0007810000 */
[----:B------:R-:W-:Y:S01]  /*5d60*/  MUFU.TANH R12, R12 ;  /* 0x0000000c000c7308 */ /* 0x000fe20000002400 */
[----:B--2---:R-:W-:-:S05]  /*5d70*/  FMNMX.FTZ R116, R104, R101, !PT ;  /* 0x0000006568747209 */ /* 0x004fca0007810000 */
[----:B------:R-:W1:Y:S02]  /*5d80*/  SHFL.BFLY PT, R101, R116, 0x2, 0x1f ;  /* 0x0c401f0074657f89 */ /* 0x000e6400000e0000 */
[----:B------:R-:W-:Y:S08]  /*5d90*/  MUFU.TANH R15, R15 ;  /* 0x0000000f000f7308 */ /* 0x000ff00000002400 */
[----:B------:R-:W-:Y:S08]  /*5da0*/  MUFU.TANH R20, R20 ;  /* 0x0000001400147308 */ /* 0x000ff00000002400 */
[----:B------:R-:W-:Y:S01]  /*5db0*/  MUFU.TANH R34, R34 ;  /* 0x0000002200227308 */ /* 0x000fe20000002400 */
[----:B-1----:R-:W-:Y:S01]  /*5dc0*/  FMNMX.FTZ R39, R116, R101, !PT ;  /* 0x0000006574277209 */ /* 0x002fe20007810000 */
[----:B------:R-:W-:Y:S01]  /*5dd0*/  FMUL.FTZ R101, R47, UR5 ;  /* 0x000000052f657c20 */ /* 0x000fe20008410000 */
[----:B------:R-:W-:-:S02]  /*5de0*/  WARPGROUP.DEPBAR.LE gsb0, 0x0 ;  /* 0x00008000000079c5 */ /* 0x000fc40000010000 */
[----:B------:R-:W-:Y:S01]  /*5df0*/  WARPGROUP.ARRIVE ;  /* 0x00000000000079c5 */ /* 0x000fe20000000000 */
[----:B------:R-:W1:Y:S01]  /*5e00*/  SHFL.BFLY PT, R50, R39, 0x1, 0x1f ;  /* 0x0c201f0027327f89 */ /* 0x000e6200000e0000 */
[----:B------:R-:W-:Y:S01]  /*5e10*/  FMUL.FTZ R47, R51, UR5 ;  /* 0x00000005332f7c20 */ /* 0x000fe20008410000 */
[----:B------:R-:W-:Y:S01]  /*5e20*/  FMUL.FTZ R51, R55, UR5 ;  /* 0x0000000537337c20 */ /* 0x000fe20008410000 */
[----:B------:R-:W-:Y:S01]  /*5e30*/  FMUL.FTZ R55, R59, UR5 ;  /* 0x000000053b377c20 */ /* 0x000fe20008410000 */
[----:B------:R-:W-:Y:S01]  /*5e40*/  FMUL.FTZ R59, R63, UR5 ;  /* 0x000000053f3b7c20 */ /* 0x000fe20008410000 */
[----:B------:R-:W-:Y:S01]  /*5e50*/  HGMMA.64x64x16.F32.BF16 R120, gdesc[UR20].tnspB, R120, gsb0 ;  /* 0x40e00000147879f0 */ /* 0x000fe20008001878 */
[----:B------:R-:W-:Y:S01]  /*5e60*/  UIADD3 UR22, UR10, 0x300, URZ ;  /* 0x000003000a167890 */ /* 0x000fe2000fffe03f */
[----:B------:R2:W-:Y:S01]  /*5e70*/  MUFU.TANH R116, R101 ;  /* 0x0000006500747308 */ /* 0x0005e20000002400 */
[----:B------:R-:W-:Y:S01]  /*5e80*/  UIADD3 UR20, UR7, 0x604, URZ ;  /* 0x0000060407147890 */ /* 0x000fe2000fffe03f */
[----:B------:R-:W-:Y:S01]  /*5e90*/  UMOV UR23, 0x40000040 ;  /* 0x4000004000177882 */ /* 0x000fe20000000000 */
[----:B------:R-:W-:-:S05]  /*5ea0*/  UMOV UR21, 0x40000040 ;  /* 0x4000004000157882 */ /* 0x000fca0000000000 */
[----:B------:R-:W-:Y:S08]  /*5eb0*/  MUFU.TANH R35, R35 ;  /* 0x0000002300237308 */ /* 0x000ff00000002400 */
[----:B------:R-:W-:Y:S01]  /*5ec0*/  MUFU.TANH R38, R38 ;  /* 0x0000002600267308 */ /* 0x000fe20000002400 */
[----:B-1----:R-:W-:Y:S02]  /*5ed0*/  FMNMX.FTZ R50, R39, R50, !PT ;  /* 0x0000003227327209 */ /* 0x002fe40007810000 */
[----:B------:R-:W1:Y:S03]  /*5ee0*/  LDC R39, c[0x0][0x988] ;  /* 0x00026200ff277b82 */ /* 0x000e660000000800 */
[----:B------:R-:W-:-:S02]  /*5ef0*/  FADD.FTZ R4, -R50, R4 ;  /* 0x0000000432047221 */ /* 0x000fc40000010100 */
[----:B------:R-:W-:Y:S08]  /*5f00*/  MUFU.TANH R108, R108 ;  /* 0x0000006c006c7308 */ /* 0x000ff00000002400 */
[----:B------:R-:W-:Y:S08]  /*5f10*/  MUFU.TANH R42, R42 ;  /* 0x0000002a002a7308 */ /* 0x000ff00000002400 */
[----:B------:R-:W-:Y:S01]  /*5f20*/  MUFU.TANH R112, R112 ;  /* 0x0000007000707308 */ /* 0x000fe20000002400 */
[-C--:B-1----:R-:W-:Y:S01]  /*5f30*/  FMUL.FTZ R63, R50, R39.reuse ;  /* 0x00000027323f7220 */ /* 0x082fe20000410000 */
[----:B------:R-:W-:-:S03]  /*5f40*/  FMUL.FTZ R4, R4, R39 ;  /* 0x0000002704047220 */ /* 0x000fc60000410000 */
[-CC-:B------:R-:W-:Y:S01]  /*5f50*/  FFMA.FTZ R11, R11, R39.reuse, -R63.reuse ;  /* 0x000000270b0b7223 */ /* 0x180fe2000001083f */
[-CC-:B------:R-:W-:Y:S01]  /*5f60*/  FFMA.FTZ R13, R13, R39.reuse, -R63.reuse ;  /* 0x000000270d0d7223 */ /* 0x180fe2000001083f */
[-CC-:B--2---:R-:W-:Y:S01]  /*5f70*/  FFMA.FTZ R101, R21, R39.reuse, -R63.reuse ;  /* 0x0000002715657223 */ /* 0x184fe2000001083f */
[-CC-:B------:R-:W-:Y:S01]  /*5f80*/  FFMA.FTZ R21, R24, R39.reuse, -R63.reuse ;  /* 0x0000002718157223 */ /* 0x180fe2000001083f */
[-CC-:B------:R-:W-:Y:S01]  /*5f90*/  FFMA.FTZ R105, R85, R39.reuse, -R63.reuse ;  /* 0x0000002755697223 */ /* 0x180fe2000001083f */
        /* <DEDUP_REMOVED lines=8> */
[----:B------:R-:W1:Y:S01]  /*6020*/  MUFU.EX2 R85, R4 ;  /* 0x0000000400557308 */ /* 0x000e620000000800 */
[-CC-:B------:R-:W-:Y:S01]  /*6030*/  FFMA.FTZ R31, R31, R39.reuse, -R63.reuse ;  /* 0x000000271f1f7223 */ /* 0x180fe2000001083f */
[-CC-:B------:R-:W-:Y:S01]  /*6040*/  FFMA.FTZ R32, R32, R39.reuse, -R63.reuse ;  /* 0x0000002720207223 */ /* 0x180fe2000001083f */
[-CC-:B------:R-:W-:Y:S01]  /*6050*/  FFMA.FTZ R33, R33, R39.reuse, -R63.reuse ;  /* 0x0000002721217223 */ /* 0x180fe2000001083f */
[-CC-:B------:R-:W-:Y:S01]  /*6060*/  FFMA.FTZ R36, R36, R39.reuse, -R63.reuse ;  /* 0x0000002724247223 */ /* 0x180fe2000001083f */
[-CC-:B------:R-:W-:Y:S01]  /*6070*/  FFMA.FTZ R37, R37, R39.reuse, -R63.reuse ;  /* 0x0000002725257223 */ /* 0x180fe2000001083f */
[-CC-:B------:R-:W-:Y:S01]  /*6080*/  FFMA.FTZ R40, R40, R39.reuse, -R63.reuse ;  /* 0x0000002728287223 */ /* 0x180fe2000001083f */
[-CC-:B------:R-:W-:Y:S01]  /*6090*/  FFMA.FTZ R41, R41, R39.reuse, -R63.reuse ;  /* 0x0000002729297223 */ /* 0x180fe2000001083f */
[----:B------:R-:W2:Y:S01]  /*60a0*/  MUFU.EX2 R13, R13 ;  /* 0x0000000d000d7308 */ /* 0x000ea20000000800 */
[-CC-:B------:R-:W-:Y:S01]  /*60b0*/  FFMA.FTZ R44, R44, R39.reuse, -R63.reuse ;  /* 0x000000272c2c7223 */ /* 0x180fe2000001083f */
[-CC-:B------:R-:W-:Y:S01]  /*60c0*/  FFMA.FTZ R45, R45, R39.reuse, -R63.reuse ;  /* 0x000000272d2d7223 */ /* 0x180fe2000001083f */
[-CC-:B------:R-:W-:Y:S01]  /*60d0*/  FFMA.FTZ R48, R48, R39.reuse, -R63.reuse ;  /* 0x0000002730307223 */ /* 0x180fe2000001083f */
[-CC-:B------:R-:W-:Y:S01]  /*60e0*/  FFMA.FTZ R49, R49, R39.reuse, -R63.reuse ;  /* 0x0000002731317223 */ /* 0x180fe2000001083f */
[----:B------:R-:W-:Y:S01]  /*60f0*/  FFMA.FTZ R52, R52, R39, -R63 ;  /* 0x0000002734347223 */ /* 0x000fe2000001083f */
[----:B------:R-:W-:-:S02]  /*6100*/  WARPGROUP.DEPBAR.LE gsb0, 0x0 ;  /* 0x00008000000079c5 */ /* 0x000fc40000010000 */
[----:B------:R-:W-:Y:S01]  /*6110*/  WARPGROUP.ARRIVE ;  /* 0x00000000000079c5 */ /* 0x000fe20000000000 */
[----:B-1----:R-:W-:Y:S01]  /*6120*/  FFMA.FTZ R6, R85, R6, R24 ;  /* 0x0000000655067223 */ /* 0x002fe20000010018 */
[-CC-:B------:R-:W-:Y:S01]  /*6130*/  FFMA.FTZ R53, R53, R39.reuse, -R63.reuse ;  /* 0x0000002735357223 */ /* 0x180fe2000001083f */
[-CC-:B------:R-:W-:Y:S01]  /*6140*/  FFMA.FTZ R56, R56, R39.reuse, -R63.reuse ;  /* 0x0000002738387223 */ /* 0x180fe2000001083f */
[-CC-:B------:R-:W-:Y:S01]  /*6150*/  FFMA.FTZ R57, R57, R39.reuse, -R63.reuse ;  /* 0x0000002739397223 */ /* 0x180fe2000001083f */
[-CC-:B------:R-:W-:Y:S01]  /*6160*/  FFMA.FTZ R60, R60, R39.reuse, -R63.reuse ;  /* 0x000000273c3c7223 */ /* 0x180fe2000001083f */
[----:B------:R-:W-:Y:S01]  /*6170*/  HGMMA.64x64x16.F32.BF16 R120, gdesc[UR20].tnspB, R120, gsb0 ;  /* 0x40e00000147879f0 */ /* 0x000fe20008001878 */
[----:B------:R-:W-:Y:S01]  /*6180*/  UIADD3 UR22, UR10, 0x380, URZ ;  /* 0x000003800a167890 */ /* 0x000fe2000fffe03f */
[-CC-:B------:R-:W-:Y:S01]  /*6190*/  FFMA.FTZ R61, R61, R39.reuse, -R63.reuse ;  /* 0x000000273d3d7223 */ /* 0x180fe2000001083f */
[----:B------:R-:W-:Y:S01]  /*61a0*/  UIADD3 UR20, UR7, 0x606, URZ ;  /* 0x0000060607147890 */ /* 0x000fe2000fffe03f */
[C---:B--2---:R-:W-:Y:S01]  /*61b0*/  FADD.FTZ R6, R13.reuse, R6 ;  /* 0x000000060d067221 */ /* 0x044fe20000010000 */
[----:B------:R-:W-:Y:S01]  /*61c0*/  UMOV UR23, 0x40000040 ;  /* 0x4000004000177882 */ /* 0x000fe20000000000 */
[----:B------:R-:W-:Y:S01]  /*61d0*/  UMOV UR21, 0x40000040 ;  /* 0x4000004000157882 */ /* 0x000fe20000000000 */
[----:B------:R-:W-:Y:S01]  /*61e0*/  F2FP.BF16.F32.PACK_AB R4, R13, R24 ;  /* 0x000000180d04723e */ /* 0x000fe200000010ff */
        /* <DEDUP_REMOVED lines=20> */
[----:B------:R-:W-:Y:S01]  /*6330*/  FFMA.FTZ R63, R104, R39, -R63 ;  /* 0x00000027683f7223 */ /* 0x000fe2000001083f */
[----:B------:R-:W-:Y:S01]  /*6340*/  FMUL.FTZ R104, R67, UR5 ;  /* 0x0000000543687c20 */ /* 0x000fe20008410000 */
[----:B-1----:R-:W-:Y:S01]  /*6350*/  FADD.FTZ R67, R13, R6 ;  /* 0x000000060d437221 */ /* 0x002fe20000010000 */
[----:B------:R-:W-:Y:S01]  /*6360*/  MUFU.EX2 R25, R25 ;  /* 0x0000001900197308 */ /* 0x000fe20000000800 */
[----:B------:R-:W-:Y:S01]  /*6370*/  FMUL.FTZ R11, R71, UR5 ;  /* 0x00000005470b7c20 */ /* 0x000fe20008410000 */
[----:B------:R-:W-:Y:S01]  /*6380*/  FMUL.FTZ R14, R75, UR5 ;  /* 0x000000054b0e7c20 */ /* 0x000fe20008410000 */
[C---:B--2---:R-:W-:Y:S01]  /*6390*/  FADD.FTZ R67, R24.reuse, R67 ;  /* 0x0000004318437221 */ /* 0x044fe20000010000 */
[----:B------:R-:W-:-:S04]  /*63a0*/  F2FP.BF16.F32.PACK_AB R6, R24, R13 ;  /* 0x0000000d1806723e */ /* 0x000fc800000010ff */
[----:B------:R1:W2:Y:S08]  /*63b0*/  MUFU.EX2 R24, R21 ;  /* 0x0000001500187308 */ /* 0x0002b00000000800 */
[----:B------:R-:W3:Y:S01]  /*63c0*/  MUFU.TANH R46, R46 ;  /* 0x0000002e002e7308 */ /* 0x000ee20000002400 */
[----:B-1----:R-:W-:-:S04]  /*63d0*/  FMNMX.FTZ R21, R10, R7, !PT ;  /* 0x000000070a157209 */ /* 0x002fc80007810000 */
[----:B------:R-:W-:-:S03]  /*63e0*/  FMNMX.FTZ R21, R12, R21, !PT ;  /* 0x000000150c157209 */ /* 0x000fc60007810000 */
[----:B------:R-:W1:Y:S01]  /*63f0*/  MUFU.TANH R43, R43 ;  /* 0x0000002b002b7308 */ /* 0x000e620000002400 */
[----:B--2---:R-:W-:Y:S01]  /*6400*/  FADD.FTZ R13, R24, R67 ;  /* 0x00000043180d7221 */ /* 0x004fe20000010000 */
[----:B------:R-:W-:Y:S01]  /*6410*/  FMNMX.FTZ R21, R15, R21, !PT ;  /* 0x000000150f157209 */ /* 0x000fe20007810000 */
[----:B------:R-:W-:Y:S01]  /*6420*/  FMUL.FTZ R67, R79, UR5 ;  /* 0x000000054f437c20 */ /* 0x000fe20008410000 */
[C---:B------:R-:W-:Y:S01]  /*6430*/  F2FP.BF16.F32.PACK_AB R24, R25.reuse, R24 ;  /* 0x000000181918723e */ /* 0x040fe200000010ff */
[----:B------:R-:W-:Y:S01]  /*6440*/  FADD.FTZ R13, R25, R13 ;  /* 0x0000000d190d7221 */ /* 0x000fe20000010000 */
[----:B------:R-:W-:Y:S01]  /*6450*/  FMNMX.FTZ R25, R20, R21, !PT ;  /* 0x0000001514197209 */ /* 0x000fe20007810000 */
[----:B------:R-:W-:Y:S01]  /*6460*/  FMUL.FTZ R21, R83, UR5 ;  /* 0x0000000553157c20 */ /* 0x000fe20008410000 */
[----:B------:R-:W2:Y:S02]  /*6470*/  MUFU.TANH R47, R47 ;  /* 0x0000002f002f7308 */ /* 0x000ea40000002400 */
[----:B------:R-:W-:-:S04]  /*6480*/  FMNMX.FTZ R25, R34, R25, !PT ;  /* 0x0000001922197209 */ /* 0x000fc80007810000 */
[----:B------:R-:W-:Y:S02]  /*6490*/  FMNMX.FTZ R25, R35, R25, !PT ;  /* 0x0000001923197209 */ /* 0x000fe40007810000 */
[----:B------:R-:W4:Y:S02]  /*64a0*/  MUFU.TANH R54, R54 ;  /* 0x0000003600367308 */ /* 0x000f240000002400 */
[----:B------:R-:W-:Y:S01]  /*64b0*/  FMNMX.FTZ R25, R38, R25, !PT ;  /* 0x0000001926197209 */ /* 0x000fe20007810000 */
[----:B------:R-:W-:Y:S02]  /*64c0*/  WARPGROUP.DEPBAR.LE gsb0, 0x0 ;  /* 0x00008000000079c5 */ /* 0x000fe40000010000 */
[----:B------:R-:W-:Y:S01]  /*64d0*/  WARPGROUP.ARRIVE ;  /* 0x00000000000079c5 */ /* 0x000fe20000000000 */
[----:B------:R-:W-:Y:S02]  /*64e0*/  FMNMX.FTZ R71, R108, R25, !PT ;  /* 0x000000196c477209 */ /* 0x000fe40007810000 */
[----:B------:R-:W5:Y:S01]  /*64f0*/  MUFU.TANH R51, R51 ;  /* 0x0000003300337308 */ /* 0x000f620000002400 */
[----:B------:R-:W-:Y:S01]  /*6500*/  FMUL.FTZ R25, R87, UR5 ;  /* 0x0000000557197c20 */ /* 0x000fe20008410000 */
[----:B------:R-:W-:Y:S01]  /*6510*/  FMNMX.FTZ R71, R42, R71, !PT ;  /* 0x000000472a477209 */ /* 0x000fe20007810000 */
[----:B------:R-:W-:Y:S01]  /*6520*/  HGMMA.64x64x16.F32.BF16 R120, gdesc[UR20].tnspB, R120, gsb0 ;  /* 0x40e00000147879f0 */ /* 0x000fe20008001878 */
[----:B------:R-:W-:-:S02]  /*6530*/  UIADD3 UR22, UR10, 0x400, URZ ;  /* 0x000004000a167890 */ /* 0x000fc4000fffe03f */
[----:B------:R-:W-:Y:S01]  /*6540*/  UIADD3 UR20, UR7, 0xc00, URZ ;  /* 0x00000c0007147890 */ /* 0x000fe2000fffe03f */
[----:B------:R-:W-:Y:S01]  /*6550*/  FMNMX.FTZ R71, R112, R71, !PT ;  /* 0x0000004770477209 */ /* 0x000fe20007810000 */
[----:B------:R-:W-:Y:S01]  /*6560*/  UMOV UR23, 0x40000040 ;  /* 0x4000004000177882 */ /* 0x000fe20000000000 */
[----:B------:R-:W-:Y:S01]  /*6570*/  UMOV UR21, 0x40000040 ;  /* 0x4000004000157882 */ /* 0x000fe20000000000 */
[----:B------:R-:W5:Y:S01]  /*6580*/  MUFU.TANH R58, R58 ;  /* 0x0000003a003a7308 */ /* 0x000f620000002400 */
[----:B---3--:R-:W-:-:S04]  /*6590*/  FMNMX.FTZ R71, R46, R71, !PT ;  /* 0x000000472e477209 */ /* 0x008fc80007810000 */
[----:B------:R-:W-:Y:S01]  /*65a0*/  FMNMX.FTZ R75, R116, R71, !PT ;  /* 0x00000047744b7209 */ /* 0x000fe20007810000 */
[----:B------:R-:W-:Y:S02]  /*65b0*/  FMUL.FTZ R71, R91, UR5 ;  /* 0x000000055b477c20 */ /* 0x000fe40008410000 */
[----:B------:R-:W3:Y:S01]  /*65c0*/  MUFU.TANH R55, R55 ;  /* 0x0000003700377308 */ /* 0x000ee20000002400 */
[----:B-1----:R-:W-:-:S04]  /*65d0*/  FMNMX.FTZ R75, R43, R75, !PT ;  /* 0x0000004b2b4b7209 */ /* 0x002fc80007810000 */
[----:B--2---:R-:W-:-:S03]  /*65e0*/  FMNMX.FTZ R75, R47, R75, !PT ;  /* 0x0000004b2f4b7209 */ /* 0x004fc60007810000 */
[----:B------:R-:W1:Y:S01]  /*65f0*/  MUFU.TANH R62, R62 ;  /* 0x0000003e003e7308 */ /* 0x000e620000002400 */
[----:B----4-:R-:W-:-:S04]  /*6600*/  FMNMX.FTZ R75, R54, R75, !PT ;  /* 0x0000004b364b7209 */ /* 0x010fc80007810000 */
[----:B-----5:R-:W-:Y:S01]  /*6610*/  FMNMX.FTZ R79, R51, R75, !PT ;  /* 0x0000004b334f7209 */ /* 0x020fe20007810000 */
[----:B------:R-:W-:Y:S02]  /*6620*/  FMUL.FTZ R75, R95, UR5 ;  /* 0x000000055f4b7c20 */ /* 0x000fe40008410000 */
[----:B------:R-:W2:Y:S01]  /*6630*/  MUFU.TANH R59, R59 ;  /* 0x0000003b003b7308 */ /* 0x000ea20000002400 */
[----:B------:R-:W-:-:S04]  /*6640*/  FMNMX.FTZ R79, R58, R79, !PT ;  /* 0x0000004f3a4f7209 */ /* 0x000fc80007810000 */
[----:B---3--:R-:W-:Y:S01]  /*6650*/  FMNMX.FTZ R83, R55, R79, !PT ;  /* 0x0000004f37537209 */ /* 0x008fe20007810000 */
[----:B------:R-:W-:Y:S02]  /*6660*/  FMUL.FTZ R79, R98, UR5 ;  /* 0x00000005624f7c20 */ /* 0x000fe40008410000 */
[----:B------:R-:W3:Y:S01]  /*6670*/  MUFU.TANH R66, R66 ;  /* 0x0000004200427308 */ /* 0x000ee20000002400 */
[----:B-1----:R-:W-:Y:S01]  /*6680*/  FMNMX.FTZ R98, R62, R83, !PT ;  /* 0x000000533e627209 */ /* 0x002fe20007810000 */
[----:B------:R-:W-:-:S06]  /*6690*/  FMUL.FTZ R83, R99, UR5 ;  /* 0x0000000563537c20 */ /* 0x000fcc0008410000 */
[----:B------:R-:W1:Y:S01]  /*66a0*/  MUFU.TANH R104, R104 ;  /* 0x0000006800687308 */ /* 0x000e620000002400 */
[----:B--2---:R-:W-:-:S07]  /*66b0*/  FMNMX.FTZ R87, R59, R98, !PT ;  /* 0x000000623b577209 */ /* 0x004fce0007810000 */
[----:B------:R-:W2:Y:S01]  /*66c0*/  MUFU.TANH R70, R70 ;  /* 0x0000004600467308 */ /* 0x000ea20000002400 */
[----:B---3--:R-:W-:-:S07]  /*66d0*/  FMNMX.FTZ R87, R66, R87, !PT ;  /* 0x0000005742577209 */ /* 0x008fce0007810000 */
[----:B------:R-:W3:Y:S01]  /*66e0*/  MUFU.TANH R11, R11 ;  /* 0x0000000b000b7308 */ /* 0x000ee20000002400 */
[----:B-1----:R-:W-:-:S07]  /*66f0*/  FMNMX.FTZ R87, R104, R87, !PT ;  /* 0x0000005768577209 */ /* 0x002fce0007810000 */
[----:B------:R-:W1:Y:S01]  /*6700*/  MUFU.TANH R74, R74 ;  /* 0x0000004a004a7308 */ /* 0x000e620000002400 */
[----:B--2---:R-:W-:Y:S01]  /*6710*/  FMNMX.FTZ R98, R70, R87, !PT ;  /* 0x0000005746627209 */ /* 0x004fe20007810000 */
[----:B------:R-:W-:Y:S02]  /*6720*/  WARPGROUP.DEPBAR.LE gsb0, 0x0 ;  /* 0x00008000000079c5 */ /* 0x000fe40000010000 */
[----:B------:R-:W-:-:S04]  /*6730*/  WARPGROUP.ARRIVE ;  /* 0x00000000000079c5 */ /* 0x000fc80000000000 */
[----:B------:R-:W2:Y:S01]  /*6740*/  MUFU.TANH R14, R14 ;  /* 0x0000000e000e7308 */ /* 0x000ea20000002400 */
[----:B---3--:R-:W-:Y:S01]  /*6750*/  FMNMX.FTZ R87, R11, R98, !PT ;  /* 0x000000620b577209 */ /* 0x008fe20007810000 */
[----:B------:R-:W-:Y:S01]  /*6760*/  HGMMA.64x64x16.F32.BF16 R120, gdesc[UR20].tnspB, R120, gsb0 ;  /* 0x40e00000147879f0 */ /* 0x000fe20008001878 */
[----:B------:R-:W-:Y:S02]  /*6770*/  UIADD3 UR22, UR10, 0x480, URZ ;  /* 0x000004800a167890 */ /* 0x000fe4000fffe03f */
[----:B------:R-:W-:-:S03]  /*6780*/  UIADD3 UR20, UR7, 0xc02, URZ ;  /* 0x00000c0207147890 */ /* 0x000fc6000fffe03f */
[----:B------:R-:W3:Y:S01]  /*6790*/  MUFU.TANH R78, R78 ;  /* 0x0000004e004e7308 */ /* 0x000ee20000002400 */
[----:B------:R-:W-:Y:S01]  /*67a0*/  UMOV UR23, 0x40000040 ;  /* 0x4000004000177882 */ /* 0x000fe20000000000 */
[----:B------:R-:W-:Y:S01]  /*67b0*/  UMOV UR21, 0x40000040 ;  /* 0x4000004000157882 */ /* 0x000fe20000000000 */
[----:B-1----:R-:W-:Y:S01]  /*67c0*/  FMNMX.FTZ R91, R74, R87, !PT ;  /* 0x000000574a5b7209 */ /* 0x002fe20007810000 */
[----:B------:R-:W-:Y:S01]  /*67d0*/  FMUL.FTZ R87, R103, UR5 ;  /* 0x0000000567577c20 */ /* 0x000fe20008410000 */
[----:B------:R-:W-:-:S03]  /*67e0*/  FMUL.FTZ R103, R119, UR5 ;  /* 0x0000000577677c20 */ /* 0x000fc60008410000 */
        /* <DEDUP_REMOVED lines=8> */
[----:B------:R-:W-:-:S06]  /*6870*/  FMUL.FTZ R91, R107, UR5 ;  /* 0x000000056b5b7c20 */ /* 0x000fcc0008410000 */
[----:B------:R-:W2:Y:S01]  /*6880*/  MUFU.TANH R25, R25 ;  /* 0x0000001900197308 */ /* 0x000ea20000002400 */
[----:B---3--:R-:W-:-:S07]  /*6890*/  FMNMX.FTZ R95, R21, R98, !PT ;  /* 0x00000062155f7209 */ /* 0x008fce0007810000 */
[----:B------:R-:W3:Y:S01]  /*68a0*/  MUFU.TANH R90, R90 ;  /* 0x0000005a005a7308 */ /* 0x000ee20000002400 */
[----:B-1----:R-:W-:-:S07]  /*68b0*/  FMNMX.FTZ R98, R86, R95, !PT ;  /* 0x0000005f56627209 */ /* 0x002fce0007810000 */
[----:B------:R-:W1:Y:S01]  /*68c0*/  MUFU.TANH R71, R71 ;  /* 0x0000004700477308 */ /* 0x000e620000002400 */
[----:B--2---:R-:W-:-:S07]  /*68d0*/  FMNMX.FTZ R95, R25, R98, !PT ;  /* 0x00000062195f7209 */ /* 0x004fce0007810000 */
[----:B------:R-:W2:Y:S01]  /*68e0*/  MUFU.TANH R94, R94 ;  /* 0x0000005e005e7308 */ /* 0x000ea20000002400 */
[----:B---3--:R-:W-:Y:S01]  /*68f0*/  FMNMX.FTZ R98, R90, R95, !PT ;  /* 0x0000005f5a627209 */ /* 0x008fe20007810000 */
[----:B------:R-:W-:Y:S01]  /*6900*/  FMUL.FTZ R95, R111, UR5 ;  /* 0x000000056f5f7c20 */ /* 0x000fe20008410000 */
[----:B------:R-:W-:Y:S02]  /*6910*/  WARPGROUP.DEPBAR.LE gsb0, 0x0 ;  /* 0x00008000000079c5 */ /* 0x000fe40000010000 */
[----:B------:R-:W-:-:S03]  /*6920*/  WARPGROUP.ARRIVE ;  /* 0x00000000000079c5 */ /* 0x000fc60000000000 */
[----:B------:R-:W3:Y:S01]  /*6930*/  MUFU.TANH R75, R75 ;  /* 0x0000004b004b7308 */ /* 0x000ee20000002400 */
[----:B-1----:R-:W-:Y:S02]  /*6940*/  FMNMX.FTZ R99, R71, R98, !PT ;  /* 0x0000006247637209 */ /* 0x002fe40007810000 */
[----:B------:R-:W-:Y:S01]  /*6950*/  HGMMA.64x64x16.F32.BF16 R120, gdesc[UR20].tnspB, R120, gsb0 ;  /* 0x40e00000147879f0 */ /* 0x000fe20008001878 */
[----:B------:R-:W-:Y:S01]  /*6960*/  UIADD3 UR22, UR10, 0x500, URZ ;  /* 0x000005000a167890 */ /* 0x000fe2000fffe03f */
[----:B--2---:R-:W-:Y:S01]  /*6970*/  FMNMX.FTZ R98, R94, R99, !PT ;  /* 0x000000635e627209 */ /* 0x004fe20007810000 */
[----:B------:R-:W-:Y:S02]  /*6980*/  UIADD3 UR20, UR7, 0xc04, URZ ;  /* 0x00000c0407147890 */ /* 0x000fe4000fffe03f */
[----:B------:R-:W1:Y:S01]  /*6990*/  MUFU.TANH R79, R79 ;  /* 0x0000004f004f7308 */ /* 0x000e620000002400 */
[----:B------:R-:W-:Y:S01]  /*69a0*/  UMOV UR23, 0x40000040 ;  /* 0x4000004000177882 */ /* 0x000fe20000000000 */
[----:B------:R-:W-:Y:S01]  /*69b0*/  UMOV UR21, 0x40000040 ;  /* 0x4000004000157882 */ /* 0x000fe20000000000 */
[----:B------:R-:W-:-:S05]  /*69c0*/  FMUL.FTZ R99, R115, UR5 ;  /* 0x0000000573637c20 */ /* 0x000fca0008410000 */
[----:B------:R-:W2:Y:S01]  /*69d0*/  MUFU.TANH R83, R83 ;  /* 0x0000005300537308 */ /* 0x000ea20000002400 */
[----:B---3--:R-:W-:-:S07]  /*69e0*/  FMNMX.FTZ R98, R75, R98, !PT ;  /* 0x000000624b627209 */ /* 0x008fce0007810000 */
[----:B------:R-:W3:Y:S01]  /*69f0*/  MUFU.TANH R102, R102 ;  /* 0x0000006600667308 */ /* 0x000ee20000002400 */
[----:B-1----:R-:W-:-:S07]  /*6a00*/  FMNMX.FTZ R98, R79, R98, !PT ;  /* 0x000000624f627209 */ /* 0x002fce0007810000 */
[----:B------:R-:W1:Y:S01]  /*6a10*/  MUFU.TANH R87, R87 ;  /* 0x0000005700577308 */ /* 0x000e620000002400 */
[----:B--2---:R-:W-:-:S07]  /*6a20*/  FMNMX.FTZ R101, R83, R98, !PT ;  /* 0x0000006253657209 */ /* 0x004fce0007810000 */
        /* <DEDUP_REMOVED lines=9> */
[----:B-1----:R-:W-:Y:S01]  /*6ac0*/  FMNMX.FTZ R98, R110, R101, !PT ;  /* 0x000000656e627209 */ /* 0x002fe20007810000 */
[----:B------:R-:W-:Y:S02]  /*6ad0*/  WARPGROUP.DEPBAR.LE gsb0, 0x0 ;  /* 0x00008000000079c5 */ /* 0x000fe40000010000 */
[----:B------:R-:W-:-:S04]  /*6ae0*/  WARPGROUP.ARRIVE ;  /* 0x00000000000079c5 */ /* 0x000fc80000000000 */
[----:B------:R-:W1:Y:S01]  /*6af0*/  MUFU.TANH R99, R99 ;  /* 0x0000006300637308 */ /* 0x000e620000002400 */
[----:B--2---:R-:W-:Y:S01]  /*6b00*/  FMNMX.FTZ R101, R95, R98, !PT ;  /* 0x000000625f657209 */ /* 0x004fe20007810000 */
[----:B------:R-:W-:Y:S03]  /*6b10*/  HGMMA.64x64x16.F32.BF16 R120, gdesc[UR20].tnspB, R120, gsb0 ;  /* 0x40e00000147879f0 */ /* 0x000fe60008001878 */
[----:B---3--:R-:W-:Y:S01]  /*6b20*/  FMNMX.FTZ R98, R114, R101, !PT ;  /* 0x0000006572627209 */ /* 0x008fe20007810000 */
[----:B------:R-:W-:Y:S02]  /*6b30*/  UIADD3 UR22, UR10, 0x580, URZ ;  /* 0x000005800a167890 */ /* 0x000fe4000fffe03f */
[----:B------:R-:W2:Y:S01]  /*6b40*/  MUFU.TANH R118, R118 ;  /* 0x0000007600767308 */ /* 0x000ea20000002400 */
[----:B------:R-:W-:Y:S01]  /*6b50*/  UIADD3 UR20, UR7, 0xc06, URZ ;  /* 0x00000c0607147890 */ /* 0x000fe2000fffe03f */
[----:B------:R-:W-:Y:S01]  /*6b60*/  UMOV UR23, 0x40000040 ;  /* 0x4000004000177882 */ /* 0x000fe20000000000 */
[----:B------:R-:W-:Y:S01]  /*6b70*/  UMOV UR21, 0x40000040 ;  /* 0x4000004000157882 */ /* 0x000fe20000000000 */
[----:B------:R-:W-:-:S04]  /*6b80*/  UMOV UR7, UR37 ;  /* 0x0000002500077c82 */ /* 0x000fc80008000000 */
[----:B------:R-:W3:Y:S01]  /*6b90*/  MUFU.TANH R103, R103 ;  /* 0x0000006700677308 */ /* 0x000ee20000002400 */
[----:B-1----:R-:W-:-:S07]  /*6ba0*/  FMNMX.FTZ R101, R99, R98, !PT ;  /* 0x0000006263657209 */ /* 0x002fce0007810000 */
[----:B------:R-:W-:Y:S01]  /*6bb0*/  MUFU.EX2 R26, R26 ;  /* 0x0000001a001a7308 */ /* 0x000fe20000000800 */
[----:B--2---:R-:W-:-:S07]  /*6bc0*/  FMNMX.FTZ R98, R118, R101, !PT ;  /* 0x0000006576627209 */ /* 0x004fce0007810000 */
[----:B------:R-:W-:Y:S01]  /*6bd0*/  MUFU.EX2 R27, R27 ;  /* 0x0000001b001b7308 */ /* 0x000fe20000000800 */
[----:B---3--:R-:W-:-:S05]  /*6be0*/  FMNMX.FTZ R107, R103, R98, !PT ;  /* 0x00000062676b7209 */ /* 0x008fca0007810000 */
[----:B------:R-:W1:Y:S02]  /*6bf0*/  SHFL.BFLY PT, R98, R107, 0x2, 0x1f ;  /* 0x0c401f006b627f89 */ /* 0x000e6400000e0000 */
[----:B------:R-:W-:Y:S08]  /*6c00*/  MUFU.EX2 R28, R28 ;  /* 0x0000001c001c7308 */ /* 0x000ff00000000800 */
[----:B------:R-:W-:Y:S08]  /*6c10*/  MUFU.EX2 R29, R29 ;  /* 0x0000001d001d7308 */ /* 0x000ff00000000800 */
[----:B------:R-:W-:Y:S01]  /*6c20*/  MUFU.EX2 R30, R30 ;  /* 0x0000001e001e7308 */ /* 0x000fe20000000800 */
[----:B-1----:R-:W-:-:S07]  /*6c30*/  FMNMX.FTZ R109, R107, R98, !PT ;  /* 0x000000626b6d7209 */ /* 0x002fce0007810000 */
[----:B------:R-:W-:Y:S01]  /*6c40*/  MUFU.EX2 R31, R31 ;  /* 0x0000001f001f7308 */ /* 0x000fe20000000800 */
[----:B------:R-:W1:Y:S07]  /*6c50*/  SHFL.BFLY PT, R98, R109, 0x1, 0x1f ;  /* 0x0c201f006d627f89 */ /* 0x000e6e00000e0000 */
[----:B------:R-:W-:Y:S08]  /*6c60*/  MUFU.EX2 R33, R33 ;  /* 0x0000002100217308 */ /* 0x000ff00000000800 */
[----:B------:R-:W-:Y:S01]  /*6c70*/  MUFU.EX2 R36, R36 ;  /* 0x0000002400247308 */ /* 0x000fe20000000800 */
[----:B------:R-:W-:-:S02]  /*6c80*/  WARPGROUP.DEPBAR.LE gsb0, 0x0 ;  /* 0x00008000000079c5 */ /* 0x000fc40000010000 */
[----:B------:R-:W-:-:S05]  /*6c90*/  WARPGROUP.ARRIVE ;  /* 0x00000000000079c5 */ /* 0x000fca0000000000 */
[----:B------:R-:W-:Y:S01]  /*6ca0*/  MUFU.EX2 R37, R37 ;  /* 0x0000002500257308 */ /* 0x000fe20000000800 */
[----:B------:R-:W-:Y:S01]  /*6cb0*/  HGMMA.64x64x16.F32.BF16 R120, gdesc[UR20].tnspB, R120, gsb0 ;  /* 0x40e00000147879f0 */ /* 0x000fe20008001878 */
[----:B-1----:R-:W-:-:S05]  /*6cc0*/  FMNMX.FTZ R98, R109, R98, !PT ;  /* 0x000000626d627209 */ /* 0x002fca0007810000 */
[CC--:B------:R-:W-:Y:S01]  /*6cd0*/  FMUL.FTZ R101, R98.reuse, R39.reuse ;  /* 0x0000002762657220 */ /* 0x0c0fe20000410000 */
[----:B------:R-:W-:Y:S01]  /*6ce0*/  FADD.FTZ R7, -R98, R7 ;  /* 0x0000000762077221 */ /* 0x000fe20000010100 */
[----:B------:R-:W-:Y:S02]  /*6cf0*/  MUFU.EX2 R40, R40 ;  /* 0x0000002800287308 */ /* 0x000fe40000000800 */
        /* <DEDUP_REMOVED lines=47> */
[-C--:B------:R-:W-:Y:S01]  /*6ff0*/  FFMA.FTZ R101, R103, R39.reuse, -R101 ;  /* 0x0000002767657223 */ /* 0x080fe20000010865 */
[----:B------:R-:W-:Y:S01]  /*7000*/  MOV R103, UR36 ;  /* 0x0000002400677c02 */ /* 0x000fe20008000f00 */
[----:B------:R-:W-:Y:S01]  /*7010*/  FMUL.FTZ R70, R7, R39 ;  /* 0x0000002707467220 */ /* 0x000fe20000410000 */
[----:B------:R-:W-:Y:S01]  /*7020*/  VIADD R7, R16, 0x9 ;  /* 0x0000000910077836 */ /* 0x000fe20000000000 */
[----:B------:R-:W-:Y:S01]  /*7030*/  MUFU.EX2 R12, R12 ;  /* 0x0000000c000c7308 */ /* 0x000fe20000000800 */
[----:B------:R-:W-:-:S03]  /*7040*/  @!P1 LEA R103, R103, UR40, 0x3 ;  /* 0x0000002867679c11 */ /* 0x000fc6000f8e18ff */
[----:B------:R-:W-:Y:S02]  /*7050*/  SEL R25, R7, 0x9, !P2 ;  /* 0x0000000907197807 */ /* 0x000fe40005000000 */
[----:B------:R-:W-:Y:S01]  /*7060*/  @!P1 VIADD R103, R103, 0x30840 ;  /* 0x0003084067679836 */ /* 0x000fe20000000000 */
[C---:B------:R-:W-:Y:S01]  /*7070*/  ISETP.GT.AND P2, PT, R3.reuse, RZ, PT ;  /* 0x000000ff0300720c */ /* 0x040fe20003f44270 */
[----:B------:R-:W-:Y:S01]  /*7080*/  MUFU.EX2 R70, R70 ;  /* 0x0000004600467308 */ /* 0x000fe20000000800 */
[----:B------:R-:W-:Y:S02]  /*7090*/  VIADD R3, R3, 0xffffffff ;  /* 0xffffffff03037836 */ /* 0x000fe40000000000 */
[----:B------:R-:W-:Y:S01]  /*70a0*/  @!P1 PRMT R103, RZ, 0x654, R103 ;  /* 0x00000654ff679816 */ /* 0x000fe20000000067 */
[----:B------:R-:W-:-:S04]  /*70b0*/  WARPGROUP.DEPBAR.LE gsb0, 0x0 ;  /* 0x00008000000079c5 */ /* 0x000fc80000010000 */
[----:B------:R-:W1:Y:S01]  /*70c0*/  MUFU.EX2 R7, R10 ;  /* 0x0000000a00077308 */ /* 0x000e620000000800 */
[----:B------:R2:W-:Y:S06]  /*70d0*/  BAR.ARV R25, 0x100 ;  /* 0x000400190000751d */ /* 0x0005ec0000002000 */
[----:B------:R3:W-:Y:S01]  /*70e0*/  @!P1 SYNCS.ARRIVE.TRANS64.RED.A1T0 RZ, [R103+URZ], RZ ;  /* 0x000000ff67ff99a7 */ /* 0x0007e2000810043f */
[----:B------:R-:W-:Y:S01]  /*70f0*/  MUFU.EX2 R15, R15 ;  /* 0x0000000f000f7308 */ /* 0x000fe20000000800 */
[-C--:B------:R-:W-:Y:S01]  /*7100*/  FMUL.FTZ R120, R120, R85.reuse ;  /* 0x0000005578787220 */ /* 0x080fe20000410000 */
[-C--:B------:R-:W-:Y:S01]  /*7110*/  FMUL.FTZ R121, R121, R85.reuse ;  /* 0x0000005579797220 */ /* 0x080fe20000410000 */
[-C--:B------:R-:W-:Y:S01]  /*7120*/  FMUL.FTZ R124, R124, R85.reuse ;  /* 0x000000557c7c7220 */ /* 0x080fe20000410000 */
[-C--:B------:R-:W-:Y:S01]  /*7130*/  FMUL.FTZ R125, R125, R85.reuse ;  /* 0x000000557d7d7220 */ /* 0x080fe20000410000 */
[-C--:B------:R-:W-:Y:S01]  /*7140*/  FMUL.FTZ R128, R128, R85.reuse ;  /* 0x0000005580807220 */ /* 0x080fe20000410000 */
[----:B------:R-:W-:Y:S01]  /*7150*/  FMUL.FTZ R129, R129, R85 ;  /* 0x0000005581817220 */ /* 0x000fe20000410000 */
[----:B---3--:R-:W-:Y:S01]  /*7160*/  IMAD.U32 R103, RZ, RZ, UR6 ;  /* 0x00000006ff677e24 */ /* 0x008fe2000f8e00ff */
[----:B------:R-:W3:Y:S01]  /*7170*/  MUFU.EX2 R20, R20 ;  /* 0x0000001400147308 */ /* 0x000ee20000000800 */
[----:B-1----:R-:W-:Y:S01]  /*7180*/  FFMA.FTZ R5, R70, R5, R7 ;  /* 0x0000000546057223 */ /* 0x002fe20000010007 */
[----:B------:R-:W-:Y:S01]  /*7190*/  UMOV UR6, UR36 ;  /* 0x0000002400067c82 */ /* 0x000fe20008000000 */
[-C--:B------:R-:W-:Y:S01]  /*71a0*/  FMUL.FTZ R132, R132, R85.reuse ;  /* 0x0000005584847220 */ /* 0x080fe20000410000 */
[----:B------:R-:W-:Y:S01]  /*71b0*/  @!P1 LEA R10, R103, UR40, 0x3 ;  /* 0x00000028670a9c11 */ /* 0x000fe2000f8e18ff */
[-C--:B------:R-:W-:Y:S01]  /*71c0*/  FMUL.FTZ R133, R133, R85.reuse ;  /* 0x0000005585857220 */ /* 0x080fe20000410000 */
[-C--:B------:R-:W-:Y:S01]  /*71d0*/  FMUL.FTZ R136, R136, R85.reuse ;  /* 0x0000005588887220 */ /* 0x080fe20000410000 */
[-C--:B------:R-:W-:Y:S01]  /*71e0*/  FMUL.FTZ R137, R137, R85.reuse ;  /* 0x0000005589897220 */ /* 0x080fe20000410000 */
[----:B------:R-:W-:Y:S01]  /*71f0*/  @!P1 IADD3 R10, R10, 0x30860, RZ ;  /* 0x000308600a0a9810 */ /* 0x000fe20007ffe0ff */
[----:B--2---:R-:W1:Y:S01]  /*7200*/  MUFU.EX2 R25, R34 ;  /* 0x0000002200197308 */ /* 0x004e620000000800 */
[-C--:B------:R-:W-:Y:S01]  /*7210*/  FMUL.FTZ R140, R140, R85.reuse ;  /* 0x000000558c8c7220 */ /* 0x080fe20000410000 */
[-C--:B------:R-:W-:Y:S01]  /*7220*/  FMUL.FTZ R141, R141, R85.reuse ;  /* 0x000000558d8d7220 */ /* 0x080fe20000410000 */
[----:B------:R-:W-:Y:S01]  /*7230*/  @!P1 PRMT R10, RZ, 0x654, R10 ;  /* 0x00000654ff0a9816 */ /* 0x000fe2000000000a */
[-C--:B------:R-:W-:Y:S01]  /*7240*/  FMUL.FTZ R144, R144, R85.reuse ;  /* 0x0000005590907220 */ /* 0x080fe20000410000 */
[-C--:B------:R-:W-:Y:S01]  /*7250*/  FMUL.FTZ R145, R145, R85.reuse ;  /* 0x0000005591917220 */ /* 0x080fe20000410000 */
[-C--:B------:R-:W-:Y:S01]  /*7260*/  FMUL.FTZ R148, R148, R85.reuse ;  /* 0x0000005594947220 */ /* 0x080fe20000410000 */
[----:B------:R2:W-:Y:S01]  /*7270*/  @!P1 SYNCS.ARRIVE.TRANS64.RED.A1T0 RZ, [R10+URZ], RZ ;  /* 0x000000ff0aff99a7 */ /* 0x0005e2000810043f */
[----:B------:R-:W-:Y:S01]  /*7280*/  MUFU.EX2 R38, R38 ;  /* 0x0000002600267308 */ /* 0x000fe20000000800 */
[----:B------:R-:W-:Y:S01]  /*7290*/  FMUL.FTZ R149, R149, R85 ;  /* 0x0000005595957220 */ /* 0x000fe20000410000 */
[-C--:B------:R-:W-:Y:S01]  /*72a0*/  FMUL.FTZ R122, R122, R70.reuse ;  /* 0x000000467a7a7220 */ /* 0x080fe20000410000 */
[-C--:B------:R-:W-:Y:S01]  /*72b0*/  FMUL.FTZ R123, R123, R70.reuse ;  /* 0x000000467b7b7220 */ /* 0x080fe20000410000 */
[-C--:B------:R-:W-:Y:S01]  /*72c0*/  FMUL.FTZ R126, R126, R70.reuse ;  /* 0x000000467e7e7220 */ /* 0x080fe20000410000 */
[-C--:B------:R-:W-:Y:S01]  /*72d0*/  FMUL.FTZ R127, R127, R70.reuse ;  /* 0x000000467f7f7220 */ /* 0x080fe20000410000 */
[-C--:B------:R-:W-:Y:S01]  /*72e0*/  FMUL.FTZ R130, R130, R70.reuse ;  /* 0x0000004682827220 */ /* 0x080fe20000410000 */
[C---:B--2---:R-:W-:Y:S01]  /*72f0*/  FADD.FTZ R10, R12.reuse, R5 ;  /* 0x000000050c0a7221 */ /* 0x044fe20000010000 */
[----:B------:R-:W-:Y:S01]  /*7300*/  F2FP.BF16.F32.PACK_AB R5, R12, R7 ;  /* 0x000000070c05723e */ /* 0x000fe200000010ff */
[----:B------:R-:W2:Y:S01]  /*7310*/  MUFU.EX2 R111, R108 ;  /* 0x0000006c006f7308 */ /* 0x000ea20000000800 */
[----:B---3--:R-:W-:Y:S01]  /*7320*/  F2FP.BF16.F32.PACK_AB R7, R20, R15 ;  /* 0x0000000f1407723e */ /* 0x008fe200000010ff */
[----:B------:R-:W-:Y:S01]  /*7330*/  FADD.FTZ R15, R15, R10 ;  /* 0x0000000a0f0f7221 */ /* 0x000fe20000010000 */
[-C--:B------:R-:W-:Y:S01]  /*7340*/  FMUL.FTZ R131, R131, R70.reuse ;  /* 0x0000004683837220 */ /* 0x080fe20000410000 */
[-C--:B------:R-:W-:Y:S01]  /*7350*/  FMUL.FTZ R134, R134, R70.reuse ;  /* 0x0000004686867220 */ /* 0x080fe20000410000 */
[-C--:B------:R-:W-:Y:S01]  /*7360*/  FMUL.FTZ R135, R135, R70.reuse ;  /* 0x0000004687877220 */ /* 0x080fe20000410000 */
[----:B------:R3:W-:Y:S01]  /*7370*/  STSM.16.M88.4 [R155+0x1e800], R4 ;  /* 0x01e800049b007844 */ /* 0x0007e20000000200 */
[----:B------:R-:W-:Y:S01]  /*7380*/  FADD.FTZ R20, R20, R15 ;  /* 0x0000000f14147221 */ /* 0x000fe20000010000 */
[----:B------:R-:W-:Y:S01]  /*7390*/  MUFU.EX2 R112, R112 ;  /* 0x0000007000707308 */ /* 0x000fe20000000800 */
[-C--:B------:R-:W-:Y:S01]  /*73a0*/  FMUL.FTZ R138, R138, R70.reuse ;  /* 0x000000468a8a7220 */ /* 0x080fe20000410000 */
[-C--:B------:R-:W-:Y:S01]  /*73b0*/  FMUL.FTZ R139, R139, R70.reuse ;  /* 0x000000468b8b7220 */ /* 0x080fe20000410000 */
[----:B-1----:R-:W-:Y:S01]  /*73c0*/  FADD.FTZ R15, R25, R20 ;  /* 0x00000014190f7221 */ /* 0x002fe20000010000 */
[-C--:B------:R-:W-:Y:S01]  /*73d0*/  FMUL.FTZ R142, R142, R70.reuse ;  /* 0x000000468e8e7220 */ /* 0x080fe20000410000 */
[-C--:B------:R-:W-:Y:S01]  /*73e0*/  FMUL.FTZ R143, R143, R70.reuse ;  /* 0x000000468f8f7220 */ /* 0x080fe20000410000 */
[-C--:B------:R-:W-:Y:S01]  /*73f0*/  FMUL.FTZ R146, R146, R70.reuse ;  /* 0x0000004692927220 */ /* 0x080fe20000410000 */
[-C--:B------:R-:W-:Y:S01]  /*7400*/  FMUL.FTZ R147, R147, R70.reuse ;  /* 0x0000004693937220 */ /* 0x080fe20000410000 */
[----:B------:R1:W-:Y:S01]  /*7410*/  MUFU.EX2 R34, R11 ;  /* 0x0000000b00227308 */ /* 0x0003e20000000800 */
[-C--:B------:R-:W-:Y:S01]  /*7420*/  FMUL.FTZ R150, R150, R70.reuse ;  /* 0x0000004696967220 */ /* 0x080fe20000410000 */
[----:B------:R-:W-:Y:S01]  /*7430*/  FMUL.FTZ R151, R151, R70 ;  /* 0x0000004697977220 */ /* 0x000fe20000410000 */
[----:B---3--:R-:W-:Y:S01]  /*7440*/  FADD.FTZ R6, R26, R13 ;  /* 0x0000000d1a067221 */ /* 0x008fe20000010000 */
[----:B------:R-:W-:-:S04]  /*7450*/  F2FP.BF16.F32.PACK_AB R26, R27, R26 ;  /* 0x0000001a1b1a723e */ /* 0x000fc800000010ff */
[----:B------:R-:W3:Y:S01]  /*7460*/  MUFU.EX2 R4, R35 ;  /* 0x0000002300047308 */ /* 0x000ee20000000800 */
[----:B-1----:R-:W-:Y:S01]  /*7470*/  FADD.FTZ R11, R27, R6 ;  /* 0x000000061b0b7221 */ /* 0x002fe20000010000 */
[----:B--2---:R-:W-:-:S03]  /*7480*/  F2FP.BF16.F32.PACK_AB R27, R111, R38 ;  /* 0x000000266f1b723e */ /* 0x004fc600000010ff */
[----:B------:R-:W-:-:S03]  /*7490*/  FADD.FTZ R10, R28, R11 ;  /* 0x0000000b1c0a7221 */ /* 0x000fc60000010000 */
[----:B------:R-:W1:Y:S01]  /*74a0*/  MUFU.EX2 R5, R42 ;  /* 0x0000002a00057308 */ /* 0x000e620000000800 */
[----:B------:R-:W-:-:S04]  /*74b0*/  FADD.FTZ R13, R29, R10 ;  /* 0x0000000a1d0d7221 */ /* 0x000fc80000010000 */
[----:B------:R-:W-:-:S03]  /*74c0*/  FADD.FTZ R10, R30, R13 ;  /* 0x0000000d1e0a7221 */ /* 0x000fc60000010000 */
[----:B------:R-:W2:Y:S01]  /*74d0*/  MUFU.EX2 R7, R46 ;  /* 0x0000002e00077308 */ /* 0x000ea20000000800 */
[C---:B---3--:R-:W-:Y:S01]  /*74e0*/  FADD.FTZ R15, R4.reuse, R15 ;  /* 0x0000000f040f7221 */ /* 0x048fe20000010000 */
[----:B------:R-:W-:Y:S01]  /*74f0*/  F2FP.BF16.F32.PACK_AB R25, R4, R25 ;  /* 0x000000190419723e */ /* 0x000fe200000010ff */
[----:B------:R-:W-:Y:S02]  /*7500*/  FADD.FTZ R13, R31, R10 ;  /* 0x0000000a1f0d7221 */ /* 0x000fe40000010000 */
[----:B------:R-:W-:Y:S02]  /*7510*/  FADD.FTZ R4, R38, R15 ;  /* 0x0000000f26047221 */ /* 0x000fe40000010000 */
[----:B------:R-:W-:Y:S01]  /*7520*/  STSM.16.M88.4 [R154], R24 ;  /* 0x000000189a007844 */ /* 0x000fe20000000200 */
[----:B------:R-:W3:Y:S01]  /*7530*/  MUFU.EX2 R12, R32 ;  /* 0x00000020000c7308 */ /* 0x000ee20000000800 */
[----:B------:R-:W-:Y:S01]  /*7540*/  FADD.FTZ R6, R111, R4 ;  /* 0x000000046f067221 */ /* 0x000fe20000010000 */
[----:B------:R-:W-:-:S03]  /*7550*/  F2FP.BF16.F32.PACK_AB R4, R29, R28 ;  /* 0x0000001c1d04723e */ /* 0x000fc600000010ff */
[----:B-1----:R-:W-:Y:S01]  /*7560*/  FADD.FTZ R11, R5, R6 ;  /* 0x00000006050b7221 */ /* 0x002fe20000010000 */
[C---:B------:R-:W-:Y:S02]  /*7570*/  F2FP.BF16.F32.PACK_AB R5, R112.reuse, R5 ;  /* 0x000000057005723e */ /* 0x040fe400000010ff */
[----:B------:R-:W1:Y:S01]  /*7580*/  MUFU.EX2 R116, R116 ;  /* 0x0000007400747308 */ /* 0x000e620000000800 */
[----:B------:R-:W-:-:S04]  /*7590*/  FADD.FTZ R6, R112, R11 ;  /* 0x0000000b70067221 */ /* 0x000fc80000010000 */
[----:B--2---:R-:W-:-:S03]  /*75a0*/  FADD.FTZ R11, R7, R6 ;  /* 0x00000006070b7221 */ /* 0x004fc60000010000 */
[----:B------:R-:W2:Y:S01]  /*75b0*/  MUFU.EX2 R43, R43 ;  /* 0x0000002b002b7308 */ /* 0x000ea20000000800 */
[----:B---3--:R-:W-:Y:S01]  /*75c0*/  FADD.FTZ R10, R12, R13 ;  /* 0x0000000d0c0a7221 */ /* 0x008fe20000010000 */
[----:B------:R-:W-:-:S03]  /*75d0*/  F2FP.BF16.F32.PACK_AB R12, R33, R12 ;  /* 0x0000000c210c723e */ /* 0x000fc600000010ff */
[----:B------:R-:W-:-:S03]  /*75e0*/  FADD.FTZ R13, R33, R10 ;  /* 0x0000000a210d7221 */ /* 0x000fc60000010000 */
[----:B------:R-:W-:Y:S01]  /*75f0*/  MUFU.EX2 R32, R96 ;  /* 0x0000006000207308 */ /* 0x000fe20000000800 */
[C---:B-1----:R-:W-:Y:S01]  /*7600*/  FADD.FTZ R6, R116.reuse, R11 ;  /* 0x0000000b74067221 */ /* 0x042fe20000010000 */
[----:B------:R-:W-:-:S06]  /*7610*/  F2FP.BF16.F32.PACK_AB R7, R116, R7 ;  /* 0x000000077407723e */ /* 0x000fcc00000010ff */
[----:B------:R-:W1:Y:S01]  /*7620*/  MUFU.EX2 R96, R47 ;  /* 0x0000002f00607308 */ /* 0x000e620000000800 */
[----:B--2---:R-:W-:Y:S01]  /*7630*/  FADD.FTZ R11, R43, R6 ;  /* 0x000000062b0b7221 */ /* 0x004fe20000010000 */
[----:B------:R-:W-:-:S04]  /*7640*/  FADD.FTZ R6, R36, R13 ;  /* 0x0000000d24067221 */ /* 0x000fc80000010000 */
[----:B------:R-:W-:Y:S02]  /*7650*/  FADD.FTZ R13, R37, R6 ;  /* 0x00000006250d7221 */ /* 0x000fe40000010000 */
[----:B------:R-:W2:Y:S02]  /*7660*/  MUFU.EX2 R54, R54 ;  /* 0x0000003600367308 */ /* 0x000ea40000000800 */
[----:B------:R-:W-:-:S06]  /*7670*/  FADD.FTZ R10, R40, R13 ;  /* 0x0000000d280a7221 */ /* 0x000fcc0000010000 */
[----:B------:R-:W3:Y:S01]  /*7680*/  MUFU.EX2 R51, R51 ;  /* 0x0000003300337308 */ /* 0x000ee20000000800 */
[----:B-1----:R-:W-:-:S07]  /*7690*/  FADD.FTZ R11, R96, R11 ;  /* 0x0000000b600b7221 */ /* 0x002fce0000010000 */
[----:B------:R-:W1:Y:S01]  /*76a0*/  MUFU.EX2 R41, R41 ;  /* 0x0000002900297308 */ /* 0x000e620000000800 */
[----:B--2---:R-:W-:-:S07]  /*76b0*/  FADD.FTZ R6, R54, R11 ;  /* 0x0000000b36067221 */ /* 0x004fce0000010000 */
[----:B------:R-:W2:Y:S01]  /*76c0*/  MUFU.EX2 R58, R58 ;  /* 0x0000003a003a7308 */ /* 0x000ea20000000800 */
[----:B---3--:R-:W-:-:S07]  /*76d0*/  FADD.FTZ R11, R51, R6 ;  /* 0x00000006330b7221 */ /* 0x008fce0000010000 */
[----:B------:R-:W3:Y:S01]  /*76e0*/  MUFU.EX2 R44, R44 ;  /* 0x0000002c002c7308 */ /* 0x000ee20000000800 */
[----:B-1----:R-:W-:-:S07]  /*76f0*/  FADD.FTZ R13, R41, R10 ;  /* 0x0000000a290d7221 */ /* 0x002fce0000010000 */
[----:B------:R-:W1:Y:S01]  /*7700*/  MUFU.EX2 R55, R55 ;  /* 0x0000003700377308 */ /* 0x000e620000000800 */
[----:B--2---:R-:W-:-:S07]  /*7710*/  FADD.FTZ R6, R58, R11 ;  /* 0x0000000b3a067221 */ /* 0x004fce0000010000 */
[----:B------:R-:W2:Y:S01]  /*7720*/  MUFU.EX2 R45, R45 ;  /* 0x0000002d002d7308 */ /* 0x000ea20000000800 */
[----:B---3--:R-:W-:-:S07]  /*7730*/  FADD.FTZ R10, R44, R13 ;  /* 0x0000000d2c0a7221 */ /* 0x008fce0000010000 */
[----:B------:R-:W3:Y:S01]  /*7740*/  MUFU.EX2 R62, R62 ;  /* 0x0000003e003e7308 */ /* 0x000ee20000000800 */
[----:B-1----:R-:W-:Y:S01]  /*7750*/  FADD.FTZ R11, R55, R6 ;  /* 0x00000006370b7221 */ /* 0x002fe20000010000 */
[----:B------:R-:W-:-:S05]  /*7760*/  F2FP.BF16.F32.PACK_AB R6, R31, R30 ;  /* 0x0000001e1f06723e */ /* 0x000fca00000010ff */
[----:B------:R1:W-:Y:S01]  /*7770*/  STSM.16.M88.4 [R153], R4 ;  /* 0x0000000499007844 */ /* 0x0003e20000000200 */
[----:B------:R-:W-:Y:S01]  /*7780*/  MUFU.EX2 R48, R48 ;  /* 0x0000003000307308 */ /* 0x000fe20000000800 */
[C---:B--2---:R-:W-:Y:S01]  /*7790*/  FADD.FTZ R13, R45.reuse, R10 ;  /* 0x0000000a2d0d7221 */ /* 0x044fe20000010000 */
[----:B------:R-:W-:-:S06]  /*77a0*/  F2FP.BF16.F32.PACK_AB R30, R45, R44 ;  /* 0x0000002c2d1e723e */ /* 0x000fcc00000010ff */
[----:B------:R-:W2:Y:S01]  /*77b0*/  MUFU.EX2 R59, R59 ;  /* 0x0000003b003b7308 */ /* 0x000ea20000000800 */
[----:B---3--:R-:W-:-:S07]  /*77c0*/  FADD.FTZ R10, R62, R11 ;  /* 0x0000000b3e0a7221 */ /* 0x008fce0000010000 */
[----:B------:R-:W1:Y:S08]  /*77d0*/  MUFU.EX2 R49, R49 ;  /* 0x0000003100317308 */ /* 0x000e700000000800 */
[----:B------:R-:W3:Y:S01]  /*77e0*/  MUFU.EX2 R66, R66 ;  /* 0x0000004200427308 */ /* 0x000ee20000000800 */
[C---:B--2---:R-:W-:Y:S01]  /*77f0*/  FADD.FTZ R11, R59.reuse, R10 ;  /* 0x0000000a3b0b7221 */ /* 0x044fe20000010000 */
[----:B------:R-:W-:-:S06]  /*7800*/  F2FP.BF16.F32.PACK_AB R31, R59, R62 ;  /* 0x0000003e3b1f723e */ /* 0x000fcc00000010ff */
[----:B------:R-:W-:Y:S01]  /*7810*/  MUFU.EX2 R52, R52 ;  /* 0x0000003400347308 */ /* 0x000fe20000000800 */
[----:B-1----:R-:W-:-:S07]  /*7820*/  F2FP.BF16.F32.PACK_AB R4, R49, R48 ;  /* 0x000000303104723e */ /* 0x002fce00000010ff */
[----:B------:R-:W1:Y:S01]  /*7830*/  MUFU.EX2 R103, R104 ;  /* 0x0000006800677308 */ /* 0x000e620000000800 */
[----:B---3--:R-:W-:-:S07]  /*7840*/  FADD.FTZ R10, R66, R11 ;  /* 0x0000000b420a7221 */ /* 0x008fce0000010000 */
[----:B------:R-:W-:Y:S08]  /*7850*/  MUFU.EX2 R53, R53 ;  /* 0x0000003500357308 */ /* 0x000ff00000000800 */
[----:B------:R-:W2:Y:S01]  /*7860*/  MUFU.EX2 R107, R107 ;  /* 0x0000006b006b7308 */ /* 0x000ea20000000800 */
[----:B-1----:R-:W-:-:S07]  /*7870*/  FADD.FTZ R20, R103, R10 ;  /* 0x0000000a67147221 */ /* 0x002fce0000010000 */
[----:B------:R-:W1:Y:S08]  /*7880*/  MUFU.EX2 R56, R56 ;  /* 0x0000003800387308 */ /* 0x000e700000000800 */
[----:B------:R3:W-:Y:S01]  /*7890*/  MUFU.EX2 R35, R14 ;  /* 0x0000000e00237308 */ /* 0x0007e20000000800 */
[----:B--2---:R-:W-:-:S04]  /*78a0*/  FADD.FTZ R11, R107, R20 ;  /* 0x000000146b0b7221 */ /* 0x004fc80000010000 */
[----:B------:R-:W-:-:S03]  /*78b0*/  FADD.FTZ R11, R34, R11 ;  /* 0x0000000b220b7221 */ /* 0x000fc60000010000 */
[----:B------:R-:W2:Y:S01]  /*78c0*/  MUFU.EX2 R57, R57 ;  /* 0x0000003900397308 */ /* 0x000ea20000000800 */
[----:B---3--:R-:W-:Y:S01]  /*78d0*/  FADD.FTZ R14, R48, R13 ;  /* 0x0000000d300e7221 */ /* 0x008fe20000010000 */
[----:B------:R-:W-:-:S03]  /*78e0*/  F2FP.BF16.F32.PACK_AB R13, R96, R43 ;  /* 0x0000002b600d723e */ /* 0x000fc600000010ff */
[----:B------:R-:W-:Y:S01]  /*78f0*/  FADD.FTZ R15, R49, R14 ;  /* 0x0000000e310f7221 */ /* 0x000fe20000010000 */
[----:B------:R-:W-:Y:S02]  /*7900*/  F2FP.BF16.F32.PACK_AB R14, R37, R36 ;  /* 0x00000024250e723e */ /* 0x000fe400000010ff */
[----:B------:R-:W3:Y:S01]  /*7910*/  MUFU.EX2 R74, R74 ;  /* 0x0000004a004a7308 */ /* 0x000ee20000000800 */
[----:B------:R-:W-:Y:S01]  /*7920*/  FADD.FTZ R28, R52, R15 ;  /* 0x0000000f341c7221 */ /* 0x000fe20000010000 */
[----:B------:R-:W-:-:S03]  /*7930*/  F2FP.BF16.F32.PACK_AB R15, R51, R54 ;  /* 0x00000036330f723e */ /* 0x000fc600000010ff */
[----:B------:R-:W-:Y:S01]  /*7940*/  FADD.FTZ R29, R53, R28 ;  /* 0x0000001c351d7221 */ /* 0x000fe20000010000 */
[----:B------:R-:W-:Y:S01]  /*7950*/  F2FP.BF16.F32.PACK_AB R28, R41, R40 ;  /* 0x00000028291c723e */ /* 0x000fe200000010ff */
[----:B------:R4:W-:Y:S01]  /*7960*/  STSM.16.M88.4 [R19], R12 ;  /* 0x0000000c13007844 */ /* 0x0009e20000000200 */
[----:B------:R-:W5:Y:S01]  /*7970*/  MUFU.EX2 R60, R60 ;  /* 0x0000003c003c7308 */ /* 0x000f620000000800 */
[----:B-1----:R-:W-:-:S04]  /*7980*/  FADD.FTZ R20, R56, R29 ;  /* 0x0000001d38147221 */ /* 0x002fc80000010000 */
[----:B--2---:R-:W-:-:S03]  /*7990*/  FADD.FTZ R29, R57, R20 ;  /* 0x00000014391d7221 */ /* 0x004fc60000010000 */
[----:B------:R-:W1:Y:S01]  /*79a0*/  MUFU.EX2 R61, R61 ;  /* 0x0000003d003d7308 */ /* 0x000e620000000800 */
[----:B---3--:R-:W-:-:S04]  /*79b0*/  FADD.FTZ R20, R74, R11 ;  /* 0x0000000b4a147221 */ /* 0x008fc80000010000 */
[----:B------:R-:W-:-:S03]  /*79c0*/  FADD.FTZ R11, R35, R20 ;  /* 0x00000014230b7221 */ /* 0x000fc60000010000 */
[----:B------:R-:W2:Y:S01]  /*79d0*/  MUFU.EX2 R78, R78 ;  /* 0x0000004e004e7308 */ /* 0x000ea20000000800 */
[----:B-----5:R-:W-:Y:S01]  /*79e0*/  FADD.FTZ R36, R60, R29 ;  /* 0x0000001d3c247221 */ /* 0x020fe20000010000 */
[----:B------:R-:W-:-:S05]  /*79f0*/  F2FP.BF16.F32.PACK_AB R29, R55, R58 ;  /* 0x0000003a371d723e */ /* 0x000fca00000010ff */
[----:B------:R-:W-:Y:S01]  /*7a00*/  STSM.16.M88.4 [R155+0x24800], R28 ;  /* 0x0248001c9b007844 */ /* 0x000fe20000000200 */
[----:B------:R-:W4:Y:S01]  /*7a10*/  MUFU.EX2 R64, R64 ;  /* 0x0000004000407308 */ /* 0x000f220000000800 */
[----:B-1----:R-:W-:-:S07]  /*7a20*/  FADD.FTZ R5, R61, R36 ;  /* 0x000000243d057221 */ /* 0x002fce0000010000 */
[----:B------:R-:W1:Y:S01]  /*7a30*/  MUFU.EX2 R109, R109 ;  /* 0x0000006d006d7308 */ /* 0x000e620000000800 */
[----:B--2---:R-:W-:-:S07]  /*7a40*/  FADD.FTZ R6, R78, R11 ;  /* 0x0000000b4e067221 */ /* 0x004fce0000010000 */
[----:B------:R-:W2:Y:S01]  /*7a50*/  MUFU.EX2 R65, R65 ;  /* 0x0000004100417308 */ /* 0x000ea20000000800 */
[----:B----4-:R-:W-:Y:S01]  /*7a60*/  FADD.FTZ R12, R64, R5 ;  /* 0x00000005400c7221 */ /* 0x010fe20000010000 */
[----:B------:R-:W-:-:S06]  /*7a70*/  F2FP.BF16.F32.PACK_AB R5, R103, R66 ;  /* 0x000000426705723e */ /* 0x000fcc00000010ff */
[----:B------:R-:W3:Y:S01]  /*7a80*/  MUFU.EX2 R82, R82 ;  /* 0x0000005200527308 */ /* 0x000ee20000000800 */
[----:B-1----:R-:W-:Y:S01]  /*7a90*/  FADD.FTZ R7, R109, R6 ;  /* 0x000000066d077221 */ /* 0x002fe20000010000 */
[----:B------:R-:W-:-:S06]  /*7aa0*/  F2FP.BF16.F32.PACK_AB R6, R53, R52 ;  /* 0x000000343506723e */ /* 0x000fcc00000010ff */
[----:B------:R-:W1:Y:S01]  /*7ab0*/  MUFU.EX2 R68, R68 ;  /* 0x0000004400447308 */ /* 0x000e620000000800 */
[----:B--2---:R-:W-:-:S07]  /*7ac0*/  FADD.FTZ R11, R65, R12 ;  /* 0x0000000c410b7221 */ /* 0x004fce0000010000 */
[----:B------:R-:W2:Y:S01]  /*7ad0*/  MUFU.EX2 R67, R67 ;  /* 0x0000004300437308 */ /* 0x000ea20000000800 */
[----:B---3--:R-:W-:Y:S01]  /*7ae0*/  FADD.FTZ R12, R82, R7 ;  /* 0x00000007520c7221 */ /* 0x008fe20000010000 */
[----:B------:R-:W-:-:S05]  /*7af0*/  F2FP.BF16.F32.PACK_AB R7, R34, R107 ;  /* 0x0000006b2207723e */ /* 0x000fca00000010ff */
[----:B------:R3:W-:Y:S01]  /*7b00*/  STSM.16.M88.4 [R18], R4 ;  /* 0x0000000412007844 */ /* 0x0007e20000000200 */
[----:B------:R-:W4:Y:S01]  /*7b10*/  MUFU.EX2 R69, R69 ;  /* 0x0000004500457308 */ /* 0x000f220000000800 */
[----:B-1----:R-:W-:-:S07]  /*7b20*/  FADD.FTZ R14, R68, R11 ;  /* 0x0000000b440e7221 */ /* 0x002fce0000010000 */
[----:B------:R-:W1:Y:S01]  /*7b30*/  MUFU.EX2 R86, R86 ;  /* 0x0000005600567308 */ /* 0x000e620000000800 */
[----:B--2---:R-:W-:Y:S01]  /*7b40*/  FADD.FTZ R11, R67, R12 ;  /* 0x0000000c430b7221 */ /* 0x004fe20000010000 */
[----:B------:R-:W-:Y:S02]  /*7b50*/  F2FP.BF16.F32.PACK_AB R12, R57, R56 ;  /* 0x00000038390c723e */ /* 0x000fe400000010ff */
[----:B---3--:R-:W-:-:S04]  /*7b60*/  F2FP.BF16.F32.PACK_AB R4, R65, R64 ;  /* 0x000000404104723e */ /* 0x008fc800000010ff */
[----:B------:R-:W2:Y:S01]  /*7b70*/  MUFU.EX2 R72, R72 ;  /* 0x0000004800487308 */ /* 0x000ea20000000800 */
[C---:B----4-:R-:W-:Y:S01]  /*7b80*/  FADD.FTZ R13, R69.reuse, R14 ;  /* 0x0000000e450d7221 */ /* 0x050fe20000010000 */
[----:B------:R-:W-:-:S06]  /*7b90*/  F2FP.BF16.F32.PACK_AB R6, R69, R68 ;  /* 0x000000444506723e */ /* 0x000fcc00000010ff */
[----:B------:R-:W3:Y:S01]  /*7ba0*/  MUFU.EX2 R21, R21 ;  /* 0x0000001500157308 */ /* 0x000ee20000000800 */
[----:B-1----:R-:W-:-:S07]  /*7bb0*/  FADD.FTZ R14, R86, R11 ;  /* 0x0000000b560e7221 */ /* 0x002fce0000010000 */
[----:B------:R-:W1:Y:S01]  /*7bc0*/  MUFU.EX2 R73, R73 ;  /* 0x0000004900497308 */ /* 0x000e620000000800 */
[----:B--2---:R-:W-:Y:S01]  /*7bd0*/  FADD.FTZ R20, R72, R13 ;  /* 0x0000000d48147221 */ /* 0x004fe20000010000 */
[----:B------:R-:W-:-:S06]  /*7be0*/  F2FP.BF16.F32.PACK_AB R13, R35, R74 ;  /* 0x0000004a230d723e */ /* 0x000fcc00000010ff */
[----:B------:R-:W2:Y:S01]  /*7bf0*/  MUFU.EX2 R90, R90 ;  /* 0x0000005a005a7308 */ /* 0x000ea20000000800 */
[----:B---3--:R-:W-:Y:S01]  /*7c00*/  FADD.FTZ R11, R21, R14 ;  /* 0x0000000e150b7221 */ /* 0x008fe20000010000 */
[----:B------:R-:W-:-:S06]  /*7c10*/  F2FP.BF16.F32.PACK_AB R14, R61, R60 ;  /* 0x0000003c3d0e723e */ /* 0x000fcc00000010ff */
[----:B------:R-:W3:Y:S01]  /*7c20*/  MUFU.EX2 R76, R76 ;  /* 0x0000004c004c7308 */ /* 0x000ee20000000800 */
[----:B-1----:R-:W-:-:S07]  /*7c30*/  FADD.FTZ R15, R73, R20 ;  /* 0x00000014490f7221 */ /* 0x002fce0000010000 */
[----:B------:R-:W1:Y:S01]  /*7c40*/  MUFU.EX2 R71, R71 ;  /* 0x0000004700477308 */ /* 0x000e620000000800 */
[----:B--2---:R-:W-:-:S07]  /*7c50*/  FADD.FTZ R20, R90, R11 ;  /* 0x0000000b5a147221 */ /* 0x004fce0000010000 */
[----:B------:R-:W2:Y:S01]  /*7c60*/  MUFU.EX2 R77, R77 ;  /* 0x0000004d004d7308 */ /* 0x000ea20000000800 */
[----:B---3--:R-:W-:Y:S01]  /*7c70*/  FADD.FTZ R24, R76, R15 ;  /* 0x0000000f4c187221 */ /* 0x008fe20000010000 */
[----:B------:R-:W-:-:S05]  /*7c80*/  F2FP.BF16.F32.PACK_AB R15, R109, R78 ;  /* 0x0000004e6d0f723e */ /* 0x000fca00000010ff */
[----:B------:R3:W-:Y:S01]  /*7c90*/  STSM.16.M88.4 [R153+0x6000], R12 ;  /* 0x0060000c99007844 */ /* 0x0007e20000000200 */
[----:B------:R-:W4:Y:S01]  /*7ca0*/  MUFU.EX2 R94, R94 ;  /* 0x0000005e005e7308 */ /* 0x000f220000000800 */
[C---:B-1----:R-:W-:Y:S01]  /*7cb0*/  FADD.FTZ R5, R71.reuse, R20 ;  /* 0x0000001447057221 */ /* 0x042fe20000010000 */
[----:B------:R-:W-:-:S06]  /*7cc0*/  F2FP.BF16.F32.PACK_AB R25, R71, R90 ;  /* 0x0000005a4719723e */ /* 0x000fcc00000010ff */
[----:B------:R-:W1:Y:S01]  /*7cd0*/  MUFU.EX2 R80, R80 ;  /* 0x0000005000507308 */ /* 0x000e620000000800 */
[C---:B--2---:R-:W-:Y:S01]  /*7ce0*/  FADD.FTZ R7, R77.reuse, R24 ;  /* 0x000000184d077221 */ /* 0x044fe20000010000 */
[----:B------:R-:W-:-:S06]  /*7cf0*/  F2FP.BF16.F32.PACK_AB R26, R77, R76 ;  /* 0x0000004c4d1a723e */ /* 0x000fcc00000010ff */
[----:B------:R-:W2:Y:S01]  /*7d00*/  MUFU.EX2 R75, R75 ;  /* 0x0000004b004b7308 */ /* 0x000ea20000000800 */
[----:B----4-:R-:W-:Y:S01]  /*7d10*/  FADD.FTZ R20, R94, R5 ;  /* 0x000000055e147221 */ /* 0x010fe20000010000 */
[----:B------:R-:W-:-:S06]  /*7d20*/  F2FP.BF16.F32.PACK_AB R5, R67, R82 ;  /* 0x000000524305723e */ /* 0x000fcc00000010ff */
[----:B------:R-:W4:Y:S01]  /*7d30*/  MUFU.EX2 R81, R81 ;  /* 0x0000005100517308 */ /* 0x000f220000000800 */
[----:B-1----:R-:W-:Y:S01]  /*7d40*/  FADD.FTZ R24, R80, R7 ;  /* 0x0000000750187221 */ /* 0x002fe20000010000 */
[----:B------:R-:W-:-:S05]  /*7d50*/  F2FP.BF16.F32.PACK_AB R7, R21, R86 ;  /* 0x000000561507723e */ /* 0x000fca00000010ff */
[----:B------:R1:W-:Y:S01]  /*7d60*/  STSM.16.M88.4 [R19+0x6000], R4 ;  /* 0x0060000413007844 */ /* 0x0003e20000000200 */
[----:B------:R-:W5:Y:S01]  /*7d70*/  MUFU.EX2 R79, R79 ;  /* 0x0000004f004f7308 */ /* 0x000f620000000800 */
[C---:B--2---:R-:W-:Y:S01]  /*7d80*/  FADD.FTZ R20, R75.reuse, R20 ;  /* 0x000000144b147221 */ /* 0x044fe20000010000 */
[----:B------:R-:W-:-:S06]  /*7d90*/  F2FP.BF16.F32.PACK_AB R27, R75, R94 ;  /* 0x0000005e4b1b723e */ /* 0x000fcc00000010ff */
[----:B------:R-:W2:Y:S01]  /*7da0*/  MUFU.EX2 R84, R84 ;  /* 0x0000005400547308 */ /* 0x000ea20000000800 */
[----:B----4-:R-:W-:Y:S01]  /*7db0*/  FADD.FTZ R21, R81, R24 ;  /* 0x0000001851157221 */ /* 0x010fe20000010000 */
[----:B------:R-:W-:Y:S02]  /*7dc0*/  F2FP.BF16.F32.PACK_AB R24, R73, R72 ;  /* 0x000000484918723e */ /* 0x000fe400000010ff */
[----:B---3--:R-:W-:-:S03]  /*7dd0*/  F2FP.BF16.F32.PACK_AB R12, R81, R80 ;  /* 0x00000050510c723e */ /* 0x008fc600000010ff */
[----:B------:R3:W-:Y:S01]  /*7de0*/  STSM.16.M88.4 [R155+0x2a800], R24 ;  /* 0x02a800189b007844 */ /* 0x0007e20000000200 */
[----:B------:R-:W4:Y:S01]  /*7df0*/  MUFU.EX2 R10, R83 ;  /* 0x00000053000a7308 */ /* 0x000f220000000800 */
[----:B-----5:R-:W-:-:S07]  /*7e00*/  FADD.FTZ R11, R79, R20 ;  /* 0x000000144f0b7221 */ /* 0x020fce0000010000 */
[----:B------:R-:W5:Y:S01]  /*7e10*/  MUFU.EX2 R105, R105 ;  /* 0x0000006900697308 */ /* 0x000f620000000800 */
[----:B--2---:R-:W-:-:S07]  /*7e20*/  FADD.FTZ R20, R84, R21 ;  /* 0x0000001554147221 */ /* 0x004fce0000010000 */
[----:B------:R-:W2:Y:S01]  /*7e30*/  MUFU.EX2 R102, R102 ;  /* 0x0000006600667308 */ /* 0x000ea20000000800 */
[C---:B----4-:R-:W-:Y:S01]  /*7e40*/  FADD.FTZ R11, R10.reuse, R11 ;  /* 0x0000000b0a0b7221 */ /* 0x050fe20000010000 */
[----:B------:R-:W-:-:S06]  /*7e50*/  F2FP.BF16.F32.PACK_AB R13, R10, R79 ;  /* 0x0000004f0a0d723e */ /* 0x000fcc00000010ff */
[----:B------:R-:W4:Y:S01]  /*7e60*/  MUFU.EX2 R87, R87 ;  /* 0x0000005700577308 */ /* 0x000f220000000800 */
[C---:B-----5:R-:W-:Y:S01]  /*7e70*/  FADD.FTZ R21, R105.reuse, R20 ;  /* 0x0000001469157221 */ /* 0x060fe20000010000 */
[----:B------:R-:W-:-:S06]  /*7e80*/  F2FP.BF16.F32.PACK_AB R14, R105, R84 ;  /* 0x00000054690e723e */ /* 0x000fcc00000010ff */
[----:B------:R-:W5:Y:S01]  /*7e90*/  MUFU.EX2 R88, R88 ;  /* 0x0000005800587308 */ /* 0x000f620000000800 */
[----:B--2---:R-:W-:-:S07]  /*7ea0*/  FADD.FTZ R20, R102, R11 ;  /* 0x0000000b66147221 */ /* 0x004fce0000010000 */
[----:B------:R-:W1:Y:S01]  /*7eb0*/  MUFU.EX2 R106, R106 ;  /* 0x0000006a006a7308 */ /* 0x000e620000000800 */
[C---:B----4-:R-:W-:Y:S01]  /*7ec0*/  FADD.FTZ R11, R87.reuse, R20 ;  /* 0x00000014570b7221 */ /* 0x050fe20000010000 */
[----:B------:R-:W-:-:S05]  /*7ed0*/  F2FP.BF16.F32.PACK_AB R15, R87, R102 ;  /* 0x00000066570f723e */ /* 0x000fca00000010ff */
[----:B------:R3:W-:Y:S01]  /*7ee0*/  STSM.16.M88.4 [R17], R12 ;  /* 0x0000000c11007844 */ /* 0x0007e20000000200 */
[----:B------:R-:W2:Y:S01]  /*7ef0*/  MUFU.EX2 R89, R89 ;  /* 0x0000005900597308 */ /* 0x000ea20000000800 */
[----:B-----5:R-:W-:-:S07]  /*7f00*/  FADD.FTZ R28, R88, R21 ;  /* 0x00000015581c7221 */ /* 0x020fce0000010000 */
[----:B------:R-:W4:Y:S01]  /*7f10*/  MUFU.EX2 R91, R91 ;  /* 0x0000005b005b7308 */ /* 0x000f220000000800 */
[----:B-1----:R-:W-:-:S07]  /*7f20*/  FADD.FTZ R4, R106, R11 ;  /* 0x0000000b6a047221 */ /* 0x002fce0000010000 */
[----:B------:R-:W1:Y:S01]  /*7f30*/  MUFU.EX2 R92, R92 ;  /* 0x0000005c005c7308 */ /* 0x000e620000000800 */
[C---:B--2---:R-:W-:Y:S01]  /*7f40*/  FADD.FTZ R5, R89.reuse, R28 ;  /* 0x0000001c59057221 */ /* 0x044fe20000010000 */
[----:B------:R-:W-:-:S06]  /*7f50*/  F2FP.BF16.F32.PACK_AB R28, R89, R88 ;  /* 0x00000058591c723e */ /* 0x000fcc00000010ff */
[----:B------:R-:W2:Y:S01]  /*7f60*/  MUFU.EX2 R33, R110 ;  /* 0x0000006e00217308 */ /* 0x000ea20000000800 */
[C---:B----4-:R-:W-:Y:S01]  /*7f70*/  FADD.FTZ R4, R91.reuse, R4 ;  /* 0x000000045b047221 */ /* 0x050fe20000010000 */
[----:B------:R-:W-:-:S06]  /*7f80*/  F2FP.BF16.F32.PACK_AB R29, R91, R106 ;  /* 0x0000006a5b1d723e */ /* 0x000fcc00000010ff */
[----:B------:R-:W4:Y:S01]  /*7f90*/  MUFU.EX2 R93, R93 ;  /* 0x0000005d005d7308 */ /* 0x000f220000000800 */
[----:B-1----:R-:W-:-:S07]  /*7fa0*/  FADD.FTZ R6, R92, R5 ;  /* 0x000000055c067221 */ /* 0x002fce0000010000 */
[----:B------:R-:W1:Y:S01]  /*7fb0*/  MUFU.EX2 R31, R95 ;  /* 0x0000005f001f7308 */ /* 0x000e620000000800 */
[----:B--2---:R-:W-:-:S07]  /*7fc0*/  FADD.FTZ R4, R33, R4 ;  /* 0x0000000421047221 */ /* 0x004fce0000010000 */
[----:B------:R-:W2:Y:S01]  /*7fd0*/  MUFU.EX2 R35, R114 ;  /* 0x0000007200237308 */ /* 0x000ea20000000800 */
[C---:B----4-:R-:W-:Y:S01]  /*7fe0*/  FADD.FTZ R5, R93.reuse, R6 ;  /* 0x000000065d057221 */ /* 0x050fe20000010000 */
[----:B------:R-:W-:-:S03]  /*7ff0*/  F2FP.BF16.F32.PACK_AB R30, R93, R92 ;  /* 0x0000005c5d1e723e */ /* 0x000fc600000010ff */
[----:B------:R-:W-:-:S03]  /*8000*/  FADD.FTZ R6, R32, R5 ;  /* 0x0000000520067221 */ /* 0x000fc60000010000 */
[----:B------:R-:W4:Y:S01]  /*8010*/  MUFU.EX2 R99, R99 ;  /* 0x0000006300637308 */ /* 0x000f220000000800 */
[C---:B-1----:R-:W-:Y:S01]  /*8020*/  FADD.FTZ R4, R31.reuse, R4 ;  /* 0x000000041f047221 */ /* 0x042fe20000010000 */
[----:B------:R-:W-:-:S05]  /*8030*/  F2FP.BF16.F32.PACK_AB R31, R31, R33 ;  /* 0x000000211f1f723e */ /* 0x000fca00000010ff */
[----:B------:R3:W-:Y:S01]  /*8040*/  STSM.16.M88.4 [R153+0xc000], R28 ;  /* 0x00c0001c99007844 */ /* 0x0007e20000000200 */
[----:B------:R-:W1:Y:S01]  /*8050*/  MUFU.EX2 R97, R97 ;  /* 0x0000006100617308 */ /* 0x000e620000000800 */
[----:B--2---:R-:W-:-:S07]  /*8060*/  FADD.FTZ R4, R35, R4 ;  /* 0x0000000423047221 */ /* 0x004fce0000010000 */
[----:B------:R-:W2:Y:S01]  /*8070*/  MUFU.EX2 R100, R100 ;  /* 0x0000006400647308 */ /* 0x000ea20000000800 */
[C---:B----4-:R-:W-:Y:S01]  /*8080*/  F2FP.BF16.F32.PACK_AB R33, R99.reuse, R35 ;  /* 0x000000236321723e */ /* 0x050fe200000010ff */
[----:B------:R-:W-:-:S06]  /*8090*/  FADD.FTZ R4, R99, R4 ;  /* 0x0000000463047221 */ /* 0x000fcc0000010000 */
[----:B------:R-:W4:Y:S01]  /*80a0*/  MUFU.EX2 R63, R63 ;  /* 0x0000003f003f7308 */ /* 0x000f220000000800 */
[C---:B-1----:R-:W-:Y:S01]  /*80b0*/  F2FP.BF16.F32.PACK_AB R32, R97.reuse, R32 ;  /* 0x000000206120723e */ /* 0x042fe200000010ff */
[----:B------:R-:W-:-:S06]  /*80c0*/  FADD.FTZ R5, R97, R6 ;  /* 0x0000000661057221 */ /* 0x000fcc0000010000 */
[----:B------:R-:W1:Y:S01]  /*80d0*/  MUFU.EX2 R7, R118 ;  /* 0x0000007600077308 */ /* 0x000e620000000800 */
[----:B--2---:R-:W-:-:S07]  /*80e0*/  FADD.FTZ R6, R100, R5 ;  /* 0x0000000564067221 */ /* 0x004fce0000010000 */
[----:B------:R-:W2:Y:S01]  /*80f0*/  MUFU.EX2 R101, R101 ;  /* 0x0000006500657308 */ /* 0x000ea20000000800 */
[C---:B----4-:R-:W-:Y:S01]  /*8100*/  F2FP.BF16.F32.PACK_AB R34, R63.reuse, R100 ;  /* 0x000000643f22723e */ /* 0x050fe200000010ff */
[----:B------:R-:W-:Y:S01]  /*8110*/  FADD.FTZ R6, R63, R6 ;  /* 0x000000063f067221 */ /* 0x000fe20000010000 */
[----:B-1----:R-:W-:Y:S01]  /*8120*/  FADD.FTZ R4, R7, R4 ;  /* 0x0000000407047221 */ /* 0x002fe20000010000 */
[----:B--2---:R-:W-:-:S03]  /*8130*/  F2FP.BF16.F32.PACK_AB R35, R101, R7 ;  /* 0x000000076523723e */ /* 0x004fc600000010ff */
[----:B------:R-:W-:Y:S01]  /*8140*/  FADD.FTZ R5, R101, R4 ;  /* 0x0000000465057221 */ /* 0x000fe20000010000 */
[----:B------:R-:W-:Y:S01]  /*8150*/  IMAD.MOV.U32 R7, RZ, RZ, R98 ;  /* 0x000000ffff077224 */ /* 0x000fe200078e0062 */
[----:B------:R-:W-:Y:S01]  /*8160*/  MOV R4, R50 ;  /* 0x0000003200047202 */ /* 0x000fe20000000f00 */
[----:B------:R3:W-:Y:S01]  /*8170*/  STSM.16.M88.4 [R19+0xc000], R32 ;  /* 0x00c0002013007844 */ /* 0x0007e20000000200 */
[----:B------:R-:W-:Y:S01]  /*8180*/  @!PT LDS RZ, [RZ] ;  /* 0x00000000fffff984 */ /* 0x000fe20000000800 */
[----:B------:R-:W-:Y:S01]  /*8190*/  @!PT LDS RZ, [RZ] ;  /* 0x00000000fffff984 */ /* 0x000fe20000000800 */
[----:B------:R-:W-:Y:S01]  /*81a0*/  @!PT LDS RZ, [RZ] ;  /* 0x00000000fffff984 */ /* 0x000fe20000000800 */
[----:B------:R-:W-:Y:S01]  /*81b0*/  @!PT LDS RZ, [RZ] ;  /* 0x00000000fffff984 */ /* 0x000fe20000000800 */
[----:B------:R1:W-:Y:S06]  /*81c0*/  MEMBAR.ALL.CTA ;  /* 0x0000000000007992 */ /* 0x0003ec0000008000 */
[----:B-1----:R-:W1:Y:S02]  /*81d0*/  FENCE.VIEW.ASYNC.S ;  /* 0x00000000000073c6 */ /* 0x002e640000000000 */
[----:B-1----:R-:W-:Y:S01]  /*81e0*/  NOP ;  /* 0x0000000000007918 */ /* 0x002fe20000000000 */
[----:B------:R-:W-:Y:S05]  /*81f0*/  @P2 BRA `(.L_x_24) ;  /* 0xffffffc800902947 */ /* 0x000fea000383ffff */
.L_x_15:
[----:B------:R-:W-:Y:S06]  /*8200*/  BAR.ARV 0x8, 0x1a0 ;  /* 0x0206800000007b1d */ /* 0x000fec0000002000 */
[----:B------:R-:W-:Y:S05]  /*8210*/  @!P0 BRA `(.L_x_25) ;  /* 0x0000000000048947 */ /* 0x000fea0003800000 */
[----:B------:R-:W-:Y:S01]  /*8220*/  BPT.TRAP 0x1 ;  /* 0x000000040000795c */ /* 0x000fe20000300000 */
.L_x_25:
[----:B------:R-:W-:Y:S01]  /*8230*/  ULEA UR12, UR36, UR40, 0x3 ;  /* 0x00000028240c7291 */ /* 0x000fe2000f8e183f */
[----:B------:R-:W-:-:S05]  /*8240*/  IMAD.U32 R3, RZ, RZ, UR37 ;  /* 0x00000025ff037e24 */ /* 0x000fca000f8e00ff */
[----:B------:R-:W-:-:S04]  /*8250*/  SHF.L.U32 R3, R3, 0x1f, RZ ;  /* 0x0000001f03037819 */ /* 0x000fc800000006ff */
[----:B------:R1:W4:Y:S01]  /*8260*/  SYNCS.PHASECHK.TRANS64.TRYWAIT P2, [UR12+0x30850], R3 ;  /* 0x03085003ff0075a7 */ /* 0x000322000804014c */
[----:B------:R-:W-:Y:S05]  /*8270*/  @!P0 BRA `(.L_x_26) ;  /* 0x0000000000048947 */ /* 0x000fea0003800000 */
[----:B------:R-:W-:Y:S01]  /*8280*/  BPT.TRAP 0x1 ;  /* 0x000000040000795c */ /* 0x000fe20000300000 */
.L_x_26:
[----:B----4-:R-:W-:Y:S05]  /*8290*/  @P2 BRA `(.L_x_27) ;  /* 0x0000000000082947 */ /* 0x010fea0003800000 */
[----:B------:R-:W4:Y:S02]  /*82a0*/  SYNCS.PHASECHK.TRANS64.TRYWAIT P0, [UR12+0x30850], R3 ;  /* 0x03085003ff0075a7 */ /* 0x000f24000800014c */
[----:B----4-:R-:W-:Y:S05]  /*82b0*/  @!P0 BRA `(.L_x_28) ;  /* 0x0000003400e08947 */ /* 0x010fea0003800000 */
.L_x_27:
[----:B------:R-:W-:Y:S01]  /*82c0*/  R2UR UR4, R0 ;  /* 0x00000000000472ca */ /* 0x000fe200000e0000 */
[----:B------:R-:W-:Y:S01]  /*82d0*/  UIADD3 UR5, UR40, 0x400, URZ ;  /* 0x0000040028057890 */ /* 0x000fe2000fffe03f */
[----:B------:R-:W5:Y:S01]  /*82e0*/  LDL.64 R20, [R1+0x10] ;  /* 0x0000100001147983 */ /* 0x000f620000100a00 */
[----:B------:R-:W-:Y:S01]  /*82f0*/  WARPGROUP.ARRIVE ;  /* 0x00000000000079c5 */ /* 0x000fe20000000000 */
[----:B------:R-:W-:Y:S01]  /*8300*/  UMOV UR7, 0x40000040 ;  /* 0x4000004000077882 */ /* 0x000fe20000000000 */
[----:B------:R-:W-:Y:S01]  /*8310*/  USHF.R.U32.HI UR5, URZ, 0x4, UR5 ;  /* 0x000000043f057899 */ /* 0x000fe20008011605 */
[----:B----4-:R-:W4:Y:S01]  /*8320*/  SHFL.BFLY PT, R4, R5, 0x2, 0x1f ;  /* 0x0c401f0005047f89 */ /* 0x010f2200000e0000 */
[----:B------:R-:W-:Y:S01]  /*8330*/  UMOV UR11, 0x40000040 ;  /* 0x40000040000b7882 */ /* 0x000fe20000000000 */
[----:B------:R-:W-:Y:S01]  /*8340*/  UMOV UR9, 0x40000040 ;  /* 0x4000004000097882 */ /* 0x000fe20000000000 */
[----:B------:R-:W-:Y:S01]  /*8350*/  ULOP3.LUT UR5, UR5, 0x3fff, URZ, 0xc0, !UPT ;  /* 0x00003fff05057892 */ /* 0x000fe2000f8ec03f */
[----:B-1----:R-:W1:Y:S01]  /*8360*/  SHFL.BFLY PT, R3, R6, 0x2, 0x1f ;  /* 0x0c401f0006037f89 */ /* 0x002e6200000e0000 */
[----:B------:R-:W-:Y:S01]  /*8370*/  UIADD3 UR42, -UR41, URZ, URZ ;  /* 0x0000003f292a7290 */ /* 0x000fe2000fffe13f */
[C---:B------:R-:W-:Y:S01]  /*8380*/  IADD3 R47, R2.reuse, -0x80, RZ ;  /* 0xffffff80022f7810 */ /* 0x040fe20007ffe0ff */
[----:B------:R-:W-:Y:S01]  /*8390*/  UIADD3 UR4, UR4, 0x1e800, URZ ;  /* 0x0001e80004047890 */ /* 0x000fe2000fffe03f */
[----:B------:R-:W-:Y:S01]  /*83a0*/  VIADD R48, R2, 0xffffff80 ;  /* 0xffffff8002307836 */ /* 0x000fe20000000000 */
[----:B------:R-:W-:Y:S01]  /*83b0*/  UIMAD UR6, UR36, 0x600, UR5 ;  /* 0x00000600240678a4 */ /* 0x000fe2000f8e0205 */
[----:B------:R-:W-:Y:S01]  /*83c0*/  SHF.R.S32.HI R47, RZ, 0x1f, R47 ;  /* 0x0000001fff2f7819 */ /* 0x000fe2000001142f */
[----:B------:R-:W-:Y:S01]  /*83d0*/  USHF.R.U32.HI UR4, URZ, 0x4, UR4 ;  /* 0x000000043f047899 */ /* 0x000fe20008011604 */
[----:B------:R-:W-:Y:S01]  /*83e0*/  UMOV UR5, 0x40000040 ;  /* 0x4000004000057882 */ /* 0x000fe20000000000 */
[----:B------:R-:W-:Y:S01]  /*83f0*/  UIADD3 UR10, UR6, 0x80, URZ ;  /* 0x00000080060a7890 */ /* 0x000fe2000fffe03f */
[----:B------:R-:W-:Y:S01]  /*8400*/  LEA.HI R47, R47, R48, RZ, 0x5 ;  /* 0x000000302f2f7211 */ /* 0x000fe200078f28ff */
[----:B------:R-:W-:-:S02]  /*8410*/  ULOP3.LUT UR4, UR4, 0x3fff, URZ, 0xc0, !UPT ;  /* 0x00003fff04047892 */ /* 0x000fc4000f8ec03f */
[----:B------:R-:W-:Y:S01]  /*8420*/  UIADD3 UR43, -UR44, URZ, URZ ;  /* 0x0000003f2c2b7290 */ /* 0x000fe2000fffe13f */
[----:B------:R-:W-:Y:S01]  /*8430*/  SHF.R.S32.HI R47, RZ, 0x5, R47 ;  /* 0x00000005ff2f7819 */ /* 0x000fe2000001142f */
[----:B------:R-:W-:-:S04]  /*8440*/  ULOP3.LUT UR4, UR4, 0x10000, URZ, 0xfc, !UPT ;  /* 0x0001000004047892 */ /* 0x000fc8000f8efc3f */
[----:B------:R-:W-:Y:S01]  /*8450*/  UIADD3 UR8, UR4, 0x2, URZ ;  /* 0x0000000204087890 */ /* 0x000fe2000fffe03f */
[----:B----4-:R-:W-:Y:S01]  /*8460*/  FADD.FTZ R7, R4, R5 ;  /* 0x0000000504077221 */ /* 0x010fe20000010000 */
[----:B-1----:R-:W-:-:S03]  /*8470*/  FADD.FTZ R3, R3, R6 ;  /* 0x0000000603037221 */ /* 0x002fc60000010000 */
[----:B------:R-:W-:Y:S01]  /*8480*/  HGMMA.64x64x16.F32.BF16 R120, gdesc[UR4].tnspB, R120, gsb0 ;  /* 0x40e00000047879f0 */ /* 0x000fe20008001878 */
[----:B------:R-:W-:Y:S01]  /*8490*/  UMOV UR7, 0x40000040 ;  /* 0x4000004000077882 */ /* 0x000fe20000000000 */
[----:B------:R-:W-:Y:S01]  /*84a0*/  UMOV UR5, 0x40000040 ;  /* 0x4000004000057882 */ /* 0x000fe20000000000 */
[----:B--23--:R-:W1:Y:S04]  /*84b0*/  SHFL.BFLY PT, R12, R7, 0x1, 0x1f ;  /* 0x0c201f00070c7f89 */ /* 0x00ce6800000e0000 */
[----:B------:R-:W2:Y:S01]  /*84c0*/  SHFL.BFLY PT, R0, R3, 0x1, 0x1f ;  /* 0x0c201f0003007f89 */ /* 0x000ea200000e0000 */
[----:B-1----:R-:W-:Y:S01]  /*84d0*/  FADD.FTZ R14, R7, R12 ;  /* 0x0000000c070e7221 */ /* 0x002fe20000010000 */
[----:B------:R-:W-:Y:S02]  /*84e0*/  IMAD.U32 R12, RZ, RZ, UR12 ;  /* 0x0000000cff0c7e24 */ /* 0x000fe4000f8e00ff */
[----:B--2---:R-:W-:Y:S01]  /*84f0*/  FADD.FTZ R13, R3, R0 ;  /* 0x00000000030d7221 */ /* 0x004fe20000010000 */
[----:B------:R-:W-:-:S02]  /*8500*/  IMAD.MOV.U32 R0, RZ, RZ, RZ ;  /* 0x000000ffff007224 */ /* 0x000fc400078e00ff */
[----:B------:R-:W-:Y:S02]  /*8510*/  @!P1 VIADD R12, R12, 0x30860 ;  /* 0x000308600c0c9836 */ /* 0x000fe40000000000 */
[----:B------:R-:W-:-:S03]  /*8520*/  FSETP.NE.FTZ.AND P2, PT, R13, RZ, PT ;  /* 0x000000ff0d00720b */ /* 0x000fc60003f55000 */
[----:B------:R-:W-:-:S10]  /*8530*/  @!P1 PRMT R12, RZ, 0x654, R12 ;  /* 0x00000654ff0c9816 */ /* 0x000fd4000000000c */
[----:B------:R-:W-:Y:S01]  /*8540*/  @P2 MUFU.RCP R0, R13 ;  /* 0x0000000d00002308 */ /* 0x000fe20000001000 */
[----:B------:R-:W-:Y:S02]  /*8550*/  WARPGROUP.DEPBAR.LE gsb0, 0x0 ;  /* 0x00008000000079c5 */ /* 0x000fe40000010000 */
[----:B------:R-:W-:-:S06]  /*8560*/  WARPGROUP.ARRIVE ;  /* 0x00000000000079c5 */ /* 0x000fcc0000000000 */
[----:B------:R-:W-:Y:S01]  /*8570*/  HGMMA.64x64x16.F32.BF16 R120, gdesc[UR8].tnspB, R120, gsb0 ;  /* 0x40e00000087879f0 */ /* 0x000fe20008001878 */
[----:B------:R-:W-:Y:S02]  /*8580*/  UIADD3 UR10, UR6, 0x100, URZ ;  /* 0x00000100060a7890 */ /* 0x000fe4000fffe03f */
[----:B------:R-:W-:Y:S01]  /*8590*/  UIADD3 UR8, UR4, 0x4, URZ ;  /* 0x0000000404087890 */ /* 0x000fe2000fffe03f */
[----:B------:R-:W-:Y:S01]  /*85a0*/  UMOV UR11, 0x40000040 ;  /* 0x40000040000b7882 */ /* 0x000fe20000000000 */
[----:B------:R-:W-:Y:S01]  /*85b0*/  UMOV UR9, 0x40000040 ;  /* 0x4000004000097882 */ /* 0x000fe20000000000 */
        /* <DEDUP_REMOVED lines=14> */
[C---:B-----5:R-:W-:Y:S02]  /*86a0*/  IADD3 R9, P4, R20.reuse, 0x20, RZ ;  /* 0x0000002014097810 */ /* 0x060fe40007f9e0ff */
[----:B------:R-:W-:Y:S02]  /*86b0*/  IADD3 R5, P0, R20, 0x60, RZ ;  /* 0x0000006014057810 */ /* 0x000fe40007f1e0ff */
[----:B------:R-:W-:-:S02]  /*86c0*/  LOP3.LUT R8, R9, 0x380, RZ, 0xc0, !PT ;  /* 0x0000038009087812 */ /* 0x000fc400078ec0ff */
[----:B------:R-:W-:Y:S02]  /*86d0*/  LOP3.LUT R4, R5, 0x380, RZ, 0xc0, !PT ;  /* 0x0000038005047812 */ /* 0x000fe400078ec0ff */
[----:B------:R-:W-:Y:S02]  /*86e0*/  SHF.R.U64 R8, R8, 0x3, RZ ;  /* 0x0000000308087819 */ /* 0x000fe400000012ff */
[----:B------:R-:W-:Y:S02]  /*86f0*/  IADD3 R3, P3, R20, 0x40, RZ ;  /* 0x0000004014037810 */ /* 0x000fe40007f7e0ff */
[----:B------:R-:W-:Y:S01]  /*8700*/  LOP3.LUT R8, R8, R9, RZ, 0x3c, !PT ;  /* 0x0000000908087212 */ /* 0x000fe200078e3cff */
[--C-:B------:R-:W-:Y:S01]  /*8710*/  IMAD.X R9, RZ, RZ, R21.reuse, P4 ;  /* 0x000000ffff097224 */ /* 0x100fe200020e0615 */
[----:B------:R-:W-:Y:S01]  /*8720*/  LOP3.LUT R10, R20, 0x380, RZ, 0xc0, !PT ;  /* 0x00000380140a7812 */ /* 0x000fe200078ec0ff */
[----:B------:R-:W-:Y:S01]  /*8730*/  IMAD.X R7, RZ, RZ, R21, P3 ;  /* 0x000000ffff077224 */ /* 0x000fe200018e0615 */
[----:B------:R-:W-:-:S02]  /*8740*/  SHF.R.U64 R4, R4, 0x3, RZ ;  /* 0x0000000304047819 */ /* 0x000fc400000012ff */
[----:B------:R-:W-:Y:S02]  /*8750*/  FSETP.NE.FTZ.AND P4, PT, R14, RZ, PT ;  /* 0x000000ff0e00720b */ /* 0x000fe40003f95000 */
[----:B------:R-:W-:Y:S02]  /*8760*/  LOP3.LUT R6, R3, 0x380, RZ, 0xc0, !PT ;  /* 0x0000038003067812 */ /* 0x000fe400078ec0ff */
[----:B------:R-:W-:Y:S02]  /*8770*/  SHF.R.U64 R10, R10, 0x3, RZ ;  /* 0x000000030a0a7819 */ /* 0x000fe400000012ff */
[----:B------:R-:W-:Y:S02]  /*8780*/  LOP3.LUT R4, R4, R5, RZ, 0x3c, !PT ;  /* 0x0000000504047212 */ /* 0x000fe400078e3cff */
[----:B------:R-:W-:Y:S02]  /*8790*/  IADD3.X R5, RZ, R21, RZ, P0, !PT ;  /* 0x00000015ff057210 */ /* 0x000fe400007fe4ff */
[----:B------:R-:W-:-:S02]  /*87a0*/  SHF.R.U64 R6, R6, 0x3, RZ ;  /* 0x0000000306067819 */ /* 0x000fc400000012ff */
[----:B------:R-:W-:Y:S02]  /*87b0*/  MOV R11, R21 ;  /* 0x00000015000b7202 */ /* 0x000fe40000000f00 */
[----:B------:R-:W-:Y:S02]  /*87c0*/  LOP3.LUT R10, R10, R20, RZ, 0x3c, !PT ;  /* 0x000000140a0a7212 */ /* 0x000fe400078e3cff */
[----:B------:R-:W-:Y:S02]  /*87d0*/  MOV R38, R4 ;  /* 0x0000000400267202 */ /* 0x000fe40000000f00 */
[----:B------:R-:W-:Y:S01]  /*87e0*/  LOP3.LUT R6, R6, R3, RZ, 0x3c, !PT ;  /* 0x0000000306067212 */ /* 0x000fe200078e3cff */
[----:B------:R-:W1:Y:S01]  /*87f0*/  LDC.64 R4, c[0x0][0xb78] ;  /* 0x0002de00ff047b82 */ /* 0x000e620000000a00 */
[----:B------:R-:W-:Y:S01]  /*8800*/  MOV R43, R10 ;  /* 0x0000000a002b7202 */ /* 0x000fe20000000f00 */
[----:B------:R-:W-:Y:S01]  /*8810*/  IMAD.MOV.U32 R10, RZ, RZ, RZ ;  /* 0x000000ffff0a7224 */ /* 0x000fe200078e00ff */
[----:B------:R-:W2:Y:S01]  /*8820*/  @P4 MUFU.LG2 R11, R14 ;  /* 0x0000000e000b4308 */ /* 0x000ea20000000c00 */
[----:B------:R-:W-:Y:S01]  /*8830*/  MOV R40, R6 ;  /* 0x0000000600287202 */ /* 0x000fe20000000f00 */
[----:B------:R-:W-:Y:S01]  /*8840*/  @P2 FMUL.FTZ R7, R39, 0.69314718246459960938 ;  /* 0x3f31721827072820 */ /* 0x000fe20000410000 */
[----:B------:R-:W-:-:S02]  /*8850*/  MOV R42, R8 ;  /* 0x00000008002a7202 */ /* 0x000fc40000000f00 */
[----:B------:R-:W-:Y:S02]  /*8860*/  LOP3.LUT P0, RZ, R157, 0x3, RZ, 0xc0, !PT ;  /* 0x000000039dff7812 */ /* 0x000fe4000780c0ff */
[----:B------:R-:W-:Y:S01]  /*8870*/  MOV R21, 0xff800000 ;  /* 0xff80000000157802 */ /* 0x000fe20000000f00 */
[----:B------:R-:W3:Y:S08]  /*8880*/  @P2 MUFU.LG2 R6, R13 ;  /* 0x0000000d00062308 */ /* 0x000ef00000000c00 */
[----:B------:R4:W5:Y:S01]  /*8890*/  @P4 MUFU.RCP R10, R14 ;  /* 0x0000000e000a4308 */ /* 0x0009620000001000 */
[----:B--2---:R-:W-:Y:S01]  /*88a0*/  @P4 FMUL.FTZ R11, R11, 0.69314718246459960938 ;  /* 0x3f3172180b0b4820 */ /* 0x004fe20000410000 */
[----:B------:R-:W-:-:S02]  /*88b0*/  WARPGROUP.DEPBAR.LE gsb0, 0x0 ;  /* 0x00008000000079c5 */ /* 0x000fc40000010000 */
[----:B------:R-:W-:Y:S01]  /*88c0*/  WARPGROUP.ARRIVE ;  /* 0x00000000000079c5 */ /* 0x000fe20000000000 */
[----:B----4-:R-:W-:Y:S01]  /*88d0*/  @P4 FMUL.FTZ R14, R39, 0.69314718246459960938 ;  /* 0x3f317218270e4820 */ /* 0x010fe20000410000 */
[----:B---3--:R-:W-:-:S04]  /*88e0*/  @P2 FMUL.FTZ R6, R6, 0.69314718246459960938 ;  /* 0x3f31721806062820 */ /* 0x008fc80000410000 */
[----:B------:R-:W-:Y:S01]  /*88f0*/  HGMMA.64x64x16.F32.BF16 R120, gdesc[UR8].tnspB, R120, gsb0 ;  /* 0x40e00000087879f0 */ /* 0x000fe20008001878 */
[----:B------:R-:W-:Y:S01]  /*8900*/  UIADD3 UR10, UR6, 0x280, URZ ;  /* 0x00000280060a7890 */ /* 0x000fe2000fffe03f */
[----:B------:R-:W-:Y:S01]  /*8910*/  @P4 FFMA.FTZ R21, R14, R98, R11 ;  /* 0x000000620e154223 */ /* 0x000fe2000001000b */
        /* <DEDUP_REMOVED lines=38> */
[----:B------:R-:W-:Y:S02]  /*8b80*/  UIADD3 UR6, UR6, 0x580, URZ ;  /* 0x0000058006067890 */ /* 0x000fe4000fffe03f */
[----:B------:R-:W-:Y:S01]  /*8b90*/  UIADD3 UR4, UR4, 0xc06, URZ ;  /* 0x00000c0604047890 */ /* 0x000fe2000fffe03f */
[----:B------:R-:W-:Y:S02]  /*8ba0*/  WARPGROUP.DEPBAR.LE gsb0, 0x0 ;  /* 0x00008000000079c5 */ /* 0x000fe40000010000 */
[----:B------:R-:W-:-:S06]  /*8bb0*/  WARPGROUP.ARRIVE ;  /* 0x00000000000079c5 */ /* 0x000fcc0000000000 */
[----:B------:R-:W-:Y:S01]  /*8bc0*/  HGMMA.64x64x16.F32.BF16 R120, gdesc[UR8].tnspB, R120, gsb0 ;  /* 0x40e00000087879f0 */ /* 0x000fe20008001878 */
[----:B------:R-:W-:Y:S02]  /*8bd0*/  ULDC.64 UR8, c[0x0][0xb70] ;  /* 0x0002dc0000087ab9 */ /* 0x000fe40000000a00 */
[----:B------:R-:W-:Y:S02]  /*8be0*/  WARPGROUP.DEPBAR.LE gsb0, 0x0 ;  /* 0x00008000000079c5 */ /* 0x000fe40000010000 */
[----:B------:R-:W-:-:S06]  /*8bf0*/  WARPGROUP.ARRIVE ;  /* 0x00000000000079c5 */ /* 0x000fcc0000000000 */
[----:B------:R-:W-:Y:S01]  /*8c00*/  HGMMA.64x64x16.F32.BF16 R120, gdesc[UR4].tnspB, R120, gsb0 ;  /* 0x40e00000047879f0 */ /* 0x000fe20008001878 */
[----:B------:R-:W-:Y:S01]  /*8c10*/  ULDC UR4, c[0x0][0xda8] ;  /* 0x00036a0000047ab9 */ /* 0x000fe20000000800 */
[----:B------:R-:W-:Y:S01]  /*8c20*/  ULDC UR7, c[0x0][0xa88] ;  /* 0x0002a20000077ab9 */ /* 0x000fe20000000800 */
[----:B------:R-:W-:-:S03]  /*8c30*/  UIMAD UR42, UR4, UR42, UR46 ;  /* 0x0000002a042a72a4 */ /* 0x000fc6000f8e022e */
[----:B------:R-:W-:Y:S01]  /*8c40*/  ULDC UR4, c[0x0][0xdb4] ;  /* 0x00036d0000047ab9 */ /* 0x000fe20000000800 */
[----:B------:R-:W-:Y:S02]  /*8c50*/  UIMAD UR42, UR42, 0xc0, URZ ;  /* 0x000000c02a2a78a4 */ /* 0x000fe4000f8e023f */
[----:B------:R-:W-:-:S04]  /*8c60*/  UIMAD UR43, UR4, UR43, UR41 ;  /* 0x0000002b042b72a4 */ /* 0x000fc8000f8e0229 */
[----:B------:R-:W-:Y:S01]  /*8c70*/  USHF.R.S32.HI UR4, URZ, 0x1f, UR43 ;  /* 0x0000001f3f047899 */ /* 0x000fe2000801142b */
[----:B------:R-:W-:-:S03]  /*8c80*/  VIADD R29, R152, UR42 ;  /* 0x0000002a981d7c36 */ /* 0x000fc60008000000 */
[----:B------:R-:W-:Y:S02]  /*8c90*/  UIMAD UR6, UR4, UR8, URZ ;  /* 0x00000008040672a4 */ /* 0x000fe4000f8e023f */
[----:B------:R-:W-:Y:S01]  /*8ca0*/  UIMAD.WIDE.U32 UR4, UR43, UR8, URZ ;  /* 0x000000082b0472a5 */ /* 0x000fe2000f8e003f */
[----:B------:R-:W-:Y:S01]  /*8cb0*/  IADD3 R3, R29, 0x8, RZ ;  /* 0x000000081d037810 */ /* 0x000fe20007ffe0ff */
[----:B------:R-:W-:Y:S01]  /*8cc0*/  UIMAD UR6, UR43, UR9, UR6 ;  /* 0x000000092b0672a4 */ /* 0x000fe2000f8e0206 */
[----:B------:R-:W-:Y:S02]  /*8cd0*/  SHF.R.S32.HI R45, RZ, 0x1f, R29 ;  /* 0x0000001fff2d7819 */ /* 0x000fe4000001141d */
[----:B------:R-:W-:Y:S01]  /*8ce0*/  ISETP.GE.OR P3, PT, R3, UR7, P0 ;  /* 0x0000000703007c0c */ /* 0x000fe20008766670 */
[----:B------:R-:W-:Y:S01]  /*8cf0*/  IMAD.U32 R8, RZ, RZ, UR4 ;  /* 0x00000004ff087e24 */ /* 0x000fe2000f8e00ff */
[----:B------:R-:W-:Y:S01]  /*8d00*/  USHF.R.S32.HI UR4, URZ, 0x1f, UR44 ;  /* 0x0000001f3f047899 */ /* 0x000fe2000801142c */
[----:B------:R-:W-:Y:S01]  /*8d10*/  MOV R9, UR5 ;  /* 0x0000000500097c02 */ /* 0x000fe20008000f00 */
[----:B------:R-:W-:Y:S01]  /*8d20*/  UIADD3 UR6, UR5, UR6, URZ ;  /* 0x0000000605067290 */ /* 0x000fe2000fffe03f */
[----:B------:R-:W-:-:S02]  /*8d30*/  IMAD.MOV.U32 R3, RZ, RZ, -0x800000 ;  /* 0xff800000ff037424 */ /* 0x000fc400078e00ff */
[----:B------:R-:W-:Y:S01]  /*8d40*/  @P2 FFMA.FTZ R3, R7, R50, R6 ;  /* 0x0000003207032223 */ /* 0x000fe20000010006 */
[----:B------:R-:W-:Y:S01]  /*8d50*/  ISETP.GE.OR P0, PT, R29, UR7, P0 ;  /* 0x000000071d007c0c */ /* 0x000fe20008706670 */
[C---:B-1----:R-:W-:Y:S01]  /*8d60*/  IMAD R14, R4.reuse, UR4, RZ ;  /* 0x00000004040e7c24 */ /* 0x042fe2000f8e02ff */
[----:B------:R-:W-:Y:S01]  /*8d70*/  ULDC.64 UR4, c[0x0][0xb40] ;  /* 0x0002d00000047ab9 */ /* 0x000fe20000000a00 */
[----:B------:R-:W-:Y:S02]  /*8d80*/  IMAD.U32 R9, RZ, RZ, UR6 ;  /* 0x00000006ff097e24 */ /* 0x000fe4000f8e00ff */
[----:B------:R-:W-:Y:S02]  /*8d90*/  IMAD R46, R5, UR44, R14 ;  /* 0x0000002c052e7c24 */ /* 0x000fe4000f8e020e */
[----:B------:R-:W-:Y:S01]  /*8da0*/  IMAD.WIDE.U32 R8, R4, UR44, R8 ;  /* 0x0000002c04087c25 */ /* 0x000fe2000f8e0008 */
[----:B------:R-:W-:Y:S02]  /*8db0*/  WARPGROUP.DEPBAR.LE gsb0, 0x0 ;  /* 0x00008000000079c5 */ /* 0x000fe40000010000 */
[----:B------:R1:W-:Y:S01]  /*8dc0*/  @!P1 SYNCS.ARRIVE.TRANS64.RED.A1T0 RZ, [R12+URZ], RZ ;  /* 0x000000ff0cff99a7 */ /* 0x0003e2000810043f */
[-C--:B------:R-:W-:Y:S01]  /*8dd0*/  FMUL.FTZ R6, R121, R0.reuse ;  /* 0x0000000079067220 */ /* 0x080fe20000410000 */
[-C--:B------:R-:W-:Y:S01]  /*8de0*/  FMUL.FTZ R7, R120, R0.reuse ;  /* 0x0000000078077220 */ /* 0x080fe20000410000 */
[-C--:B------:R-:W-:Y:S01]  /*8df0*/  FMUL.FTZ R11, R125, R0.reuse ;  /* 0x000000007d0b7220 */ /* 0x080fe20000410000 */
[-C--:B------:R-:W-:Y:S01]  /*8e00*/  FMUL.FTZ R15, R129, R0.reuse ;  /* 0x00000000810f7220 */ /* 0x080fe20000410000 */
[-C--:B------:R-:W-:Y:S01]  /*8e10*/  FMUL.FTZ R20, R128, R0.reuse ;  /* 0x0000000080147220 */ /* 0x080fe20000410000 */
[-C--:B------:R-:W-:Y:S01]  /*8e20*/  FMUL.FTZ R22, R133, R0.reuse ;  /* 0x0000000085167220 */ /* 0x080fe20000410000 */
[-C--:B------:R-:W-:Y:S01]  /*8e30*/  FMUL.FTZ R25, R132, R0.reuse ;  /* 0x0000000084197220 */ /* 0x080fe20000410000 */
[-C--:B-1----:R-:W-:Y:S01]  /*8e40*/  FMUL.FTZ R12, R124, R0.reuse ;  /* 0x000000007c0c7220 */ /* 0x082fe20000410000 */
[-C--:B------:R-:W-:Y:S01]  /*8e50*/  FMUL.FTZ R24, R137, R0.reuse ;  /* 0x0000000089187220 */ /* 0x080fe20000410000 */
[-C--:B------:R-:W-:Y:S01]  /*8e60*/  FMUL.FTZ R27, R136, R0.reuse ;  /* 0x00000000881b7220 */ /* 0x080fe20000410000 */
[-C--:B------:R-:W-:Y:S01]  /*8e70*/  FMUL.FTZ R26, R141, R0.reuse ;  /* 0x000000008d1a7220 */ /* 0x080fe20000410000 */
[-C--:B------:R-:W-:Y:S01]  /*8e80*/  FMUL.FTZ R31, R140, R0.reuse ;  /* 0x000000008c1f7220 */ /* 0x080fe20000410000 */
[-C--:B------:R-:W-:Y:S01]  /*8e90*/  FMUL.FTZ R30, R145, R0.reuse ;  /* 0x00000000911e7220 */ /* 0x080fe20000410000 */
[-C--:B------:R-:W-:Y:S01]  /*8ea0*/  FMUL.FTZ R35, R144, R0.reuse ;  /* 0x0000000090237220 */ /* 0x080fe20000410000 */
[-C--:B------:R-:W-:Y:S01]  /*8eb0*/  FMUL.FTZ R34, R149, R0.reuse ;  /* 0x0000000095227220 */ /* 0x080fe20000410000 */
[----:B------:R-:W-:Y:S01]  /*8ec0*/  FMUL.FTZ R39, R148, R0 ;  /* 0x0000000094277220 */ /* 0x000fe20000410000 */
[-C--:B-----5:R-:W-:Y:S01]  /*8ed0*/  FMUL.FTZ R5, R123, R10.reuse ;  /* 0x0000000a7b057220 */ /* 0x0a0fe20000410000 */
[-C--:B------:R-:W-:Y:S01]  /*8ee0*/  FMUL.FTZ R0, R122, R10.reuse ;  /* 0x0000000a7a007220 */ /* 0x080fe20000410000 */
[-C--:B------:R-:W-:Y:S01]  /*8ef0*/  FMUL.FTZ R13, R127, R10.reuse ;  /* 0x0000000a7f0d7220 */ /* 0x080fe20000410000 */
[-C--:B------:R-:W-:Y:S01]  /*8f00*/  FMUL.FTZ R14, R126, R10.reuse ;  /* 0x0000000a7e0e7220 */ /* 0x080fe20000410000 */
[----:B------:R-:W-:Y:S01]  /*8f10*/  F2FP.BF16.F32.PACK_AB R4, R6, R7 ;  /* 0x000000070604723e */ /* 0x000fe200000010ff */
[----:B------:R-:W-:Y:S01]  /*8f20*/  FMUL.FTZ R28, R143, R10 ;  /* 0x0000000a8f1c7220 */ /* 0x000fe20000410000 */
[----:B------:R-:W-:Y:S01]  /*8f30*/  F2FP.BF16.F32.PACK_AB R5, R5, R0 ;  /* 0x000000000505723e */ /* 0x000fe200000010ff */
[----:B------:R-:W-:Y:S01]  /*8f40*/  FMUL.FTZ R0, R131, R10 ;  /* 0x0000000a83007220 */ /* 0x000fe20000410000 */
[----:B------:R-:W-:Y:S01]  /*8f50*/  F2FP.BF16.F32.PACK_AB R6, R11, R12 ;  /* 0x0000000c0b06723e */ /* 0x000fe200000010ff */
[----:B------:R-:W-:Y:S01]  /*8f60*/  FMUL.FTZ R11, R130, R10 ;  /* 0x0000000a820b7220 */ /* 0x000fe20000410000 */
[----:B------:R-:W-:Y:S01]  /*8f70*/  F2FP.BF16.F32.PACK_AB R7, R13, R14 ;  /* 0x0000000e0d07723e */ /* 0x000fe200000010ff */
[----:B------:R-:W-:Y:S01]  /*8f80*/  BAR.SYNC.DEFER_BLOCKING 0x1, 0x180 ;  /* 0x0046000000007b1d */ /* 0x000fe20000010000 */
[----:B------:R-:W-:Y:S01]  /*8f90*/  IADD3 R44, P1, R29, R8, RZ ;  /* 0x000000081d2c7210 */ /* 0x000fe20007f3e0ff */
[-C--:B------:R-:W-:Y:S01]  /*8fa0*/  FMUL.FTZ R12, R135, R10.reuse ;  /* 0x0000000a870c7220 */ /* 0x080fe20000410000 */
        /* <DEDUP_REMOVED lines=8> */
[----:B------:R-:W-:-:S02]  /*9030*/  IADD3.X R45, R45, R9, R46, P1, !PT ;  /* 0x000000092d2d7210 */ /* 0x000fc40000ffe42e */
[----:B------:R-:W-:Y:S02]  /*9040*/  F2FP.BF16.F32.PACK_AB R9, R0, R11 ;  /* 0x0000000b0009723e */ /* 0x000fe400000010ff */
[----:B------:R-:W-:Y:S01]  /*9050*/  F2FP.BF16.F32.PACK_AB R11, R12, R13 ;  /* 0x0000000d0c0b723e */ /* 0x000fe200000010ff */
[----:B------:R-:W1:Y:S01]  /*9060*/  SHFL.IDX PT, R0, R47, RZ, 0x1f ;  /* 0x00001fff2f007589 */ /* 0x000e6200000e0000 */
[----:B------:R-:W-:Y:S02]  /*9070*/  F2FP.BF16.F32.PACK_AB R8, R15, R20 ;  /* 0x000000140f08723e */ /* 0x000fe400000010ff */
[----:B------:R-:W-:Y:S02]  /*9080*/  F2FP.BF16.F32.PACK_AB R10, R22, R25 ;  /* 0x00000019160a723e */ /* 0x000fe400000010ff */
[----:B------:R-:W-:Y:S02]  /*9090*/  F2FP.BF16.F32.PACK_AB R13, R14, R29 ;  /* 0x0000001d0e0d723e */ /* 0x000fe400000010ff */
[----:B------:R-:W-:Y:S01]  /*90a0*/  F2FP.BF16.F32.PACK_AB R12, R24, R27 ;  /* 0x0000001b180c723e */ /* 0x000fe200000010ff */
[----:B------:R2:W-:Y:S01]  /*90b0*/  STSM.16.M88.4 [R43], R4 ;  /* 0x000000042b007844 */ /* 0x0005e20000000200 */
[----:B------:R-:W-:-:S02]  /*90c0*/  F2FP.BF16.F32.PACK_AB R14, R26, R31 ;  /* 0x0000001f1a0e723e */ /* 0x000fc400000010ff */
[----:B------:R-:W-:Y:S01]  /*90d0*/  F2FP.BF16.F32.PACK_AB R15, R28, R33 ;  /* 0x000000211c0f723e */ /* 0x000fe200000010ff */
[----:B------:R3:W-:Y:S01]  /*90e0*/  STSM.16.M88.4 [R42], R8 ;  /* 0x000000082a007844 */ /* 0x0007e20000000200 */
[----:B------:R-:W-:Y:S02]  /*90f0*/  F2FP.BF16.F32.PACK_AB R24, R30, R35 ;  /* 0x000000231e18723e */ /* 0x000fe400000010ff */
[----:B------:R-:W-:Y:S01]  /*9100*/  F2FP.BF16.F32.PACK_AB R25, R32, R37 ;  /* 0x000000252019723e */ /* 0x000fe200000010ff */
[----:B------:R3:W-:Y:S01]  /*9110*/  STSM.16.M88.4 [R40], R12 ;  /* 0x0000000c28007844 */ /* 0x0007e20000000200 */
[----:B------:R-:W-:Y:S02]  /*9120*/  F2FP.BF16.F32.PACK_AB R26, R34, R39 ;  /* 0x00000027221a723e */ /* 0x000fe400000010ff */
[----:B------:R-:W-:-:S05]  /*9130*/  F2FP.BF16.F32.PACK_AB R27, R36, R41 ;  /* 0x00000029241b723e */ /* 0x000fca00000010ff */
[----:B------:R3:W-:Y:S01]  /*9140*/  STSM.16.M88.4 [R38], R24 ;  /* 0x0000001826007844 */ /* 0x0007e20000000200 */
[C---:B--2---:R-:W-:Y:S01]  /*9150*/  LEA R4, P1, R44.reuse, UR4, 0x2 ;  /* 0x000000042c047c11 */ /* 0x044fe2000f8210ff */
[----:B------:R-:W-:Y:S01]  /*9160*/  ULDC UR4, c[0x0][0xc] ;  /* 0x0000030000047ab9 */ /* 0x000fe20000000800 */
[----:B------:R-:W-:Y:S01]  /*9170*/  @!PT LDS RZ, [RZ] ;  /* 0x00000000fffff984 */ /* 0x000fe20000000800 */
[----:B------:R-:W-:Y:S01]  /*9180*/  @!PT LDS RZ, [RZ] ;  /* 0x00000000fffff984 */ /* 0x000fe20000000800 */
[----:B------:R-:W-:Y:S01]  /*9190*/  @!PT LDS RZ, [RZ] ;  /* 0x00000000fffff984 */ /* 0x000fe20000000800 */
[----:B------:R2:W-:Y:S06]  /*91a0*/  MEMBAR.ALL.CTA ;  /* 0x0000000000007992 */ /* 0x0005ec0000008000 */
[----:B--2---:R-:W2:Y:S01]  /*91b0*/  FENCE.VIEW.ASYNC.S ;  /* 0x00000000000073c6 */ /* 0x004ea20000000000 */
[----:B------:R-:W-:Y:S01]  /*91c0*/  LEA.HI.X R5, R44, UR5, R45, 0x2, P1 ;  /* 0x000000052c057c11 */ /* 0x000fe200088f142d */
[----:B------:R-:W-:Y:S01]  /*91d0*/  UIADD3 UR46, UR4, UR46, URZ ;  /* 0x0000002e042e7290 */ /* 0x000fe2000fffe03f */
[----:B--2---:R-:W-:Y:S06]  /*91e0*/  BAR.ARV 0x1, 0x1a0 ;  /* 0x0046800000007b1d */ /* 0x004fec0000002000 */
[----:B------:R3:W-:Y:S04]  /*91f0*/  @!P3 STG.E desc[UR38][R4.64+0x20], R21 ;  /* 0x000020150400b986 */ /* 0x0007e8000c101926 */
[----:B------:R3:W-:Y:S01]  /*9200*/  @!P0 STG.E desc[UR38][R4.64], R3 ;  /* 0x0000000304008986 */ /* 0x0007e2000c101926 */
[----:B-1----:R-:W-:-:S13]  /*9210*/  ISETP.NE.AND P0, PT, R0, 0xb, PT ;  /* 0x0000000b0000780c */ /* 0x002fda0003f05270 */
[----:B---3--:R-:W-:Y:S05]  /*9220*/  @P0 BRA `(.L_x_29) ;  /* 0x00000000003c0947 */ /* 0x008fea0003800000 */
[----:B------:R-:W-:Y:S01]  /*9230*/  BAR.SYNC.DEFER_BLOCKING 0x1, 0x1a0 ;  /* 0x0046800000007b1d */ /* 0x000fe20000010000 */
[----:B------:R-:W-:-:S05]  /*9240*/  ELECT P0, URZ, PT ;  /* 0x00000000003f782f */ /* 0x000fca0003800000 */
[----:B------:R-:W-:Y:S08]  /*9250*/  BSSY B0, `(.L_x_29) ;  /* 0x000000c000007945 */ /* 0x000ff00003800000 */
[----:B------:R-:W-:Y:S05]  /*9260*/  @!P0 BRA `(.L_x_30) ;  /* 0x0000000000288947 */ /* 0x000fea0003800000 */
[----:B------:R-:W-:Y:S01]  /*9270*/  UIADD3 UR4, UP0, UR48, 0x9f0, URZ ;  /* 0x000009f030047890 */ /* 0x000fe2000ff1e03f */
[----:B------:R-:W-:Y:S01]  /*9280*/  UMOV UR41, URZ ;  /* 0x0000003f00297c82 */ /* 0x000fe20008000000 */
[----:B------:R-:W-:Y:S02]  /*9290*/  UMOV UR45, URZ ;  /* 0x0000003f002d7c82 */ /* 0x000fe40008000000 */
[----:B------:R-:W-:Y:S02]  /*92a0*/  UIADD3.X UR5, URZ, UR49, URZ, UP0, !UPT ;  /* 0x000000313f057290 */ /* 0x000fe400087fe43f */
[----:B------:R-:W-:-:S04]  /*92b0*/  UIADD3 UR6, UR40, 0x30820, URZ ;  /* 0x0003082028067890 */ /* 0x000fc8000fffe03f */
[----:B------:R-:W-:-:S03]  /*92c0*/  UPRMT UR6, URZ, 0x654, UR6 ;  /* 0x000006543f067896 */ /* 0x000fc60008000006 */
[----:B------:R1:W-:Y:S01]  /*92d0*/  UTMASTG.5D [UR40], [UR4] ;  /* 0x00000028040073b5 */ /* 0x0003e20008020000 */
[----:B------:R0:W-:Y:S01]  /*92e0*/  UTMACMDFLUSH ;  /* 0x00000000000079b7 */ /* 0x0001e20000000000 */
[----:B------:R-:W-:-:S04]  /*92f0*/  DEPBAR.LE SB0, 0x0 ;  /* 0x000080000000791a */ /* 0x000fc80000000000 */
[----:B-1----:R-:W-:Y:S03]  /*9300*/  SYNCS.ARRIVE.TRANS64.RED.A1T0 RZ, [UR6], RZ ;  /* 0x000000ffffff79a7 */ /* 0x002fe60008100406 */
.L_x_30:
[----:B------:R-:W-:Y:S05]  /*9310*/  BSYNC B0 ;  /* 0x0000000000007941 */ /* 0x000fea0003800000 */
.L_x_29:
[----:B------:R-:W1:Y:S01]  /*9320*/  LDC R0, c[0x0][0xda4] ;  /* 0x00036900ff007b82 */ /* 0x000e620000000800 */
[----:B------:R-:W-:Y:S01]  /*9330*/  UIADD3 UR36, UR36, 0x1, URZ ;  /* 0x0000000124247890 */ /* 0x000fe2000fffe03f */
[----:B------:R-:W-:-:S03]  /*9340*/  VIADD R23, R23, 0x1 ;  /* 0x0000000117177836 */ /* 0x000fc60000000000 */
[----:B------:R-:W-:-:S04]  /*9350*/  UISETP.NE.AND UP0, UPT, UR36, 0x2, UPT ;  /* 0x000000022400788c */ /* 0x000fc8000bf05270 */
[----:B------:R-:W-:Y:S02]  /*9360*/  USEL UR4, URZ, 0x1, UP0 ;  /* 0x000000013f047887 */ /* 0x000fe40008000000 */
[----:B------:R-:W-:Y:S02]  /*9370*/  USEL UR36, UR36, URZ, UP0 ;  /* 0x0000003f24247287 */ /* 0x000fe40008000000 */
[----:B------:R-:W-:Y:S01]  /*9380*/  ULOP3.LUT UR37, UR37, UR4, URZ, 0x3c, !UPT ;  /* 0x0000000425257292 */ /* 0x000fe2000f8e3c3f */
[----:B-1----:R-:W-:-:S13]  /*9390*/  ISETP.LE.AND P0, PT, R0, UR46, PT ;  /* 0x0000002e00007c0c */ /* 0x002fda000bf03270 */
[----:B------:R-:W-:Y:S05]  /*93a0*/  @!P0 BRA `(.L_x_31) ;  /* 0xffffff7800d48947 */ /* 0x000fea000383ffff */
[----:B------:R-:W-:Y:S05]  /*93b0*/  EXIT ;  /* 0x000000000000794d */ /* 0x000fea0003800000 */
.L_x_7:
[----:B------:R-:W-:-:S08]  /*93c0*/  NOP ;  /* 0x0000000000007918 */ /* 0x000fd00000000000 */
[----:B------:R-:W1:-:S00]  /*93d0*/  USETMAXREG.DEALLOC.CTAPOOL 0x20 ;  /* 0x00000020000079c8 */ /* 0x000e4000080e0500 */
[----:B-1----:R-:W-:-:S05]  /*93e0*/  LOP3.LUT R16, R0, 0x3, RZ, 0xc0, !PT ;  /* 0x0000000300107812 */ /* 0x002fca00078ec0ff */
[----:B------:R-:W1:Y:S02]  /*93f0*/  SHFL.IDX PT, R0, R16, RZ, 0x1f ;  /* 0x00001fff10007589 */ /* 0x000e6400000e0000 */
[----:B-1----:R-:W-:-:S13]  /*9400*/  ISETP.NE.AND P0, PT, R0, RZ, PT ;  /* 0x000000ff0000720c */ /* 0x002fda0003f05270 */
[----:B------:R-:W-:Y:S05]  /*9410*/  @P0 EXIT ;  /* 0x000000000000094d */ /* 0x000fea0003800000 */
[----:B------:R-:W1:Y:S01]  /*9420*/  S2UR UR4, SR_CTAID.X ;  /* 0x00000000000479c3 */ /* 0x000e620000002500 */
[----:B------:R-:W-:Y:S01]  /*9430*/  IMAD.MOV.U32 R22, RZ, RZ, RZ ;  /* 0x000000ffff167224 */ /* 0x000fe200078e00ff */
[----:B------:R-:W-:Y:S01]  /*9440*/  MOV R27, 0x1 ;  /* 0x00000001001b7802 */ /* 0x000fe20000000f00 */
[----:B------:R-:W-:-:S05]  /*9450*/  IMAD.MOV.U32 R19, RZ, RZ, 0x1 ;  /* 0x00000001ff137424 */ /* 0x000fca00078e00ff */
[----:B------:R-:W1:Y:S02]  /*9460*/  LDC R0, c[0x0][0xda4] ;  /* 0x00036900ff007b82 */ /* 0x000e640000000800 */
[----:B-1----:R-:W-:-:S13]  /*9470*/  ISETP.LE.AND P0, PT, R0, UR4, PT ;  /* 0x0000000400007c0c */ /* 0x002fda000bf03270 */
[----:B------:R-:W-:Y:S05]  /*9480*/  @P0 BRA `(.L_x_32) ;  /* 0x00000020004c0947 */ /* 0x000fea0003800000 */
[----:B------:R-:W-:Y:S01]  /*9490*/  LOP3.LUT R28, R2, 0x1f, RZ, 0xc0, !PT ;  /* 0x0000001f021c7812 */ /* 0x000fe200078ec0ff */
[----:B------:R-:W-:Y:S01]  /*94a0*/  IMAD.U32 R29, RZ, RZ, UR4 ;  /* 0x00000004ff1d7e24 */ /* 0x000fe2000f8e00ff */
[----:B------:R-:W-:Y:S01]  /*94b0*/  MOV R22, RZ ;  /* 0x000000ff00167202 */ /* 0x000fe20000000f00 */
[----:B------:R-:W-:Y:S01]  /*94c0*/  IMAD.MOV.U32 R19, RZ, RZ, 0x1 ;  /* 0x00000001ff137424 */ /* 0x000fe200078e00ff */
[----:B------:R-:W-:Y:S01]  /*94d0*/  ULDC.64 UR40, c[0x0][0x198] ;  /* 0x0000660000287ab9 */ /* 0x000fe20000000a00 */
[----:B------:R-:W-:Y:S01]  /*94e0*/  IMAD.MOV.U32 R27, RZ, RZ, RZ ;  /* 0x000000ffff1b7224 */ /* 0x000fe200078e00ff */
[----:B------:R-:W-:-:S06]  /*94f0*/  ULDC UR36, c[0x0][0xc] ;  /* 0x0000030000247ab9 */ /* 0x000fcc0000000800 */
.L_x_74:
[----:B-1----:R-:W1:Y:S01]  /*9500*/  LDC R0, c[0x0][0xda8] ;  /* 0x00036a00ff007b82 */ /* 0x002e620000000800 */
[----:B--2---:R-:W2:Y:S01]  /*9510*/  S2R R6, SR_CgaCtaId ;  /* 0x0000000000067919 */ /* 0x004ea20000008800 */
[----:B------:R-:W-:Y:S05]  /*9520*/  YIELD ;  /* 0x0000000000007946 */ /* 0x000fea0003800000 */
[----:B------:R-:W-:Y:S01]  /*9530*/  ULDC.64 UR4, c[0x0][0x3f8] ;  /* 0x0000fe0000047ab9 */ /* 0x000fe20000000a00 */
[----:B------:R-:W3:Y:S01]  /*9540*/  LDC R4, c[0x0][0xdb4] ;  /* 0x00036d00ff047b82 */ /* 0x000ee20000000800 */
[----:B------:R-:W-:Y:S01]  /*9550*/  UISETP.NE.U32.AND UP0, UPT, UR4, URZ, UPT ;  /* 0x0000003f0400728c */ /* 0x000fe2000bf05070 */
[----:B------:R-:W-:-:S02]  /*9560*/  MOV R7, R29 ;  /* 0x0000001d00077202 */ /* 0x000fc40000000f00 */
[----:B------:R-:W-:Y:S01]  /*9570*/  MOV R25, 0x400 ;  /* 0x0000040000197802 */ /* 0x000fe20000000f00 */
[----:B------:R-:W-:Y:S01]  /*9580*/  UISETP.NE.AND.EX UP0, UPT, UR5, URZ, UPT, UP0 ;  /* 0x0000003f0500728c */ /* 0x000fe2000bf05300 */
[----:B------:R-:W-:Y:S02]  /*9590*/  ULDC UR4, c[0x0][0x404] ;  /* 0x0001010000047ab9 */ /* 0x000fe40000000800 */
[----:B------:R-:W4:Y:S01]  /*95a0*/  LDC R26, c[0x0][0x2e0] ;  /* 0x0000b800ff1a7b82 */ /* 0x000f220000000800 */
[----:B------:R-:W-:Y:S01]  /*95b0*/  USEL UR4, UR4, 0x1, UP0 ;  /* 0x0000000104047887 */ /* 0x000fe20008000000 */
[----:B-1----:R-:W-:Y:S02]  /*95c0*/  ISETP.NE.AND P0, PT, R0, 0x1, PT ;  /* 0x000000010000780c */ /* 0x002fe40003f05270 */
[----:B---3--:R-:W-:Y:S02]  /*95d0*/  ISETP.NE.AND P1, PT, R4, 0x1, PT ;  /* 0x000000010400780c */ /* 0x008fe40003f25270 */
[----:B--2---:R-:W-:-:S09]  /*95e0*/  LEA R25, R6, R25, 0x18 ;  /* 0x0000001906197211 */ /* 0x004fd200078ec0ff */
[----:B------:R-:W1:Y:S01]  /*95f0*/  @P0 LDC R0, c[0x0][0xdac] ;  /* 0x00036b00ff000b82 */ /* 0x000e620000000800 */
[----:B----4-:R-:W-:-:S07]  /*9600*/  IMAD R26, R26, UR4, RZ ;  /* 0x000000041a1a7c24 */ /* 0x010fce000f8e02ff */
[----:B------:R-:W2:Y:S08]  /*9610*/  @P0 LDC R5, c[0x0][0xdb0] ;  /* 0x00036c00ff050b82 */ /* 0x000eb00000000800 */
[----:B------:R-:W3:Y:S01]  /*9620*/  @P1 LDC.64 R2, c[0x0][0xdb8] ;  /* 0x00036e00ff021b82 */ /* 0x000ee20000000a00 */
[----:B-1----:R-:W-:-:S05]  /*9630*/  @P0 IMAD.HI.U32 R0, R29, R0, RZ ;  /* 0x000000001d000227 */ /* 0x002fca00078e00ff */
[----:B--2---:R-:W-:Y:S01]  /*9640*/  @P0 SHF.R.U32.HI R7, RZ, R5, R0 ;  /* 0x00000005ff070219 */ /* 0x004fe20000011600 */
[----:B------:R-:W-:-:S04]  /*9650*/  VIADD R0, R26, 0xbf ;  /* 0x000000bf1a007836 */ /* 0x000fc80000000000 */
[----:B------:R-:W-:Y:S01]  /*9660*/  IMAD.MOV.U32 R24, RZ, RZ, R7 ;  /* 0x000000ffff187224 */ /* 0x000fe200078e0007 */
[----:B------:R1:W-:Y:S01]  /*9670*/  STL [R1+0x8], R7 ;  /* 0x0000080701007387 */ /* 0x0003e20000100800 */
[----:B------:R-:W-:-:S04]  /*9680*/  IMAD.HI R0, R0, 0x2aaaaaab, RZ ;  /* 0x2aaaaaab00007827 */ /* 0x000fc800078e02ff */
[----:B---3--:R-:W-:-:S05]  /*9690*/  @P1 IMAD.HI.U32 R2, R7, R2, RZ ;  /* 0x0000000207021227 */ /* 0x008fca00078e00ff */
[----:B------:R-:W-:Y:S02]  /*96a0*/  @P1 SHF.R.U32.HI R24, RZ, R3, R2 ;  /* 0x00000003ff181219 */ /* 0x000fe40000011602 */
[----:B------:R-:W-:Y:S02]  /*96b0*/  IADD3 R2, R25, 0x12400, RZ ;  /* 0x0001240019027810 */ /* 0x000fe40007ffe0ff */
[----:B------:R-:W-:Y:S01]  /*96c0*/  SHF.R.U32.HI R3, RZ, 0x1f, R0 ;  /* 0x0000001fff037819 */ /* 0x000fe20000011600 */
[----:B------:R-:W-:Y:S01]  /*96d0*/  IMAD.MOV R23, RZ, RZ, -R24 ;  /* 0x000000ffff177224 */ /* 0x000fe200078e0a18 */
[----:B------:R-:W-:Y:S02]  /*96e0*/  LOP3.LUT P0, RZ, R2, 0x3ff, RZ, 0xc0, !PT ;  /* 0x000003ff02ff7812 */ /* 0x000fe4000780c0ff */
[----:B------:R-:W-:Y:S01]  /*96f0*/  LEA.HI.SX32 R2, R0, R3, 0x1b ;  /* 0x0000000300027211 */ /* 0x000fe200078fdaff */
[----:B------:R-:W-:-:S10]  /*9700*/  IMAD R23, R4, R23, R7 ;  /* 0x0000001704177224 */ /* 0x000fd400078e0207 */
[----:B-1----:R-:W-:Y:S05]  /*9710*/  @!P0 BRA `(.L_x_33) ;  /* 0x0000000000408947 */ /* 0x002fea0003800000 */
[----:B------:R-:W-:Y:S01]  /*9720*/  MOV R14, 0x0 ;  /* 0x00000000000e7802 */ /* 0x000fe20000000f00 */
[----:B------:R-:W-:Y:S01]  /*9730*/  ULDC.64 UR6, c[0x4][0xa8] ;  /* 0x01002a0000067ab9 */ /* 0x000fe20000000a00 */
[----:B------:R-:W-:Y:S01]  /*9740*/  ULDC.64 UR8, c[0x4][0xb0] ;  /* 0x01002c0000087ab9 */ /* 0x000fe20000000a00 */
[----:B------:R-:W-:Y:S01]  /*9750*/  ULDC.64 UR4, c[0x4][0x30] ;  /* 0x01000c0000047ab9 */ /* 0x000fe20000000a00 */
[----:B------:R-:W-:Y:S01]  /*9760*/  IMAD.U32 R4, RZ, RZ, UR6 ;  /* 0x00000006ff047e24 */ /* 0x000fe2000f8e00ff */
[----:B------:R-:W-:Y:S01]  /*9770*/  MOV R5, UR7 ;  /* 0x0000000700057c02 */ /* 0x000fe20008000f00 */
[----:B------:R-:W1:Y:S01]  /*9780*/  LDC.64 R14, c[0x4][R14] ;  /* 0x010000000e0e7b82 */ /* 0x000e620000000a00 */
[----:B------:R-:W-:Y:S01]  /*9790*/  IMAD.U32 R6, RZ, RZ, UR8 ;  /* 0x00000008ff067e24 */ /* 0x000fe2000f8e00ff */
[----:B------:R-:W-:Y:S01]  /*97a0*/  MOV R10, UR4 ;  /* 0x00000004000a7c02 */ /* 0x000fe20008000f00 */
[----:B------:R-:W-:Y:S01]  /*97b0*/  IMAD.U32 R7, RZ, RZ, UR9 ;  /* 0x00000009ff077e24 */ /* 0x000fe2000f8e00ff */
[----:B------:R-:W-:Y:S01]  /*97c0*/  MOV R12, 0x1 ;  /* 0x00000001000c7802 */ /* 0x000fe20000000f00 */
[----:B------:R-:W-:-:S02]  /*97d0*/  IMAD.U32 R11, RZ, RZ, UR5 ;  /* 0x00000005ff0b7e24 */ /* 0x000fc4000f8e00ff */
[----:B------:R-:W-:Y:S02]  /*97e0*/  IMAD.MOV.U32 R8, RZ, RZ, 0x70 ;  /* 0x00000070ff087424 */ /* 0x000fe400078e00ff */
[----:B------:R-:W-:-:S07]  /*97f0*/  IMAD.MOV.U32 R13, RZ, RZ, RZ ;  /* 0x000000ffff0d7224 */ /* 0x000fce00078e00ff */
[----:B------:R-:W-:-:S07]  /*9800*/  LEPC R20, `(.L_x_33) ;  /* 0x000000001014794e */ /* 0x000fce0000000000 */
[----:B-1----:R-:W-:Y:S05]  /*9810*/  CALL.ABS.NOINC R14 ;  /* 0x000000000e007343 */ /* 0x002fea0003c00000 */
.L_x_33:
[----:B------:R-:W-:-:S05]  /*9820*/  VIADD R0, R25, 0x400 ;  /* 0x0000040019007836 */ /* 0x000fca0000000000 */
[----:B------:R-:W-:-:S13]  /*9830*/  LOP3.LUT P0, RZ, R0, 0x3ff, RZ, 0xc0, !PT ;  /* 0x000003ff00ff7812 */ /* 0x000fda000780c0ff */
[----:B------:R-:W-:Y:S05]  /*9840*/  @!P0 BRA `(.L_x_34) ;  /* 0x0000000000808947 */ /* 0x000fea0003800000 */
[----:B------:R-:W-:Y:S01]  /*9850*/  MOV R0, 0x0 ;  /* 0x0000000000007802 */ /* 0x000fe20000000f00 */
[----:B------:R-:W-:Y:S01]  /*9860*/  ULDC.64 UR6, c[0x4][0xa8] ;  /* 0x01002a0000067ab9 */ /* 0x000fe20000000a00 */
[----:B------:R-:W-:Y:S01]  /*9870*/  ULDC.64 UR8, c[0x4][0xb0] ;  /* 0x01002c0000087ab9 */ /* 0x000fe20000000a00 */
[----:B------:R-:W-:Y:S01]  /*9880*/  ULDC.64 UR4, c[0x4][0x38] ;  /* 0x01000e0000047ab9 */ /* 0x000fe20000000a00 */
[----:B------:R1:W2:Y:S01]  /*9890*/  LDC.64 R14, c[0x4][R0] ;  /* 0x01000000000e7b82 */ /* 0x0002a20000000a00 */
[----:B------:R-:W-:Y:S01]  /*98a0*/  MOV R4, UR6 ;  /* 0x0000000600047c02 */ /* 0x000fe20008000f00 */
[----:B------:R-:W-:Y:S01]  /*98b0*/  IMAD.U32 R5, RZ, RZ, UR7 ;  /* 0x00000007ff057e24 */ /* 0x000fe2000f8e00ff */
[----:B------:R-:W-:Y:S01]  /*98c0*/  MOV R7, UR9 ;  /* 0x0000000900077c02 */ /* 0x000fe20008000f00 */
[----:B------:R-:W-:Y:S01]  /*98d0*/  IMAD.U32 R6, RZ, RZ, UR8 ;  /* 0x00000008ff067e24 */ /* 0x000fe2000f8e00ff */
[----:B------:R-:W-:Y:S01]  /*98e0*/  MOV R8, 0x70 ;  /* 0x0000007000087802 */ /* 0x000fe20000000f00 */
[----:B------:R-:W-:-:S02]  /*98f0*/  IMAD.U32 R10, RZ, RZ, UR4 ;  /* 0x00000004ff0a7e24 */ /* 0x000fc4000f8e00ff */
[----:B------:R-:W-:Y:S02]  /*9900*/  IMAD.U32 R11, RZ, RZ, UR5 ;  /* 0x00000005ff0b7e24 */ /* 0x000fe4000f8e00ff */
[----:B------:R-:W-:Y:S02]  /*9910*/  IMAD.MOV.U32 R12, RZ, RZ, 0x1 ;  /* 0x00000001ff0c7424 */ /* 0x000fe400078e00ff */
[----:B-1----:R-:W-:-:S07]  /*9920*/  IMAD.MOV.U32 R13, RZ, RZ, RZ ;  /* 0x000000ffff0d7224 */ /* 0x002fce00078e00ff */
[----:B------:R-:W-:-:S07]  /*9930*/  LEPC R20, `(.L_x_35) ;  /* 0x000000001014794e */ /* 0x000fce0000000000 */
[----:B--2---:R-:W-:Y:S05]  /*9940*/  CALL.ABS.NOINC R14 ;  /* 0x000000000e007343 */ /* 0x004fea0003c00000 */
.L_x_35:
        /* <DEDUP_REMOVED lines=16> */
.L_x_34:
[----:B------:R-:W2:Y:S01]  /*9a50*/  LDL.LU R20, [R1+0x8] ;  /* 0x0000080001147983 */ /* 0x000ea20000300800 */
[----:B------:R-:W-:Y:S01]  /*9a60*/  ULDC.64 UR4, c[0x0][0x9f8] ;  /* 0x00027e0000047ab9 */ /* 0x000fe20000000a00 */
[----:B------:R-:W1:Y:S01]  /*9a70*/  LDC R3, c[0x0][0x428] ;  /* 0x00010a00ff037b82 */ /* 0x000e620000000800 */
[----:B------:R-:W-:Y:S01]  /*9a80*/  ISETP.NE.U32.AND P0, PT, RZ, UR4, PT ;  /* 0x00000004ff007c0c */ /* 0x000fe2000bf05070 */
[----:B------:R-:W-:Y:S01]  /*9a90*/  ULDC UR4, c[0x0][0xda8] ;  /* 0x00036a0000047ab9 */ /* 0x000fe20000000800 */
[----:B------:R-:W-:Y:S02]  /*9aa0*/  MOV R0, R24 ;  /* 0x0000001800007202 */ /* 0x000fe40000000f00 */
[----:B------:R-:W-:-:S13]  /*9ab0*/  ISETP.NE.AND.EX P0, PT, RZ, UR5, PT, P0 ;  /* 0x00000005ff007c0c */ /* 0x000fda000bf05300 */
[----:B------:R-:W3:Y:S02]  /*9ac0*/  @P0 LDC.64 R4, c[0x0][0x9f8] ;  /* 0x00027e00ff040b82 */ /* 0x000ee40000000a00 */
[----:B---3--:R-:W-:-:S05]  /*9ad0*/  @P0 IMAD.WIDE R4, R24, 0x4, R4 ;  /* 0x0000000418040825 */ /* 0x008fca00078e0204 */
[----:B------:R3:W5:Y:S01]  /*9ae0*/  @P0 LDG.E R0, desc[UR38][R4.64] ;  /* 0x0000002604000981 */ /* 0x000762000c1e1900 */
[----:B-1----:R-:W-:Y:S01]  /*9af0*/  ISETP.NE.AND P0, PT, R3, 0x1, PT ;  /* 0x000000010300780c */ /* 0x002fe20003f05270 */
[----:B------:R-:W-:Y:S01]  /*9b00*/  IMAD.MOV.U32 R3, RZ, RZ, R23 ;  /* 0x000000ffff037224 */ /* 0x000fe200078e0017 */
[----:B------:R-:W-:-:S04]  /*9b10*/  ISETP.NE.AND P1, PT, R28, RZ, PT ;  /* 0x000000ff1c00720c */ /* 0x000fc80003f25270 */
[----:B------:R-:W-:-:S07]  /*9b20*/  PLOP3.LUT P2, PT, P1, PT, PT, 0x8, 0x0 ;  /* 0x000000000000781c */ /* 0x000fce0000f4e170 */
[----:B------:R-:W1:Y:S02]  /*9b30*/  @P0 LDC R6, c[0x0][0x42c] ;  /* 0x00010b00ff060b82 */ /* 0x000e640000000800 */
[----:B------:R-:W-:-:S05]  /*9b40*/  VOTEU.ALL UP1, P1 ;  /* 0x00000000003f7886 */ /* 0x000fca0000820000 */
[----:B------:R-:W-:Y:S01]  /*9b50*/  @!UP1 UIADD3 UR8, UP0, UR40, 0x270, URZ ;  /* 0x0000027028089890 */ /* 0x000fe2000ff1e03f */
[----:B------:R-:W4:Y:S03]  /*9b60*/  @P0 LDC R7, c[0x0][0x430] ;  /* 0x00010c00ff070b82 */ /* 0x000f260000000800 */
[----:B------:R-:W-:-:S03]  /*9b70*/  @!UP1 UIADD3.X UR9, URZ, UR41, URZ, UP0, !UPT ;  /* 0x000000293f099290 */ /* 0x000fc600087fe43f */
[----:B------:R-:W-:Y:S01]  /*9b80*/  VOTEU.ALL UP0, P1 ;  /* 0x00000000003f7886 */ /* 0x000fe20000800000 */
[----:B-1----:R-:W-:-:S05]  /*9b90*/  @P0 IMAD.HI.U32 R6, R23, R6, RZ ;  /* 0x0000000617060227 */ /* 0x002fca00078e00ff */
[----:B----4-:R-:W-:Y:S01]  /*9ba0*/  @P0 SHF.R.U32.HI R3, RZ, R7, R6 ;  /* 0x00000007ff030219 */ /* 0x010fe20000011606 */
[----:B--2---:R-:W-:-:S04]  /*9bb0*/  IMAD.MOV R10, RZ, RZ, -R20 ;  /* 0x000000ffff0a7224 */ /* 0x004fc800078e0a14 */
[----:B------:R-:W-:-:S04]  /*9bc0*/  IMAD R10, R10, UR4, R29 ;  /* 0x000000040a0a7c24 */ /* 0x000fc8000f8e021d */
[----:B---3--:R-:W-:-:S07]  /*9bd0*/  IMAD R10, R10, 0xc0, RZ ;  /* 0x000000c00a0a7824 */ /* 0x008fce00078e02ff */
.L_x_36:
[----:B------:R-:W-:Y:S02]  /*9be0*/  PLOP3.LUT P0, PT, P0, P2, PT, 0xa2, 0x0 ;  /* 0x000000000000781c */ /* 0x000fe40000705472 */
[----:B------:R-:W-:Y:S01]  /*9bf0*/  @P2 R2UR P0, UR7, R24 ;  /* 0x00000000180722ca */ /* 0x000fe20000000000 */
[----:B------:R-:W-:-:S07]  /*9c00*/  UMOV UR4, URZ ;  /* 0x0000003f00047c82 */ /* 0x000fce0008000000 */
[----:B------:R-:W-:Y:S02]  /*9c10*/  PLOP3.LUT P0, PT, P0, P2, PT, 0xa2, 0x0 ;  /* 0x000000000000781c */ /* 0x000fe40000705472 */
[----:B------:R-:W-:-:S08]  /*9c20*/  @P2 R2UR.OR P0, UR6, R23 ;  /* 0x00000000170622ca */ /* 0x000fd00000100000 */
[----:B------:R-:W-:Y:S02]  /*9c30*/  PLOP3.LUT P0, PT, P0, P2, PT, 0xa2, 0x0 ;  /* 0x000000000000781c */ /* 0x000fe40000705472 */
[----:B------:R-:W-:-:S08]  /*9c40*/  @P2 R2UR.OR P0, UR5, R10 ;  /* 0x000000000a0522ca */ /* 0x000fd00000100000 */
[----:B------:R-:W-:-:S05]  /*9c50*/  @P2 PLOP3.LUT P2, PT, P0, PT, PT, 0x80, 0x0 ;  /* 0x000000000000281c */ /* 0x000fca000074f070 */
[----:B------:R1:W-:Y:S08]  /*9c60*/  @!UP0 UTMAPF.L2.4D [UR4], [UR8] ;  /* 0x00000004080085b8 */ /* 0x0003f00008018000 */
[----:B-1----:R-:W-:Y:S05]  /*9c70*/  @P2 BRA.U.ANY `(.L_x_36) ;  /* 0xfffffffd00d82947 */ /* 0x002fea000393ffff */
[----:B------:R-:W1:Y:S01]  /*9c80*/  LDC.64 R4, c[0x0][0x3f8] ;  /* 0x0000fe00ff047b82 */ /* 0x000e620000000a00 */
[----:B------:R-:W-:Y:S01]  /*9c90*/  UMOV UR4, 0xffffffff ;  /* 0xffffffff00047882 */ /* 0x000fe20000000000 */
[----:B-1----:R-:W-:-:S04]  /*9ca0*/  ISETP.NE.U32.AND P0, PT, R4, RZ, PT ;  /* 0x000000ff0400720c */ /* 0x002fc80003f05070 */
[----:B------:R-:W-:-:S04]  /*9cb0*/  ISETP.NE.AND.EX P0, PT, R5, RZ, PT, P0 ;  /* 0x000000ff0500720c */ /* 0x000fc80003f05300 */
[----:B-----5:R-:W-:Y:S01]  /*9cc0*/  SEL R9, R0, RZ, !P0 ;  /* 0x000000ff00097207 */ /* 0x020fe20004000000 */
[----:B------:R-:W-:Y:S08]  /*9cd0*/  BRA.DIV UR4, `(.L_x_37) ;  /* 0x0000001e04707947 */ /* 0x000ff0000b800000 */
.L_x_90:
[----:B------:R-:W-:Y:S01]  /*9ce0*/  UMOV UR4, 0xffffffff ;  /* 0xffffffff00047882 */ /* 0x000fe20000000000 */
[----:B------:R-:W-:Y:S02]  /*9cf0*/  SHF.R.S32.HI R8, RZ, 0x1f, R0 ;  /* 0x0000001fff087819 */ /* 0x000fe40000011400 */
[----:B------:R-:W-:Y:S01]  /*9d00*/  IADD3 R13, R2, -0x1, RZ ;  /* 0xffffffff020d7810 */ /* 0x000fe20007ffe0ff */
[----:B------:R-:W-:Y:S06]  /*9d10*/  BRA.DIV UR4, `(.L_x_38) ;  /* 0x0000001e04887947 */ /* 0x000fec000b800000 */
[----:B------:R-:W-:-:S13]  /*9d20*/  ELECT P6, URZ, PT ;  /* 0x00000000003f782f */ /* 0x000fda00038c0000 */
.L_x_93:
[----:B------:R-:W-:Y:S05]  /*9d30*/  @!P6 BRA `(.L_x_39) ;  /* 0x0000000000c4e947 */ /* 0x000fea0003800000 */
[----:B------:R1:W-:Y:S01]  /*9d40*/  STL [R1], R13 ;  /* 0x0000000d01007387 */ /* 0x0003e20000100800 */
[----:B------:R-:W-:Y:S01]  /*9d50*/  IMAD.MOV.U32 R9, RZ, RZ, R0 ;  /* 0x000000ffff097224 */ /* 0x000fe200078e0000 */
[----:B------:R-:W-:Y:S06]  /*9d60*/  @!P0 BRA `(.L_x_40) ;  /* 0x0000000000488947 */ /* 0x000fec0003800000 */
[----:B------:R-:W2:Y:S01]  /*9d70*/  LDC R12, c[0x0][0x41c] ;  /* 0x00010700ff0c7b82 */ /* 0x000ea20000000800 */
[----:B------:R-:W-:Y:S01]  /*9d80*/  IMAD.MOV.U32 R20, RZ, RZ, R13 ;  /* 0x000000ffff147224 */ /* 0x000fe200078e000d */
[----:B------:R-:W-:Y:S01]  /*9d90*/  ULDC.64 UR4, c[0x0][0x408] ;  /* 0x0001020000047ab9 */ /* 0x000fe20000000a00 */
[----:B--2---:R-:W-:-:S13]  /*9da0*/  ISETP.NE.AND P1, PT, R12, 0x1, PT ;  /* 0x000000010c00780c */ /* 0x004fda0003f25270 */
[----:B------:R-:W2:Y:S02]  /*9db0*/  @P1 LDC.64 R6, c[0x0][0x420] ;  /* 0x00010800ff061b82 */ /* 0x000ea40000000a00 */
[----:B--2---:R-:W-:-:S05]  /*9dc0*/  @P1 IMAD.HI.U32 R6, R13, R6, RZ ;  /* 0x000000060d061227 */ /* 0x004fca00078e00ff */
[----:B------:R-:W-:Y:S01]  /*9dd0*/  @P1 SHF.R.U32.HI R20, RZ, R7, R6 ;  /* 0x00000007ff141219 */ /* 0x000fe20000011606 */
[----:B------:R-:W-:-:S03]  /*9de0*/  IMAD R7, R8, UR4, RZ ;  /* 0x0000000408077c24 */ /* 0x000fc6000f8e02ff */
[--C-:B------:R-:W-:Y:S01]  /*9df0*/  SHF.R.S32.HI R21, RZ, 0x1f, R20.reuse ;  /* 0x0000001fff157819 */ /* 0x100fe20000011414 */
[C---:B------:R-:W-:Y:S02]  /*9e00*/  IMAD R7, R0.reuse, UR5, R7 ;  /* 0x0000000500077c24 */ /* 0x040fe4000f8e0207 */
[----:B------:R-:W-:-:S05]  /*9e10*/  IMAD.WIDE.U32 R14, R0, UR4, R20 ;  /* 0x00000004000e7c25 */ /* 0x000fca000f8e0014 */
[----:B------:R-:W-:Y:S02]  /*9e20*/  IADD3 R7, R15, R7, RZ ;  /* 0x000000070f077210 */ /* 0x000fe40007ffe0ff */
[----:B------:R-:W-:Y:S01]  /*9e30*/  LEA R6, P1, R14, R4, 0x2 ;  /* 0x000000040e067211 */ /* 0x000fe200078210ff */
[----:B------:R-:W-:-:S03]  /*9e40*/  IMAD.MOV R11, RZ, RZ, -R20 ;  /* 0x000000ffff0b7224 */ /* 0x000fc600078e0a14 */
[----:B------:R-:W-:-:S05]  /*9e50*/  LEA.HI.X R7, R14, R5, R7, 0x2, P1 ;  /* 0x000000050e077211 */ /* 0x000fca00008f1407 */
[----:B------:R2:W5:Y:S02]  /*9e60*/  LDG.E R9, desc[UR38][R6.64] ;  /* 0x0000002606097981 */ /* 0x000564000c1e1900 */
[----:B--2---:R-:W-:-:S05]  /*9e70*/  IMAD R6, R12, R11, R13 ;  /* 0x0000000b0c067224 */ /* 0x004fca00078e020d */
[----:B------:R2:W-:Y:S02]  /*9e80*/  STL [R1], R6 ;  /* 0x0000000601007387 */ /* 0x0005e40000100800 */
.L_x_40:
[----:B------:R-:W-:Y:S01]  /*9e90*/  IMAD R7, R22, 0x8, R25 ;  /* 0x0000000816077824 */ /* 0x000fe200078e0219 */
[----:B--2---:R-:W-:Y:S02]  /*9ea0*/  SHF.L.U32 R6, R19, 0x1f, RZ ;  /* 0x0000001f13067819 */ /* 0x004fe400000006ff */
[----:B------:R-:W-:Y:S02]  /*9eb0*/  ISETP.NE.AND P2, PT, R18, RZ, PT ;  /* 0x000000ff1200720c */ /* 0x000fe40003f45270 */
[----:B------:R-:W2:Y:S02]  /*9ec0*/  SYNCS.PHASECHK.TRANS64.TRYWAIT P1, [R7+URZ+0x30840], R6 ;  /* 0x03084006070075a7 */ /* 0x000ea4000802017f */
[----:B--2---:R-:W-:Y:S09]  /*9ed0*/  @!P1 BRA `(.L_x_41) ;  /* 0x0000001c00389947 */ /* 0x004ff20003800000 */
.L_x_94:
[----:B------:R-:W-:Y:S05]  /*9ee0*/  @P2 BRA `(.L_x_42) ;  /* 0x0000000000142947 */ /* 0x000fea0003800000 */
[----:B------:R-:W-:Y:S02]  /*9ef0*/  ISETP.NE.AND P1, PT, R28, RZ, PT ;  /* 0x000000ff1c00720c */ /* 0x000fe40003f25270 */
[----:B--2---:R-:W-:-:S04]  /*9f00*/  MOV R6, 0x6000 ;  /* 0x0000600000067802 */ /* 0x004fc80000000f00 */
[----:B------:R3:W-:Y:S07]  /*9f10*/  SYNCS.ARRIVE.TRANS64 RZ, [R7+URZ+0x30830], R6 ;  /* 0x0308300607ff79a7 */ /* 0x0007ee000800003f */
[----:B------:R-:W-:Y:S05]  /*9f20*/  @!P1 BRA `(.L_x_42) ;  /* 0x0000000000049947 */ /* 0x000fea0003800000 */
[----:B------:R-:W-:Y:S01]  /*9f30*/  BPT.TRAP 0x1 ;  /* 0x000000040000795c */ /* 0x000fe20000300000 */
.L_x_42:
[----:B------:R-:W4:Y:S01]  /*9f40*/  LDL R11, [R1] ;  /* 0x00000000010b7983 */ /* 0x000f220000100800 */
[----:B--23--:R-:W-:Y:S01]  /*9f50*/  IMAD R6, R22, 0x6000, R25 ;  /* 0x0000600016067824 */ /* 0x00cfe200078e0219 */
[----:B------:R-:W-:Y:S01]  /*9f60*/  R2UR UR9, R7 ;  /* 0x00000000070972ca */ /* 0x000fe200000e0000 */
[----:B------:R-:W-:Y:S01]  /*9f70*/  UIADD3 UR4, UP0, UR40, 0x370, URZ ;  /* 0x0000037028047890 */ /* 0x000fe2000ff1e03f */
[----:B------:R-:W-:Y:S01]  /*9f80*/  R2UR UR12, R3 ;  /* 0x00000000030c72ca */ /* 0x000fe200000e0000 */
[----:B------:R-:W-:Y:S01]  /*9f90*/  UMOV UR6, 0x0 ;  /* 0x0000000000067882 */ /* 0x000fe20000000000 */
[----:B------:R-:W-:Y:S01]  /*9fa0*/  R2UR UR8, R6 ;  /* 0x00000000060872ca */ /* 0x000fe200000e0000 */
[----:B------:R-:W-:Y:S01]  /*9fb0*/  UIADD3.X UR5, URZ, UR41, URZ, UP0, !UPT ;  /* 0x000000293f057290 */ /* 0x000fe200087fe43f */
[----:B-----5:R-:W-:Y:S01]  /*9fc0*/  R2UR UR13, R9 ;  /* 0x00000000090d72ca */ /* 0x020fe200000e0000 */
[----:B------:R-:W-:Y:S01]  /*9fd0*/  UMOV UR7, 0x14f00000 ;  /* 0x14f0000000077882 */ /* 0x000fe20000000000 */
[----:B------:R-:W-:-:S05]  /*9fe0*/  UMOV UR10, URZ ;  /* 0x0000003f000a7c82 */ /* 0x000fca0008000000 */
[----:B------:R-:W-:-:S04]  /*9ff0*/  UIADD3 UR9, UR9, 0x30830, URZ ;  /* 0x0003083009097890 */ /* 0x000fc8000fffe03f */
[----:B------:R-:W-:Y:S01]  /*a000*/  UIADD3 UR8, UR8, 0x12400, URZ ;  /* 0x0001240008087890 */ /* 0x000fe2000fffe03f */
[----:B----4-:R-:W-:-:S13]  /*a010*/  R2UR UR11, R11 ;  /* 0x000000000b0b72ca */ /* 0x010fda00000e0000 */
[----:B------:R-:W-:-:S09]  /*a020*/  UIMAD UR11, UR11, 0xc0, URZ ;  /* 0x000000c00b0b78a4 */ /* 0x000fd2000f8e023f */
[----:B------:R2:W-:Y:S02]  /*a030*/  UTMALDG.4D [UR8], [UR4], desc[UR6] ;  /* 0x00000608040075b4 */ /* 0x0005e40008019000 */
[----:B--2---:R-:W-:Y:S01]  /*a040*/  NOP ;  /* 0x0000000000007918 */ /* 0x004fe20000000000 */
.L_x_39:
[----:B------:R-:W-:Y:S05]  /*a050*/  WARPSYNC.ALL ;  /* 0x0000000000007948 */ /* 0x000fea0003800000 */
[----:B------:R-:W-:Y:S01]  /*a060*/  BAR.SYNC.DEFER_BLOCKING 0x8, 0x1a0 ;  /* 0x0206800000007b1d */ /* 0x000fe20000010000 */
[----:B------:R-:W-:Y:S02]  /*a070*/  ELECT P1, URZ, PT ;  /* 0x00000000003f782f */ /* 0x000fe40003820000 */
[----:B------:R-:W-:Y:S01]  /*a080*/  R2UR UR9, R25 ;  /* 0x00000000190972ca */ /* 0x000fe200000e0000 */
[----:B------:R-:W-:-:S10]  /*a090*/  UIADD3 UR4, UP0, UR40, 0x270, URZ ;  /* 0x0000027028047890 */ /* 0x000fd4000ff1e03f */
[----:B------:R-:W-:Y:S02]  /*a0a0*/  @P1 R2UR UR13, R24 ;  /* 0x00000000180d12ca */ /* 0x000fe400000e0000 */
[----:B------:R-:W-:Y:S01]  /*a0b0*/  @P1 R2UR UR12, R23 ;  /* 0x00000000170c12ca */ /* 0x000fe200000e0000 */
[----:B------:R-:W-:Y:S01]  /*a0c0*/  UIADD3.X UR5, URZ, UR41, URZ, UP0, !UPT ;  /* 0x000000293f057290 */ /* 0x000fe200087fe43f */
[----:B------:R-:W-:Y:S01]  /*a0d0*/  @P1 R2UR UR11, R10 ;  /* 0x000000000a0b12ca */ /* 0x000fe200000e0000 */
[----:B------:R-:W-:Y:S01]  /*a0e0*/  UMOV UR6, 0x0 ;  /* 0x0000000000067882 */ /* 0x000fe20000000000 */
[----:B------:R-:W-:Y:S01]  /*a0f0*/  UMOV UR7, 0x12f00000 ;  /* 0x12f0000000077882 */ /* 0x000fe20000000000 */
[----:B------:R-:W-:Y:S01]  /*a100*/  UMOV UR10, URZ ;  /* 0x0000003f000a7c82 */ /* 0x000fe20008000000 */
[----:B------:R-:W-:Y:S01]  /*a110*/  BSSY B0, `(.L_x_43) ;  /* 0x000000b000007945 */ /* 0x000fe20003800000 */
[----:B------:R-:W-:Y:S01]  /*a120*/  ISETP.GE.AND P2, PT, R26, 0xc1, PT ;  /* 0x000000c11a00780c */ /* 0x000fe20003f46270 */
[----:B------:R-:W-:Y:S01]  /*a130*/  @P1 IMAD.MOV.U32 R6, RZ, RZ, 0x6000 ;  /* 0x00006000ff061424 */ /* 0x000fe200078e00ff */
[----:B------:R-:W-:-:S02]  /*a140*/  UIADD3 UR8, UR9, 0xc400, URZ ;  /* 0x0000c40009087890 */ /* 0x000fc4000fffe03f */
[----:B------:R-:W-:Y:S01]  /*a150*/  UIADD3 UR9, UR9, 0x30800, URZ ;  /* 0x0003080009097890 */ /* 0x000fe2000fffe03f */
[----:B------:R2:W-:Y:S08]  /*a160*/  @P1 SYNCS.ARRIVE.TRANS64 RZ, [R25+URZ+0x30800], R6 ;  /* 0x0308000619ff19a7 */ /* 0x0005f0000800003f */
[----:B------:R3:W-:Y:S01]  /*a170*/  UTMALDG.4D [UR8], [UR4], desc[UR6] ;  /* 0x00000608040075b4 */ /* 0x0007e20008019000 */
[----:B--2---:R-:W-:-:S04]  /*a180*/  LOP3.LUT R6, R27, 0x1, RZ, 0xc, !PT ;  /* 0x000000011b067812 */ /* 0x004fc800078e0cff */
[----:B------:R-:W-:-:S04]  /*a190*/  SHF.L.U32 R6, R6, 0x1f, RZ ;  /* 0x0000001f06067819 */ /* 0x000fc800000006ff */
[----:B------:R-:W2:Y:S02]  /*a1a0*/  SYNCS.PHASECHK.TRANS64.TRYWAIT P1, [R25+URZ+0x30820], R6 ;  /* 0x03082006190075a7 */ /* 0x000ea4000802017f */
[----:B--23--:R-:W-:Y:S05]  /*a1b0*/  @!P1 BRA `(.L_x_44) ;  /* 0x0000001800949947 */ /* 0x00cfea0003800000 */
.L_x_95:
[----:B------:R-:W-:Y:S05]  /*a1c0*/  BSYNC B0 ;  /* 0x0000000000007941 */ /* 0x000fea0003800000 */
.L_x_43:
[----:B------:R-:W-:Y:S05]  /*a1d0*/  @!P2 BRA `(.L_x_45) ;  /* 0x000000100050a947 */ /* 0x000fea0003800000 */
[----:B------:R-:W-:Y:S01]  /*a1e0*/  IMAD.MOV R15, RZ, RZ, -R2 ;  /* 0x000000ffff0f7224 */ /* 0x000fe200078e0a02 */
[----:B--2---:R-:W-:Y:S01]  /*a1f0*/  MOV R6, 0x1 ;  /* 0x0000000100067802 */ /* 0x004fe20000000f00 */
[----:B------:R-:W-:-:S03]  /*a200*/  VIADD R11, R2, 0xfffffffe ;  /* 0xfffffffe020b7836 */ /* 0x000fc60000000000 */
[----:B------:R-:W-:-:S05]  /*a210*/  VIADDMNMX R15, R15, R6, 0xffffffff, !PT ;  /* 0xffffffff0f0f7446 */ /* 0x000fca0007800106 */
[----:B------:R-:W-:-:S05]  /*a220*/  IMAD.IADD R6, R2, 0x1, R15 ;  /* 0x0000000102067824 */ /* 0x000fca00078e020f */
[----:B------:R-:W-:-:S04]  /*a230*/  LOP3.LUT R6, R6, 0x1, RZ, 0xc0, !PT ;  /* 0x0000000106067812 */ /* 0x000fc800078ec0ff */
[----:B------:R-:W-:-:S13]  /*a240*/  ISETP.NE.U32.AND P1, PT, R6, 0x1, PT ;  /* 0x000000010600780c */ /* 0x000fda0003f25070 */
[----:B------:R-:W-:Y:S05]  /*a250*/  @P1 BRA `(.L_x_46) ;  /* 0x0000000400601947 */ /* 0x000fea0003800000 */
[----:B------:R-:W-:Y:S01]  /*a260*/  IADD3 R10, R22, 0x1, RZ ;  /* 0x00000001160a7810 */ /* 0x000fe20007ffe0ff */
[----:B------:R-:W-:Y:S03]  /*a270*/  BSSY B0, `(.L_x_47) ;  /* 0x0000053000007945 */ /* 0x000fe60003800000 */
[----:B------:R-:W-:-:S04]  /*a280*/  ISETP.NE.AND P1, PT, R10, 0x2, PT ;  /* 0x000000020a00780c */ /* 0x000fc80003f25270 */
[----:B------:R-:W-:Y:S02]  /*a290*/  SEL R12, RZ, 0x1, P1 ;  /* 0x00000001ff0c7807 */ /* 0x000fe40000800000 */
[----:B------:R-:W-:Y:S02]  /*a2a0*/  SEL R10, R10, RZ, P1 ;  /* 0x000000ff0a0a7207 */ /* 0x000fe40000800000 */
[----:B------:R-:W-:Y:S01]  /*a2b0*/  LOP3.LUT R12, R19, R12, RZ, 0x3c, !PT ;  /* 0x0000000c130c7212 */ /* 0x000fe200078e3cff */
[----:B------:R-:W-:Y:S06]  /*a2c0*/  @!P6 BRA `(.L_x_48) ;  /* 0x000000040034e947 */ /* 0x000fec0003800000 */
[----:B------:R-:W-:Y:S01]  /*a2d0*/  IMAD.MOV.U32 R6, RZ, RZ, R9 ;  /* 0x000000ffff067224 */ /* 0x000fe200078e0009 */
[----:B------:R-:W-:Y:S06]  /*a2e0*/  @!P0 BRA `(.L_x_49) ;  /* 0x0000000000448947 */ /* 0x000fec0003800000 */
[----:B------:R-:W2:Y:S01]  /*a2f0*/  LDC R20, c[0x0][0x41c] ;  /* 0x00010700ff147b82 */ /* 0x000ea20000000800 */
[----:B------:R-:W-:Y:S02]  /*a300*/  ULDC.64 UR4, c[0x0][0x408] ;  /* 0x0001020000047ab9 */ /* 0x000fe40000000a00 */
[----:B------:R-:W-:-:S04]  /*a310*/  IMAD R21, R8, UR4, RZ ;  /* 0x0000000408157c24 */ /* 0x000fc8000f8e02ff */
[----:B------:R-:W-:Y:S01]  /*a320*/  IMAD R21, R0, UR5, R21 ;  /* 0x0000000500157c24 */ /* 0x000fe2000f8e0215 */
[----:B--2---:R-:W-:-:S13]  /*a330*/  ISETP.NE.AND P1, PT, R20, 0x1, PT ;  /* 0x000000011400780c */ /* 0x004fda0003f25270 */
[----:B------:R-:W2:Y:S02]  /*a340*/  @P1 LDC.64 R6, c[0x0][0x420] ;  /* 0x00010800ff061b82 */ /* 0x000ea40000000a00 */
[----:B--2---:R-:W-:-:S04]  /*a350*/  @P1 IMAD.HI.U32 R14, R11, R6, RZ ;  /* 0x000000060b0e1227 */ /* 0x004fc800078e00ff */
[----:B------:R-:W-:Y:S01]  /*a360*/  IMAD.MOV.U32 R6, RZ, RZ, R11 ;  /* 0x000000ffff067224 */ /* 0x000fe200078e000b */
[----:B------:R-:W-:-:S04]  /*a370*/  @P1 SHF.R.U32.HI R6, RZ, R7, R14 ;  /* 0x00000007ff061219 */ /* 0x000fc8000001160e */
[--C-:B------:R-:W-:Y:S02]  /*a380*/  SHF.R.S32.HI R7, RZ, 0x1f, R6.reuse ;  /* 0x0000001fff077819 */ /* 0x100fe40000011406 */
[----:B------:R-:W-:Y:S01]  /*a390*/  IADD3 R14, -R6, RZ, RZ ;  /* 0x000000ff060e7210 */ /* 0x000fe20007ffe1ff */
[----:B------:R-:W-:-:S04]  /*a3a0*/  IMAD.WIDE.U32 R6, R0, UR4, R6 ;  /* 0x0000000400067c25 */ /* 0x000fc8000f8e0006 */
[----:B------:R-:W-:Y:S01]  /*a3b0*/  IMAD.IADD R7, R21, 0x1, R7 ;  /* 0x0000000115077824 */ /* 0x000fe200078e0207 */
[----:B------:R-:W-:Y:S01]  /*a3c0*/  LEA R4, P1, R6, R4, 0x2 ;  /* 0x0000000406047211 */ /* 0x000fe200078210ff */
[----:B------:R-:W-:-:S03]  /*a3d0*/  IMAD R11, R20, R14, R11 ;  /* 0x0000000e140b7224 */ /* 0x000fc600078e020b */
[----:B------:R-:W-:-:S05]  /*a3e0*/  LEA.HI.X R5, R6, R5, R7, 0x2, P1 ;  /* 0x0000000506057211 */ /* 0x000fca00008f1407 */
[----:B------:R2:W5:Y:S04]  /*a3f0*/  LDG.E R6, desc[UR38][R4.64] ;  /* 0x0000002604067981 */ /* 0x000568000c1e1900 */
.L_x_49:
[----:B--2---:R-:W-:Y:S01]  /*a400*/  IMAD R5, R10, 0x8, R25 ;  /* 0x000000080a057824 */ /* 0x004fe200078e0219 */
[----:B------:R-:W-:Y:S02]  /*a410*/  SHF.L.U32 R4, R12, 0x1f, RZ ;  /* 0x0000001f0c047819 */ /* 0x000fe400000006ff */
[----:B------:R-:W-:Y:S02]  /*a420*/  ISETP.NE.AND P1, PT, R18, RZ, PT ;  /* 0x000000ff1200720c */ /* 0x000fe40003f25270 */
[----:B------:R-:W2:Y:S02]  /*a430*/  SYNCS.PHASECHK.TRANS64.TRYWAIT P2, [R5+URZ+0x30840], R4 ;  /* 0x03084004050075a7 */ /* 0x000ea4000804017f */
[----:B--2---:R-:W-:Y:S09]  /*a440*/  @!P2 BRA `(.L_x_50) ;  /* 0x000000180004a947 */ /* 0x004ff20003800000 */
.L_x_96:
[----:B------:R-:W-:Y:S05]  /*a450*/  @P1 BRA `(.L_x_51) ;  /* 0x0000000000141947 */ /* 0x000fea0003800000 */
[----:B------:R-:W-:Y:S02]  /*a460*/  ISETP.NE.AND P2, PT, R28, RZ, PT ;  /* 0x000000ff1c00720c */ /* 0x000fe40003f45270 */
[----:B--2---:R-:W-:-:S04]  /*a470*/  MOV R4, 0x6000 ;  /* 0x0000600000047802 */ /* 0x004fc80000000f00 */
[----:B------:R3:W-:Y:S07]  /*a480*/  SYNCS.ARRIVE.TRANS64 RZ, [R5+URZ+0x30830], R4 ;  /* 0x0308300405ff79a7 */ /* 0x0007ee000800003f */
[----:B------:R-:W-:Y:S05]  /*a490*/  @!P2 BRA `(.L_x_51) ;  /* 0x000000000004a947 */ /* 0x000fea0003800000 */
[----:B------:R-:W-:Y:S01]  /*a4a0*/  BPT.TRAP 0x1 ;  /* 0x000000040000795c */ /* 0x000fe20000300000 */
.L_x_51:
[----:B--23--:R-:W-:Y:S01]  /*a4b0*/  IMAD R4, R10, 0x6000, R25 ;  /* 0x000060000a047824 */ /* 0x00cfe200078e0219 */
[----:B------:R-:W-:Y:S01]  /*a4c0*/  R2UR UR9, R5 ;  /* 0x00000000050972ca */ /* 0x000fe200000e0000 */
[----:B------:R-:W-:Y:S01]  /*a4d0*/  UIADD3 UR4, UP0, UR40, 0x370, URZ ;  /* 0x0000037028047890 */ /* 0x000fe2000ff1e03f */
[----:B------:R-:W-:Y:S01]  /*a4e0*/  R2UR UR11, R11 ;  /* 0x000000000b0b72ca */ /* 0x000fe200000e0000 */
[----:B------:R-:W-:Y:S01]  /*a4f0*/  VIADD R5, R25, 0x30800 ;  /* 0x0003080019057836 */ /* 0x000fe20000000000 */
[----:B------:R-:W-:Y:S01]  /*a500*/  R2UR UR8, R4 ;  /* 0x00000000040872ca */ /* 0x000fe200000e0000 */
[----:B------:R-:W-:Y:S01]  /*a510*/  UIADD3.X UR5, URZ, UR41, URZ, UP0, !UPT ;  /* 0x000000293f057290 */ /* 0x000fe200087fe43f */
[----:B------:R-:W-:Y:S01]  /*a520*/  R2UR UR12, R3 ;  /* 0x00000000030c72ca */ /* 0x000fe200000e0000 */
[----:B------:R-:W-:Y:S01]  /*a530*/  IMAD R4, R22, 0x8, R5 ;  /* 0x0000000816047824 */ /* 0x000fe200078e0205 */
[----:B-----5:R-:W-:Y:S01]  /*a540*/  R2UR UR13, R6 ;  /* 0x00000000060d72ca */ /* 0x020fe200000e0000 */
[----:B------:R-:W-:Y:S01]  /*a550*/  UMOV UR6, 0x0 ;  /* 0x0000000000067882 */ /* 0x000fe20000000000 */
[----:B------:R-:W-:Y:S01]  /*a560*/  SHF.L.U32 R7, R19, 0x1f, RZ ;  /* 0x0000001f13077819 */ /* 0x000fe200000006ff */
[----:B------:R-:W-:Y:S01]  /*a570*/  UMOV UR7, 0x14f00000 ;  /* 0x14f0000000077882 */ /* 0x000fe20000000000 */
[----:B------:R-:W-:Y:S01]  /*a580*/  UMOV UR10, URZ ;  /* 0x0000003f000a7c82 */ /* 0x000fe20008000000 */
[----:B------:R-:W-:-:S02]  /*a590*/  UIADD3 UR9, UR9, 0x30830, URZ ;  /* 0x0003083009097890 */ /* 0x000fc4000fffe03f */
[----:B------:R-:W-:Y:S02]  /*a5a0*/  UIMAD UR11, UR11, 0xc0, URZ ;  /* 0x000000c00b0b78a4 */ /* 0x000fe4000f8e023f */
[----:B------:R-:W-:-:S09]  /*a5b0*/  UIADD3 UR8, UR8, 0x12400, URZ ;  /* 0x0001240008087890 */ /* 0x000fd2000fffe03f */
[----:B------:R2:W-:Y:S01]  /*a5c0*/  UTMALDG.4D [UR8], [UR4], desc[UR6] ;  /* 0x00000608040075b4 */ /* 0x0005e20008019000 */
[----:B------:R-:W3:Y:S02]  /*a5d0*/  SYNCS.PHASECHK.TRANS64.TRYWAIT P2, [R4+URZ+0x60], R7 ;  /* 0x00006007040075a7 */ /* 0x000ee4000804017f */
[----:B--23--:R-:W-:Y:S05]  /*a5e0*/  @!P2 BRA `(.L_x_52) ;  /* 0x0000001400b0a947 */ /* 0x00cfea0003800000 */
.L_x_97:
[----:B------:R-:W-:Y:S05]  /*a5f0*/  @P1 BRA `(.L_x_53) ;  /* 0x0000000000181947 */ /* 0x000fea0003800000 */
[----:B------:R-:W-:Y:S01]  /*a600*/  ISETP.NE.AND P1, PT, R28, RZ, PT ;  /* 0x000000ff1c00720c */ /* 0x000fe20003f25270 */
[----:B------:R-:W-:Y:S01]  /*a610*/  IMAD.MOV.U32 R5, RZ, RZ, 0x6000 ;  /* 0x00006000ff057424 */ /* 0x000fe200078e00ff */
[----:B--2---:R-:W-:-:S04]  /*a620*/  LEA R4, R22, R25, 0x3 ;  /* 0x0000001916047211 */ /* 0x004fc800078e18ff */
[----:B------:R3:W-:Y:S07]  /*a630*/  SYNCS.ARRIVE.TRANS64 RZ, [R4+URZ+0x30850], R5 ;  /* 0x0308500504ff79a7 */ /* 0x0007ee000800003f */
[----:B------:R-:W-:Y:S05]  /*a640*/  @!P1 BRA `(.L_x_53) ;  /* 0x0000000000049947 */ /* 0x000fea0003800000 */
[----:B------:R-:W-:Y:S01]  /*a650*/  BPT.TRAP 0x1 ;  /* 0x000000040000795c */ /* 0x000fe20000300000 */
.L_x_53:
[----:B--23--:R-:W2:Y:S01]  /*a660*/  LDL.LU R4, [R1] ;  /* 0x0000000001047983 */ /* 0x00cea20000300800 */
[----:B------:R-:W-:Y:S01]  /*a670*/  IMAD R5, R22, 0x6000, R25 ;  /* 0x0000600016057824 */ /* 0x000fe200078e0219 */
[----:B------:R-:W-:Y:S01]  /*a680*/  R2UR UR13, R9 ;  /* 0x00000000090d72ca */ /* 0x000fe200000e0000 */
[----:B------:R-:W-:Y:S01]  /*a690*/  UIADD3 UR4, UP0, UR40, 0x470, URZ ;  /* 0x0000047028047890 */ /* 0x000fe2000ff1e03f */
[----:B------:R-:W-:Y:S01]  /*a6a0*/  R2UR UR12, R3 ;  /* 0x00000000030c72ca */ /* 0x000fe200000e0000 */
[----:B------:R-:W-:Y:S01]  /*a6b0*/  UMOV UR6, 0x0 ;  /* 0x0000000000067882 */ /* 0x000fe20000000000 */
[----:B------:R-:W-:Y:S01]  /*a6c0*/  R2UR UR8, R5 ;  /* 0x00000000050872ca */ /* 0x000fe200000e0000 */
[----:B------:R-:W-:Y:S01]  /*a6d0*/  UIADD3.X UR5, URZ, UR41, URZ, UP0, !UPT ;  /* 0x000000293f057290 */ /* 0x000fe200087fe43f */
[----:B------:R3:W-:Y:S01]  /*a6e0*/  STL [R1], R11 ;  /* 0x0000000b01007387 */ /* 0x0007e20000100800 */
[----:B------:R-:W-:Y:S01]  /*a6f0*/  UMOV UR7, 0x14f00000 ;  /* 0x14f0000000077882 */ /* 0x000fe20000000000 */
[----:B------:R-:W-:Y:S01]  /*a700*/  UMOV UR10, URZ ;  /* 0x0000003f000a7c82 */ /* 0x000fe20008000000 */
[----:B------:R-:W-:-:S08]  /*a710*/  IMAD.MOV.U32 R9, RZ, RZ, R6 ;  /* 0x000000ffff097224 */ /* 0x000fd000078e0006 */
[----:B------:R-:W-:Y:S01]  /*a720*/  UIADD3 UR8, UR8, 0x400, URZ ;  /* 0x0000040008087890 */ /* 0x000fe2000fffe03f */
[----:B--2---:R-:W-:Y:S02]  /*a730*/  R2UR UR11, R4 ;  /* 0x00000000040b72ca */ /* 0x004fe400000e0000 */
[----:B------:R-:W-:-:S04]  /*a740*/  LEA R4, R22, R25, 0x3 ;  /* 0x0000001916047211 */ /* 0x000fc800078e18ff */
[----:B------:R-:W-:-:S07]  /*a750*/  R2UR UR9, R4 ;  /* 0x00000000040972ca */ /* 0x000fce00000e0000 */
[----:B------:R-:W-:-:S06]  /*a760*/  UIMAD UR11, UR11, 0xc0, URZ ;  /* 0x000000c00b0b78a4 */ /* 0x000fcc000f8e023f */
[----:B------:R-:W-:-:S09]  /*a770*/  UIADD3 UR9, UR9, 0x30850, URZ ;  /* 0x0003085009097890 */ /* 0x000fd2000fffe03f */
[----:B------:R3:W-:Y:S02]  /*a780*/  UTMALDG.4D [UR8], [UR4], desc[UR6] ;  /* 0x00000608040075b4 */ /* 0x0007e40008019000 */
[----:B---3--:R-:W-:Y:S01]  /*a790*/  NOP ;  /* 0x0000000000007918 */ /* 0x008fe20000000000 */
.L_x_48:
[----:B------:R-:W-:Y:S05]  /*a7a0*/  BSYNC B0 ;  /* 0x0000000000007941 */ /* 0x000fea0003800000 */
.L_x_47:
[----:B------:R-:W-:Y:S01]  /*a7b0*/  IADD3 R11, R2, -0x3, RZ ;  /* 0xfffffffd020b7810 */ /* 0x000fe20007ffe0ff */
[----:B------:R-:W-:Y:S01]  /*a7c0*/  IMAD.MOV.U32 R22, RZ, RZ, R10 ;  /* 0x000000ffff167224 */ /* 0x000fe200078e000a */
[----:B------:R-:W-:-:S07]  /*a7d0*/  MOV R19, R12 ;  /* 0x0000000c00137202 */ /* 0x000fce0000000f00 */
.L_x_46:
[----:B------:R-:W-:Y:S01]  /*a7e0*/  IMAD.MOV R2, RZ, RZ, -R15 ;  /* 0x000000ffff027224 */ /* 0x000fe200078e0a0f */
[----:B------:R-:W-:Y:S04]  /*a7f0*/  BSSY B0, `(.L_x_45) ;  /* 0x00000b2000007945 */ /* 0x000fe80003800000 */
[----:B------:R-:W-:-:S13]  /*a800*/  ISETP.NE.AND P1, PT, R13, R2, PT ;  /* 0x000000020d00720c */ /* 0x000fda0003f25270 */
[----:B------:R-:W-:Y:S05]  /*a810*/  @!P1 BRA `(.L_x_54) ;  /* 0x0000000800bc9947 */ /* 0x000fea0003800000 */
[----:B------:R-:W-:-:S07]  /*a820*/  MOV R4, R9 ;  /* 0x0000000900047202 */ /* 0x000fce0000000f00 */
.L_x_69:
[----:B------:R-:W-:Y:S01]  /*a830*/  VIADD R2, R22, 0x1 ;  /* 0x0000000116027836 */ /* 0x000fe20000000000 */
[----:B------:R-:W-:Y:S04]  /*a840*/  BSSY B1, `(.L_x_55) ;  /* 0x0000053000017945 */ /* 0x000fe80003800000 */
[----:B------:R-:W-:-:S04]  /*a850*/  ISETP.NE.AND P1, PT, R2, 0x2, PT ;  /* 0x000000020200780c */ /* 0x000fc80003f25270 */
[----:B-1----:R-:W-:Y:S02]  /*a860*/  SEL R10, RZ, 0x1, P1 ;  /* 0x00000001ff0a7807 */ /* 0x002fe40000800000 */
[----:B------:R-:W-:Y:S02]  /*a870*/  SEL R2, R2, RZ, P1 ;  /* 0x000000ff02027207 */ /* 0x000fe40000800000 */
[----:B------:R-:W-:Y:S01]  /*a880*/  LOP3.LUT R10, R19, R10, RZ, 0x3c, !PT ;  /* 0x0000000a130a7212 */ /* 0x000fe200078e3cff */
[----:B------:R-:W-:Y:S06]  /*a890*/  @!P6 BRA `(.L_x_56) ;  /* 0x000000040034e947 */ /* 0x000fec0003800000 */
[----:B------:R-:W-:Y:S01]  /*a8a0*/  MOV R12, R11 ;  /* 0x0000000b000c7202 */ /* 0x000fe20000000f00 */
[----:B------:R-:W-:Y:S06]  /*a8b0*/  @!P0 BRA `(.L_x_57) ;  /* 0x00000000004c8947 */ /* 0x000fec0003800000 */
[----:B------:R-:W2:Y:S01]  /*a8c0*/  LDC R12, c[0x0][0x41c] ;  /* 0x00010700ff0c7b82 */ /* 0x000ea20000000800 */
[----:B-1----:R-:W-:Y:S01]  /*a8d0*/  IMAD.MOV.U32 R13, RZ, RZ, R11 ;  /* 0x000000ffff0d7224 */ /* 0x002fe200078e000b */
[----:B------:R-:W-:Y:S02]  /*a8e0*/  ULDC.64 UR4, c[0x0][0x408] ;  /* 0x0001020000047ab9 */ /* 0x000fe40000000a00 */
[----:B------:R-:W-:-:S04]  /*a8f0*/  IMAD R15, R8, UR4, RZ ;  /* 0x00000004080f7c24 */ /* 0x000fc8000f8e02ff */
[----:B------:R-:W-:Y:S01]  /*a900*/  IMAD R15, R0, UR5, R15 ;  /* 0x00000005000f7c24 */ /* 0x000fe2000f8e020f */
[----:B--2---:R-:W-:-:S13]  /*a910*/  ISETP.NE.AND P1, PT, R12, 0x1, PT ;  /* 0x000000010c00780c */ /* 0x004fda0003f25270 */
[----:B------:R-:W1:Y:S02]  /*a920*/  @P1 LDC.64 R4, c[0x0][0x420] ;  /* 0x00010800ff041b82 */ /* 0x000e640000000a00 */
[----:B-1----:R-:W-:-:S05]  /*a930*/  @P1 IMAD.HI.U32 R4, R11, R4, RZ ;  /* 0x000000040b041227 */ /* 0x002fca00078e00ff */
[----:B------:R-:W-:Y:S02]  /*a940*/  @P1 SHF.R.U32.HI R13, RZ, R5, R4 ;  /* 0x00000005ff0d1219 */ /* 0x000fe40000011604 */
[----:B------:R-:W1:Y:S02]  /*a950*/  LDC.64 R4, c[0x0][0x3f8] ;  /* 0x0000fe00ff047b82 */ /* 0x000e640000000a00 */
[----:B------:R-:W-:Y:S02]  /*a960*/  SHF.R.S32.HI R7, RZ, 0x1f, R13 ;  /* 0x0000001fff077819 */ /* 0x000fe4000001140d */
[----:B------:R-:W-:-:S05]  /*a970*/  MOV R6, R13 ;  /* 0x0000000d00067202 */ /* 0x000fca0000000f00 */
[----:B------:R-:W-:-:S04]  /*a980*/  IMAD.WIDE.U32 R6, R0, UR4, R6 ;  /* 0x0000000400067c25 */ /* 0x000fc8000f8e0006 */
[----:B------:R-:W-:Y:S01]  /*a990*/  IMAD.IADD R7, R15, 0x1, R7 ;  /* 0x000000010f077824 */ /* 0x000fe200078e0207 */
[----:B-1----:R-:W-:-:S04]  /*a9a0*/  LEA R4, P1, R6, R4, 0x2 ;  /* 0x0000000406047211 */ /* 0x002fc800078210ff */
[----:B------:R-:W-:-:S05]  /*a9b0*/  LEA.HI.X R5, R6, R5, R7, 0x2, P1 ;  /* 0x0000000506057211 */ /* 0x000fca00008f1407 */
[----:B------:R2:W5:Y:S01]  /*a9c0*/  LDG.E R4, desc[UR38][R4.64] ;  /* 0x0000002604047981 */ /* 0x000562000c1e1900 */
[----:B------:R-:W-:-:S05]  /*a9d0*/  IADD3 R6, -R13, RZ, RZ ;  /* 0x000000ff0d067210 */ /* 0x000fca0007ffe1ff */
[----:B------:R-:W-:-:S07]  /*a9e0*/  IMAD R12, R12, R6, R11 ;  /* 0x000000060c0c7224 */ /* 0x000fce00078e020b */
.L_x_57:
[----:B------:R-:W-:Y:S01]  /*a9f0*/  IMAD R6, R2, 0x8, R25 ;  /* 0x0000000802067824 */ /* 0x000fe200078e0219 */
[----:B--2---:R-:W-:Y:S02]  /*aa00*/  SHF.L.U32 R5, R10, 0x1f, RZ ;  /* 0x0000001f0a057819 */ /* 0x004fe400000006ff */
[----:B------:R-:W-:Y:S02]  /*aa10*/  ISETP.NE.AND P1, PT, R18, RZ, PT ;  /* 0x000000ff1200720c */ /* 0x000fe40003f25270 */
[----:B------:R-:W2:Y:S02]  /*aa20*/  SYNCS.PHASECHK.TRANS64.TRYWAIT P2, [R6+URZ+0x30840], R5 ;  /* 0x03084005060075a7 */ /* 0x000ea4000804017f */
[----:B--2---:R-:W-:Y:S09]  /*aa30*/  @!P2 BRA `(.L_x_58) ;  /* 0x0000001000b0a947 */ /* 0x004ff20003800000 */
.L_x_98:
[----:B------:R-:W-:Y:S05]  /*aa40*/  @P1 BRA `(.L_x_59) ;  /* 0x0000000000141947 */ /* 0x000fea0003800000 */
[----:B------:R-:W-:Y:S02]  /*aa50*/  ISETP.NE.AND P2, PT, R28, RZ, PT ;  /* 0x000000ff1c00720c */ /* 0x000fe40003f45270 */
[----:B--2---:R-:W-:-:S04]  /*aa60*/  MOV R5, 0x6000 ;  /* 0x0000600000057802 */ /* 0x004fc80000000f00 */
[----:B------:R3:W-:Y:S07]  /*aa70*/  SYNCS.ARRIVE.TRANS64 RZ, [R6+URZ+0x30830], R5 ;  /* 0x0308300506ff79a7 */ /* 0x0007ee000800003f */
[----:B------:R-:W-:Y:S05]  /*aa80*/  @!P2 BRA `(.L_x_59) ;  /* 0x000000000004a947 */ /* 0x000fea0003800000 */
[----:B------:R-:W-:Y:S01]  /*aa90*/  BPT.TRAP 0x1 ;  /* 0x000000040000795c */ /* 0x000fe20000300000 */
.L_x_59:
[----:B--23--:R-:W-:Y:S01]  /*aaa0*/  IMAD R5, R2, 0x6000, R25 ;  /* 0x0000600002057824 */ /* 0x00cfe200078e0219 */
[----:B------:R-:W-:Y:S01]  /*aab0*/  R2UR UR9, R6 ;  /* 0x00000000060972ca */ /* 0x000fe200000e0000 */
[----:B------:R-:W-:Y:S01]  /*aac0*/  UIADD3 UR4, UP0, UR40, 0x370, URZ ;  /* 0x0000037028047890 */ /* 0x000fe2000ff1e03f */
[----:B------:R-:W-:Y:S01]  /*aad0*/  R2UR UR11, R12 ;  /* 0x000000000c0b72ca */ /* 0x000fe200000e0000 */
[----:B------:R-:W-:Y:S01]  /*aae0*/  UMOV UR6, 0x0 ;  /* 0x0000000000067882 */ /* 0x000fe20000000000 */
[----:B------:R-:W-:Y:S01]  /*aaf0*/  R2UR UR8, R5 ;  /* 0x00000000050872ca */ /* 0x000fe200000e0000 */
[----:B------:R-:W-:Y:S01]  /*ab00*/  UIADD3.X UR5, URZ, UR41, URZ, UP0, !UPT ;  /* 0x000000293f057290 */ /* 0x000fe200087fe43f */
[----:B------:R-:W-:Y:S01]  /*ab10*/  R2UR UR12, R3 ;  /* 0x00000000030c72ca */ /* 0x000fe200000e0000 */
[----:B------:R-:W-:Y:S01]  /*ab20*/  VIADD R5, R25, 0x30800 ;  /* 0x0003080019057836 */ /* 0x000fe20000000000 */
[----:B-----5:R-:W-:Y:S01]  /*ab30*/  R2UR UR13, R4 ;  /* 0x00000000040d72ca */ /* 0x020fe200000e0000 */
[----:B------:R-:W-:Y:S01]  /*ab40*/  UMOV UR7, 0x14f00000 ;  /* 0x14f0000000077882 */ /* 0x000fe20000000000 */
[----:B------:R-:W-:Y:S01]  /*ab50*/  SHF.L.U32 R19, R19, 0x1f, RZ ;  /* 0x0000001f13137819 */ /* 0x000fe200000006ff */
[----:B------:R-:W-:Y:S01]  /*ab60*/  UMOV UR10, URZ ;  /* 0x0000003f000a7c82 */ /* 0x000fe20008000000 */
[----:B------:R-:W-:Y:S01]  /*ab70*/  LEA R6, R22, R5, 0x3 ;  /* 0x0000000516067211 */ /* 0x000fe200078e18ff */
[----:B------:R-:W-:-:S02]  /*ab80*/  UIADD3 UR9, UR9, 0x30830, URZ ;  /* 0x0003083009097890 */ /* 0x000fc4000fffe03f */
[----:B------:R-:W-:Y:S02]  /*ab90*/  UIMAD UR11, UR11, 0xc0, URZ ;  /* 0x000000c00b0b78a4 */ /* 0x000fe4000f8e023f */
[----:B------:R-:W-:-:S09]  /*aba0*/  UIADD3 UR8, UR8, 0x12400, URZ ;  /* 0x0001240008087890 */ /* 0x000fd2000fffe03f */
[----:B------:R2:W-:Y:S01]  /*abb0*/  UTMALDG.4D [UR8], [UR4], desc[UR6] ;  /* 0x00000608040075b4 */ /* 0x0005e20008019000 */
[----:B------:R-:W3:Y:S02]  /*abc0*/  SYNCS.PHASECHK.TRANS64.TRYWAIT P2, [R6+URZ+0x60], R19 ;  /* 0x00006013060075a7 */ /* 0x000ee4000804017f */
[----:B--23--:R-:W-:Y:S05]  /*abd0*/  @!P2 BRA `(.L_x_60) ;  /* 0x00000010005ca947 */ /* 0x00cfea0003800000 */
.L_x_99:
[----:B------:R-:W-:Y:S05]  /*abe0*/  @P1 BRA `(.L_x_61) ;  /* 0x0000000000141947 */ /* 0x000fea0003800000 */
[----:B------:R-:W-:Y:S01]  /*abf0*/  ISETP.NE.AND P1, PT, R28, RZ, PT ;  /* 0x000000ff1c00720c */ /* 0x000fe20003f25270 */
[----:B------:R-:W-:-:S04]  /*ac00*/  IMAD.MOV.U32 R5, RZ, RZ, 0x6000 ;  /* 0x00006000ff057424 */ /* 0x000fc800078e00ff */
[----:B------:R3:W-:Y:S08]  /*ac10*/  SYNCS.ARRIVE.TRANS64 RZ, [R6+URZ+0x50], R5 ;  /* 0x0000500506ff79a7 */ /* 0x0007f0000800003f */
[----:B------:R-:W-:Y:S05]  /*ac20*/  @!P1 BRA `(.L_x_61) ;  /* 0x0000000000049947 */ /* 0x000fea0003800000 */
[----:B------:R-:W-:Y:S01]  /*ac30*/  BPT.TRAP 0x1 ;  /* 0x000000040000795c */ /* 0x000fe20000300000 */
.L_x_61:
[----:B---3--:R-:W3:Y:S01]  /*ac40*/  LDL.LU R5, [R1] ;  /* 0x0000000001057983 */ /* 0x008ee20000300800 */
[----:B------:R-:W-:Y:S01]  /*ac50*/  IMAD R22, R22, 0x6000, R25 ;  /* 0x0000600016167824 */ /* 0x000fe200078e0219 */
[----:B------:R-:W-:Y:S01]  /*ac60*/  R2UR UR9, R6 ;  /* 0x00000000060972ca */ /* 0x000fe200000e0000 */
[----:B------:R-:W-:Y:S01]  /*ac70*/  UIADD3 UR4, UP0, UR40, 0x470, URZ ;  /* 0x0000047028047890 */ /* 0x000fe2000ff1e03f */
[----:B------:R-:W-:Y:S01]  /*ac80*/  R2UR UR13, R9 ;  /* 0x00000000090d72ca */ /* 0x000fe200000e0000 */
[----:B------:R-:W-:Y:S01]  /*ac90*/  UMOV UR6, 0x0 ;  /* 0x0000000000067882 */ /* 0x000fe20000000000 */
[----:B------:R-:W-:Y:S01]  /*aca0*/  R2UR UR8, R22 ;  /* 0x00000000160872ca */ /* 0x000fe200000e0000 */
[----:B------:R-:W-:Y:S01]  /*acb0*/  UIADD3.X UR5, URZ, UR41, URZ, UP0, !UPT ;  /* 0x000000293f057290 */ /* 0x000fe200087fe43f */
[----:B------:R-:W-:Y:S01]  /*acc0*/  R2UR UR12, R3 ;  /* 0x00000000030c72ca */ /* 0x000fe200000e0000 */
[----:B------:R-:W-:Y:S01]  /*acd0*/  UMOV UR7, 0x14f00000 ;  /* 0x14f0000000077882 */ /* 0x000fe20000000000 */
[----:B------:R-:W-:Y:S01]  /*ace0*/  UMOV UR10, URZ ;  /* 0x0000003f000a7c82 */ /* 0x000fe20008000000 */
[----:B------:R4:W-:Y:S01]  /*acf0*/  STL [R1], R12 ;  /* 0x0000000c01007387 */ /* 0x0009e20000100800 */
[----:B------:R-:W-:-:S03]  /*ad00*/  MOV R9, R4 ;  /* 0x0000000400097202 */ /* 0x000fc60000000f00 */
[----:B------:R-:W-:-:S04]  /*ad10*/  UIADD3 UR9, UR9, 0x50, URZ ;  /* 0x0000005009097890 */ /* 0x000fc8000fffe03f */
[----:B------:R-:W-:Y:S01]  /*ad20*/  UIADD3 UR8, UR8, 0x400, URZ ;  /* 0x0000040008087890 */ /* 0x000fe2000fffe03f */
[----:B---3--:R-:W-:-:S13]  /*ad30*/  R2UR UR11, R5 ;  /* 0x00000000050b72ca */ /* 0x008fda00000e0000 */
[----:B------:R-:W-:-:S09]  /*ad40*/  UIMAD UR11, UR11, 0xc0, URZ ;  /* 0x000000c00b0b78a4 */ /* 0x000fd2000f8e023f */
[----:B------:R4:W-:Y:S02]  /*ad50*/  UTMALDG.4D [UR8], [UR4], desc[UR6] ;  /* 0x00000608040075b4 */ /* 0x0009e40008019000 */
[----:B----4-:R-:W-:Y:S01]  /*ad60*/  NOP ;  /* 0x0000000000007918 */ /* 0x010fe20000000000 */
.L_x_56:
[----:B------:R-:W-:Y:S05]  /*ad70*/  BSYNC B1 ;  /* 0x0000000000017941 */ /* 0x000fea0003800000 */
.L_x_55:
[----:B------:R-:W-:Y:S01]  /*ad80*/  VIADD R22, R2, 0x1 ;  /* 0x0000000102167836 */ /* 0x000fe20000000000 */
[----:B------:R-:W-:Y:S04]  /*ad90*/  BSSY B1, `(.L_x_62) ;  /* 0x0000054000017945 */ /* 0x000fe80003800000 */
[----:B------:R-:W-:-:S04]  /*ada0*/  ISETP.NE.AND P1, PT, R22, 0x2, PT ;  /* 0x000000021600780c */ /* 0x000fc80003f25270 */
[----:B--2---:R-:W-:Y:S02]  /*adb0*/  SEL R19, RZ, 0x1, P1 ;  /* 0x00000001ff137807 */ /* 0x004fe40000800000 */
[----:B------:R-:W-:Y:S02]  /*adc0*/  SEL R22, R22, RZ, P1 ;  /* 0x000000ff16167207 */ /* 0x000fe40000800000 */
[----:B------:R-:W-:Y:S01]  /*add0*/  LOP3.LUT R19, R10, R19, RZ, 0x3c, !PT ;  /* 0x000000130a137212 */ /* 0x000fe200078e3cff */
[----:B------:R-:W-:Y:S06]  /*ade0*/  @!P6 BRA `(.L_x_63) ;  /* 0x000000040038e947 */ /* 0x000fec0003800000 */
[----:B-1----:R-:W-:Y:S01]  /*adf0*/  IADD3 R13, R11, -0x1, RZ ;  /* 0xffffffff0b0d7810 */ /* 0x002fe20007ffe0ff */
[----:B------:R-:W-:Y:S06]  /*ae00*/  @!P0 BRA `(.L_x_64) ;  /* 0x00000000004c8947 */ /* 0x000fec0003800000 */
[----:B------:R-:W1:Y:S01]  /*ae10*/  LDC R12, c[0x0][0x41c] ;  /* 0x00010700ff0c7b82 */ /* 0x000e620000000800 */
[----:B------:R-:W-:Y:S01]  /*ae20*/  IMAD.MOV.U32 R15, RZ, RZ, R13 ;  /* 0x000000ffff0f7224 */ /* 0x000fe200078e000d */
[----:B------:R-:W-:Y:S02]  /*ae30*/  ULDC.64 UR4, c[0x0][0x408] ;  /* 0x0001020000047ab9 */ /* 0x000fe40000000a00 */
[----:B------:R-:W-:-:S04]  /*ae40*/  IMAD R21, R8, UR4, RZ ;  /* 0x0000000408157c24 */ /* 0x000fc8000f8e02ff */
[----:B------:R-:W-:Y:S01]  /*ae50*/  IMAD R21, R0, UR5, R21 ;  /* 0x0000000500157c24 */ /* 0x000fe2000f8e0215 */
[----:B-1----:R-:W-:-:S13]  /*ae60*/  ISETP.NE.AND P1, PT, R12, 0x1, PT ;  /* 0x000000010c00780c */ /* 0x002fda0003f25270 */
        /* <DEDUP_REMOVED lines=13> */
.L_x_64:
[----:B-1----:R-:W-:Y:S01]  /*af40*/  IMAD R5, R22, 0x8, R25 ;  /* 0x0000000816057824 */ /* 0x002fe200078e0219 */
[----:B------:R-:W-:Y:S02]  /*af50*/  SHF.L.U32 R6, R19, 0x1f, RZ ;  /* 0x0000001f13067819 */ /* 0x000fe400000006ff */
[----:B------:R-:W-:Y:S02]  /*af60*/  ISETP.NE.AND P1, PT, R18, RZ, PT ;  /* 0x000000ff1200720c */ /* 0x000fe40003f25270 */
[----:B------:R-:W1:Y:S02]  /*af70*/  SYNCS.PHASECHK.TRANS64.TRYWAIT P2, [R5+URZ+0x30840], R6 ;  /* 0x03084006050075a7 */ /* 0x000e64000804017f */
[----:B-1----:R-:W-:Y:S09]  /*af80*/  @!P2 BRA `(.L_x_65) ;  /* 0x0000000c0084a947 */ /* 0x002ff20003800000 */
.L_x_100:
[----:B------:R-:W-:Y:S05]  /*af90*/  @P1 BRA `(.L_x_66) ;  /* 0x0000000000141947 */ /* 0x000fea0003800000 */
[----:B------:R-:W-:Y:S02]  /*afa0*/  ISETP.NE.AND P2, PT, R28, RZ, PT ;  /* 0x000000ff1c00720c */ /* 0x000fe40003f45270 */
[----:B-1----:R-:W-:-:S04]  /*afb0*/  MOV R6, 0x6000 ;  /* 0x0000600000067802 */ /* 0x002fc80000000f00 */
[----:B------:R2:W-:Y:S07]  /*afc0*/  SYNCS.ARRIVE.TRANS64 RZ, [R5+URZ+0x30830], R6 ;  /* 0x0308300605ff79a7 */ /* 0x0005ee000800003f */
[----:B------:R-:W-:Y:S05]  /*afd0*/  @!P2 BRA `(.L_x_66) ;  /* 0x000000000004a947 */ /* 0x000fea0003800000 */
[----:B------:R-:W-:Y:S01]  /*afe0*/  BPT.TRAP 0x1 ;  /* 0x000000040000795c */ /* 0x000fe20000300000 */
.L_x_66:
[----:B-12---:R-:W-:Y:S01]  /*aff0*/  IMAD R5, R22, 0x6000, R25 ;  /* 0x0000600016057824 */ /* 0x006fe200078e0219 */
[----:B------:R-:W-:Y:S01]  /*b000*/  R2UR UR11, R13 ;  /* 0x000000000d0b72ca */ /* 0x000fe200000e0000 */
[----:B------:R-:W-:Y:S01]  /*b010*/  UIADD3 UR4, UP0, UR40, 0x370, URZ ;  /* 0x0000037028047890 */ /* 0x000fe2000ff1e03f */
[----:B------:R-:W-:Y:S01]  /*b020*/  R2UR UR12, R3 ;  /* 0x00000000030c72ca */ /* 0x000fe200000e0000 */
[----:B------:R-:W-:Y:S01]  /*b030*/  UMOV UR6, 0x0 ;  /* 0x0000000000067882 */ /* 0x000fe20000000000 */
[----:B------:R-:W-:Y:S01]  /*b040*/  R2UR UR8, R5 ;  /* 0x00000000050872ca */ /* 0x000fe200000e0000 */
[----:B------:R-:W-:Y:S01]  /*b050*/  VIADD R5, R25, 0x30800 ;  /* 0x0003080019057836 */ /* 0x000fe20000000000 */
[----:B-----5:R-:W-:Y:S01]  /*b060*/  R2UR UR13, R4 ;  /* 0x00000000040d72ca */ /* 0x020fe200000e0000 */
[----:B------:R-:W-:Y:S01]  /*b070*/  UIADD3.X UR5, URZ, UR41, URZ, UP0, !UPT ;  /* 0x000000293f057290 */ /* 0x000fe200087fe43f */
[----:B------:R-:W-:Y:S01]  /*b080*/  SHF.L.U32 R10, R10, 0x1f, RZ ;  /* 0x0000001f0a0a7819 */ /* 0x000fe200000006ff */
[----:B------:R-:W-:Y:S01]  /*b090*/  UMOV UR7, 0x14f00000 ;  /* 0x14f0000000077882 */ /* 0x000fe20000000000 */
[----:B------:R-:W-:Y:S01]  /*b0a0*/  LEA R6, R22, R5, 0x3 ;  /* 0x0000000516067211 */ /* 0x000fe200078e18ff */
[----:B------:R-:W-:Y:S01]  /*b0b0*/  IMAD R5, R2, 0x8, R5 ;  /* 0x0000000802057824 */ /* 0x000fe200078e0205 */
[----:B------:R-:W-:Y:S01]  /*b0c0*/  UMOV UR10, URZ ;  /* 0x0000003f000a7c82 */ /* 0x000fe20008000000 */
[----:B------:R-:W-:Y:S01]  /*b0d0*/  UIMAD UR11, UR11, 0xc0, URZ ;  /* 0x000000c00b0b78a4 */ /* 0x000fe2000f8e023f */
[----:B------:R-:W-:-:S03]  /*b0e0*/  R2UR UR9, R6 ;  /* 0x00000000060972ca */ /* 0x000fc600000e0000 */
[----:B------:R-:W-:-:S10]  /*b0f0*/  UIADD3 UR8, UR8, 0x12400, URZ ;  /* 0x0001240008087890 */ /* 0x000fd4000fffe03f */
[----:B------:R-:W-:-:S09]  /*b100*/  UIADD3 UR9, UR9, 0x30, URZ ;  /* 0x0000003009097890 */ /* 0x000fd2000fffe03f */
[----:B------:R1:W-:Y:S01]  /*b110*/  UTMALDG.4D [UR8], [UR4], desc[UR6] ;  /* 0x00000608040075b4 */ /* 0x0003e20008019000 */
[----:B------:R-:W2:Y:S02]  /*b120*/  SYNCS.PHASECHK.TRANS64.TRYWAIT P2, [R5+URZ+0x60], R10 ;  /* 0x0000600a050075a7 */ /* 0x000ea4000804017f */
[----:B-12---:R-:W-:Y:S05]  /*b130*/  @!P2 BRA `(.L_x_67) ;  /* 0x0000000c002ca947 */ /* 0x006fea0003800000 */
.L_x_101:
[----:B------:R-:W-:Y:S05]  /*b140*/  @P1 BRA `(.L_x_68) ;  /* 0x0000000000141947 */ /* 0x000fea0003800000 */
[----:B------:R-:W-:Y:S02]  /*b150*/  ISETP.NE.AND P1, PT, R28, RZ, PT ;  /* 0x000000ff1c00720c */ /* 0x000fe40003f25270 */
[----:B------:R-:W-:-:S04]  /*b160*/  MOV R6, 0x6000 ;  /* 0x0000600000067802 */ /* 0x000fc80000000f00 */
[----:B------:R2:W-:Y:S07]  /*b170*/  SYNCS.ARRIVE.TRANS64 RZ, [R5+URZ+0x50], R6 ;  /* 0x0000500605ff79a7 */ /* 0x0005ee000800003f */
[----:B------:R-:W-:Y:S05]  /*b180*/  @!P1 BRA `(.L_x_68) ;  /* 0x0000000000049947 */ /* 0x000fea0003800000 */
[----:B------:R-:W-:Y:S01]  /*b190*/  BPT.TRAP 0x1 ;  /* 0x000000040000795c */ /* 0x000fe20000300000 */
.L_x_68:
[----:B--2---:R-:W2:Y:S01]  /*b1a0*/  LDL.LU R6, [R1] ;  /* 0x0000000001067983 */ /* 0x004ea20000300800 */
        /* <DEDUP_REMOVED lines=11> */
[----:B------:R-:W-:-:S03]  /*b260*/  IMAD.MOV.U32 R9, RZ, RZ, R4 ;  /* 0x000000ffff097224 */ /* 0x000fc600078e0004 */
[----:B------:R-:W-:-:S04]  /*b270*/  UIADD3 UR9, UR9, 0x50, URZ ;  /* 0x0000005009097890 */ /* 0x000fc8000fffe03f */
[----:B------:R-:W-:Y:S01]  /*b280*/  UIADD3 UR8, UR8, 0x400, URZ ;  /* 0x0000040008087890 */ /* 0x000fe2000fffe03f */
[----:B--2---:R-:W-:-:S13]  /*b290*/  R2UR UR11, R6 ;  /* 0x00000000060b72ca */ /* 0x004fda00000e0000 */
[----:B------:R-:W-:-:S09]  /*b2a0*/  UIMAD UR11, UR11, 0xc0, URZ ;  /* 0x000000c00b0b78a4 */ /* 0x000fd2000f8e023f */
[----:B------:R3:W-:Y:S02]  /*b2b0*/  UTMALDG.4D [UR8], [UR4], desc[UR6] ;  /* 0x00000608040075b4 */ /* 0x0007e40008019000 */
[----:B---3--:R-:W-:Y:S01]  /*b2c0*/  NOP ;  /* 0x0000000000007918 */ /* 0x008fe20000000000 */
.L_x_63:
[----:B------:R-:W-:Y:S05]  /*b2d0*/  BSYNC B1 ;  /* 0x0000000000017941 */ /* 0x000fea0003800000 */
.L_x_62:
[C---:B------:R-:W-:Y:S02]  /*b2e0*/  ISETP.GT.AND P1, PT, R11.reuse, 0x1, PT ;  /* 0x000000010b00780c */ /* 0x040fe40003f24270 */
[----:B------:R-:W-:-:S11]  /*b2f0*/  IADD3 R11, R11, -0x2, RZ ;  /* 0xfffffffe0b0b7810 */ /* 0x000fd60007ffe0ff */
[----:B------:R-:W-:Y:S05]  /*b300*/  @P1 BRA `(.L_x_69) ;  /* 0xfffffff400481947 */ /* 0x000fea000383ffff */
.L_x_54:
[----:B------:R-:W-:Y:S05]  /*b310*/  BSYNC B0 ;  /* 0x0000000000007941 */ /* 0x000fea0003800000 */
.L_x_45:
[----:B------:R-:W-:Y:S04]  /*b320*/  BSSY B0, `(.L_x_70) ;  /* 0x000001e000007945 */ /* 0x000fe80003800000 */
[----:B------:R-:W-:Y:S05]  /*b330*/  @!P6 BRA `(.L_x_71) ;  /* 0x000000000070e947 */ /* 0x000fea0003800000 */
[----:B-1----:R-:W-:Y:S01]  /*b340*/  IMAD R5, R22, 0x8, R25 ;  /* 0x0000000816057824 */ /* 0x002fe200078e0219 */
[----:B------:R-:W-:Y:S02]  /*b350*/  SHF.L.U32 R0, R19, 0x1f, RZ ;  /* 0x0000001f13007819 */ /* 0x000fe400000006ff */
[----:B------:R-:W-:Y:S02]  /*b360*/  ISETP.NE.AND P1, PT, R18, RZ, PT ;  /* 0x000000ff1200720c */ /* 0x000fe40003f25270 */
[----:B------:R-:W1:Y:S02]  /*b370*/  SYNCS.PHASECHK.TRANS64.TRYWAIT P0, [R5+URZ+0x30860], R0 ;  /* 0x03086000050075a7 */ /* 0x000e64000800017f */
[----:B-1----:R-:W-:Y:S09]  /*b380*/  @!P0 BRA `(.L_x_72) ;  /* 0x0000000800ac8947 */ /* 0x002ff20003800000 */
.L_x_102:
[----:B------:R-:W-:Y:S05]  /*b390*/  @P1 BRA `(.L_x_73) ;  /* 0x0000000000141947 */ /* 0x000fea0003800000 */
[----:B------:R-:W-:Y:S02]  /*b3a0*/  ISETP.NE.AND P0, PT, R28, RZ, PT ;  /* 0x000000ff1c00720c */ /* 0x000fe40003f05270 */
[----:B-1----:R-:W-:-:S04]  /*b3b0*/  MOV R0, 0x6000 ;  /* 0x0000600000007802 */ /* 0x002fc80000000f00 */
[----:B------:R3:W-:Y:S07]  /*b3c0*/  SYNCS.ARRIVE.TRANS64 RZ, [R5+URZ+0x30850], R0 ;  /* 0x0308500005ff79a7 */ /* 0x0007ee000800003f */
[----:B------:R-:W-:Y:S05]  /*b3d0*/  @!P0 BRA `(.L_x_73) ;  /* 0x0000000000048947 */ /* 0x000fea0003800000 */
[----:B------:R-:W-:Y:S01]  /*b3e0*/  BPT.TRAP 0x1 ;  /* 0x000000040000795c */ /* 0x000fe20000300000 */
.L_x_73:
[----:B-1-3--:R-:W3:Y:S01]  /*b3f0*/  LDL R0, [R1] ;  /* 0x0000000001007983 */ /* 0x00aee20000100800 */
[----:B--2---:R-:W-:Y:S01]  /*b400*/  IMAD R25, R22, 0x6000, R25 ;  /* 0x0000600016197824 */ /* 0x004fe200078e0219 */
        /* <DEDUP_REMOVED lines=8> */
[----:B------:R-:W-:-:S05]  /*b490*/  UMOV UR10, URZ ;  /* 0x0000003f000a7c82 */ /* 0x000fca0008000000 */
[----:B------:R-:W-:-:S04]  /*b4a0*/  UIADD3 UR9, UR9, 0x30850, URZ ;  /* 0x0003085009097890 */ /* 0x000fc8000fffe03f */
[----:B------:R-:W-:Y:S01]  /*b4b0*/  UIADD3 UR8, UR8, 0x400, URZ ;  /* 0x0000040008087890 */ /* 0x000fe2000fffe03f */
[----:B---3--:R-:W-:-:S13]  /*b4c0*/  R2UR UR11, R0 ;  /* 0x00000000000b72ca */ /* 0x008fda00000e0000 */
[----:B------:R-:W-:-:S09]  /*b4d0*/  UIMAD UR11, UR11, 0xc0, URZ ;  /* 0x000000c00b0b78a4 */ /* 0x000fd2000f8e023f */
[----:B------:R3:W-:Y:S02]  /*b4e0*/  UTMALDG.4D [UR8], [UR4], desc[UR6] ;  /* 0x00000608040075b4 */ /* 0x0007e40008019000 */
[----:B---3--:R-:W-:Y:S01]  /*b4f0*/  NOP ;  /* 0x0000000000007918 */ /* 0x008fe20000000000 */
.L_x_71:
[----:B------:R-:W-:Y:S05]  /*b500*/  BSYNC B0 ;  /* 0x0000000000007941 */ /* 0x000fea0003800000 */
.L_x_70:
[----:B------:R-:W-:Y:S01]  /*b510*/  IADD3 R29, R29, UR36, RZ ;  /* 0x000000241d1d7c10 */ /* 0x000fe2000fffe0ff */
[----:B------:R-:W-:Y:S01]  /*b520*/  ULDC UR4, c[0x0][0xda4] ;  /* 0x0003690000047ab9 */ /* 0x000fe20000000800 */
[----:B------:R-:W-:Y:S02]  /*b530*/  VIADD R22, R22, 0x1 ;  /* 0x0000000116167836 */ /* 0x000fe40000000000 */
[----:B------:R-:W-:Y:S01]  /*b540*/  ISETP.GE.AND P1, PT, R29, UR4, PT ;  /* 0x000000041d007c0c */ /* 0x000fe2000bf26270 */
[----:B------:R-:W-:Y:S02]  /*b550*/  VIADD R27, R27, 0x1 ;  /* 0x000000011b1b7836 */ /* 0x000fe40000000000 */
[----:B------:R-:W-:-:S04]  /*b560*/  ISETP.NE.AND P0, PT, R22, 0x2, PT ;  /* 0x000000021600780c */ /* 0x000fc80003f05270 */
[----:B------:R-:W-:Y:S02]  /*b570*/  SEL R0, RZ, 0x1, P0 ;  /* 0x00000001ff007807 */ /* 0x000fe40000000000 */
[----:B------:R-:W-:Y:S02]  /*b580*/  SEL R22, R22, RZ, P0 ;  /* 0x000000ff16167207 */ /* 0x000fe40000000000 */
[----:B------:R-:W-:Y:S02]  /*b590*/  LOP3.LUT R19, R19, R0, RZ, 0x3c, !PT ;  /* 0x0000000013137212 */ /* 0x000fe400078e3cff */
[----:B------:R-:W-:Y:S05]  /*b5a0*/  @!P1 BRA `(.L_x_74) ;  /* 0xffffffdc00d49947 */ /* 0x000fea000383ffff */
[----:B------:R-:W-:-:S07]  /*b5b0*/  LOP3.LUT R27, R27, 0x1, RZ, 0xc, !PT ;  /* 0x000000011b1b7812 */ /* 0x000fce00078e0cff */
.L_x_32:
[----:B------:R-:W3:Y:S01]  /*b5c0*/  S2R R3, SR_CgaCtaId ;  /* 0x0000000000037919 */ /* 0x000ee20000008800 */
[----:B------:R-:W-:Y:S01]  /*b5d0*/  MOV R0, 0x400 ;  /* 0x0000040000007802 */ /* 0x000fe20000000f00 */
[----:B------:R-:W-:Y:S01]  /*b5e0*/  BSSY B0, `(.L_x_75) ;  /* 0x0000005000007945 */ /* 0x000fe20003800000 */
[----:B------:R-:W-:Y:S02]  /*b5f0*/  SHF.L.U32 R27, R27, 0x1f, RZ ;  /* 0x0000001f1b1b7819 */ /* 0x000fe400000006ff */
[----:B---3--:R-:W-:-:S04]  /*b600*/  LEA R8, R3, R0, 0x18 ;  /* 0x0000000003087211 */ /* 0x008fc800078ec0ff */
[----:B------:R-:W3:Y:S02]  /*b610*/  SYNCS.PHASECHK.TRANS64.TRYWAIT P0, [R8+URZ+0x30820], R27 ;  /* 0x0308201b080075a7 */ /* 0x000ee4000800017f */
[----:B---3--:R-:W-:Y:S05]  /*b620*/  @!P0 BRA `(.L_x_76) ;  /* 0x0000000800188947 */ /* 0x008fea0003800000 */
.L_x_103:
[----:B------:R-:W-:Y:S05]  /*b630*/  BSYNC B0 ;  /* 0x0000000000007941 */ /* 0x000fea0003800000 */
.L_x_75:
[----:B------:R-:W-:-:S03]  /*b640*/  UMOV UR4, 0xffffffff ;  /* 0xffffffff00047882 */ /* 0x000fc60000000000 */
[----:B------:R-:W-:Y:S05]  /*b650*/  BRA.DIV UR4, `(.L_x_77) ;  /* 0x0000000a04207947 */ /* 0x000fea000b800000 */
[----:B------:R4:W1:Y:S02]  /*b660*/  SHFL.IDX PT, R14, R16, RZ, 0x1f ;  /* 0x00001fff100e7589 */ /* 0x00086400000e0000 */
.L_x_106:
[----:B-1----:R-:W-:Y:S01]  /*b670*/  ISETP.NE.AND P0, PT, R14, RZ, PT ;  /* 0x000000ff0e00720c */ /* 0x002fe20003f05270 */
[----:B------:R-:W-:-:S12]  /*b680*/  BSSY B0, `(.L_x_78) ;  /* 0x0000023000007945 */ /* 0x000fd80003800000 */
[----:B------:R-:W-:Y:S05]  /*b690*/  @P0 BRA `(.L_x_79) ;  /* 0x0000000000840947 */ /* 0x000fea0003800000 */
[----:B------:R-:W-:-:S03]  /*b6a0*/  UMOV UR4, 0xffffffff ;  /* 0xffffffff00047882 */ /* 0x000fc60000000000 */
[----:B------:R-:W-:Y:S05]  /*b6b0*/  BRA.DIV UR4, `(.L_x_80) ;  /* 0x0000000a04307947 */ /* 0x000fea000b800000 */
[----:B------:R-:W-:-:S13]  /*b6c0*/  ELECT P6, URZ, PT ;  /* 0x00000000003f782f */ /* 0x000fda00038c0000 */
.L_x_109:
[----:B------:R-:W-:Y:S05]  /*b6d0*/  @!P6 BRA `(.L_x_79) ;  /* 0x000000000074e947 */ /* 0x000fea0003800000 */
[----:B------:R-:W-:-:S04]  /*b6e0*/  LOP3.LUT R17, R17, 0x2, RZ, 0xfc, !PT ;  /* 0x0000000211117812 */ /* 0x000fc800078efcff */
[----:B------:R-:W-:-:S13]  /*b6f0*/  ISETP.NE.AND P2, PT, R17, 0x3, PT ;  /* 0x000000031100780c */ /* 0x000fda0003f45270 */
[----:B------:R-:W-:Y:S05]  /*b700*/  @!P2 BRA `(.L_x_81) ;  /* 0x000000000004a947 */ /* 0x000fea0003800000 */
[----:B------:R-:W-:Y:S01]  /*b710*/  BPT.TRAP 0x1 ;  /* 0x000000040000795c */ /* 0x000fe20000300000 */
.L_x_81:
[----:B------:R-:W-:Y:S02]  /*b720*/  IADD3 R3, R8, 0x30840, RZ ;  /* 0x0003084008037810 */ /* 0x000fe40007ffe0ff */
[----:B------:R-:W-:Y:S02]  /*b730*/  SHF.L.U32 R4, R19, 0x1f, RZ ;  /* 0x0000001f13047819 */ /* 0x000fe400000006ff */
[C---:B------:R-:W-:Y:S01]  /*b740*/  IADD3 R0, R22.reuse, 0x1, RZ ;  /* 0x0000000116007810 */ /* 0x040fe20007ffe0ff */
[----:B------:R-:W-:-:S03]  /*b750*/  IMAD R5, R22, 0x8, R3 ;  /* 0x0000000816057824 */ /* 0x000fc600078e0203 */
[C---:B------:R-:W-:Y:S01]  /*b760*/  ISETP.NE.AND P1, PT, R0.reuse, 0x2, PT ;  /* 0x000000020000780c */ /* 0x040fe20003f25270 */
[----:B------:R-:W1:Y:S03]  /*b770*/  SYNCS.PHASECHK.TRANS64.TRYWAIT P0, [R5+URZ], R4 ;  /* 0x00000004050075a7 */ /* 0x000e66000800017f */
[----:B------:R-:W-:Y:S02]  /*b780*/  SEL R2, RZ, 0x1, P1 ;  /* 0x00000001ff027807 */ /* 0x000fe40000800000 */
[----:B--2---:R-:W-:Y:S02]  /*b790*/  SEL R6, R0, RZ, P1 ;  /* 0x000000ff00067207 */ /* 0x004fe40000800000 */
[----:B------:R-:W-:-:S03]  /*b7a0*/  LOP3.LUT R0, R19, R2, RZ, 0x3c, !PT ;  /* 0x0000000213007212 */ /* 0x000fc600078e3cff */
[----:B------:R-:W-:Y:S01]  /*b7b0*/  IMAD R3, R6, 0x8, R3 ;  /* 0x0000000806037824 */ /* 0x000fe200078e0203 */
[----:B------:R-:W-:Y:S01]  /*b7c0*/  SHF.L.U32 R0, R0, 0x1f, RZ ;  /* 0x0000001f00007819 */ /* 0x000fe200000006ff */
[----:B-1----:R-:W-:Y:S06]  /*b7d0*/  @!P0 BRA `(.L_x_82) ;  /* 0x0000000800088947 */ /* 0x002fec0003800000 */
.L_x_110:
[----:B------:R-:W2:Y:S02]  /*b7e0*/  SYNCS.PHASECHK.TRANS64.TRYWAIT P0, [R3+URZ], R0 ;  /* 0x00000000030075a7 */ /* 0x000ea4000800017f */
[----:B--2---:R-:W-:Y:S05]  /*b7f0*/  @!P0 BRA `(.L_x_83) ;  /* 0x0000000800148947 */ /* 0x004fea0003800000 */
.L_x_111:
[----:B------:R-:W-:Y:S05]  /*b800*/  @!P2 BRA `(.L_x_84) ;  /* 0x000000000004a947 */ /* 0x000fea0003800000 */
[----:B------:R-:W-:Y:S01]  /*b810*/  BPT.TRAP 0x1 ;  /* 0x000000040000795c */ /* 0x000fe20000300000 */
.L_x_84:
[----:B--2---:R-:W-:-:S05]  /*b820*/  IADD3 R3, R8, 0x30860, RZ ;  /* 0x0003086008037810 */ /* 0x004fca0007ffe0ff */
[----:B-1----:R-:W-:-:S04]  /*b830*/  IMAD R5, R22, 0x8, R3 ;  /* 0x0000000816057824 */ /* 0x002fc800078e0203 */
[----:B------:R-:W1:Y:S02]  /*b840*/  SYNCS.PHASECHK.TRANS64.TRYWAIT P0, [R5+URZ], R4 ;  /* 0x00000004050075a7 */ /* 0x000e64000800017f */
[----:B-1----:R-:W-:Y:S05]  /*b850*/  @!P0 BRA `(.L_x_85) ;  /* 0x0000000800108947 */ /* 0x002fea0003800000 */
.L_x_112:
[----:B------:R-:W-:-:S07]  /*b860*/  LEA R3, R6, R3, 0x3 ;  /* 0x0000000306037211 */ /* 0x000fce00078e18ff */
.L_x_86:
[----:B--2---:R2:W1:Y:S02]  /*b870*/  SYNCS.PHASECHK.TRANS64.TRYWAIT P0, [R3+URZ], R0 ;  /* 0x00000000030075a7 */ /* 0x004464000800017f */
[----:B-1----:R-:W-:Y:S05]  /*b880*/  @!P0 NANOSLEEP.SYNCS 0x989680 ;  /* 0x009896800000895d */ /* 0x002fea0003900000 */
[----:B------:R-:W1:Y:S02]  /*b890*/  @!P0 SYNCS.PHASECHK.TRANS64 P0, [R3+URZ], R0 ;  /* 0x00000000030085a7 */ /* 0x000e64000800007f */
[----:B-1----:R-:W-:Y:S05]  /*b8a0*/  @!P0 BRA `(.L_x_86) ;  /* 0xfffffffc00f08947 */ /* 0x002fea000383ffff */
.L_x_79:
[----:B------:R-:W-:Y:S05]  /*b8b0*/  BSYNC B0 ;  /* 0x0000000000007941 */ /* 0x000fea0003800000 */
.L_x_78:
[----:B------:R-:W-:Y:S05]  /*b8c0*/  EXIT ;  /* 0x000000000000794d */ /* 0x000fea0003800000 */
.L_x_10:
[----:B-1----:R-:W-:-:S04]  /*b8d0*/  IMAD.U32 R3, RZ, RZ, UR40 ;  /* 0x00000028ff037e24 */ /* 0x002fc8000f8e00ff */
[----:B------:R1:W2:Y:S03]  /*b8e0*/  SYNCS.PHASECHK.TRANS64.TRYWAIT P1, [R3+URZ+0x30800], R0 ;  /* 0x03080000030075a7 */ /* 0x0002a6000802017f */
[----:B--2---:R-:W-:Y:S05]  /*b8f0*/  @!P1 NANOSLEEP.SYNCS 0x989680 ;  /* 0x009896800000995d */ /* 0x004fea0003900000 */
[----:B------:R-:W2:Y:S02]  /*b900*/  @!P1 SYNCS.PHASECHK.TRANS64 P1, [R3+URZ+0x30800], R0 ;  /* 0x03080000030095a7 */ /* 0x000ea4000802007f */
[----:B--2---:R-:W-:Y:S05]  /*b910*/  @!P1 BRA `(.L_x_10) ;  /* 0xfffffffc00ec9947 */ /* 0x004fea000383ffff */
[----:B------:R-:W-:Y:S05]  /*b920*/  BRA `(.L_x_87) ;  /* 0xffffff5800647947 */ /* 0x000fea000383ffff */
.L_x_14:
[----:B--2---:R2:W3:Y:S02]  /*b930*/  SYNCS.PHASECHK.TRANS64.TRYWAIT P2, [R3+URZ+0x30830], R6 ;  /* 0x03083006030075a7 */ /* 0x0044e4000804017f */
[----:B---3--:R-:W-:Y:S05]  /*b940*/  @!P2 NANOSLEEP.SYNCS 0x989680 ;  /* 0x009896800000a95d */ /* 0x008fea0003900000 */
[----:B------:R-:W3:Y:S02]  /*b950*/  @!P2 SYNCS.PHASECHK.TRANS64 P2, [R3+URZ+0x30830], R6 ;  /* 0x030830060300a5a7 */ /* 0x000ee4000804007f */
[----:B---3--:R-:W-:Y:S05]  /*b960*/  @!P2 BRA `(.L_x_14) ;  /* 0xfffffffc00f0a947 */ /* 0x008fea000383ffff */
[----:B------:R-:W-:Y:S05]  /*b970*/  BRA `(.L_x_13) ;  /* 0xffffff5800947947 */ /* 0x000fea000383ffff */
.L_x_19:
[----:B---3--:R-:W-:-:S04]  /*b980*/  MOV R11, UR10 ;  /* 0x0000000a000b7c02 */ /* 0x008fc80008000f00 */
[----:B------:R3:W4:Y:S03]  /*b990*/  SYNCS.PHASECHK.TRANS64.TRYWAIT P2, [R11+URZ+0x30830], R10 ;  /* 0x0308300a0b0075a7 */ /* 0x000726000804017f */
[----:B----4-:R-:W-:Y:S05]  /*b9a0*/  @!P2 NANOSLEEP.SYNCS 0x989680 ;  /* 0x009896800000a95d */ /* 0x010fea0003900000 */
[----:B------:R-:W4:Y:S02]  /*b9b0*/  @!P2 SYNCS.PHASECHK.TRANS64 P2, [R11+URZ+0x30830], R10 ;  /* 0x0308300a0b00a5a7 */ /* 0x000f24000804007f */
[----:B----4-:R-:W-:Y:S05]  /*b9c0*/  @!P2 BRA `(.L_x_19) ;  /* 0xfffffffc00eca947 */ /* 0x010fea000383ffff */
[----:B------:R-:W-:Y:S05]  /*b9d0*/  BRA `(.L_x_16) ;  /* 0xffffff9000e07947 */ /* 0x000fea000383ffff */
.L_x_23:
[----:B--2---:R-:W-:-:S04]  /*b9e0*/  IMAD.U32 R11, RZ, RZ, UR10 ;  /* 0x0000000aff0b7e24 */ /* 0x004fc8000f8e00ff */
[----:B------:R2:W3:Y:S03]  /*b9f0*/  SYNCS.PHASECHK.TRANS64.TRYWAIT P2, [R11+URZ+0x30850], R10 ;  /* 0x0308500a0b0075a7 */ /* 0x0004e6000804017f */
[----:B---3--:R-:W-:Y:S05]  /*ba00*/  @!P2 NANOSLEEP.SYNCS 0x989680 ;  /* 0x009896800000a95d */ /* 0x008fea0003900000 */
[----:B------:R-:W3:Y:S02]  /*ba10*/  @!P2 SYNCS.PHASECHK.TRANS64 P2, [R11+URZ+0x30850], R10 ;  /* 0x0308500a0b00a5a7 */ /* 0x000ee4000804007f */
[----:B---3--:R-:W-:Y:S05]  /*ba20*/  @!P2 BRA `(.L_x_23) ;  /* 0xfffffffc00eca947 */ /* 0x008fea000383ffff */
[----:B------:R-:W-:Y:S05]  /*ba30*/  BRA `(.L_x_20) ;  /* 0xffffff9400587947 */ /* 0x000fea000383ffff */
.L_x_28:
[----:B----4-:R-:W-:-:S04]  /*ba40*/  MOV R4, UR12 ;  /* 0x0000000c00047c02 */ /* 0x010fc80008000f00 */
[----:B------:R4:W1:Y:S03]  /*ba50*/  SYNCS.PHASECHK.TRANS64.TRYWAIT P0, [R4+URZ+0x30850], R3 ;  /* 0x03085003040075a7 */ /* 0x000866000800017f */
[----:B-1----:R-:W-:Y:S05]  /*ba60*/  @!P0 NANOSLEEP.SYNCS 0x989680 ;  /* 0x009896800000895d */ /* 0x002fea0003900000 */
[----:B------:R-:W1:Y:S02]  /*ba70*/  @!P0 SYNCS.PHASECHK.TRANS64 P0, [R4+URZ+0x30850], R3 ;  /* 0x03085003040085a7 */ /* 0x000e64000800007f */
[----:B-1----:R-:W-:Y:S05]  /*ba80*/  @!P0 BRA `(.L_x_28) ;  /* 0xfffffffc00ec8947 */ /* 0x002fea000383ffff */
[----:B------:R-:W-:Y:S05]  /*ba90*/  BRA `(.L_x_27) ;  /* 0xffffffc800087947 */ /* 0x000fea000383ffff */
.L_x_37:
[----:B------:R-:W-:Y:S01]  /*baa0*/  BSSY B0, `(.L_x_88) ;  /* 0x0000008000007945 */ /* 0x000fe20003800000 */
[----:B------:R-:W-:Y:S01]  /*bab0*/  IMAD.MOV.U32 R13, RZ, RZ, R16 ;  /* 0x000000ffff0d7224 */ /* 0x000fe200078e0010 */
[----:B------:R-:W-:Y:S01]  /*bac0*/  MOV R12, RZ ;  /* 0x000000ff000c7202 */ /* 0x000fe20000000f00 */
[----:B------:R-:W-:Y:S01]  /*bad0*/  IMAD.MOV.U32 R11, RZ, RZ, 0x1f ;  /* 0x0000001fff0b7424 */ /* 0x000fe200078e00ff */
[----:B------:R-:W-:-:S07]  /*bae0*/  MOV R15, 0xffffffff ;  /* 0xffffffff000f7802 */ /* 0x000fce0000000f00 */
[----:B------:R-:W-:Y:S05]  /*baf0*/  WARPSYNC.COLLECTIVE R15, `(.L_x_89) ;  /* 0x000000000f087348 */ /* 0x000fea0003c00000 */
[----:B------:R1:W2:Y:S02]  /*bb00*/  SHFL.IDX P6, R14, R13, R12, R11 ;  /* 0x0000000c0d0e7389 */ /* 0x0002a400000c000b */
[----:B-12---:R-:W-:Y:S01]  /*bb10*/  ENDCOLLECTIVE ;  /* 0x000000000000791b */ /* 0x006fe20003800000 */
.L_x_89:
[----:B------:R-:W-:Y:S05]  /*bb20*/  BSYNC B0 ;  /* 0x0000000000007941 */ /* 0x000fea0003800000 */
.L_x_88:
[----:B------:R-:W-:Y:S05]  /*bb30*/  BRA `(.L_x_90) ;  /* 0xffffffe000687947 */ /* 0x000fea000383ffff */
.L_x_38:
[----:B------:R-:W-:Y:S01]  /*bb40*/  BSSY B0, `(.L_x_91) ;  /* 0x0000006000007945 */ /* 0x000fe20003800000 */
[----:B------:R-:W-:-:S07]  /*bb50*/  IMAD.MOV.U32 R15, RZ, RZ, -0x1 ;  /* 0xffffffffff0f7424 */ /* 0x000fce00078e00ff */
[----:B------:R-:W-:Y:S05]  /*bb60*/  WARPSYNC.COLLECTIVE R15, `(.L_x_92) ;  /* 0x000000000f0c7348 */ /* 0x000fea0003c00000 */
[----:B------:R-:W-:Y:S02]  /*bb70*/  ELECT P6, UR62, PT ;  /* 0x00000000003e782f */ /* 0x000fe400038c0000 */
[----:B------:R-:W-:Y:S01]  /*bb80*/  MOV R14, UR62 ;  /* 0x0000003e000e7c02 */ /* 0x000fe20008000f00 */
[----:B------:R-:W-:Y:S10]  /*bb90*/  ENDCOLLECTIVE ;  /* 0x000000000000791b */ /* 0x000ff40003800000 */
.L_x_92:
[----:B------:R-:W-:Y:S05]  /*bba0*/  BSYNC B0 ;  /* 0x0000000000007941 */ /* 0x000fea0003800000 */
.L_x_91:
[----:B------:R-:W-:Y:S05]  /*bbb0*/  BRA `(.L_x_93) ;  /* 0xffffffe0005c7947 */ /* 0x000fea000383ffff */
.L_x_41:
[----:B--2---:R2:W3:Y:S02]  /*bbc0*/  SYNCS.PHASECHK.TRANS64.TRYWAIT P1, [R7+URZ+0x30840], R6 ;  /* 0x03084006070075a7 */ /* 0x0044e4000802017f */
[----:B---3--:R-:W-:Y:S05]  /*bbd0*/  @!P1 NANOSLEEP.SYNCS 0x989680 ;  /* 0x009896800000995d */ /* 0x008fea0003900000 */
[----:B------:R-:W3:Y:S02]  /*bbe0*/  @!P1 SYNCS.PHASECHK.TRANS64 P1, [R7+URZ+0x30840], R6 ;  /* 0x03084006070095a7 */ /* 0x000ee4000802007f */
[----:B---3--:R-:W-:Y:S05]  /*bbf0*/  @!P1 BRA `(.L_x_41) ;  /* 0xfffffffc00f09947 */ /* 0x008fea000383ffff */
[----:B------:R-:W-:Y:S05]  /*bc00*/  BRA `(.L_x_94) ;  /* 0xffffffe000b47947 */ /* 0x000fea000383ffff */
.L_x_44:
[----:B--2---:R2:W3:Y:S02]  /*bc10*/  SYNCS.PHASECHK.TRANS64.TRYWAIT P1, [R25+URZ+0x30820], R6 ;  /* 0x03082006190075a7 */ /* 0x0044e4000802017f */
[----:B---3--:R-:W-:Y:S05]  /*bc20*/  @!P1 NANOSLEEP.SYNCS 0x989680 ;  /* 0x009896800000995d */ /* 0x008fea0003900000 */
[----:B------:R-:W3:Y:S02]  /*bc30*/  @!P1 SYNCS.PHASECHK.TRANS64 P1, [R25+URZ+0x30820], R6 ;  /* 0x03082006190095a7 */ /* 0x000ee4000802007f */
[----:B---3--:R-:W-:Y:S05]  /*bc40*/  @!P1 BRA `(.L_x_44) ;  /* 0xfffffffc00f09947 */ /* 0x008fea000383ffff */
[----:B------:R-:W-:Y:S05]  /*bc50*/  BRA `(.L_x_95) ;  /* 0xffffffe400587947 */ /* 0x000fea000383ffff */
.L_x_50:
[----:B--2---:R2:W3:Y:S02]  /*bc60*/  SYNCS.PHASECHK.TRANS64.TRYWAIT P2, [R5+URZ+0x30840], R4 ;  /* 0x03084004050075a7 */ /* 0x0044e4000804017f */
[----:B---3--:R-:W-:Y:S05]  /*bc70*/  @!P2 NANOSLEEP.SYNCS 0x989680 ;  /* 0x009896800000a95d */ /* 0x008fea0003900000 */
[----:B------:R-:W3:Y:S02]  /*bc80*/  @!P2 SYNCS.PHASECHK.TRANS64 P2, [R5+URZ+0x30840], R4 ;  /* 0x030840040500a5a7 */ /* 0x000ee4000804007f */
[----:B---3--:R-:W-:Y:S05]  /*bc90*/  @!P2 BRA `(.L_x_50) ;  /* 0xfffffffc00f0a947 */ /* 0x008fea000383ffff */
[----:B------:R-:W-:Y:S05]  /*bca0*/  BRA `(.L_x_96) ;  /* 0xffffffe400e87947 */ /* 0x000fea000383ffff */
.L_x_52:
[----:B--2---:R2:W3:Y:S02]  /*bcb0*/  SYNCS.PHASECHK.TRANS64.TRYWAIT P2, [R4+URZ+0x60], R7 ;  /* 0x00006007040075a7 */ /* 0x0044e4000804017f */
[----:B---3--:R-:W-:Y:S05]  /*bcc0*/  @!P2 NANOSLEEP.SYNCS 0x989680 ;  /* 0x009896800000a95d */ /* 0x008fea0003900000 */
[----:B------:R-:W3:Y:S02]  /*bcd0*/  @!P2 SYNCS.PHASECHK.TRANS64 P2, [R4+URZ+0x60], R7 ;  /* 0x000060070400a5a7 */ /* 0x000ee4000804007f */
[----:B---3--:R-:W-:Y:S05]  /*bce0*/  @!P2 BRA `(.L_x_52) ;  /* 0xfffffffc00f0a947 */ /* 0x008fea000383ffff */
[----:B------:R-:W-:Y:S05]  /*bcf0*/  BRA `(.L_x_97) ;  /* 0xffffffe8003c7947 */ /* 0x000fea000383ffff */
.L_x_58:
[----:B--2---:R2:W3:Y:S02]  /*bd00*/  SYNCS.PHASECHK.TRANS64.TRYWAIT P2, [R6+URZ+0x30840], R5 ;  /* 0x03084005060075a7 */ /* 0x0044e4000804017f */
[----:B---3--:R-:W-:Y:S05]  /*bd10*/  @!P2 NANOSLEEP.SYNCS 0x989680 ;  /* 0x009896800000a95d */ /* 0x008fea0003900000 */
[----:B------:R-:W3:Y:S02]  /*bd20*/  @!P2 SYNCS.PHASECHK.TRANS64 P2, [R6+URZ+0x30840], R5 ;  /* 0x030840050600a5a7 */ /* 0x000ee4000804007f */
[----:B---3--:R-:W-:Y:S05]  /*bd30*/  @!P2 BRA `(.L_x_58) ;  /* 0xfffffffc00f0a947 */ /* 0x008fea000383ffff */
[----:B------:R-:W-:Y:S05]  /*bd40*/  BRA `(.L_x_98) ;  /* 0xffffffec003c7947 */ /* 0x000fea000383ffff */
.L_x_60:
[----:B--2---:R2:W3:Y:S02]  /*bd50*/  SYNCS.PHASECHK.TRANS64.TRYWAIT P2, [R6+URZ+0x60], R19 ;  /* 0x00006013060075a7 */ /* 0x0044e4000804017f */
[----:B---3--:R-:W-:Y:S05]  /*bd60*/  @!P2 NANOSLEEP.SYNCS 0x989680 ;  /* 0x009896800000a95d */ /* 0x008fea0003900000 */
[----:B------:R-:W3:Y:S02]  /*bd70*/  @!P2 SYNCS.PHASECHK.TRANS64 P2, [R6+URZ+0x60], R19 ;  /* 0x000060130600a5a7 */ /* 0x000ee4000804007f */
[----:B---3--:R-:W-:Y:S05]  /*bd80*/  @!P2 BRA `(.L_x_60) ;  /* 0xfffffffc00f0a947 */ /* 0x008fea000383ffff */
[----:B------:R-:W-:Y:S05]  /*bd90*/  BRA `(.L_x_99) ;  /* 0xffffffec00907947 */ /* 0x000fea000383ffff */
.L_x_65:
[----:B-1----:R1:W2:Y:S02]  /*bda0*/  SYNCS.PHASECHK.TRANS64.TRYWAIT P2, [R5+URZ+0x30840], R6 ;  /* 0x03084006050075a7 */ /* 0x0022a4000804017f */
[----:B--2---:R-:W-:Y:S05]  /*bdb0*/  @!P2 NANOSLEEP.SYNCS 0x989680 ;  /* 0x009896800000a95d */ /* 0x004fea0003900000 */
[----:B------:R-:W2:Y:S02]  /*bdc0*/  @!P2 SYNCS.PHASECHK.TRANS64 P2, [R5+URZ+0x30840], R6 ;  /* 0x030840060500a5a7 */ /* 0x000ea4000804007f */
[----:B--2---:R-:W-:Y:S05]  /*bdd0*/  @!P2 BRA `(.L_x_65) ;  /* 0xfffffffc00f0a947 */ /* 0x004fea000383ffff */
[----:B------:R-:W-:Y:S05]  /*bde0*/  BRA `(.L_x_100) ;  /* 0xfffffff000687947 */ /* 0x000fea000383ffff */
.L_x_67:
[----:B-1----:R1:W2:Y:S02]  /*bdf0*/  SYNCS.PHASECHK.TRANS64.TRYWAIT P2, [R5+URZ+0x60], R10 ;  /* 0x0000600a050075a7 */ /* 0x0022a4000804017f */
[----:B--2---:R-:W-:Y:S05]  /*be00*/  @!P2 NANOSLEEP.SYNCS 0x989680 ;  /* 0x009896800000a95d */ /* 0x004fea0003900000 */
[----:B------:R-:W2:Y:S02]  /*be10*/  @!P2 SYNCS.PHASECHK.TRANS64 P2, [R5+URZ+0x60], R10 ;  /* 0x0000600a0500a5a7 */ /* 0x000ea4000804007f */
[----:B--2---:R-:W-:Y:S05]  /*be20*/  @!P2 BRA `(.L_x_67) ;  /* 0xfffffffc00f0a947 */ /* 0x004fea000383ffff */
[----:B------:R-:W-:Y:S05]  /*be30*/  BRA `(.L_x_101) ;  /* 0xfffffff000c07947 */ /* 0x000fea000383ffff */
.L_x_72:
[----:B-1----:R1:W3:Y:S02]  /*be40*/  SYNCS.PHASECHK.TRANS64.TRYWAIT P0, [R5+URZ+0x30860], R0 ;  /* 0x03086000050075a7 */ /* 0x0022e4000800017f */
[----:B---3--:R-:W-:Y:S05]  /*be50*/  @!P0 NANOSLEEP.SYNCS 0x989680 ;  /* 0x009896800000895d */ /* 0x008fea0003900000 */
[----:B------:R-:W3:Y:S02]  /*be60*/  @!P0 SYNCS.PHASECHK.TRANS64 P0, [R5+URZ+0x30860], R0 ;  /* 0x03086000050085a7 */ /* 0x000ee4000800007f */
[----:B---3--:R-:W-:Y:S05]  /*be70*/  @!P0 BRA `(.L_x_72) ;  /* 0xfffffffc00f08947 */ /* 0x008fea000383ffff */
[----:B------:R-:W-:Y:S05]  /*be80*/  BRA `(.L_x_102) ;  /* 0xfffffff400407947 */ /* 0x000fea000383ffff */
.L_x_76:
[----:B---3--:R3:W4:Y:S02]  /*be90*/  SYNCS.PHASECHK.TRANS64.TRYWAIT P0, [R8+URZ+0x30820], R27 ;  /* 0x0308201b080075a7 */ /* 0x008724000800017f */
[----:B----4-:R-:W-:Y:S05]  /*bea0*/  @!P0 NANOSLEEP.SYNCS 0x989680 ;  /* 0x009896800000895d */ /* 0x010fea0003900000 */
[----:B------:R-:W4:Y:S02]  /*beb0*/  @!P0 SYNCS.PHASECHK.TRANS64 P0, [R8+URZ+0x30820], R27 ;  /* 0x0308201b080085a7 */ /* 0x000f24000800007f */
[----:B----4-:R-:W-:Y:S05]  /*bec0*/  @!P0 BRA `(.L_x_76) ;  /* 0xfffffffc00f08947 */ /* 0x010fea000383ffff */
[----:B------:R-:W-:Y:S05]  /*bed0*/  BRA `(.L_x_103) ;  /* 0xfffffff400d47947 */ /* 0x000fea000383ffff */
.L_x_77:
[----:B------:R-:W-:Y:S01]  /*bee0*/  BSSY B0, `(.L_x_104) ;  /* 0x0000008000007945 */ /* 0x000fe20003800000 */
[----:B-1----:R-:W-:Y:S01]  /*bef0*/  MOV R13, R16 ;  /* 0x00000010000d7202 */ /* 0x002fe20000000f00 */
[----:B------:R-:W-:Y:S01]  /*bf00*/  IMAD.MOV.U32 R12, RZ, RZ, RZ ;  /* 0x000000ffff0c7224 */ /* 0x000fe200078e00ff */
[----:B------:R-:W-:Y:S01]  /*bf10*/  MOV R11, 0x1f ;  /* 0x0000001f000b7802 */ /* 0x000fe20000000f00 */
[----:B------:R-:W-:-:S07]  /*bf20*/  IMAD.MOV.U32 R15, RZ, RZ, -0x1 ;  /* 0xffffffffff0f7424 */ /* 0x000fce00078e00ff */
[----:B--23--:R-:W-:Y:S05]  /*bf30*/  WARPSYNC.COLLECTIVE R15, `(.L_x_105) ;  /* 0x000000000f087348 */ /* 0x00cfea0003c00000 */
[----:B------:R1:W4:Y:S02]  /*bf40*/  SHFL.IDX P6, R14, R13, R12, R11 ;  /* 0x0000000c0d0e7389 */ /* 0x00032400000c000b */
[----:B-1234-:R-:W-:Y:S01]  /*bf50*/  ENDCOLLECTIVE ;  /* 0x000000000000791b */ /* 0x01efe20003800000 */
.L_x_105:
[----:B------:R-:W-:Y:S05]  /*bf60*/  BSYNC B0 ;  /* 0x0000000000007941 */ /* 0x000fea0003800000 */
.L_x_104:
[----:B------:R-:W-:Y:S05]  /*bf70*/  BRA `(.L_x_106) ;  /* 0xfffffff400bc7947 */ /* 0x000fea000383ffff */
.L_x_80:
[----:B------:R-:W-:Y:S01]  /*bf80*/  BSSY B1, `(.L_x_107) ;  /* 0x0000006000017945 */ /* 0x000fe20003800000 */
[----:B------:R-:W-:-:S07]  /*bf90*/  MOV R15, 0xffffffff ;  /* 0xffffffff000f7802 */ /* 0x000fce0000000f00 */
[----:B--234-:R-:W-:Y:S05]  /*bfa0*/  WARPSYNC.COLLECTIVE R15, `(.L_x_108) ;  /* 0x000000000f0c7348 */ /* 0x01cfea0003c00000 */
[----:B------:R-:W-:Y:S02]  /*bfb0*/  ELECT P6, UR62, PT ;  /* 0x00000000003e782f */ /* 0x000fe400038c0000 */
[----:B------:R-:W-:Y:S01]  /*bfc0*/  MOV R14, UR62 ;  /* 0x0000003e000e7c02 */ /* 0x000fe20008000f00 */
[----:B--234-:R-:W-:Y:S10]  /*bfd0*/  ENDCOLLECTIVE ;  /* 0x000000000000791b */ /* 0x01cff40003800000 */
.L_x_108:
[----:B------:R-:W-:Y:S05]  /*bfe0*/  BSYNC B1 ;  /* 0x0000000000017941 */ /* 0x000fea0003800000 */
.L_x_107:
[----:B------:R-:W-:Y:S05]  /*bff0*/  BRA `(.L_x_109) ;  /* 0xfffffff400b47947 */ /* 0x000fea000383ffff */
.L_x_82:
[----:B-1----:R1:W2:Y:S02]  /*c000*/  SYNCS.PHASECHK.TRANS64.TRYWAIT P0, [R5+URZ], R4 ;  /* 0x00000004050075a7 */ /* 0x0022a4000800017f */
[----:B--2---:R-:W-:Y:S05]  /*c010*/  @!P0 NANOSLEEP.SYNCS 0x989680 ;  /* 0x009896800000895d */ /* 0x004fea0003900000 */
[----:B------:R-:W2:Y:S02]  /*c020*/  @!P0 SYNCS.PHASECHK.TRANS64 P0, [R5+URZ], R4 ;  /* 0x00000004050085a7 */ /* 0x000ea4000800007f */
[----:B--2---:R-:W-:Y:S05]  /*c030*/  @!P0 BRA `(.L_x_82) ;  /* 0xfffffffc00f08947 */ /* 0x004fea000383ffff */
[----:B------:R-:W-:Y:S05]  /*c040*/  BRA `(.L_x_110) ;  /* 0xfffffff400e47947 */ /* 0x000fea000383ffff */
.L_x_83:
[----:B--2---:R2:W1:Y:S02]  /*c050*/  SYNCS.PHASECHK.TRANS64.TRYWAIT P0, [R3+URZ], R0 ;  /* 0x00000000030075a7 */ /* 0x004464000800017f */
[----:B-1----:R-:W-:Y:S05]  /*c060*/  @!P0 NANOSLEEP.SYNCS 0x989680 ;  /* 0x009896800000895d */ /* 0x002fea0003900000 */
[----:B------:R-:W1:Y:S02]  /*c070*/  @!P0 SYNCS.PHASECHK.TRANS64 P0, [R3+URZ], R0 ;  /* 0x00000000030085a7 */ /* 0x000e64000800007f */
[----:B-1----:R-:W-:Y:S05]  /*c080*/  @!P0 BRA `(.L_x_83) ;  /* 0xfffffffc00f08947 */ /* 0x002fea000383ffff */
[----:B------:R-:W-:Y:S05]  /*c090*/  BRA `(.L_x_111) ;  /* 0xfffffff400d87947 */ /* 0x000fea000383ffff */
.L_x_85:
[----:B-1----:R1:W2:Y:S02]  /*c0a0*/  SYNCS.PHASECHK.TRANS64.TRYWAIT P0, [R5+URZ], R4 ;  /* 0x00000004050075a7 */ /* 0x0022a4000800017f */
[----:B--2---:R-:W-:Y:S05]  /*c0b0*/  @!P0 NANOSLEEP.SYNCS 0x989680 ;  /* 0x009896800000895d */ /* 0x004fea0003900000 */
[----:B------:R-:W2:Y:S02]  /*c0c0*/  @!P0 SYNCS.PHASECHK.TRANS64 P0, [R5+URZ], R4 ;  /* 0x00000004050085a7 */ /* 0x000ea4000800007f */
[----:B--2---:R-:W-:Y:S05]  /*c0d0*/  @!P0 BRA `(.L_x_85) ;  /* 0xfffffffc00f08947 */ /* 0x004fea000383ffff */
[----:B------:R-:W-:Y:S05]  /*c0e0*/  BRA `(.L_x_112) ;  /* 0xfffffff400dc7947 */ /* 0x000fea000383ffff */
.L_x_113:
[----:B------:R-:W-:-:S00]  /*c0f0*/  BRA `(.L_x_113) ;  /* 0xfffffffc00fc7947 */ /* 0x000fc0000383ffff */
[----:B------:R-:W-:-:S00]  /*c100*/  NOP ;  /* 0x0000000000007918 */ /* 0x000fc00000000000 */
[----:B------:R-:W-:-:S00]  /*c110*/  NOP ;  /* 0x0000000000007918 */ /* 0x000fc00000000000 */
[----:B------:R-:W-:-:S00]  /*c120*/  NOP ;  /* 0x0000000000007918 */ /* 0x000fc00000000000 */
[----:B------:R-:W-:-:S00]  /*c130*/  NOP ;  /* 0x0000000000007918 */ /* 0x000fc00000000000 */
[----:B------:R-:W-:-:S00]  /*c140*/  NOP ;  /* 0x0000000000007918 */ /* 0x000fc00000000000 */
[----:B------:R-:W-:-:S00]  /*c150*/  NOP ;  /* 0x0000000000007918 */ /* 0x000fc00000000000 */
[----:B------:R-:W-:-:S00]  /*c160*/  NOP ;  /* 0x0000000000007918 */ /* 0x000fc00000000000 */
[----:B------:R-:W-:-:S00]  /*c170*/  NOP ;  /* 0x0000000000007918 */ /* 0x000fc00000000000 */
.L_x_2275:


//--------------------- .text._ZN7cutlass13device_kernelIN5flash11enable_sm90INS1_16FlashAttnFwdSm90INS1_25CollectiveMainloopFwdSm90ILi2EN4cute5tupleIJNS5_1CILi1EEES8_S8_EEENS6_IJNS7_ILi192EEESA_NS7_ILi64EEEEEELi64ENS_10bfloat16_tEfNS_4arch4Sm90ELb0ELb0ELb1ELb1ELb0ELb0ELb0ELb0ELb1ELb0ELb0ELb0EEENS1_21CollectiveEpilogueFwdINS6_IJSA_SB_SA_EEES9_SD_SF_Li384ELb1ELb0ELb0ELb0EEENS1_36VarlenDynamicPersistentTileSchedulerILi192ELi192ELi384ELi32ELb0ELb0ELb1ELb0ELb1ELb1EEEEEEEEEvNT_6ParamsE --------------------------
	.section	.text._ZN7cutlass13device_kernelIN5flash11enable_sm90INS1_16FlashAttnFwdSm90INS1_25CollectiveMainloopFwdSm90ILi2EN4cute5tupleIJNS5_1CILi1EEES8_S8_EEENS6_IJNS7_ILi192EEESA_NS7_ILi64EEEEEELi64ENS_10bfloat16_tEfNS_4arch4Sm90ELb0ELb0ELb1ELb1ELb0ELb0ELb0ELb0ELb1ELb0ELb0ELb0EEENS1_21CollectiveEpilogueFwdINS6_IJSA_SB_SA_EEES9_SD_SF_Li384ELb1ELb0ELb0ELb0EEENS1_36VarlenDynamicPersistentTileSchedulerILi192ELi192ELi384ELi32ELb0ELb0ELb1ELb0ELb1ELb1EEEEEEEEEvNT_6ParamsE,"ax",@progbits
	.align	128
.text._ZN7cutlass13device_kernelIN5flash11enable_sm90INS1_16FlashAttnFwdSm90INS1_25CollectiveMainloopFwdSm90ILi2EN4cute5tupleIJNS5_1CILi1EEES8_S8_EEENS6_IJNS7_ILi192EEESA_NS7_ILi64EEEEEELi64ENS_10bfloat16_tEfNS_4arch4Sm90ELb0ELb0ELb1ELb1ELb0ELb0ELb0ELb0ELb1ELb0ELb0ELb0EEENS1_21CollectiveEpilogueFwdINS6_IJSA_SB_SA_EEES9_SD_SF_Li384ELb1ELb0ELb0ELb0EEENS1_36VarlenDynamicPersistentTileSchedulerILi192ELi192ELi384ELi32ELb0ELb0ELb1ELb0ELb1ELb1EEEEEEEEEvNT_6ParamsE:
        .type           _ZN7cutlass13device_kernelIN5flash11enable_sm90INS1_16FlashAttnFwdSm90INS1_25CollectiveMainloopFwdSm90ILi2EN4cute5tupleIJNS5_1CILi1EEES8_S8_EEENS6_IJNS7_ILi192EEESA_NS7_ILi64EEEEEELi64ENS_10bfloat16_tEfNS_4arch4Sm90ELb0ELb0ELb1ELb1ELb0ELb0ELb0ELb0ELb1ELb0ELb0ELb0EEENS1_21CollectiveEpilogueFwdINS6_IJSA_SB_SA_EEES9_SD_SF_Li384ELb1ELb0ELb0ELb0EEENS1_36VarlenDynamicPersistentTileSchedulerILi192ELi192ELi384ELi32ELb0ELb0ELb1ELb0ELb1ELb1EEEEEEEEEvNT_6ParamsE,@function
        .size           _ZN7cutlass13device_kernelIN5flash11enable_sm90INS1_16FlashAttnFwdSm90INS1_25CollectiveMainloopFwdSm90ILi2EN4cute5tupleIJNS5_1CILi1EEES8_S8_EEENS6_IJNS7_ILi192EEESA_NS7_ILi64EEEEEELi64ENS_10bfloat16_tEfNS_4arch4Sm90ELb0ELb0ELb1ELb1ELb0ELb0ELb0ELb0ELb1ELb0ELb0ELb0EEENS1_21CollectiveEpilogueFwdINS6_IJSA_SB_SA_EEES9_SD_SF_Li384ELb1ELb0ELb0ELb0EEENS1_36VarlenDynamicPersistentTileSchedulerILi192ELi192ELi384ELi32ELb0ELb0ELb1ELb0ELb1ELb1EEEEEEEEEvNT_6ParamsE,(.L_x_2276 - _ZN7cutlass13device_kernelIN5flash11enable_sm90INS1_16FlashAttnFwdSm90INS1_25CollectiveMainloopFwdSm90ILi2EN4cute5tupleIJNS5_1CILi1EEES8_S8_EEENS6_IJNS7_ILi192EEESA_NS7_ILi64EEEEEELi64ENS_10bfloat16_tEfNS_4arch4Sm90ELb0ELb0ELb1ELb1ELb0ELb0ELb0ELb0ELb1ELb0ELb0ELb0EEENS1_21CollectiveEpilogueFwdINS6_IJSA_SB_SA_EEES9_SD_SF_Li384ELb1ELb0ELb0ELb0EEENS1_36VarlenDynamicPersistentTileSchedulerILi192ELi192ELi384ELi32ELb0ELb0ELb1ELb0ELb1ELb1EEEEEEEEEvNT_6ParamsE)
        .other          _ZN7cutlass13device_kernelIN5flash11enable_sm90INS1_16FlashAttnFwdSm90INS1_25CollectiveMainloopFwdSm90ILi2EN4cute5tupleIJNS5_1CILi1EEES8_S8_EEENS6_IJNS7_ILi192EEESA_NS7_ILi64EEEEEELi64ENS_10bfloat16_tEfNS_4arch4Sm90ELb0ELb0ELb1ELb1ELb0ELb0ELb0ELb0ELb1ELb0ELb0ELb0EEENS1_21CollectiveEpilogueFwdINS6_IJSA_SB_SA_EEES9_SD_SF_Li384ELb1ELb0ELb0ELb0EEENS1_36VarlenDynamicPersistentTileSchedulerILi192ELi192ELi384ELi32ELb0ELb0ELb1ELb0ELb1ELb1EEEEEEEEEvNT_6ParamsE,@"STO_CUDA_ENTRY STV_DEFAULT"
_ZN7cutlass13device_kernelIN5flash11enable_sm90INS1_16FlashAttnFwdSm90INS1_25CollectiveMainloopFwdSm90ILi2EN4cute5tupleIJNS5_1CILi1EEES8_S8_EEENS6_IJNS7_ILi192EEESA_NS7_ILi64EEEEEELi64ENS_10bfloat16_tEfNS_4arch4Sm90ELb0ELb0ELb1ELb1ELb0ELb0ELb0ELb0ELb1ELb0ELb0ELb0EEENS1_21CollectiveEpilogueFwdINS6_IJSA_SB_SA_EEES9_SD_SF_Li384ELb1ELb0ELb0ELb0EEENS1_36VarlenDynamicPersistentTileSchedulerILi192ELi192ELi384ELi32ELb0ELb0ELb1ELb0ELb1ELb1EEEEEEEEEvNT_6ParamsE:
[----:B------:R-:W0:Y:S02]  /*0000*/  LDC R1, c[0x0][0x28] ;  /* 0x00000a00ff017b82 */ /* 0x000e240000000800 */
[----:B0-----:R-:W-:Y:S01]  /*0010*/  VIADD R1, R1, 0xffffffe0 ;  /* 0xffffffe001017836 */ /* 0x001fe20000000000 */
[----:B------:R-:W0:Y:S01]  /*0020*/  S2R R3, SR_TID.X ;  /* 0x0000000000037919 */ /* 0x000e220000002100 */
[----:B------:R-:W-:Y:S01]  /*0030*/  ELECT P0, URZ, PT ;  /* 0x00000000003f782f */ /* 0x000fe20003800000 */
[----:B------:R-:W-:Y:S01]  /*0040*/  BSSY B0, `(.L_x_114) ;  /* 0x0000011000007945 */ /* 0x000fe20003800000 */
[--C-:B0-----:R-:W-:Y:S02]  /*0050*/  SHF.R.U32.HI R0, RZ, 0x5, R3.reuse ;  /* 0x00000005ff007819 */ /* 0x101fe40000011603 */
[----:B------:R-:W-:-:S03]  /*0060*/  SHF.R.U32.HI R3, RZ, 0x7, R3 ;  /* 0x00000007ff037819 */ /* 0x000fc60000011603 */
[----:B------:R-:W0:Y:S02]  /*0070*/  SHFL.IDX PT, R2, R0, RZ, 0x1f ;  /* 0x00001fff00027589 */ /* 0x000e2400000e0000 */
[----:B0-----:R-:W-:-:S13]  /*0080*/  ISETP.EQ.AND P0, PT, R2, RZ, P0 ;  /* 0x000000ff0200720c */ /* 0x001fda0000702270 */
[----:B------:R-:W-:Y:S05]  /*0090*/  @!P0 BRA `(.L_x_115) ;  /* 0x00000000002c8947 */ /* 0x000fea0003800000 */
[----:B------:R-:W-:Y:S02]  /*00a0*/  ULDC.64 UR4, c[0x0][0x198] ;  /* 0x0000660000047ab9 */ /* 0x000fe40000000a00 */
[----:B------:R-:W-:Y:S02]  /*00b0*/  UIADD3 UR6, UP0, UR4, 0x270, URZ ;  /* 0x0000027004067890 */ /* 0x000fe4000ff1e03f */
[----:B------:R-:W-:Y:S02]  /*00c0*/  UIADD3 UR8, UP1, UR4, 0x370, URZ ;  /* 0x0000037004087890 */ /* 0x000fe4000ff3e03f */
[----:B------:R-:W-:Y:S02]  /*00d0*/  UIADD3 UR4, UP2, UR4, 0x470, URZ ;  /* 0x0000047004047890 */ /* 0x000fe4000ff5e03f */
[----:B------:R-:W-:Y:S02]  /*00e0*/  UIADD3.X UR7, URZ, UR5, URZ, UP0, !UPT ;  /* 0x000000053f077290 */ /* 0x000fe400087fe43f */
[----:B------:R-:W-:-:S02]  /*00f0*/  UIADD3.X UR9, URZ, UR5, URZ, UP1, !UPT ;  /* 0x000000053f097290 */ /* 0x000fc40008ffe43f */
[----:B------:R-:W-:-:S05]  /*0100*/  UIADD3.X UR5, URZ, UR5, URZ, UP2, !UPT ;  /* 0x000000053f057290 */ /* 0x000fca00097fe43f */
[----:B------:R0:W-:Y:S02]  /*0110*/  UTMACCTL.PF [UR6] ;  /* 0x00000000060079b9 */ /* 0x0001e40008040000 */
[----:B------:R0:W-:Y:S02]  /*0120*/  UTMACCTL.PF [UR8] ;  /* 0x00000000080079b9 */ /* 0x0001e40008040000 */
[----:B------:R0:W-:Y:S02]  /*0130*/  UTMACCTL.PF [UR4] ;  /* 0x00000000040079b9 */ /* 0x0001e40008040000 */
[----:B0-----:R-:W-:Y:S01]  /*0140*/  NOP ;  /* 0x0000000000007918 */ /* 0x001fe20000000000 */
.L_x_115:
[----:B------:R-:W-:Y:S05]  /*0150*/  BSYNC B0 ;  /* 0x0000000000007941 */ /* 0x000fea0003800000 */
.L_x_114:
[----:B------:R-:W-:Y:S01]  /*0160*/  VOTEU.ANY UP0, P0 ;  /* 0x00000000003f7886 */ /* 0x000fe20000000100 */
[----:B------:R-:W0:Y:S01]  /*0170*/  SHFL.IDX PT, R3, R3, RZ, 0x1f ;  /* 0x00001fff03037589 */ /* 0x000e2200000e0000 */
[----:B------:R-:W-:Y:S01]  /*0180*/  UMOV UR4, 0x1 ;  /* 0x0000000100047882 */ /* 0x000fe20000000000 */
[----:B------:R-:W-:Y:S01]  /*0190*/  UMOV UR7, 0x180 ;  /* 0x0000018000077882 */ /* 0x000fe20000000000 */
[----:B------:R-:W-:Y:S01]  /*01a0*/  VOTEU.ANY UP1, P0 ;  /* 0x00000000003f7886 */ /* 0x000fe20000020100 */
[----:B------:R-:W1:Y:S01]  /*01b0*/  @UP0 S2UR UR8, SR_CgaCtaId ;  /* 0x00000000000809c3 */ /* 0x000e620000008800 */
[----:B------:R-:W2:Y:S01]  /*01c0*/  SHFL.IDX PT, R2, R0, RZ, 0x1f ;  /* 0x00001fff00027589 */ /* 0x000ea200000e0000 */
[----:B------:R-:W-:Y:S01]  /*01d0*/  @UP0 UMOV UR6, 0x400 ;  /* 0x0000040000060882 */ /* 0x000fe20000000000 */
[----:B------:R-:W-:-:S04]  /*01e0*/  @UP0 UIADD3 UR4, -UR4, 0x100000, URZ ;  /* 0x0010000004040890 */ /* 0x000fc8000fffe13f */
[----:B------:R-:W-:Y:S02]  /*01f0*/  @UP0 USHF.L.U32 UR5, UR4, 0xb, URZ ;  /* 0x0000000b04050899 */ /* 0x000fe4000800063f */
[----:B------:R-:W-:Y:S01]  /*0200*/  @UP0 USHF.L.U32 UR4, UR4, 0x1, URZ ;  /* 0x0000000104040899 */ /* 0x000fe2000800063f */
[----:B------:R-:W-:Y:S01]  /*0210*/  VOTEU.ANY UP2, P0 ;  /* 0x00000000003f7886 */ /* 0x000fe20000040100 */
[----:B0-----:R-:W-:Y:S01]  /*0220*/  R2UR UR9, R3 ;  /* 0x00000000030972ca */ /* 0x001fe200000e0000 */
[----:B-1----:R-:W-:Y:S01]  /*0230*/  @UP0 ULEA UR8, UR8, UR6, 0x18 ;  /* 0x0000000608080291 */ /* 0x002fe2000f8ec03f */
[----:B--2---:R-:W-:Y:S01]  /*0240*/  ISETP.NE.AND P1, PT, R2, RZ, PT ;  /* 0x000000ff0200720c */ /* 0x004fe20003f25270 */
[----:B------:R-:W-:-:S04]  /*0250*/  @UP0 UIADD3 UR6, -UR7, 0x100000, URZ ;  /* 0x0010000007060890 */ /* 0x000fc8000fffe13f */
[----:B------:R-:W-:Y:S02]  /*0260*/  @UP0 USHF.L.U32 UR7, UR6, 0xb, URZ ;  /* 0x0000000b06070899 */ /* 0x000fe4000800063f */
[----:B------:R-:W-:-:S04]  /*0270*/  @UP0 USHF.L.U32 UR6, UR6, 0x1, URZ ;  /* 0x0000000106060899 */ /* 0x000fc8000800063f */
[----:B------:R-:W-:Y:S01]  /*0280*/  UISETP.NE.AND UP0, UPT, UR9, URZ, UPT ;  /* 0x0000003f0900728c */ /* 0x000fe2000bf05270 */
[----:B------:R-:W0:Y:S02]  /*0290*/  FENCE.VIEW.ASYNC.S ;  /* 0x00000000000073c6 */ /* 0x000e240000000000 */
[----:B0-----:R0:W1:Y:S05]  /*02a0*/  @UP1 SYNCS.EXCH.64 URZ, [UR8+0x30800], UR4 ;  /* 0x03080004083f15b2 */ /* 0x00106a0008000100 */
[----:B------:R0:W2:Y:S01]  /*02b0*/  @UP2 SYNCS.EXCH.64 URZ, [UR8+0x30820], UR6 ;  /* 0x03082006083f25b2 */ /* 0x0000a20008000100 */
[----:B------:R-:W-:Y:S05]  /*02c0*/  @P1 BRA `(.L_x_116) ;  /* 0x0000000000481947 */ /* 0x000fea0003800000 */
[----:B0-----:R-:W0:Y:S01]  /*02d0*/  S2UR UR5, SR_CgaCtaId ;  /* 0x00000000000579c3 */ /* 0x001e220000008800 */
[----:B------:R-:W-:Y:S01]  /*02e0*/  UMOV UR4, 0x400 ;  /* 0x0000040000047882 */ /* 0x000fe20000000000 */
[----:B------:R-:W-:Y:S01]  /*02f0*/  UMOV UR6, 0x1 ;  /* 0x0000000100067882 */ /* 0x000fe20000000000 */
[----:B------:R-:W-:Y:S01]  /*0300*/  UMOV UR9, 0x3 ;  /* 0x0000000300097882 */ /* 0x000fe20000000000 */
[----:B------:R-:W-:-:S04]  /*0310*/  UIADD3 UR6, -UR6, 0x100000, URZ ;  /* 0x0010000006067890 */ /* 0x000fc8000fffe13f */
[----:B------:R-:W-:Y:S02]  /*0320*/  USHF.L.U32 UR7, UR6, 0xb, URZ ;  /* 0x0000000b06077899 */ /* 0x000fe4000800063f */
[----:B------:R-:W-:Y:S01]  /*0330*/  USHF.L.U32 UR6, UR6, 0x1, URZ ;  /* 0x0000000106067899 */ /* 0x000fe2000800063f */
[----:B------:R-:W-:Y:S01]  /*0340*/  ELECT P0, URZ, PT ;  /* 0x00000000003f782f */ /* 0x000fe20003800000 */
[----:B0-----:R-:W-:Y:S02]  /*0350*/  ULEA UR8, UR5, UR4, 0x18 ;  /* 0x0000000405087291 */ /* 0x001fe4000f8ec03f */
[----:B------:R-:W-:-:S04]  /*0360*/  UIADD3 UR4, -UR9, 0x100000, URZ ;  /* 0x0010000009047890 */ /* 0x000fc8000fffe13f */
[----:B------:R-:W-:Y:S02]  /*0370*/  USHF.L.U32 UR5, UR4, 0xb, URZ ;  /* 0x0000000b04057899 */ /* 0x000fe4000800063f */
[----:B------:R-:W-:Y:S01]  /*0380*/  USHF.L.U32 UR4, UR4, 0x1, URZ ;  /* 0x0000000104047899 */ /* 0x000fe2000800063f */
[----:B------:R-:W0:Y:S03]  /*0390*/  FENCE.VIEW.ASYNC.S ;  /* 0x00000000000073c6 */ /* 0x000e260000000000 */
[----:B0-----:R3:W4:Y:S08]  /*03a0*/  SYNCS.EXCH.64 URZ, [UR8+0x30830], UR6 ;  /* 0x03083006083f75b2 */ /* 0x0017300008000100 */
[----:B------:R3:W0:Y:S01]  /*03b0*/  SYNCS.EXCH.64 URZ, [UR8+0x30840], UR4 ;  /* 0x03084004083f75b2 */ /* 0x0006220008000100 */
[----:B------:R3:W0:Y:S01]  /*03c0*/  SYNCS.EXCH.64 URZ, [UR8+0x30838], UR6 ;  /* 0x03083806083f75b2 */ /* 0x0006220008000100 */
[----:B------:R3:W0:Y:S02]  /*03d0*/  SYNCS.EXCH.64 URZ, [UR8+0x30848], UR4 ;  /* 0x03084804083f75b2 */ /* 0x0006240008000100 */
[----:B---3--:R-:W-:Y:S01]  /*03e0*/  NOP ;  /* 0x0000000000007918 */ /* 0x008fe20000000000 */
.L_x_116:
[----:B------:R-:W3:Y:S01]  /*03f0*/  SHFL.IDX PT, R2, R0, RZ, 0x1f ;  /* 0x00001fff00027589 */ /* 0x000ee200000e0000 */
[----:B------:R-:W-:Y:S01]  /*0400*/  NOP ;  /* 0x0000000000007918 */ /* 0x000fe20000000000 */
[----:B---3--:R-:W-:-:S13]  /*0410*/  ISETP.NE.AND P0, PT, R2, RZ, PT ;  /* 0x000000ff0200720c */ /* 0x008fda0003f05270 */
[----:B------:R-:W-:Y:S05]  /*0420*/  @P0 BRA `(.L_x_117) ;  /* 0x0000000000480947 */ /* 0x000fea0003800000 */
[----:B0-----:R-:W0:Y:S01]  /*0430*/  S2UR UR5, SR_CgaCtaId ;  /* 0x00000000000579c3 */ /* 0x001e220000008800 */
[----:B------:R-:W-:Y:S01]  /*0440*/  UMOV UR4, 0x400 ;  /* 0x0000040000047882 */ /* 0x000fe20000000000 */
[----:B------:R-:W-:Y:S01]  /*0450*/  UMOV UR6, 0x1 ;  /* 0x0000000100067882 */ /* 0x000fe20000000000 */
[----:B------:R-:W-:Y:S01]  /*0460*/  UMOV UR7, 0x3 ;  /* 0x0000000300077882 */ /* 0x000fe20000000000 */
[----:B------:R-:W-:Y:S01]  /*0470*/  ELECT P0, URZ, PT ;  /* 0x00000000003f782f */ /* 0x000fe20003800000 */
[----:B0-----:R-:W-:Y:S02]  /*0480*/  ULEA UR8, UR5, UR4, 0x18 ;  /* 0x0000000405087291 */ /* 0x001fe4000f8ec03f */
[----:B------:R-:W-:-:S04]  /*0490*/  UIADD3 UR4, -UR6, 0x100000, URZ ;  /* 0x0010000006047890 */ /* 0x000fc8000fffe13f */
[----:B------:R-:W-:Y:S02]  /*04a0*/  USHF.L.U32 UR5, UR4, 0xb, URZ ;  /* 0x0000000b04057899 */ /* 0x000fe4000800063f */
[----:B------:R-:W-:Y:S02]  /*04b0*/  USHF.L.U32 UR4, UR4, 0x1, URZ ;  /* 0x0000000104047899 */ /* 0x000fe4000800063f */
[----:B------:R-:W-:-:S04]  /*04c0*/  UIADD3 UR6, -UR7, 0x100000, URZ ;  /* 0x0010000007067890 */ /* 0x000fc8000fffe13f */
[----:B------:R-:W-:Y:S02]  /*04d0*/  USHF.L.U32 UR7, UR6, 0xb, URZ ;  /* 0x0000000b06077899 */ /* 0x000fe4000800063f */
[----:B------:R-:W-:Y:S01]  /*04e0*/  USHF.L.U32 UR6, UR6, 0x1, URZ ;  /* 0x0000000106067899 */ /* 0x000fe2000800063f */
[----:B------:R-:W0:Y:S03]  /*04f0*/  FENCE.VIEW.ASYNC.S ;  /* 0x00000000000073c6 */ /* 0x000e260000000000 */
[----:B0-----:R3:W0:Y:S08]  /*0500*/  SYNCS.EXCH.64 URZ, [UR8+0x30850], UR4 ;  /* 0x03085004083f75b2 */ /* 0x0016300008000100 */
[----:B------:R3:W0:Y:S01]  /*0510*/  SYNCS.EXCH.64 URZ, [UR8+0x30860], UR6 ;  /* 0x03086006083f75b2 */ /* 0x0006220008000100 */
[----:B------:R3:W0:Y:S01]  /*0520*/  SYNCS.EXCH.64 URZ, [UR8+0x30858], UR4 ;  /* 0x03085804083f75b2 */ /* 0x0006220008000100 */
[----:B------:R3:W0:Y:S02]  /*0530*/  SYNCS.EXCH.64 URZ, [UR8+0x30868], UR6 ;  /* 0x03086806083f75b2 */ /* 0x0006240008000100 */
[----:B---3--:R-:W-:Y:S01]  /*0540*/  NOP ;  /* 0x0000000000007918 */ /* 0x008fe20000000000 */
.L_x_117:
[----:B------:R-:W3:Y:S01]  /*0550*/  SHFL.IDX PT, R2, R0, RZ, 0x1f ;  /* 0x00001fff00027589 */ /* 0x000ee200000e0000 */
[----:B------:R-:W-:Y:S01]  /*0560*/  NOP ;  /* 0x0000000000007918 */ /* 0x000fe20000000000 */
[----:B---3--:R-:W-:-:S13]  /*0570*/  ISETP.NE.AND P0, PT, R2, RZ, PT ;  /* 0x000000ff0200720c */ /* 0x008fda0003f05270 */
[----:B------:R-:W-:Y:S05]  /*0580*/  @P0 BRA `(.L_x_118) ;  /* 0x0000000000380947 */ /* 0x000fea0003800000 */
[----:B0-----:R-:W0:Y:S01]  /*0590*/  S2UR UR5, SR_CgaCtaId ;  /* 0x00000000000579c3 */ /* 0x001e220000008800 */
[----:B------:R-:W-:Y:S01]  /*05a0*/  UMOV UR4, 0x400 ;  /* 0x0000040000047882 */ /* 0x000fe20000000000 */
[----:B------:R-:W-:Y:S01]  /*05b0*/  UMOV UR7, 0x1 ;  /* 0x0000000100077882 */ /* 0x000fe20000000000 */
[----:B------:R-:W-:Y:S01]  /*05c0*/  ELECT P0, URZ, PT ;  /* 0x00000000003f782f */ /* 0x000fe20003800000 */
[----:B0-----:R-:W-:Y:S02]  /*05d0*/  ULEA UR6, UR5, UR4, 0x18 ;  /* 0x0000000405067291 */ /* 0x001fe4000f8ec03f */
[----:B------:R-:W-:-:S04]  /*05e0*/  UIADD3 UR4, -UR7, 0x100000, URZ ;  /* 0x0010000007047890 */ /* 0x000fc8000fffe13f */
[----:B------:R-:W-:Y:S02]  /*05f0*/  USHF.L.U32 UR5, UR4, 0xb, URZ ;  /* 0x0000000b04057899 */ /* 0x000fe4000800063f */
[----:B------:R-:W-:Y:S01]  /*0600*/  USHF.L.U32 UR4, UR4, 0x1, URZ ;  /* 0x0000000104047899 */ /* 0x000fe2000800063f */
[----:B------:R-:W0:Y:S11]  /*0610*/  FENCE.VIEW.ASYNC.S ;  /* 0x00000000000073c6 */ /* 0x000e360000000000 */
[----:B0-----:R3:W0:Y:S01]  /*0620*/  SYNCS.EXCH.64 URZ, [UR6+0x30870], UR4 ;  /* 0x03087004063f75b2 */ /* 0x0016220008000100 */
[----:B------:R3:W0:Y:S01]  /*0630*/  SYNCS.EXCH.64 URZ, [UR6+0x30880], UR4 ;  /* 0x03088004063f75b2 */ /* 0x0006220008000100 */
[----:B------:R3:W0:Y:S01]  /*0640*/  SYNCS.EXCH.64 URZ, [UR6+0x30878], UR4 ;  /* 0x03087804063f75b2 */ /* 0x0006220008000100 */
[----:B------:R3:W0:Y:S02]  /*0650*/  SYNCS.EXCH.64 URZ, [UR6+0x30888], UR4 ;  /* 0x03088804063f75b2 */ /* 0x0006240008000100 */
[----:B---3--:R-:W-:Y:S01]  /*0660*/  NOP ;  /* 0x0000000000007918 */ /* 0x008fe20000000000 */
.L_x_118:
        /* <DEDUP_REMOVED lines=22> */
.L_x_119:
        /* <DEDUP_REMOVED lines=22> */
.L_x_120:
[----:B------:R-:W-:Y:S01]  /*0930*/  PLOP3.LUT P0, PT, PT, PT, UP0, 0x80, 0x0 ;  /* 0x000000000000781c */ /* 0x000fe20003f0f008 */
[----:B------:R-:W-:Y:S01]  /*0940*/  UMOV UR36, 0x1 ;  /* 0x0000000100247882 */ /* 0x000fe20000000000 */
[----:B------:R-:W-:Y:S01]  /*0950*/  NOP ;  /* 0x0000000000007918 */ /* 0x000fe20000000000 */
[----:B------:R-:W-:Y:S01]  /*0960*/  USEL UR36, UR36, 0x2, !UP0 ;  /* 0x0000000224247887 */ /* 0x000fe2000c000000 */
[----:B------:R-:W-:Y:S01]  /*0970*/  ULDC.64 UR46, c[0x0][0x208] ;  /* 0x00008200002e7ab9 */ /* 0x000fe20000000a00 */
[----:B012-4-:R-:W-:Y:S08]  /*0980*/  BAR.SYNC.DEFER_BLOCKING 0x0 ;  /* 0x0000000000007b1d */ /* 0x017ff00000010000 */
[----:B------:R-:W-:Y:S05]  /*0990*/  @!P0 BRA `(.L_x_121) ;  /* 0x000000a0003c8947 */ /* 0x000fea0003800000 */
.L_x_122:
[----:B------:R-:W-:-:S08]  /*09a0*/  NOP ;  /* 0x0000000000007918 */ /* 0x000fd00000000000 */
[----:B------:R-:W0:Y:S02]  /*09b0*/  USETMAXREG.TRY_ALLOC.CTAPOOL UP0, 0xa0 ;  /* 0x000000a0000079c8 */ /* 0x000e240008000600 */
[----:B0-----:R-:W-:-:S13]  /*09c0*/  PLOP3.LUT P0, PT, PT, PT, UP0, 0x80, 0x0 ;  /* 0x000000000000781c */ /* 0x001fda0003f0f008 */
[----:B------:R-:W-:Y:S05]  /*09d0*/  @!P0 BRA `(.L_x_122) ;  /* 0xfffffffc00f08947 */ /* 0x000fea000383ffff */
[----:B------:R-:W0:Y:S01]  /*09e0*/  S2R R2, SR_TID.X ;  /* 0x0000000000027919 */ /* 0x000e220000002100 */
[----:B------:R-:W1:Y:S01]  /*09f0*/  S2UR UR4, SR_CgaCtaId ;  /* 0x00000000000479c3 */ /* 0x000e620000008800 */
[----:B------:R-:W-:-:S07]  /*0a00*/  UMOV UR40, 0x400 ;  /* 0x0000040000287882 */ /* 0x000fce0000000000 */
[----:B------:R-:W-:Y:S06]  /*0a10*/  BAR.ARV 0x8, 0x1a0 ;  /* 0x0206800000007b1d */ /* 0x000fec0000002000 */
[----:B-1----:R-:W-:-:S03]  /*0a20*/  ULEA UR40, UR4, UR40, 0x18 ;  /* 0x0000002804287291 */ /* 0x002fc6000f8ec03f */
[----:B------:R-:W-:Y:S01]  /*0a30*/  ULDC UR4, c[0x0][0xc14] ;  /* 0x0003050000047ab9 */ /* 0x000fe20000000800 */
[----:B0-----:R-:W-:-:S04]  /*0a40*/  LOP3.LUT R0, R2, 0xffffff80, RZ, 0xc0, !PT ;  /* 0xffffff8002007812 */ /* 0x001fc800078ec0ff */
[----:B------:R-:W-:-:S13]  /*0a50*/  ISETP.NE.AND P0, PT, R0, 0x80, PT ;  /* 0x000000800000780c */ /* 0x000fda0003f05270 */
[----:B------:R-:W-:Y:S08]  /*0a60*/  @!P0 BAR.ARV 0x9, 0x100 ;  /* 0x0244000000008b1d */ /* 0x000ff00000002000 */
[----:B------:R-:W-:Y:S06]  /*0a70*/  BAR.SYNC.DEFER_BLOCKING 0x5, 0x1a0 ;  /* 0x0146800000007b1d */ /* 0x000fec0000010000 */
[----:B------:R-:W0:Y:S02]  /*0a80*/  LDS.128 R24, [UR40+0x308d0] ;  /* 0x0308d028ff187984 */ /* 0x000e240008000c00 */
[----:B------:R-:W-:Y:S06]  /*0a90*/  BAR.ARV 0x4, 0x1a0 ;  /* 0x0106800000007b1d */ /* 0x000fec0000002000 */
[----:B0-----:R-:W-:-:S13]  /*0aa0*/  ISETP.GE.AND P0, PT, R27, UR4, PT ;  /* 0x000000041b007c0c */ /* 0x001fda000bf06270 */
[----:B------:R-:W-:Y:S05]  /*0ab0*/  @P0 EXIT ;  /* 0x000000000000094d */ /* 0x000fea0003800000 */
[----:B------:R-:W-:Y:S01]  /*0ac0*/  VIADD R12, R2, 0xffffff80 ;  /* 0xffffff80020c7836 */ /* 0x000fe20000000000 */
[----:B------:R-:W-:Y:S01]  /*0ad0*/  R2UR UR5, R26 ;  /* 0x000000001a0572ca */ /* 0x000fe200000e0000 */
[----:B------:R-:W-:Y:S01]  /*0ae0*/  IMAD.MOV.U32 R16, RZ, RZ, 0x40 ;  /* 0x00000040ff107424 */ /* 0x000fe200078e00ff */
[----:B------:R-:W-:Y:S02]  /*0af0*/  ULOP3.LUT UR45, UR36, 0x1, URZ, 0xfc, !UPT ;  /* 0x00000001242d7892 */ /* 0x000fe4000f8efc3f */
[----:B------:R-:W-:Y:S01]  /*0b00*/  SHF.R.S32.HI R0, RZ, 0x1f, R12 ;  /* 0x0000001fff007819 */ /* 0x000fe2000001140c */
[----:B------:R-:W-:Y:S01]  /*0b10*/  UMOV UR37, URZ ;  /* 0x0000003f00257c82 */ /* 0x000fe20008000000 */
[----:B------:R-:W-:Y:S01]  /*0b20*/  UMOV UR38, URZ ;  /* 0x0000003f00267c82 */ /* 0x000fe20008000000 */
[----:B------:R-:W-:Y:S01]  /*0b30*/  UMOV UR39, URZ ;  /* 0x0000003f00277c82 */ /* 0x000fe20008000000 */
[----:B------:R-:W-:-:S04]  /*0b40*/  LEA.HI R2, R0, R12, RZ, 0x7 ;  /* 0x0000000c00027211 */ /* 0x000fc800078f38ff */
[----:B------:R-:W-:Y:S02]  /*0b50*/  LOP3.LUT R3, R2, 0xffffff80, RZ, 0xc0, !PT ;  /* 0xffffff8002037812 */ /* 0x000fe400078ec0ff */
[----:B------:R-:W-:-:S03]  /*0b60*/  SHF.R.S32.HI R13, RZ, 0x7, R2 ;  /* 0x00000007ff0d7819 */ /* 0x000fc60000011402 */
[----:B------:R-:W-:Y:S01]  /*0b70*/  IMAD.IADD R14, R12, 0x1, -R3 ;  /* 0x000000010c0e7824 */ /* 0x000fe200078e0a03 */
[----:B------:R-:W-:-:S04]  /*0b80*/  LEA.HI R3, R0, R12, RZ, 0x4 ;  /* 0x0000000c00037211 */ /* 0x000fc800078f20ff */
[----:B------:R-:W-:Y:S02]  /*0b90*/  SHF.R.S32.HI R8, RZ, 0x1f, R14 ;  /* 0x0000001fff087819 */ /* 0x000fe4000001140e */
[----:B------:R-:W-:Y:S02]  /*0ba0*/  LOP3.LUT R4, R3, 0xfffffff0, RZ, 0xc0, !PT ;  /* 0xfffffff003047812 */ /* 0x000fe400078ec0ff */
[----:B------:R-:W-:-:S03]  /*0bb0*/  LEA.HI R9, R8, R14, RZ, 0x2 ;  /* 0x0000000e08097211 */ /* 0x000fc600078f10ff */
[----:B------:R-:W-:Y:S01]  /*0bc0*/  IMAD.IADD R4, R12, 0x1, -R4 ;  /* 0x000000010c047824 */ /* 0x000fe200078e0a04 */
[--C-:B------:R-:W-:Y:S02]  /*0bd0*/  SHF.R.S32.HI R7, RZ, 0x2, R9.reuse ;  /* 0x00000002ff077819 */ /* 0x100fe40000011409 */
[----:B------:R-:W-:Y:S02]  /*0be0*/  SHF.R.S32.HI R6, RZ, 0x1f, R9 ;  /* 0x0000001fff067819 */ /* 0x000fe40000011409 */
[----:B------:R-:W-:Y:S02]  /*0bf0*/  SHF.R.S32.HI R5, RZ, 0x1f, R4 ;  /* 0x0000001fff057819 */ /* 0x000fe40000011404 */
[----:B------:R-:W-:Y:S02]  /*0c00*/  LEA.HI R6, R6, R7, RZ, 0x3 ;  /* 0x0000000706067211 */ /* 0x000fe400078f18ff */
[----:B------:R-:W-:Y:S02]  /*0c10*/  LEA.HI R5, R5, R4, RZ, 0x3 ;  /* 0x0000000405057211 */ /* 0x000fe400078f18ff */
[----:B------:R-:W-:-:S02]  /*0c20*/  LOP3.LUT R10, R6, 0xfffffff8, RZ, 0xc0, !PT ;  /* 0xfffffff8060a7812 */ /* 0x000fc400078ec0ff */
[----:B------:R-:W-:Y:S02]  /*0c30*/  SHF.R.S32.HI R6, RZ, 0x4, R3 ;  /* 0x00000004ff067819 */ /* 0x000fe40000011403 */
[----:B------:R-:W-:Y:S02]  /*0c40*/  IADD3 R11, R7, -R10, RZ ;  /* 0x8000000a070b7210 */ /* 0x000fe40007ffe0ff */
[----:B------:R-:W-:Y:S02]  /*0c50*/  LEA.HI R7, R0, R12, RZ, 0x5 ;  /* 0x0000000c00077211 */ /* 0x000fe400078f28ff */
[----:B------:R-:W-:Y:S02]  /*0c60*/  LEA.HI R3, R3, R6, RZ, 0x1 ;  /* 0x0000000603037211 */ /* 0x000fe400078f08ff */
[----:B------:R-:W-:Y:S01]  /*0c70*/  LEA.HI R10, R8, R14, RZ, 0x5 ;  /* 0x0000000e080a7211 */ /* 0x000fe200078f28ff */
[----:B------:R-:W-:Y:S01]  /*0c80*/  IMAD.SHL.U32 R8, R7, 0x20, RZ ;  /* 0x0000002007087824 */ /* 0x000fe200078e00ff */
[----:B------:R-:W-:-:S02]  /*0c90*/  LOP3.LUT R7, R3, 0x1ffffffe, RZ, 0xc0, !PT ;  /* 0x1ffffffe03077812 */ /* 0x000fc400078ec0ff */
[----:B------:R-:W-:Y:S02]  /*0ca0*/  LOP3.LUT R3, R5, 0xfffffff8, RZ, 0xc0, !PT ;  /* 0xfffffff805037812 */ /* 0x000fe400078ec0ff */
[----:B------:R-:W-:Y:S01]  /*0cb0*/  LOP3.LUT R8, R8, 0xfffffc00, RZ, 0xc0, !PT ;  /* 0xfffffc0008087812 */ /* 0x000fe200078ec0ff */
[----:B------:R-:W-:Y:S01]  /*0cc0*/  IMAD.IADD R7, R6, 0x1, -R7 ;  /* 0x0000000106077824 */ /* 0x000fe200078e0a07 */
[----:B------:R-:W-:Y:S01]  /*0cd0*/  SHF.R.S32.HI R10, RZ, 0x5, R10 ;  /* 0x00000005ff0a7819 */ /* 0x000fe2000001140a */
[C---:B------:R-:W-:Y:S01]  /*0ce0*/  IMAD.IADD R3, R4.reuse, 0x1, -R3 ;  /* 0x0000000104037824 */ /* 0x040fe200078e0a03 */
[----:B------:R-:W-:Y:S01]  /*0cf0*/  LOP3.LUT R9, R9, 0x7ffffffc, RZ, 0xc0, !PT ;  /* 0x7ffffffc09097812 */ /* 0x000fe200078ec0ff */
[----:B------:R-:W-:Y:S01]  /*0d00*/  IMAD.HI R6, R13, 0x55555556, RZ ;  /* 0x555555560d067827 */ /* 0x000fe200078e02ff */
[----:B------:R-:W-:Y:S02]  /*0d10*/  SHF.L.U32 R5, R5, 0x6, RZ ;  /* 0x0000000605057819 */ /* 0x000fe400000006ff */
[----:B------:R-:W-:Y:S01]  /*0d20*/  SHF.L.U32 R2, R3, 0x6, RZ ;  /* 0x0000000603027819 */ /* 0x000fe200000006ff */
[----:B------:R-:W-:Y:S01]  /*0d30*/  IMAD R4, R4, 0x40, R8 ;  /* 0x0000004004047824 */ /* 0x000fe200078e0208 */
[----:B------:R-:W-:Y:S01]  /*0d40*/  LEA.HI R6, R6, R6, RZ, 0x1 ;  /* 0x0000000606067211 */ /* 0x000fe200078f08ff */
[----:B------:R-:W-:Y:S01]  /*0d50*/  IMAD.SHL.U32 R7, R7, 0x8, RZ ;  /* 0x0000000807077824 */ /* 0x000fe200078e00ff */
[----:B------:R-:W-:Y:S01]  /*0d60*/  LOP3.LUT R2, R2, 0x1c0, RZ, 0xc0, !PT ;  /* 0x000001c002027812 */ /* 0x000fe200078ec0ff */
[----:B------:R-:W-:Y:S01]  /*0d70*/  IMAD R11, R10, 0x10, R11 ;  /* 0x000000100a0b7824 */ /* 0x000fe200078e020b */
[----:B------:R-:W-:Y:S01]  /*0d80*/  LOP3.LUT R5, R5, 0x7ffffe00, RZ, 0xc0, !PT ;  /* 0x7ffffe0005057812 */ /* 0x000fe200078ec0ff */
[----:B------:R-:W-:Y:S01]  /*0d90*/  IMAD.IADD R4, R7, 0x1, R4 ;  /* 0x0000000107047824 */ /* 0x000fe200078e0204 */
[----:B------:R-:W-:Y:S01]  /*0da0*/  LOP3.LUT R7, R2, 0x8, R7, 0xf8, !PT ;  /* 0x0000000802077812 */ /* 0x000fe200078ef807 */
[----:B------:R-:W-:Y:S01]  /*0db0*/  IMAD.MOV.U32 R10, RZ, RZ, -0x2 ;  /* 0xfffffffeff0a7424 */ /* 0x000fe200078e00ff */
[----:B------:R-:W-:Y:S01]  /*0dc0*/  SHF.R.U32.HI R2, RZ, 0x3, R2 ;  /* 0x00000003ff027819 */ /* 0x000fe20000011602 */
[----:B------:R-:W-:Y:S01]  /*0dd0*/  IMAD.IADD R9, R14, 0x1, -R9 ;  /* 0x000000010e097824 */ /* 0x000fe200078e0a09 */
[----:B------:R0:W-:Y:S01]  /*0de0*/  STL [R1+0x1c], R4 ;  /* 0x00001c0401007387 */ /* 0x0001e20000100800 */
[----:B------:R-:W-:Y:S01]  /*0df0*/  IMAD R6, R6, -0x3, R13 ;  /* 0xfffffffd06067824 */ /* 0x000fe200078e020d */
[----:B------:R-:W-:-:S02]  /*0e00*/  LOP3.LUT R2, R7, R2, RZ, 0x3c, !PT ;  /* 0x0000000207027212 */ /* 0x000fc400078e3cff */
[----:B------:R-:W-:Y:S01]  /*0e10*/  R2P PR, R3, 0x6 ;  /* 0x0000000603007804 */ /* 0x000fe20000000000 */
[----:B------:R-:W-:Y:S01]  /*0e20*/  IMAD R3, R6, 0x40, R11 ;  /* 0x0000004006037824 */ /* 0x000fe200078e020b */
[----:B------:R-:W-:Y:S02]  /*0e30*/  LEA.HI R0, R0, R12, RZ, 0x3 ;  /* 0x0000000c00007211 */ /* 0x000fe400078f18ff */
[----:B------:R-:W-:Y:S01]  /*0e40*/  IADD3 R2, R2, R5, R8 ;  /* 0x0000000502027210 */ /* 0x000fe20007ffe008 */
[----:B0-----:R-:W-:Y:S01]  /*0e50*/  IMAD R4, R9, R10, 0xc0 ;  /* 0x000000c009047424 */ /* 0x001fe200078e020a */
[----:B------:R-:W-:Y:S02]  /*0e60*/  SHF.R.S32.HI R156, RZ, 0x3, R0 ;  /* 0x00000003ff9c7819 */ /* 0x000fe40000011400 */
[----:B------:R-:W-:Y:S02]  /*0e70*/  LEA R2, R2, UR40, 0x1 ;  /* 0x0000002802027c11 */ /* 0x000fe4000f8e08ff */
[----:B------:R-:W-:Y:S01]  /*0e80*/  STL [R1+0x14], R4 ;  /* 0x0000140401007387 */ /* 0x000fe20000100800 */
[----:B------:R-:W-:-:S02]  /*0e90*/  SEL R16, R16, 0xffffffc0, !P2 ;  /* 0xffffffc010107807 */ /* 0x000fc40005000000 */
[C---:B------:R-:W-:Y:S01]  /*0ea0*/  VIADD R17, R2.reuse, 0x1e800 ;  /* 0x0001e80002117836 */ /* 0x040fe20000000000 */
[----:B------:R0:W-:Y:S01]  /*0eb0*/  STL [R1+0x18], R3 ;  /* 0x0000180301007387 */ /* 0x0001e20000100800 */
[----:B------:R-:W-:Y:S02]  /*0ec0*/  IADD3 R155, R2, 0x1e820, RZ ;  /* 0x0001e820029b7810 */ /* 0x000fe40007ffe0ff */
[C---:B------:R-:W-:Y:S02]  /*0ed0*/  @P1 VIADD R155, R17.reuse, 0xffffffe0 ;  /* 0xffffffe0119b1836 */ /* 0x040fe40000000000 */
[----:B------:R-:W-:-:S03]  /*0ee0*/  IMAD.IADD R17, R17, 0x1, R16 ;  /* 0x0000000111117824 */ /* 0x000fc600078e0210 */
[----:B------:R-:W-:Y:S02]  /*0ef0*/  IADD3 R16, R16, R155, RZ ;  /* 0x0000009b10107210 */ /* 0x000fe40007ffe0ff */
[----:B0-----:R-:W-:-:S05]  /*0f00*/  LOP3.LUT R3, R0, 0x1ffffff8, RZ, 0xc0, !PT ;  /* 0x1ffffff800037812 */ /* 0x001fca00078ec0ff */
[----:B------:R-:W-:-:S04]  /*0f10*/  IMAD.IADD R3, R12, 0x1, -R3 ;  /* 0x000000010c037824 */ /* 0x000fc800078e0a03 */
[----:B------:R-:W-:Y:S02]  /*0f20*/  IMAD.SHL.U32 R0, R3, 0x8, RZ ;  /* 0x0000000803007824 */ /* 0x000fe400078e00ff */
[----:B------:R-:W-:-:S03]  /*0f30*/  VIADD R3, R155, 0x6000 ;  /* 0x000060009b037836 */ /* 0x000fc60000000000 */
[----:B------:R0:W-:Y:S04]  /*0f40*/  STL [R1+0x8], R0 ;  /* 0x0000080001007387 */ /* 0x0001e80000100800 */
[----:B------:R1:W-:Y:S01]  /*0f50*/  STL [R1+0x4], R3 ;  /* 0x0000040301007387 */ /* 0x0003e20000100800 */
[----:B0-----:R-:W-:-:S05]  /*0f60*/  VIADD R0, R155, 0xc000 ;  /* 0x0000c0009b007836 */ /* 0x001fca0000000000 */
[----:B------:R1:W-:Y:S02]  /*0f70*/  STL [R1], R0 ;  /* 0x0000000001007387 */ /* 0x0003e40000100800 */
.L_x_164:
[----:B0--3-5:R-:W0:Y:S01]  /*0f80*/  LDC.64 R4, c[0x0][0xc60] ;  /* 0x00031800ff047b82 */ /* 0x029e220000000a00 */
[----:B------:R-:W-:Y:S01]  /*0f90*/  ULDC.64 UR6, c[0x0][0xa28] ;  /* 0x00028a0000067ab9 */ /* 0x000fe20000000a00 */
[----:B------:R-:W-:Y:S01]  /*0fa0*/  ULDC.64 UR8, c[0x0][0xa20] ;  /* 0x0002880000087ab9 */ /* 0x000fe20000000a00 */
[----:B------:R-:W-:Y:S01]  /*0fb0*/  ULDC UR4, c[0x0][0x404] ;  /* 0x0001010000047ab9 */ /* 0x000fe20000000800 */
[----:B0-----:R-:W-:-:S06]  /*0fc0*/  IMAD.WIDE R4, R27, 0x4, R4 ;  /* 0x000000041b047825 */ /* 0x001fcc00078e0204 */
[----:B--2---:R-:W2:Y:S01]  /*0fd0*/  LDG.E R4, desc[UR46][R4.64] ;  /* 0x0000002e04047981 */ /* 0x004ea2000c1e1900 */
[----:B------:R-:W-:Y:S02]  /*0fe0*/  UISETP.NE.U32.AND UP0, UPT, UR6, URZ, UPT ;  /* 0x0000003f0600728c */ /* 0x000fe4000bf05070 */
[----:B------:R-:W-:Y:S02]  /*0ff0*/  UISETP.NE.U32.AND UP1, UPT, UR8, URZ, UPT ;  /* 0x0000003f0800728c */ /* 0x000fe4000bf25070 */
[----:B------:R-:W-:Y:S02]  /*1000*/  UISETP.NE.AND.EX UP0, UPT, UR7, URZ, UPT, UP0 ;  /* 0x0000003f0700728c */ /* 0x000fe4000bf05300 */
[----:B------:R-:W-:-:S04]  /*1010*/  UISETP.NE.AND.EX UP1, UPT, UR9, URZ, UPT, UP1 ;  /* 0x0000003f0900728c */ /* 0x000fc8000bf25310 */
[----:B------:R-:W-:Y:S02]  /*1020*/  PLOP3.LUT P0, PT, PT, PT, UP0, 0x80, 0x0 ;  /* 0x000000000000781c */ /* 0x000fe40003f0f008 */
[----:B------:R-:W-:Y:S02]  /*1030*/  PLOP3.LUT P1, PT, PT, PT, UP1, 0x80, 0x0 ;  /* 0x000000000000781c */ /* 0x000fe40003f2f018 */
[----:B--2---:R-:W-:-:S13]  /*1040*/  R2UR UR41, R4 ;  /* 0x00000000042972ca */ /* 0x004fda00000e0000 */
[----:B------:R-:W-:Y:S02]  /*1050*/  USHF.R.S32.HI UR42, URZ, 0x1f, UR41 ;  /* 0x0000001f3f2a7899 */ /* 0x000fe40008011429 */
[----:B------:R-:W-:Y:S02]  /*1060*/  @UP0 ULEA UR6, UP2, UR41, UR6, 0x2 ;  /* 0x0000000629060291 */ /* 0x000fe4000f84103f */
[----:B------:R-:W-:Y:S02]  /*1070*/  @UP1 ULEA UR8, UP3, UR41, UR8, 0x2 ;  /* 0x0000000829081291 */ /* 0x000fe4000f86103f */
[----:B------:R-:W-:Y:S02]  /*1080*/  @UP0 ULEA.HI.X UR7, UR41, UR7, UR42, 0x2, UP2 ;  /* 0x0000000729070291 */ /* 0x000fe400090f142a */
[----:B------:R-:W-:Y:S01]  /*1090*/  @UP1 ULEA.HI.X UR9, UR41, UR9, UR42, 0x2, UP3 ;  /* 0x0000000929091291 */ /* 0x000fe200098f142a */
[----:B------:R-:W-:Y:S01]  /*10a0*/  IMAD.U32 R4, RZ, RZ, UR6 ;  /* 0x00000006ff047e24 */ /* 0x000fe2000f8e00ff */
[----:B----4-:R-:W-:-:S02]  /*10b0*/  MOV R6, UR8 ;  /* 0x0000000800067c02 */ /* 0x010fc40008000f00 */
[----:B------:R-:W-:Y:S01]  /*10c0*/  IMAD.U32 R5, RZ, RZ, UR7 ;  /* 0x00000007ff057e24 */ /* 0x000fe2000f8e00ff */
[----:B------:R-:W-:Y:S01]  /*10d0*/  ULDC.64 UR6, c[0x0][0x3f8] ;  /* 0x0000fe0000067ab9 */ /* 0x000fe20000000a00 */
[----:B------:R-:W-:-:S03]  /*10e0*/  IMAD.U32 R7, RZ, RZ, UR9 ;  /* 0x00000009ff077e24 */ /* 0x000fc6000f8e00ff */
[----:B------:R-:W2:Y:S04]  /*10f0*/  @P0 LDG.E R4, desc[UR46][R4.64] ;  /* 0x0000002e04040981 */ /* 0x000ea8000c1e1900 */
[----:B------:R-:W3:Y:S01]  /*1100*/  @P1 LDG.E R6, desc[UR46][R6.64] ;  /* 0x0000002e06061981 */ /* 0x000ee2000c1e1900 */
[----:B------:R-:W-:Y:S01]  /*1110*/  UISETP.NE.U32.AND UP0, UPT, UR6, URZ, UPT ;  /* 0x0000003f0600728c */ /* 0x000fe2000bf05070 */
[----:B-1----:R-:W-:Y:S01]  /*1120*/  IMAD.MOV.U32 R0, RZ, RZ, RZ ;  /* 0x000000ffff007224 */ /* 0x002fe200078e00ff */
[----:B------:R-:W-:Y:S01]  /*1130*/  UMOV UR49, URZ ;  /* 0x0000003f00317c82 */ /* 0x000fe20008000000 */
[----:B------:R0:W-:Y:S01]  /*1140*/  STL [R1+0xc], R25 ;  /* 0x00000c1901007387 */ /* 0x0001e20000100800 */
[----:B------:R-:W-:Y:S01]  /*1150*/  UISETP.NE.AND.EX UP0, UPT, UR7, URZ, UPT, UP0 ;  /* 0x0000003f0700728c */ /* 0x000fe2000bf05300 */
[----:B------:R-:W-:Y:S01]  /*1160*/  IMAD.MOV.U32 R3, RZ, RZ, RZ ;  /* 0x000000ffff037224 */ /* 0x000fe200078e00ff */
[----:B------:R-:W-:Y:S01]  /*1170*/  ULDC UR6, c[0x0][0x2e0] ;  /* 0x0000b80000067ab9 */ /* 0x000fe20000000800 */
[----:B------:R-:W-:Y:S01]  /*1180*/  UMOV UR43, UR5 ;  /* 0x00000005002b7c82 */ /* 0x000fe20008000000 */
[----:B------:R-:W-:Y:S01]  /*1190*/  USEL UR4, UR4, 0x1, UP0 ;  /* 0x0000000104047887 */ /* 0x000fe20008000000 */
[----:B------:R-:W-:Y:S01]  /*11a0*/  IMAD.MOV.U32 R151, RZ, RZ, RZ ;  /* 0x000000ffff977224 */ /* 0x000fe200078e00ff */
[----:B------:R-:W-:-:S02]  /*11b0*/  CS2R R20, SRZ ;  /* 0x0000000000147805 */ /* 0x000fc4000001ff00 */
[----:B------:R-:W-:Y:S01]  /*11c0*/  CS2R R22, SRZ ;  /* 0x0000000000167805 */ /* 0x000fe2000001ff00 */
[----:B------:R-:W-:Y:S01]  /*11d0*/  UIMAD UR4, UR4, UR6, URZ ;  /* 0x00000006040472a4 */ /* 0x000fe2000f8e023f */
[----:B------:R-:W-:Y:S02]  /*11e0*/  CS2R R28, SRZ ;  /* 0x00000000001c7805 */ /* 0x000fe4000001ff00 */
[----:B------:R-:W-:Y:S02]  /*11f0*/  CS2R R30, SRZ ;  /* 0x00000000001e7805 */ /* 0x000fe4000001ff00 */
[----:B------:R-:W-:Y:S02]  /*1200*/  CS2R R14, SRZ ;  /* 0x00000000000e7805 */ /* 0x000fe4000001ff00 */
[----:B------:R-:W-:Y:S02]  /*1210*/  MOV R32, RZ ;  /* 0x000000ff00207202 */ /* 0x000fe40000000f00 */
[----:B------:R-:W-:Y:S01]  /*1220*/  CS2R R12, SRZ ;  /* 0x00000000000c7805 */ /* 0x000fe2000001ff00 */
[----:B------:R-:W-:Y:S01]  /*1230*/  IMAD.MOV.U32 R34, RZ, RZ, RZ ;  /* 0x000000ffff227224 */ /* 0x000fe200078e00ff */
[----:B--2---:R-:W-:-:S02]  /*1240*/  @P0 R2UR UR49, R4 ;  /* 0x00000000043102ca */ /* 0x004fc400000e0000 */
[----:B------:R-:W-:Y:S02]  /*1250*/  PLOP3.LUT P0, PT, PT, PT, PT, 0x80, 0x0 ;  /* 0x000000000000781c */ /* 0x000fe40003f0f070 */
[----:B---3--:R-:W-:Y:S01]  /*1260*/  @P1 R2UR UR4, R6 ;  /* 0x00000000060412ca */ /* 0x008fe200000e0000 */
[----:B0-----:R-:W-:-:S14]  /*1270*/  @P1 BRA `(.L_x_123) ;  /* 0x0000000000341947 */ /* 0x001fdc0003800000 */
[----:B------:R-:W-:Y:S02]  /*1280*/  ULDC.64 UR6, c[0x0][0xa08] ;  /* 0x0002820000067ab9 */ /* 0x000fe40000000a00 */
[----:B------:R-:W-:-:S04]  /*1290*/  ISETP.NE.U32.AND P1, PT, RZ, UR6, PT ;  /* 0x00000006ff007c0c */ /* 0x000fc8000bf25070 */
[----:B------:R-:W-:-:S13]  /*12a0*/  ISETP.NE.AND.EX P1, PT, RZ, UR7, PT, P1 ;  /* 0x00000007ff007c0c */ /* 0x000fda000bf25310 */
[----:B------:R-:W-:Y:S05]  /*12b0*/  @!P1 BRA `(.L_x_123) ;  /* 0x0000000000249947 */ /* 0x000fea0003800000 */
[----:B------:R-:W-:Y:S02]  /*12c0*/  ULDC.64 UR4, c[0x0][0xa08] ;  /* 0x0002820000047ab9 */ /* 0x000fe40000000a00 */
[----:B------:R-:W-:-:S06]  /*12d0*/  UIMAD.WIDE UR4, UR41, 0x4, UR4 ;  /* 0x00000004290478a5 */ /* 0x000fcc000f8e0204 */
[----:B------:R-:W-:Y:S02]  /*12e0*/  IMAD.U32 R4, RZ, RZ, UR4 ;  /* 0x00000004ff047e24 */ /* 0x000fe4000f8e00ff */
[----:B------:R-:W-:-:S05]  /*12f0*/  IMAD.U32 R5, RZ, RZ, UR5 ;  /* 0x00000005ff057e24 */ /* 0x000fca000f8e00ff */
[----:B------:R-:W2:Y:S04]  /*1300*/  LDG.E R7, desc[UR46][R4.64] ;  /* 0x0000002e04077981 */ /* 0x000ea8000c1e1900 */
[----:B------:R-:W3:Y:S01]  /*1310*/  LDG.E R6, desc[UR46][R4.64+0x4] ;  /* 0x0000042e04067981 */ /* 0x000ee2000c1e1900 */
[----:B--2---:R-:W-:Y:S02]  /*1320*/  R2UR UR4, R7 ;  /* 0x00000000070472ca */ /* 0x004fe400000e0000 */
[----:B---3--:R-:W-:-:S13]  /*1330*/  R2UR UR5, R6 ;  /* 0x00000000060572ca */ /* 0x008fda00000e0000 */
[----:B------:R-:W-:-:S12]  /*1340*/  UIADD3 UR4, -UR4, UR5, URZ ;  /* 0x0000000504047290 */ /* 0x000fd8000fffe13f */
.L_x_123:
[----:B------:R-:W-:Y:S01]  /*1350*/  UIADD3 UR49, -UR49, UR4, URZ ;  /* 0x0000000431317290 */ /* 0x000fe2000fffe13f */
[----:B------:R-:W-:Y:S01]  /*1360*/  IMAD.MOV.U32 R33, RZ, RZ, RZ ;  /* 0x000000ffff217224 */ /* 0x000fe200078e00ff */
[----:B------:R-:W-:Y:S02]  /*1370*/  MOV R35, RZ ;  /* 0x000000ff00237202 */ /* 0x000fe40000000f00 */
[----:B------:R-:W-:Y:S01]  /*1380*/  CS2R R36, SRZ ;  /* 0x0000000000247805 */ /* 0x000fe2000001ff00 */
[----:B------:R-:W-:Y:S01]  /*1390*/  UISETP.GE.AND UP0, UPT, UR49, 0x1, UPT ;  /* 0x000000013100788c */ /* 0x000fe2000bf06270 */
[----:B------:R-:W-:Y:S01]  /*13a0*/  CS2R R38, SRZ ;  /* 0x0000000000267805 */ /* 0x000fe2000001ff00 */
[----:B------:R-:W-:Y:S01]  /*13b0*/  UIADD3 UR4, UR49, 0xbf, URZ ;  /* 0x000000bf31047890 */ /* 0x000fe2000fffe03f */
[----:B------:R-:W-:Y:S02]  /*13c0*/  CS2R R40, SRZ ;  /* 0x0000000000287805 */ /* 0x000fe4000001ff00 */
[----:B------:R-:W-:-:S02]  /*13d0*/  CS2R R42, SRZ ;  /* 0x00000000002a7805 */ /* 0x000fc4000001ff00 */
[----:B------:R-:W-:Y:S02]  /*13e0*/  CS2R R44, SRZ ;  /* 0x00000000002c7805 */ /* 0x000fe4000001ff00 */
[----:B------:R-:W-:Y:S01]  /*13f0*/  PLOP3.LUT P1, PT, PT, PT, UP0, 0x80, 0x0 ;  /* 0x000000000000781c */ /* 0x000fe20003f2f008 */
[----:B------:R-:W-:Y:S01]  /*1400*/  UIMAD.WIDE UR4, UR4, 0x2aaaaaab, URZ ;  /* 0x2aaaaaab040478a5 */ /* 0x000fe2000f8e023f */
[----:B------:R-:W-:Y:S02]  /*1410*/  CS2R R46, SRZ ;  /* 0x00000000002e7805 */ /* 0x000fe4000001ff00 */
[----:B------:R-:W-:Y:S01]  /*1420*/  CS2R R48, SRZ ;  /* 0x0000000000307805 */ /* 0x000fe2000001ff00 */
[----:B------:R-:W-:Y:S01]  /*1430*/  IMAD.MOV.U32 R50, RZ, RZ, RZ ;  /* 0x000000ffff327224 */ /* 0x000fe200078e00ff */
[----:B------:R-:W-:-:S04]  /*1440*/  USHF.R.U32.HI UR48, URZ, 0x1f, UR5 ;  /* 0x0000001f3f307899 */ /* 0x000fc80008011605 */
[----:B------:R-:W-:-:S03]  /*1450*/  ULEA.HI.SX32 UR48, UR5, UR48, 0x1b ;  /* 0x0000003005307291 */ /* 0x000fc6000f8fda3f */
[----:B------:R-:W-:Y:S09]  /*1460*/  @!P1 BRA `(.L_x_124) ;  /* 0x0000007c00189947 */ /* 0x000ff20003800000 */
[----:B------:R-:W0:Y:S01]  /*1470*/  S2R R4, SR_TID.X ;  /* 0x0000000000047919 */ /* 0x000e220000002100 */
[----:B------:R-:W-:-:S04]  /*1480*/  UIADD3 UR6, UR40, 0x1e800, URZ ;  /* 0x0001e80028067890 */ /* 0x000fc8000fffe03f */
[----:B------:R-:W-:-:S06]  /*1490*/  ULOP3.LUT UP0, URZ, UR6, 0x3ff, URZ, 0xc0, !UPT ;  /* 0x000003ff063f7892 */ /* 0x000fcc000f80c03f */
[----:B------:R-:W-:Y:S01]  /*14a0*/  PLOP3.LUT P0, PT, PT, PT, UP0, 0x80, 0x0 ;  /* 0x000000000000781c */ /* 0x000fe20003f0f008 */
[----:B0-----:R-:W-:-:S05]  /*14b0*/  VIADD R5, R4, 0xffffff80 ;  /* 0xffffff8004057836 */ /* 0x001fca0000000000 */
[----:B------:R-:W-:-:S04]  /*14c0*/  SHF.R.S32.HI R4, RZ, 0x1f, R5 ;  /* 0x0000001fff047819 */ /* 0x000fc80000011405 */
[----:B------:R-:W-:-:S04]  /*14d0*/  LEA.HI R4, R4, R5, RZ, 0x7 ;  /* 0x0000000504047211 */ /* 0x000fc800078f38ff */
[----:B------:R-:W-:-:S05]  /*14e0*/  SHF.R.S32.HI R4, RZ, 0x7, R4 ;  /* 0x00000007ff047819 */ /* 0x000fca0000011404 */
[----:B------:R-:W0:Y:S02]  /*14f0*/  SHFL.IDX PT, R0, R4, RZ, 0x1f ;  /* 0x00001fff04007589 */ /* 0x000e2400000e0000 */
[----:B0-----:R-:W-:-:S13]  /*1500*/  R2UR UR44, R0 ;  /* 0x00000000002c72ca */ /* 0x001fda00000e0000 */
[----:B------:R-:W-:-:S04]  /*1510*/  UIMAD.WIDE UR4, UR44, 0x55555556, URZ ;  /* 0x555555562c0478a5 */ /* 0x000fc8000f8e023f */
[----:B------:R-:W-:-:S04]  /*1520*/  ULEA.HI UR5, UR5, UR5, URZ, 0x1 ;  /* 0x0000000505057291 */ /* 0x000fc8000f8f083f */
[----:B------:R-:W-:Y:S01]  /*1530*/  UIMAD UR50, UR5, -0x3, UR44 ;  /* 0xfffffffd053278a4 */ /* 0x000fe2000f8e022c */
[----:B------:R-:W-:Y:S11]  /*1540*/  @!P0 BRA `(.L_x_125) ;  /* 0x0000000000408947 */ /* 0x000ff60003800000 */
[----:B------:R-:W-:Y:S01]  /*1550*/  MOV R0, 0x0 ;  /* 0x0000000000007802 */ /* 0x000fe20000000f00 */
[----:B------:R-:W-:Y:S01]  /*1560*/  ULDC.64 UR4, c[0x4][0xa8] ;  /* 0x01002a0000047ab9 */ /* 0x000fe20000000a00 */
[----:B------:R-:W-:Y:S01]  /*1570*/  ULDC.64 UR6, c[0x4][0x48] ;  /* 0x0100120000067ab9 */ /* 0x000fe20000000a00 */
[----:B------:R-:W-:Y:S01]  /*1580*/  IMAD.U32 R4, RZ, RZ, UR4 ;  /* 0x00000004ff047e24 */ /* 0x000fe2000f8e00ff */
[----:B------:R0:W1:Y:S01]  /*1590*/  LDC.64 R14, c[0x4][R0] ;  /* 0x01000000000e7b82 */ /* 0x0000620000000a00 */
        /* <DEDUP_REMOVED lines=8> */
[----:B0-----:R-:W-:-:S07]  /*1620*/  IMAD.MOV.U32 R13, RZ, RZ, RZ ;  /* 0x000000ffff0d7224 */ /* 0x001fce00078e00ff */
[----:B------:R-:W-:-:S07]  /*1630*/  LEPC R20, `(.L_x_125) ;  /* 0x000000001014794e */ /* 0x000fce0000000000 */
[----:B-1----:R-:W-:Y:S05]  /*1640*/  CALL.ABS.NOINC R14 ;  /* 0x000000000e007343 */ /* 0x002fea0003c00000 */
.L_x_125:
[----:B------:R-:W-:Y:S01]  /*1650*/  ULEA.HI UR4, UR37, UR37, URZ, 0x1 ;  /* 0x0000002525047291 */ /* 0x000fe2000f8f083f */
[----:B------:R-:W-:-:S03]  /*1660*/  IMAD.U32 R3, RZ, RZ, UR45 ;  /* 0x0000002dff037e24 */ /* 0x000fc6000f8e00ff */
[----:B------:R-:W-:Y:S02]  /*1670*/  ULOP3.LUT UR4, UR4, 0xfffffffe, URZ, 0xc0, !UPT ;  /* 0xfffffffe04047892 */ /* 0x000fe4000f8ec03f */
[----:B------:R-:W-:Y:S02]  /*1680*/  ISETP.NE.AND P0, PT, R3, 0x3, PT ;  /* 0x000000030300780c */ /* 0x000fe40003f05270 */
[----:B------:R-:W-:-:S06]  /*1690*/  UIADD3 UR4, UR37, -UR4, URZ ;  /* 0x8000000425047290 */ /* 0x000fcc000fffe03f */
[----:B------:R-:W-:-:S05]  /*16a0*/  IMAD.U32 R0, RZ, RZ, UR4 ;  /* 0x00000004ff007e24 */ /* 0x000fca000f8e00ff */
[----:B------:R-:W-:-:S04]  /*16b0*/  SHF.L.U32 R0, R0, 0x1f, RZ ;  /* 0x0000001f00007819 */ /* 0x000fc800000006ff */
[----:B------:R-:W0:Y:S02]  /*16c0*/  SYNCS.PHASECHK.TRANS64.TRYWAIT P1, [UR40+0x30800], R0 ;  /* 0x03080000ff0075a7 */ /* 0x000e240008020168 */
[----:B0-----:R-:W-:Y:S05]  /*16d0*/  @!P1 BRA `(.L_x_126) ;  /* 0x000000d0005c9947 */ /* 0x001fea0003800000 */
.L_x_248:
[----:B------:R-:W-:Y:S05]  /*16e0*/  @!P0 BRA `(.L_x_127) ;  /* 0x0000000000048947 */ /* 0x000fea0003800000 */
[----:B------:R-:W-:Y:S01]  /*16f0*/  BPT.TRAP 0x1 ;  /* 0x000000040000795c */ /* 0x000fe20000300000 */
.L_x_127:
[----:B0-----:R-:W-:Y:S01]  /*1700*/  IMAD.U32 R0, RZ, RZ, UR39 ;  /* 0x00000027ff007e24 */ /* 0x001fe2000f8e00ff */
[----:B------:R-:W-:-:S04]  /*1710*/  MOV R3, UR38 ;  /* 0x0000002600037c02 */ /* 0x000fc80008000f00 */
[----:B------:R-:W-:Y:S02]  /*1720*/  LEA R0, R0, UR40, 0x3 ;  /* 0x0000002800007c11 */ /* 0x000fe4000f8e18ff */
[----:B------:R-:W-:-:S04]  /*1730*/  SHF.L.U32 R3, R3, 0x1f, RZ ;  /* 0x0000001f03037819 */ /* 0x000fc800000006ff */
[----:B------:R0:W1:Y:S01]  /*1740*/  SYNCS.PHASECHK.TRANS64.TRYWAIT P2, [R0+URZ+0x30830], R3 ;  /* 0x03083003000075a7 */ /* 0x000062000804017f */
[----:B------:R-:W-:Y:S05]  /*1750*/  @!P0 BRA `(.L_x_128) ;  /* 0x0000000000048947 */ /* 0x000fea0003800000 */
[----:B------:R-:W-:Y:S01]  /*1760*/  BPT.TRAP 0x1 ;  /* 0x000000040000795c */ /* 0x000fe20000300000 */
.L_x_128:
[----:B------:R-:W2:Y:S01]  /*1770*/  S2R R4, SR_TID.X ;  /* 0x0000000000047919 */ /* 0x000ea20000002100 */
[----:B------:R-:W-:Y:S01]  /*1780*/  IMAD.MOV.U32 R151, RZ, RZ, RZ ;  /* 0x000000ffff977224 */ /* 0x000fe200078e00ff */
[----:B--2---:R-:W-:Y:S01]  /*1790*/  LOP3.LUT P1, RZ, R4, 0x7f, RZ, 0xc0, !PT ;  /* 0x0000007f04ff7812 */ /* 0x004fe2000782c0ff */
[----:B-1----:R-:W-:-:S12]  /*17a0*/  @P2 BRA `(.L_x_129) ;  /* 0x0000000000082947 */ /* 0x002fd80003800000 */
[----:B------:R-:W1:Y:S02]  /*17b0*/  SYNCS.PHASECHK.TRANS64.TRYWAIT P2, [R0+URZ+0x30830], R3 ;  /* 0x03083003000075a7 */ /* 0x000e64000804017f */
[----:B-1----:R-:W-:Y:S05]  /*17c0*/  @!P2 BRA `(.L_x_130) ;  /* 0x000000d00038a947 */ /* 0x002fea0003800000 */
.L_x_129:
[----:B------:R-:W-:Y:S05]  /*17d0*/  WARPSYNC.ALL ;  /* 0x0000000000007948 */ /* 0x000fea0003800000 */
[----:B------:R-:W-:Y:S01]  /*17e0*/  ULEA UR25, UR50, UR40, 0xd ;  /* 0x0000002832197291 */ /* 0x000fe2000f8e683f */
[----:B------:R-:W2:Y:S01]  /*17f0*/  LDL R121, [R1+0x14] ;  /* 0x0000140001797983 */ /* 0x000ea20000100800 */
[----:B------:R-:W-:Y:S01]  /*1800*/  UIADD3 UR4, UR40, 0x12400, URZ ;  /* 0x0001240028047890 */ /* 0x000fe2000fffe03f */
[----:B------:R-:W-:Y:S01]  /*1810*/  WARPGROUP.ARRIVE ;  /* 0x00000000000079c5 */ /* 0x000fe20000000000 */
[----:B------:R-:W-:Y:S01]  /*1820*/  UIADD3 UR5, UR25, 0xc400, URZ ;  /* 0x0000c40019057890 */ /* 0x000fe2000fffe03f */
[----:B------:R-:W-:Y:S01]  /*1830*/  P2R R120, PR, RZ, 0x1 ;  /* 0x00000001ff787803 */ /* 0x000fe20000000000 */
[----:B------:R-:W-:-:S02]  /*1840*/  USHF.R.U32.HI UR4, URZ, 0x4, UR4 ;  /* 0x000000043f047899 */ /* 0x000fc40008011604 */
[----:B------:R-:W-:Y:S02]  /*1850*/  USHF.R.U32.HI UR5, URZ, 0x4, UR5 ;  /* 0x000000043f057899 */ /* 0x000fe40008011605 */
[----:B------:R-:W-:Y:S02]  /*1860*/  ULOP3.LUT UR4, UR4, 0x3fff, URZ, 0xc0, !UPT ;  /* 0x00003fff04047892 */ /* 0x000fe4000f8ec03f */
[----:B------:R-:W-:Y:S02]  /*1870*/  ULOP3.LUT UR5, UR5, 0x3fff, URZ, 0xc0, !UPT ;  /* 0x00003fff05057892 */ /* 0x000fe4000f8ec03f */
[----:B------:R-:W-:Y:S02]  /*1880*/  ULOP3.LUT UR24, UR4, 0x10000, URZ, 0xfc, !UPT ;  /* 0x0001000004187892 */ /* 0x000fe4000f8efc3f */
[----:B------:R-:W-:Y:S02]  /*1890*/  ULOP3.LUT UR4, UR5, 0x10000, URZ, 0xfc, !UPT ;  /* 0x0001000005047892 */ /* 0x000fe4000f8efc3f */
[----:B------:R-:W-:Y:S01]  /*18a0*/  UIMAD UR6, UR39, 0x600, UR24 ;  /* 0x00000600270678a4 */ /* 0x000fe2000f8e0218 */
[----:B------:R-:W-:Y:S01]  /*18b0*/  UMOV UR5, 0x40000040 ;  /* 0x4000004000057882 */ /* 0x000fe20000000000 */
[----:B------:R-:W-:Y:S01]  /*18c0*/  UMOV UR7, 0x40000040 ;  /* 0x4000004000077882 */ /* 0x000fe20000000000 */
[----:B------:R-:W-:-:S02]  /*18d0*/  UIADD3 UR8, UR4, 0x2, URZ ;  /* 0x0000000204087890 */ /* 0x000fc4000fffe03f */
[----:B------:R-:W-:Y:S01]  /*18e0*/  UIADD3 UR10, UR6, 0x2, URZ ;  /* 0x00000002060a7890 */ /* 0x000fe2000fffe03f */
[----:B------:R-:W-:-:S03]  /*18f0*/  UMOV UR9, 0x40000040 ;  /* 0x4000004000097882 */ /* 0x000fc60000000000 */
[----:B------:R-:W-:Y:S01]  /*1900*/  HGMMA.64x192x16.F32.BF16 R24, gdesc[UR4], RZ, !UPT, gsb0 ;  /* 0x02e00000041879f0 */ /* 0x000fe2000c0018ff */
[----:B------:R-:W-:Y:S01]  /*1910*/  UMOV UR11, 0x40000040 ;  /* 0x40000040000b7882 */ /* 0x000fe20000000000 */
[----:B------:R-:W-:Y:S02]  /*1920*/  UIADD3 UR12, UR4, 0x4, URZ ;  /* 0x00000004040c7890 */ /* 0x000fe4000fffe03f */
[----:B------:R-:W-:Y:S01]  /*1930*/  UIADD3 UR14, UR6, 0x4, URZ ;  /* 0x00000004060e7890 */ /* 0x000fe2000fffe03f */
[----:B------:R-:W-:Y:S01]  /*1940*/  UMOV UR13, 0x40000040 ;  /* 0x40000040000d7882 */ /* 0x000fe20000000000 */
[----:B------:R-:W-:Y:S01]  /*1950*/  UMOV UR15, 0x40000040 ;  /* 0x40000040000f7882 */ /* 0x000fe20000000000 */
[----:B------:R-:W-:Y:S02]  /*1960*/  UIADD3 UR16, UR4, 0x6, URZ ;  /* 0x0000000604107890 */ /* 0x000fe4000fffe03f */
[----:B------:R-:W-:Y:S01]  /*1970*/  UIADD3 UR18, UR6, 0x6, URZ ;  /* 0x0000000606127890 */ /* 0x000fe2000fffe03f */
[----:B------:R-:W-:Y:S01]  /*1980*/  UMOV UR17, 0x40000040 ;  /* 0x4000004000117882 */ /* 0x000fe20000000000 */
[----:B------:R-:W-:Y:S01]  /*1990*/  UMOV UR19, 0x40000040 ;  /* 0x4000004000137882 */ /* 0x000fe20000000000 */
[----:B------:R-:W-:Y:S01]  /*19a0*/  ULDC UR6, c[0x0][0x9d8] ;  /* 0x0002760000067ab9 */ /* 0x000fe20000000800 */
[----:B------:R-:W-:Y:S01]  /*19b0*/  ULDC UR26, c[0x0][0x988] ;  /* 0x00026200001a7ab9 */ /* 0x000fe20000000800 */
[----:B------:R-:W-:-:S02]  /*19c0*/  WARPGROUP.DEPBAR.LE gsb0, 0x0 ;  /* 0x00008000000079c5 */ /* 0x000fc40000010000 */
        /* <DEDUP_REMOVED lines=9> */
[----:B01----:R-:W-:Y:S01]  /*1a60*/  FMUL.FTZ R3, R24, UR6 ;  /* 0x0000000618037c20 */ /* 0x003fe20008410000 */
[----:B------:R-:W-:Y:S01]  /*1a70*/  FMUL.FTZ R4, R25, UR6 ;  /* 0x0000000619047c20 */ /* 0x000fe20008410000 */
[----:B------:R-:W-:Y:S01]  /*1a80*/  FMUL.FTZ R7, R28, UR6 ;  /* 0x000000061c077c20 */ /* 0x000fe20008410000 */
[----:B------:R-:W-:Y:S01]  /*1a90*/  FMUL.FTZ R14, R35, UR6 ;  /* 0x00000006230e7c20 */ /* 0x000fe20008410000 */
[----:B------:R-:W-:Y:S01]  /*1aa0*/  FMUL.FTZ R15, R36, UR6 ;  /* 0x00000006240f7c20 */ /* 0x000fe20008410000 */
[----:B------:R-:W-:Y:S01]  /*1ab0*/  FMUL.FTZ R8, R29, UR6 ;  /* 0x000000061d087c20 */ /* 0x000fe20008410000 */
[----:B------:R-:W0:Y:S01]  /*1ac0*/  MUFU.TANH R3, R3 ;  /* 0x0000000300037308 */ /* 0x000e220000002400 */
[----:B------:R-:W-:Y:S01]  /*1ad0*/  FMUL.FTZ R35, R54, UR6 ;  /* 0x0000000636237c20 */ /* 0x000fe20008410000 */
[----:B------:R-:W-:Y:S01]  /*1ae0*/  FMUL.FTZ R36, R55, UR6 ;  /* 0x0000000637247c20 */ /* 0x000fe20008410000 */
[----:B------:R-:W-:Y:S01]  /*1af0*/  FMUL.FTZ R54, R73, UR6 ;  /* 0x0000000649367c20 */ /* 0x000fe20008410000 */
[----:B------:R-:W-:Y:S01]  /*1b00*/  FMUL.FTZ R55, R74, UR6 ;  /* 0x000000064a377c20 */ /* 0x000fe20008410000 */
[----:B--2---:R-:W-:-:S02]  /*1b10*/  VIADD R73, R121, UR49 ;  /* 0x0000003179497c36 */ /* 0x004fc40008000000 */
[----:B------:R-:W-:Y:S01]  /*1b20*/  FMUL.FTZ R5, R26, UR6 ;  /* 0x000000061a057c20 */ /* 0x000fe20008410000 */
[----:B------:R-:W-:Y:S01]  /*1b30*/  FMUL.FTZ R11, R32, UR6 ;  /* 0x00000006200b7c20 */ /* 0x000fe20008410000 */
[----:B------:R-:W1:Y:S01]  /*1b40*/  MUFU.TANH R4, R4 ;  /* 0x0000000400047308 */ /* 0x000e620000002400 */
[----:B------:R-:W-:Y:S02]  /*1b50*/  IMAD.U32 R74, RZ, RZ, UR48 ;  /* 0x00000030ff4a7e24 */ /* 0x000fe4000f8e00ff */
[----:B------:R-:W-:Y:S01]  /*1b60*/  FMUL.FTZ R6, R27, UR6 ;  /* 0x000000061b067c20 */ /* 0x000fe20008410000 */
[----:B------:R-:W-:Y:S01]  /*1b70*/  FMUL.FTZ R12, R33, UR6 ;  /* 0x00000006210c7c20 */ /* 0x000fe20008410000 */
[----:B------:R-:W-:Y:S01]  /*1b80*/  FMUL.FTZ R9, R30, UR6 ;  /* 0x000000061e097c20 */ /* 0x000fe20008410000 */
[----:B------:R-:W-:Y:S01]  /*1b90*/  FMUL.FTZ R10, R31, UR6 ;  /* 0x000000061f0a7c20 */ /* 0x000fe20008410000 */
[----:B------:R-:W-:Y:S01]  /*1ba0*/  FMUL.FTZ R18, R37, UR6 ;  /* 0x0000000625127c20 */ /* 0x000fe20008410000 */
[----:B------:R-:W-:Y:S01]  /*1bb0*/  FMUL.FTZ R25, R44, UR6 ;  /* 0x000000062c197c20 */ /* 0x000fe20008410000 */
[----:B------:R-:W2:Y:S01]  /*1bc0*/  MUFU.TANH R7, R7 ;  /* 0x0000000700077308 */ /* 0x000ea20000002400 */
[----:B------:R-:W-:-:S02]  /*1bd0*/  IMAD R73, R74, -0xc0, R73 ;  /* 0xffffff404a497824 */ /* 0x000fc400078e0249 */
[----:B------:R-:W-:Y:S01]  /*1be0*/  FMUL.FTZ R44, R63, UR6 ;  /* 0x000000063f2c7c20 */ /* 0x000fe20008410000 */
[----:B------:R-:W-:Y:S01]  /*1bf0*/  FMUL.FTZ R63, R82, UR6 ;  /* 0x00000006523f7c20 */ /* 0x000fe20008410000 */
[----:B------:R-:W-:Y:S01]  /*1c00*/  FMUL.FTZ R13, R34, UR6 ;  /* 0x00000006220d7c20 */ /* 0x000fe20008410000 */
[----:B------:R-:W-:Y:S01]  /*1c10*/  FMUL.FTZ R21, R40, UR6 ;  /* 0x0000000628157c20 */ /* 0x000fe20008410000 */
[----:B------:R-:W-:Y:S01]  /*1c20*/  FMUL.FTZ R22, R41, UR6 ;  /* 0x0000000629167c20 */ /* 0x000fe20008410000 */
[----:B------:R-:W-:Y:S01]  /*1c30*/  FMUL.FTZ R26, R45, UR6 ;  /* 0x000000062d1a7c20 */ /* 0x000fe20008410000 */
[----:B------:R-:W3:Y:S01]  /*1c40*/  MUFU.TANH R8, R8 ;  /* 0x0000000800087308 */ /* 0x000ee20000002400 */
[C---:B------:R-:W-:Y:S01]  /*1c50*/  ISETP.GT.AND P4, PT, R73.reuse, RZ, PT ;  /* 0x000000ff4900720c */ /* 0x040fe20003f84270 */
[----:B------:R-:W-:Y:S01]  /*1c60*/  FMUL.FTZ R45, R64, UR6 ;  /* 0x00000006402d7c20 */ /* 0x000fe20008410000 */
[----:B------:R-:W-:Y:S01]  /*1c70*/  ISETP.GT.AND P3, PT, R73, 0x1, PT ;  /* 0x000000014900780c */ /* 0x000fe20003f64270 */
[----:B------:R-:W-:Y:S01]  /*1c80*/  FMUL.FTZ R64, R83, UR6 ;  /* 0x0000000653407c20 */ /* 0x000fe20008410000 */
[----:B------:R-:W-:Y:S01]  /*1c90*/  FMUL.FTZ R19, R38, UR6 ;  /* 0x0000000626137c20 */ /* 0x000fe20008410000 */
[----:B------:R-:W-:Y:S01]  /*1ca0*/  FMUL.FTZ R20, R39, UR6 ;  /* 0x0000000627147c20 */ /* 0x000fe20008410000 */
[----:B------:R-:W-:Y:S01]  /*1cb0*/  FMUL.FTZ R27, R46, UR6 ;  /* 0x000000062e1b7c20 */ /* 0x000fe20008410000 */
[----:B------:R-:W4:Y:S01]  /*1cc0*/  MUFU.TANH R5, R5 ;  /* 0x0000000500057308 */ /* 0x000f220000002400 */
[----:B------:R-:W-:Y:S01]  /*1cd0*/  ISETP.GT.AND P2, PT, R73, 0x8, PT ;  /* 0x000000084900780c */ /* 0x000fe20003f44270 */
[----:B------:R-:W-:Y:S01]  /*1ce0*/  FMUL.FTZ R46, R65, UR6 ;  /* 0x00000006412e7c20 */ /* 0x000fe20008410000 */
[----:B0-----:R-:W-:Y:S01]  /*1cf0*/  FSEL R3, R3, -INF , P4 ;  /* 0xff80000003037808 */ /* 0x001fe20002000000 */
[----:B------:R-:W-:Y:S01]  /*1d00*/  FMUL.FTZ R65, R84, UR6 ;  /* 0x0000000654417c20 */ /* 0x000fe20008410000 */
[----:B------:R-:W-:Y:S01]  /*1d10*/  FMUL.FTZ R23, R42, UR6 ;  /* 0x000000062a177c20 */ /* 0x000fe20008410000 */
[----:B------:R-:W-:Y:S01]  /*1d20*/  FMUL.FTZ R29, R48, UR6 ;  /* 0x00000006301d7c20 */ /* 0x000fe20008410000 */
[----:B------:R-:W-:Y:S01]  /*1d30*/  FMUL.FTZ R24, R43, UR6 ;  /* 0x000000062b187c20 */ /* 0x000fe20008410000 */
[----:B------:R-:W0:Y:S01]  /*1d40*/  MUFU.TANH R11, R11 ;  /* 0x0000000b000b7308 */ /* 0x000e220000002400 */
[----:B-1----:R-:W-:Y:S01]  /*1d50*/  FSEL R4, R4, -INF , P3 ;  /* 0xff80000004047808 */ /* 0x002fe20001800000 */
[----:B------:R-:W-:Y:S01]  /*1d60*/  FMUL.FTZ R30, R49, UR6 ;  /* 0x00000006311e7c20 */ /* 0x000fe20008410000 */
[----:B------:R-:W-:Y:S01]  /*1d70*/  FMUL.FTZ R28, R47, UR6 ;  /* 0x000000062f1c7c20 */ /* 0x000fe20008410000 */
[----:B------:R-:W-:Y:S01]  /*1d80*/  FMUL.FTZ R33, R52, UR6 ;  /* 0x0000000634217c20 */ /* 0x000fe20008410000 */
[----:B------:R-:W-:Y:S01]  /*1d90*/  FMUL.FTZ R32, R51, UR6 ;  /* 0x0000000633207c20 */ /* 0x000fe20008410000 */
[----:B------:R-:W-:Y:S01]  /*1da0*/  FMUL.FTZ R109, R109, UR6 ;  /* 0x000000066d6d7c20 */ /* 0x000fe20008410000 */
[----:B------:R-:W-:Y:S01]  /*1db0*/  FMUL.FTZ R112, R112, UR6 ;  /* 0x0000000670707c20 */ /* 0x000fe20008410000 */
[----:B------:R-:W1:Y:S01]  /*1dc0*/  MUFU.TANH R6, R6 ;  /* 0x0000000600067308 */ /* 0x000e620000002400 */
[----:B------:R-:W-:Y:S01]  /*1dd0*/  ISETP.GT.AND P6, PT, R73, 0x9, PT ;  /* 0x000000094900780c */ /* 0x000fe20003fc4270 */
[----:B------:R-:W-:Y:S01]  /*1de0*/  FMUL.FTZ R47, R66, UR6 ;  /* 0x00000006422f7c20 */ /* 0x000fe20008410000 */
[----:B--2---:R-:W-:Y:S01]  /*1df0*/  FSEL R7, R7, -INF , P2 ;  /* 0xff80000007077808 */ /* 0x004fe20001000000 */
[----:B------:R-:W-:Y:S01]  /*1e00*/  FMUL.FTZ R66, R85, UR6 ;  /* 0x0000000655427c20 */ /* 0x000fe20008410000 */
[----:B------:R-:W-:Y:S01]  /*1e10*/  FMUL.FTZ R113, R113, UR6 ;  /* 0x0000000671717c20 */ /* 0x000fe20008410000 */
[----:B------:R-:W-:Y:S01]  /*1e20*/  FMUL.FTZ R110, R110, UR6 ;  /* 0x000000066e6e7c20 */ /* 0x000fe20008410000 */
[----:B------:R-:W-:Y:S01]  /*1e30*/  FMUL.FTZ R116, R116, UR6 ;  /* 0x0000000674747c20 */ /* 0x000fe20008410000 */
[----:B------:R-:W2:Y:S01]  /*1e40*/  MUFU.TANH R12, R12 ;  /* 0x0000000c000c7308 */ /* 0x000ea20000002400 */
[----:B------:R-:W-:Y:S01]  /*1e50*/  FMNMX.FTZ R82, R3, R4, !PT ;  /* 0x0000000403527209 */ /* 0x000fe20007810000 */
[----:B------:R-:W-:Y:S01]  /*1e60*/  FMUL.FTZ R34, R53, UR6 ;  /* 0x0000000635227c20 */ /* 0x000fe20008410000 */
[----:B------:R-:W-:Y:S01]  /*1e70*/  FMUL.FTZ R117, R117, UR6 ;  /* 0x0000000675757c20 */ /* 0x000fe20008410000 */
[----:B------:R-:W5:Y:S04]  /*1e80*/  LDL R121, [R1+0x4] ;  /* 0x0000040001797983 */ /* 0x000f680000100800 */
[----:B------:R-:W2:Y:S01]  /*1e90*/  MUFU.TANH R9, R9 ;  /* 0x0000000900097308 */ /* 0x000ea20000002400 */
[----:B------:R-:W-:Y:S01]  /*1ea0*/  ISETP.GT.AND P5, PT, R73, 0x10, PT ;  /* 0x000000104900780c */ /* 0x000fe20003fa4270 */
[----:B------:R-:W-:Y:S01]  /*1eb0*/  FMUL.FTZ R31, R50, UR6 ;  /* 0x00000006321f7c20 */ /* 0x000fe20008410000 */
[----:B---3--:R-:W-:Y:S01]  /*1ec0*/  FSEL R8, R8, -INF , P6 ;  /* 0xff80000008087808 */ /* 0x008fe20003000000 */
[----:B------:R-:W-:-:S04]  /*1ed0*/  FMUL.FTZ R37, R56, UR6 ;  /* 0x0000000638257c20 */ /* 0x000fc80008410000 */
[----:B------:R-:W3:Y:S01]  /*1ee0*/  MUFU.TANH R15, R15 ;  /* 0x0000000f000f7308 */ /* 0x000ee20000002400 */
[----:B------:R-:W-:Y:S01]  /*1ef0*/  FMNMX.FTZ R83, R7, R82, !PT ;  /* 0x0000005207537209 */ /* 0x000fe20007810000 */
[----:B------:R-:W-:Y:S01]  /*1f00*/  FMUL.FTZ R38, R57, UR6 ;  /* 0x0000000639267c20 */ /* 0x000fe20008410000 */
[----:B----4-:R-:W-:Y:S01]  /*1f10*/  FSEL R5, R5, -INF , P4 ;  /* 0xff80000005057808 */ /* 0x010fe20002000000 */
[----:B------:R-:W-:-:S04]  /*1f20*/  FMUL.FTZ R48, R67, UR6 ;  /* 0x0000000643307c20 */ /* 0x000fc80008410000 */
[----:B------:R-:W4:Y:S01]  /*1f30*/  MUFU.TANH R10, R10 ;  /* 0x0000000a000a7308 */ /* 0x000f220000002400 */
[----:B------:R-:W-:Y:S01]  /*1f40*/  ISETP.GT.AND P4, PT, R73, 0x11, PT ;  /* 0x000000114900780c */ /* 0x000fe20003f84270 */
[----:B------:R-:W-:Y:S01]  /*1f50*/  FMUL.FTZ R67, R86, UR6 ;  /* 0x0000000656437c20 */ /* 0x000fe20008410000 */
[----:B0-----:R-:W-:Y:S01]  /*1f60*/  FSEL R11, R11, -INF , P5 ;  /* 0xff8000000b0b7808 */ /* 0x001fe20002800000 */
[----:B------:R-:W-:-:S04]  /*1f70*/  FMUL.FTZ R41, R60, UR6 ;  /* 0x000000063c297c20 */ /* 0x000fc80008410000 */
[----:B------:R-:W0:Y:S01]  /*1f80*/  MUFU.TANH R18, R18 ;  /* 0x0000001200127308 */ /* 0x000e220000002400 */
[----:B------:R-:W-:Y:S01]  /*1f90*/  FMNMX.FTZ R82, R8, R83, !PT ;  /* 0x0000005308527209 */ /* 0x000fe20007810000 */
[----:B------:R-:W-:Y:S01]  /*1fa0*/  FMUL.FTZ R42, R61, UR6 ;  /* 0x000000063d2a7c20 */ /* 0x000fe20008410000 */
[----:B-1----:R-:W-:Y:S01]  /*1fb0*/  FSEL R6, R6, -INF , P3 ;  /* 0xff80000006067808 */ /* 0x002fe20001800000 */
[----:B------:R-:W-:Y:S01]  /*1fc0*/  FMUL.FTZ R39, R58, UR6 ;  /* 0x000000063a277c20 */ /* 0x000fe20008410000 */
[----:B------:R-:W-:-:S03]  /*1fd0*/  FMUL.FTZ R40, R59, UR6 ;  /* 0x000000063b287c20 */ /* 0x000fc60008410000 */
[----:B------:R-:W1:Y:S01]  /*1fe0*/  MUFU.TANH R13, R13 ;  /* 0x0000000d000d7308 */ /* 0x000e620000002400 */
[----:B------:R-:W-:Y:S01]  /*1ff0*/  ISETP.GT.AND P3, PT, R73, 0x18, PT ;  /* 0x000000184900780c */ /* 0x000fe20003f64270 */
[----:B------:R-:W-:Y:S01]  /*2000*/  FMUL.FTZ R43, R62, UR6 ;  /* 0x000000063e2b7c20 */ /* 0x000fe20008410000 */
[----:B--2---:R-:W-:Y:S01]  /*2010*/  FSEL R12, R12, -INF , P4 ;  /* 0xff8000000c0c7808 */ /* 0x004fe20002000000 */
[----:B------:R-:W-:-:S04]  /*2020*/  FMUL.FTZ R49, R68, UR6 ;  /* 0x0000000644317c20 */ /* 0x000fc80008410000 */
[----:B------:R-:W2:Y:S01]  /*2030*/  MUFU.TANH R21, R21 ;  /* 0x0000001500157308 */ /* 0x000ea20000002400 */
[----:B------:R-:W-:Y:S01]  /*2040*/  FMNMX.FTZ R83, R11, R82, !PT ;  /* 0x000000520b537209 */ /* 0x000fe20007810000 */
[----:B------:R-:W-:Y:S01]  /*2050*/  FMUL.FTZ R50, R69, UR6 ;  /* 0x0000000645327c20 */ /* 0x000fe20008410000 */
[----:B------:R-:W-:Y:S01]  /*2060*/  FSEL R9, R9, -INF , P2 ;  /* 0xff80000009097808 */ /* 0x000fe20001000000 */
[----:B------:R-:W-:-:S04]  /*2070*/  FMUL.FTZ R53, R72, UR6 ;  /* 0x0000000648357c20 */ /* 0x000fc80008410000 */
        /* <DEDUP_REMOVED lines=19> */
[----:B------:R-:W-:-:S04]  /*21b0*/  FMUL.FTZ R59, R78, UR6 ;  /* 0x000000064e3b7c20 */ /* 0x000fc80008410000 */
        /* <DEDUP_REMOVED lines=8> */
[----:B------:R-:W-:-:S05]  /*2240*/  FSEL R14, R14, -INF , P4 ;  /* 0xff8000000e0e7808 */ /* 0x000fca0002000000 */
[----:B------:R-:W-:Y:S01]  /*2250*/  MUFU.TANH R35, R35 ;  /* 0x0000002300237308 */ /* 0x000fe20000002400 */
[----:B------:R-:W-:-:S07]  /*2260*/  ISETP.GT.AND P4, PT, R73, 0x28, PT ;  /* 0x000000284900780c */ /* 0x000fce0003f84270 */
[----:B------:R-:W-:Y:S01]  /*2270*/  MUFU.TANH R36, R36 ;  /* 0x0000002400247308 */ /* 0x000fe20000002400 */
[----:B---3--:R-:W-:-:S07]  /*2280*/  FSEL R22, R22, -INF , P5 ;  /* 0xff80000016167808 */ /* 0x008fce0002800000 */
[----:B------:R-:W-:Y:S01]  /*2290*/  MUFU.TANH R54, R54 ;  /* 0x0000003600367308 */ /* 0x000fe20000002400 */
[----:B------:R-:W-:-:S07]  /*22a0*/  FMNMX.FTZ R85, R21, R84, !PT ;  /* 0x0000005415557209 */ /* 0x000fce0007810000 */
[----:B------:R-:W-:Y:S08]  /*22b0*/  MUFU.TANH R55, R55 ;  /* 0x0000003700377308 */ /* 0x000ff00000002400 */
[----:B------:R-:W3:Y:S08]  /*22c0*/  MUFU.TANH R23, R23 ;  /* 0x0000001700177308 */ /* 0x000ef00000002400 */
[----:B------:R-:W3:Y:S01]  /*22d0*/  MUFU.TANH R29, R29 ;  /* 0x0000001d001d7308 */ /* 0x000ee20000002400 */
[----:B----4-:R-:W-:Y:S01]  /*22e0*/  FSEL R19, R19, -INF , P3 ;  /* 0xff80000013137808 */ /* 0x010fe20001800000 */
[----:B------:R-:W-:-:S06]  /*22f0*/  FMUL.FTZ R74, R92, UR6 ;  /* 0x000000065c4a7c20 */ /* 0x000fcc0008410000 */
[----:B------:R-:W4:Y:S01]  /*2300*/  MUFU.TANH R24, R24 ;  /* 0x0000001800187308 */ /* 0x000f220000002400 */
[----:B------:R-:W-:Y:S01]  /*2310*/  ISETP.GT.AND P3, PT, R73, 0x29, PT ;  /* 0x000000294900780c */ /* 0x000fe20003f64270 */
[----:B------:R-:W-:Y:S01]  /*2320*/  FMUL.FTZ R68, R87, UR6 ;  /* 0x0000000657447c20 */ /* 0x000fe20008410000 */
[----:B0-----:R-:W-:Y:S01]  /*2330*/  FSEL R25, R25, -INF , P4 ;  /* 0xff80000019197808 */ /* 0x001fe20002000000 */
[----:B------:R-:W-:-:S04]  /*2340*/  FMUL.FTZ R71, R90, UR6 ;  /* 0x000000065a477c20 */ /* 0x000fc80008410000 */
[----:B------:R-:W0:Y:S01]  /*2350*/  MUFU.TANH R30, R30 ;  /* 0x0000001e001e7308 */ /* 0x000e220000002400 */
[----:B------:R-:W-:Y:S02]  /*2360*/  FMNMX.FTZ R84, R22, R85, !PT ;  /* 0x0000005516547209 */ /* 0x000fe40007810000 */
[----:B-1----:R-:W-:-:S05]  /*2370*/  FSEL R20, R20, -INF , P2 ;  /* 0xff80000014147808 */ /* 0x002fca0001000000 */
[----:B------:R-:W1:Y:S01]  /*2380*/  MUFU.TANH R27, R27 ;  /* 0x0000001b001b7308 */ /* 0x000e620000002400 */
[----:B------:R-:W-:Y:S02]  /*2390*/  ISETP.GT.AND P2, PT, R73, 0x30, PT ;  /* 0x000000304900780c */ /* 0x000fe40003f44270 */
[----:B--2---:R-:W-:-:S05]  /*23a0*/  FSEL R26, R26, -INF , P3 ;  /* 0xff8000001a1a7808 */ /* 0x004fca0001800000 */
[----:B------:R-:W2:Y:S01]  /*23b0*/  MUFU.TANH R33, R33 ;  /* 0x0000002100217308 */ /* 0x000ea20000002400 */
[----:B------:R-:W-:Y:S02]  /*23c0*/  FMNMX.FTZ R85, R25, R84, !PT ;  /* 0x0000005419557209 */ /* 0x000fe40007810000 */
[----:B---3--:R-:W-:-:S05]  /*23d0*/  FSEL R23, R23, -INF , P6 ;  /* 0xff80000017177808 */ /* 0x008fca0003000000 */
[----:B------:R-:W3:Y:S01]  /*23e0*/  MUFU.TANH R28, R28 ;  /* 0x0000001c001c7308 */ /* 0x000ee20000002400 */
[----:B------:R-:W-:Y:S02]  /*23f0*/  ISETP.GT.AND P6, PT, R73, 0x31, PT ;  /* 0x000000314900780c */ /* 0x000fe40003fc4270 */
[----:B------:R-:W-:-:S05]  /*2400*/  FSEL R29, R29, -INF , P2 ;  /* 0xff8000001d1d7808 */ /* 0x000fca0001000000 */
[----:B------:R-:W3:Y:S01]  /*2410*/  MUFU.TANH R34, R34 ;  /* 0x0000002200227308 */ /* 0x000ee20000002400 */
[----:B------:R-:W-:Y:S02]  /*2420*/  FMNMX.FTZ R86, R26, R85, !PT ;  /* 0x000000551a567209 */ /* 0x000fe40007810000 */
[----:B----4-:R-:W-:-:S05]  /*2430*/  FSEL R24, R24, -INF , P5 ;  /* 0xff80000018187808 */ /* 0x010fca0002800000 */
[----:B------:R-:W4:Y:S01]  /*2440*/  MUFU.TANH R31, R31 ;  /* 0x0000001f001f7308 */ /* 0x000f220000002400 */
[----:B------:R-:W-:Y:S02]  /*2450*/  ISETP.GT.AND P5, PT, R73, 0x38, PT ;  /* 0x000000384900780c */ /* 0x000fe40003fa4270 */
[----:B0-----:R-:W-:-:S05]  /*2460*/  FSEL R30, R30, -INF , P6 ;  /* 0xff8000001e1e7808 */ /* 0x001fca0003000000 */
        /* <DEDUP_REMOVED lines=11> */
[----:B------:R-:W-:Y:S02]  /*2520*/  FSEL R34, R34, -INF , P4 ;  /* 0xff80000022227808 */ /* 0x000fe40002000000 */
[----:B------:R-:W-:-:S03]  /*2530*/  FMNMX.FTZ R85, R33, R86, !PT ;  /* 0x0000005621557209 */ /* 0x000fc60007810000 */
[----:B------:R-:W3:Y:S01]  /*2540*/  MUFU.TANH R42, R42 ;  /* 0x0000002a002a7308 */ /* 0x000ee20000002400 */
[----:B----4-:R-:W-:Y:S02]  /*2550*/  FSEL R31, R31, -INF , P2 ;  /* 0xff8000001f1f7808 */ /* 0x010fe40001000000 */
[----:B------:R-:W-:Y:S02]  /*2560*/  ISETP.GT.AND P2, PT, R73, 0x41, PT ;  /* 0x000000414900780c */ /* 0x000fe40003f44270 */
[----:B0-----:R-:W-:-:S03]  /*2570*/  FSEL R37, R37, -INF , P3 ;  /* 0xff80000025257808 */ /* 0x001fc60001800000 */
[----:B------:R-:W0:Y:S01]  /*2580*/  MUFU.TANH R39, R39 ;  /* 0x0000002700277308 */ /* 0x000e220000002400 */
[----:B------:R-:W-:Y:S02]  /*2590*/  FMNMX.FTZ R86, R34, R85, !PT ;  /* 0x0000005522567209 */ /* 0x000fe40007810000 */
[----:B-1----:R-:W-:-:S05]  /*25a0*/  FSEL R32, R32, -INF , P6 ;  /* 0xff80000020207808 */ /* 0x002fca0003000000 */
[----:B------:R-:W1:Y:S01]  /*25b0*/  MUFU.TANH R45, R45 ;  /* 0x0000002d002d7308 */ /* 0x000e620000002400 */
[----:B------:R-:W-:Y:S02]  /*25c0*/  ISETP.GT.AND P6, PT, R73, 0x48, PT ;  /* 0x000000484900780c */ /* 0x000fe40003fc4270 */
[----:B--2---:R-:W-:Y:S02]  /*25d0*/  FSEL R38, R38, -INF , P2 ;  /* 0xff80000026267808 */ /* 0x004fe40001000000 */
[----:B------:R-:W-:-:S03]  /*25e0*/  FMNMX.FTZ R85, R37, R86, !PT ;  /* 0x0000005625557209 */ /* 0x000fc60007810000 */
[----:B------:R-:W2:Y:S01]  /*25f0*/  MUFU.TANH R40, R40 ;  /* 0x0000002800287308 */ /* 0x000ea20000002400 */
[----:B------:R-:W-:Y:S02]  /*2600*/  FSEL R35, R35, -INF , P5 ;  /* 0xff80000023237808 */ /* 0x000fe40002800000 */
[----:B------:R-:W-:-:S05]  /*2610*/  ISETP.GT.AND P5, PT, R73, 0x49, PT ;  /* 0x000000494900780c */ /* 0x000fca0003fa4270 */
[----:B------:R-:W4:Y:S01]  /*2620*/  MUFU.TANH R46, R46 ;  /* 0x0000002e002e7308 */ /* 0x000f220000002400 */
[----:B---3--:R-:W-:Y:S02]  /*2630*/  FSEL R41, R41, -INF , P6 ;  /* 0xff80000029297808 */ /* 0x008fe40003000000 */
[----:B------:R-:W-:-:S05]  /*2640*/  FMNMX.FTZ R86, R38, R85, !PT ;  /* 0x0000005526567209 */ /* 0x000fca0007810000 */
[----:B------:R-:W3:Y:S01]  /*2650*/  MUFU.TANH R43, R43 ;  /* 0x0000002b002b7308 */ /* 0x000ee20000002400 */
[----:B------:R-:W-:Y:S02]  /*2660*/  FSEL R36, R36, -INF , P4 ;  /* 0xff80000024247808 */ /* 0x000fe40002000000 */
[----:B------:R-:W-:-:S05]  /*2670*/  ISETP.GT.AND P4, PT, R73, 0x50, PT ;  /* 0x000000504900780c */ /* 0x000fca0003f84270 */
[----:B------:R-:W5:Y:S01]  /*2680*/  MUFU.TANH R49, R49 ;  /* 0x0000003100317308 */ /* 0x000f620000002400 */
[----:B------:R-:W-:Y:S02]  /*2690*/  FSEL R42, R42, -INF , P5 ;  /* 0xff8000002a2a7808 */ /* 0x000fe40002800000 */
[----:B------:R-:W-:-:S05]  /*26a0*/  FMNMX.FTZ R85, R41, R86, !PT ;  /* 0x0000005629557209 */ /* 0x000fca0007810000 */
[----:B------:R-:W5:Y:S01]  /*26b0*/  MUFU.TANH R44, R44 ;  /* 0x0000002c002c7308 */ /* 0x000f620000002400 */
[----:B0-----:R-:W-:Y:S02]  /*26c0*/  FSEL R39, R39, -INF , P3 ;  /* 0xff80000027277808 */ /* 0x001fe40001800000 */
[----:B------:R-:W-:-:S05]  /*26d0*/  ISETP.GT.AND P3, PT, R73, 0x51, PT ;  /* 0x000000514900780c */ /* 0x000fca0003f64270 */
[----:B------:R-:W0:Y:S01]  /*26e0*/  MUFU.TANH R50, R50 ;  /* 0x0000003200327308 */ /* 0x000e220000002400 */
[----:B-1----:R-:W-:Y:S02]  /*26f0*/  FSEL R45, R45, -INF , P4 ;  /* 0xff8000002d2d7808 */ /* 0x002fe40002000000 */
[----:B------:R-:W-:-:S05]  /*2700*/  FMNMX.FTZ R86, R42, R85, !PT ;  /* 0x000000552a567209 */ /* 0x000fca0007810000 */
[----:B------:R-:W1:Y:S01]  /*2710*/  MUFU.TANH R47, R47 ;  /* 0x0000002f002f7308 */ /* 0x000e620000002400 */
[----:B--2---:R-:W-:Y:S02]  /*2720*/  FSEL R40, R40, -INF , P2 ;  /* 0xff80000028287808 */ /* 0x004fe40001000000 */
[----:B------:R-:W-:-:S05]  /*2730*/  ISETP.GT.AND P2, PT, R73, 0x58, PT ;  /* 0x000000584900780c */ /* 0x000fca0003f44270 */
[----:B------:R-:W2:Y:S01]  /*2740*/  MUFU.TANH R53, R53 ;  /* 0x0000003500357308 */ /* 0x000ea20000002400 */
[----:B----4-:R-:W-:Y:S02]  /*2750*/  FSEL R46, R46, -INF , P3 ;  /* 0xff8000002e2e7808 */ /* 0x010fe40001800000 */
[----:B------:R-:W-:-:S05]  /*2760*/  FMNMX.FTZ R85, R45, R86, !PT ;  /* 0x000000562d557209 */ /* 0x000fca0007810000 */
[----:B------:R-:W4:Y:S01]  /*2770*/  MUFU.TANH R48, R48 ;  /* 0x0000003000307308 */ /* 0x000f220000002400 */
[----:B---3--:R-:W-:Y:S02]  /*2780*/  FSEL R43, R43, -INF , P6 ;  /* 0xff8000002b2b7808 */ /* 0x008fe40003000000 */
[----:B------:R-:W-:Y:S02]  /*2790*/  ISETP.GT.AND P6, PT, R73, 0x59, PT ;  /* 0x000000594900780c */ /* 0x000fe40003fc4270 */
[----:B-----5:R-:W-:-:S03]  /*27a0*/  FSEL R49, R49, -INF , P2 ;  /* 0xff80000031317808 */ /* 0x020fc60001000000 */
[----:B------:R-:W3:Y:S01]  /*27b0*/  MUFU.TANH R51, R51 ;  /* 0x0000003300337308 */ /* 0x000ee20000002400 */
[----:B------:R-:W-:Y:S02]  /*27c0*/  FMNMX.FTZ R86, R46, R85, !PT ;  /* 0x000000552e567209 */ /* 0x000fe40007810000 */
[----:B------:R-:W-:-:S05]  /*27d0*/  FSEL R44, R44, -INF , P5 ;  /* 0xff8000002c2c7808 */ /* 0x000fca0002800000 */
[----:B------:R-:W5:Y:S01]  /*27e0*/  MUFU.TANH R57, R57 ;  /* 0x0000003900397308 */ /* 0x000f620000002400 */
[----:B------:R-:W-:Y:S02]  /*27f0*/  ISETP.GT.AND P5, PT, R73, 0x60, PT ;  /* 0x000000604900780c */ /* 0x000fe40003fa4270 */
[----:B0-----:R-:W-:Y:S02]  /*2800*/  FSEL R50, R50, -INF , P6 ;  /* 0xff80000032327808 */ /* 0x001fe40003000000 */
[----:B------:R-:W-:-:S03]  /*2810*/  FMNMX.FTZ R85, R49, R86, !PT ;  /* 0x0000005631557209 */ /* 0x000fc60007810000 */
[----:B------:R-:W0:Y:S01]  /*2820*/  MUFU.TANH R52, R52 ;  /* 0x0000003400347308 */ /* 0x000e220000002400 */
[----:B-1----:R-:W-:Y:S02]  /*2830*/  FSEL R47, R47, -INF , P4 ;  /* 0xff8000002f2f7808 */ /* 0x002fe40002000000 */
[----:B------:R-:W-:-:S05]  /*2840*/  ISETP.GT.AND P4, PT, R73, 0x61, PT ;  /* 0x000000614900780c */ /* 0x000fca0003f84270 */
[----:B------:R-:W1:Y:S01]  /*2850*/  MUFU.TANH R58, R58 ;  /* 0x0000003a003a7308 */ /* 0x000e620000002400 */
[----:B--2---:R-:W-:Y:S02]  /*2860*/  FSEL R53, R53, -INF , P5 ;  /* 0xff80000035357808 */ /* 0x004fe40002800000 */
[----:B------:R-:W-:-:S05]  /*2870*/  FMNMX.FTZ R86, R50, R85, !PT ;  /* 0x0000005532567209 */ /* 0x000fca0007810000 */
[----:B------:R-:W2:Y:S01]  /*2880*/  MUFU.TANH R61, R61 ;  /* 0x0000003d003d7308 */ /* 0x000ea20000002400 */
[----:B----4-:R-:W-:Y:S02]  /*2890*/  FSEL R48, R48, -INF , P3 ;  /* 0xff80000030307808 */ /* 0x010fe40001800000 */
[----:B------:R-:W-:Y:S02]  /*28a0*/  ISETP.GT.AND P3, PT, R73, 0x68, PT ;  /* 0x000000684900780c */ /* 0x000fe40003f64270 */
[----:B------:R-:W-:-:S03]  /*28b0*/  FSEL R54, R54, -INF , P4 ;  /* 0xff80000036367808 */ /* 0x000fc60002000000 */
[----:B------:R-:W4:Y:S01]  /*28c0*/  MUFU.TANH R56, R56 ;  /* 0x0000003800387308 */ /* 0x000f220000002400 */
[----:B------:R-:W-:Y:S02]  /*28d0*/  FMNMX.FTZ R85, R53, R86, !PT ;  /* 0x0000005635557209 */ /* 0x000fe40007810000 */
[----:B---3--:R-:W-:-:S05]  /*28e0*/  FSEL R51, R51, -INF , P2 ;  /* 0xff80000033337808 */ /* 0x008fca0001000000 */
[----:B------:R-:W3:Y:S01]  /*28f0*/  MUFU.TANH R62, R62 ;  /* 0x0000003e003e7308 */ /* 0x000ee20000002400 */
[----:B------:R-:W-:Y:S02]  /*2900*/  ISETP.GT.AND P2, PT, R73, 0x69, PT ;  /* 0x000000694900780c */ /* 0x000fe40003f44270 */
[----:B-----5:R-:W-:Y:S02]  /*2910*/  FSEL R57, R57, -INF , P3 ;  /* 0xff80000039397808 */ /* 0x020fe40001800000 */
[----:B------:R-:W-:-:S03]  /*2920*/  FMNMX.FTZ R86, R54, R85, !PT ;  /* 0x0000005536567209 */ /* 0x000fc60007810000 */
[----:B------:R-:W5:Y:S01]  /*2930*/  MUFU.TANH R59, R59 ;  /* 0x0000003b003b7308 */ /* 0x000f620000002400 */
[----:B0-----:R-:W-:Y:S02]  /*2940*/  FSEL R52, R52, -INF , P6 ;  /* 0xff80000034347808 */ /* 0x001fe40003000000 */
[----:B------:R-:W-:-:S05]  /*2950*/  ISETP.GT.AND P6, PT, R73, 0x70, PT ;  /* 0x000000704900780c */ /* 0x000fca0003fc4270 */
[----:B------:R-:W0:Y:S01]  /*2960*/  MUFU.TANH R65, R65 ;  /* 0x0000004100417308 */ /* 0x000e220000002400 */
[----:B-1----:R-:W-:Y:S02]  /*2970*/  FSEL R58, R58, -INF , P2 ;  /* 0xff8000003a3a7808 */ /* 0x002fe40001000000 */
[----:B------:R-:W-:-:S05]  /*2980*/  FMNMX.FTZ R85, R57, R86, !PT ;  /* 0x0000005639557209 */ /* 0x000fca0007810000 */
[----:B------:R-:W1:Y:S01]  /*2990*/  MUFU.TANH R60, R60 ;  /* 0x0000003c003c7308 */ /* 0x000e620000002400 */
[----:B------:R-:W-:Y:S02]  /*29a0*/  FSEL R55, R55, -INF , P5 ;  /* 0xff80000037377808 */ /* 0x000fe40002800000 */
[----:B------:R-:W-:-:S05]  /*29b0*/  ISETP.GT.AND P5, PT, R73, 0x71, PT ;  /* 0x000000714900780c */ /* 0x000fca0003fa4270 */
[----:B------:R-:W1:Y:S01]  /*29c0*/  MUFU.TANH R66, R66 ;  /* 0x0000004200427308 */ /* 0x000e620000002400 */
[----:B--2---:R-:W-:Y:S02]  /*29d0*/  FSEL R61, R61, -INF , P6 ;  /* 0xff8000003d3d7808 */ /* 0x004fe40003000000 */
[----:B------:R-:W-:-:S05]  /*29e0*/  FMNMX.FTZ R86, R58, R85, !PT ;  /* 0x000000553a567209 */ /* 0x000fca0007810000 */
[----:B------:R-:W2:Y:S01]  /*29f0*/  MUFU.TANH R63, R63 ;  /* 0x0000003f003f7308 */ /* 0x000ea20000002400 */
[----:B----4-:R-:W-:Y:S01]  /*2a00*/  FSEL R56, R56, -INF , P4 ;  /* 0xff80000038387808 */ /* 0x010fe20002000000 */
[----:B------:R-:W-:Y:S01]  /*2a10*/  FMUL.FTZ R75, R93, UR6 ;  /* 0x000000065d4b7c20 */ /* 0x000fe20008410000 */
[----:B------:R-:W-:-:S05]  /*2a20*/  ISETP.GT.AND P4, PT, R73, 0x78, PT ;  /* 0x000000784900780c */ /* 0x000fca0003f84270 */
[----:B------:R-:W4:Y:S01]  /*2a30*/  MUFU.TANH R69, R69 ;  /* 0x0000004500457308 */ /* 0x000f220000002400 */
[----:B---3--:R-:W-:Y:S02]  /*2a40*/  FSEL R62, R62, -INF , P5 ;  /* 0xff8000003e3e7808 */ /* 0x008fe40002800000 */
[----:B------:R-:W-:-:S05]  /*2a50*/  FMNMX.FTZ R85, R61, R86, !PT ;  /* 0x000000563d557209 */ /* 0x000fca0007810000 */
[----:B------:R-:W3:Y:S01]  /*2a60*/  MUFU.TANH R64, R64 ;  /* 0x0000004000407308 */ /* 0x000ee20000002400 */
[----:B-----5:R-:W-:Y:S01]  /*2a70*/  FSEL R59, R59, -INF , P3 ;  /* 0xff8000003b3b7808 */ /* 0x020fe20001800000 */
[----:B------:R-:W-:Y:S01]  /*2a80*/  FMUL.FTZ R78, R96, UR6 ;  /* 0x00000006604e7c20 */ /* 0x000fe20008410000 */
[----:B------:R-:W-:-:S05]  /*2a90*/  ISETP.GT.AND P3, PT, R73, 0x79, PT ;  /* 0x000000794900780c */ /* 0x000fca0003f64270 */
[----:B------:R-:W5:Y:S01]  /*2aa0*/  MUFU.TANH R70, R70 ;  /* 0x0000004600467308 */ /* 0x000f620000002400 */
[----:B0-----:R-:W-:Y:S02]  /*2ab0*/  FSEL R65, R65, -INF , P4 ;  /* 0xff80000041417808 */ /* 0x001fe40002000000 */
[----:B------:R-:W-:-:S05]  /*2ac0*/  FMNMX.FTZ R86, R62, R85, !PT ;  /* 0x000000553e567209 */ /* 0x000fca0007810000 */
[----:B------:R-:W0:Y:S01]  /*2ad0*/  MUFU.TANH R67, R67 ;  /* 0x0000004300437308 */ /* 0x000e220000002400 */
[----:B-1----:R-:W-:Y:S01]  /*2ae0*/  FSEL R60, R60, -INF , P2 ;  /* 0xff8000003c3c7808 */ /* 0x002fe20001000000 */
[----:B------:R-:W-:Y:S01]  /*2af0*/  FMUL.FTZ R72, R91, UR6 ;  /* 0x000000065b487c20 */ /* 0x000fe20008410000 */
[----:B------:R-:W-:-:S05]  /*2b00*/  FMUL.FTZ R79, R97, UR6 ;  /* 0x00000006614f7c20 */ /* 0x000fca0008410000 */
[----:B------:R-:W1:Y:S01]  /*2b10*/  MUFU.TANH R74, R74 ;  /* 0x0000004a004a7308 */ /* 0x000e620000002400 */
[----:B------:R-:W-:Y:S02]  /*2b20*/  ISETP.GT.AND P2, PT, R73, 0x80, PT ;  /* 0x000000804900780c */ /* 0x000fe40003f44270 */
[----:B------:R-:W-:Y:S02]  /*2b30*/  FSEL R66, R66, -INF , P3 ;  /* 0xff80000042427808 */ /* 0x000fe40001800000 */
[----:B------:R-:W-:-:S03]  /*2b40*/  FMNMX.FTZ R85, R65, R86, !PT ;  /* 0x0000005641557209 */ /* 0x000fc60007810000 */
[----:B------:R-:W1:Y:S01]  /*2b50*/  MUFU.TANH R68, R68 ;  /* 0x0000004400447308 */ /* 0x000e620000002400 */
[----:B--2---:R-:W-:Y:S01]  /*2b60*/  FSEL R63, R63, -INF , P6 ;  /* 0xff8000003f3f7808 */ /* 0x004fe20003000000 */
[----:B------:R-:W-:Y:S01]  /*2b70*/  FMUL.FTZ R76, R94, UR6 ;  /* 0x000000065e4c7c20 */ /* 0x000fe20008410000 */
[----:B------:R-:W-:-:S05]  /*2b80*/  ISETP.GT.AND P6, PT, R73, 0x81, PT ;  /* 0x000000814900780c */ /* 0x000fca0003fc4270 */
[----:B------:R-:W2:Y:S01]  /*2b90*/  MUFU.TANH R75, R75 ;  /* 0x0000004b004b7308 */ /* 0x000ea20000002400 */
[----:B----4-:R-:W-:Y:S01]  /*2ba0*/  FSEL R69, R69, -INF , P2 ;  /* 0xff80000045457808 */ /* 0x010fe20001000000 */
[----:B------:R-:W-:Y:S01]  /*2bb0*/  FMUL.FTZ R82, R100, UR6 ;  /* 0x0000000664527c20 */ /* 0x000fe20008410000 */
[----:B------:R-:W-:-:S05]  /*2bc0*/  FMNMX.FTZ R86, R66, R85, !PT ;  /* 0x0000005542567209 */ /* 0x000fca0007810000 */
[----:B------:R-:W4:Y:S01]  /*2bd0*/  MUFU.TANH R71, R71 ;  /* 0x0000004700477308 */ /* 0x000f220000002400 */
[----:B---3--:R-:W-:Y:S01]  /*2be0*/  FSEL R64, R64, -INF , P5 ;  /* 0xff80000040407808 */ /* 0x008fe20002800000 */
[----:B------:R-:W-:-:S06]  /*2bf0*/  FMUL.FTZ R77, R95, UR6 ;  /* 0x000000065f4d7c20 */ /* 0x000fcc0008410000 */
[----:B------:R-:W3:Y:S01]  /*2c00*/  MUFU.TANH R78, R78 ;  /* 0x0000004e004e7308 */ /* 0x000ee20000002400 */
[----:B------:R-:W-:Y:S01]  /*2c10*/  ISETP.GT.AND P5, PT, R73, 0x88, PT ;  /* 0x000000884900780c */ /* 0x000fe20003fa4270 */
[----:B------:R-:W-:Y:S01]  /*2c20*/  FMUL.FTZ R83, R101, UR6 ;  /* 0x0000000665537c20 */ /* 0x000fe20008410000 */
[----:B-----5:R-:W-:Y:S02]  /*2c30*/  FSEL R70, R70, -INF , P6 ;  /* 0xff80000046467808 */ /* 0x020fe40003000000 */
[----:B------:R-:W-:-:S03]  /*2c40*/  FMNMX.FTZ R85, R69, R86, !PT ;  /* 0x0000005645557209 */ /* 0x000fc60007810000 */
[----:B------:R-:W5:Y:S01]  /*2c50*/  MUFU.TANH R72, R72 ;  /* 0x0000004800487308 */ /* 0x000f620000002400 */
[----:B0-----:R-:W-:Y:S01]  /*2c60*/  FSEL R67, R67, -INF , P4 ;  /* 0xff80000043437808 */ /* 0x001fe20002000000 */
[----:B------:R-:W-:-:S06]  /*2c70*/  FMUL.FTZ R80, R98, UR6 ;  /* 0x0000000662507c20 */ /* 0x000fcc0008410000 */
[----:B------:R-:W0:Y:S01]  /*2c80*/  MUFU.TANH R79, R79 ;  /* 0x0000004f004f7308 */ /* 0x000e220000002400 */
[----:B------:R-:W-:Y:S01]  /*2c90*/  ISETP.GT.AND P4, PT, R73, 0x89, PT ;  /* 0x000000894900780c */ /* 0x000fe20003f84270 */
[----:B------:R-:W-:Y:S01]  /*2ca0*/  FMUL.FTZ R90, R104, UR6 ;  /* 0x00000006685a7c20 */ /* 0x000fe20008410000 */
[----:B-1----:R-:W-:Y:S02]  /*2cb0*/  FSEL R74, R74, -INF , P5 ;  /* 0xff8000004a4a7808 */ /* 0x002fe40002800000 */
[----:B------:R-:W-:-:S03]  /*2cc0*/  FMNMX.FTZ R85, R70, R85, !PT ;  /* 0x0000005546557209 */ /* 0x000fc60007810000 */
[----:B------:R-:W1:Y:S01]  /*2cd0*/  MUFU.TANH R76, R76 ;  /* 0x0000004c004c7308 */ /* 0x000e620000002400 */
[----:B------:R-:W-:Y:S01]  /*2ce0*/  FSEL R68, R68, -INF , P3 ;  /* 0xff80000044447808 */ /* 0x000fe20001800000 */
[----:B------:R-:W-:Y:S01]  /*2cf0*/  FMUL.FTZ R81, R99, UR6 ;  /* 0x0000000663517c20 */ /* 0x000fe20008410000 */
[----:B------:R-:W-:-:S05]  /*2d00*/  ISETP.GT.AND P3, PT, R73, 0x90, PT ;  /* 0x000000904900780c */ /* 0x000fca0003f64270 */
[----:B------:R-:W1:Y:S01]  /*2d10*/  MUFU.TANH R82, R82 ;  /* 0x0000005200527308 */ /* 0x000e620000002400 */
[----:B--2---:R-:W-:Y:S01]  /*2d20*/  FSEL R75, R75, -INF , P4 ;  /* 0xff8000004b4b7808 */ /* 0x004fe20002000000 */
[----:B------:R-:W-:Y:S01]  /*2d30*/  FMUL.FTZ R89, R105, UR6 ;  /* 0x0000000669597c20 */ /* 0x000fe20008410000 */
[----:B------:R-:W-:-:S05]  /*2d40*/  FMNMX.FTZ R86, R74, R85, !PT ;  /* 0x000000554a567209 */ /* 0x000fca0007810000 */
[----:B------:R-:W2:Y:S01]  /*2d50*/  MUFU.TANH R77, R77 ;  /* 0x0000004d004d7308 */ /* 0x000ea20000002400 */
[----:B----4-:R-:W-:Y:S01]  /*2d60*/  FSEL R71, R71, -INF , P2 ;  /* 0xff80000047477808 */ /* 0x010fe20001000000 */
[----:B------:R-:W-:Y:S01]  /*2d70*/  FMUL.FTZ R84, R102, UR6 ;  /* 0x0000000666547c20 */ /* 0x000fe20008410000 */
[----:B------:R-:W-:-:S05]  /*2d80*/  ISETP.GT.AND P2, PT, R73, 0x91, PT ;  /* 0x000000914900780c */ /* 0x000fca0003f44270 */
[----:B------:R-:W4:Y:S01]  /*2d90*/  MUFU.TANH R83, R83 ;  /* 0x0000005300537308 */ /* 0x000f220000002400 */
[----:B---3--:R-:W-:Y:S01]  /*2da0*/  FSEL R85, R78, -INF , P3 ;  /* 0xff8000004e557808 */ /* 0x008fe20001800000 */
[----:B------:R-:W-:Y:S01]  /*2db0*/  FMUL.FTZ R91, R103, UR6 ;  /* 0x00000006675b7c20 */ /* 0x000fe20008410000 */
[----:B------:R-:W-:Y:S01]  /*2dc0*/  FMNMX.FTZ R78, R75, R86, !PT ;  /* 0x000000564b4e7209 */ /* 0x000fe20007810000 */
[----:B------:R-:W-:-:S04]  /*2dd0*/  FMUL.FTZ R94, R108, UR6 ;  /* 0x000000066c5e7c20 */ /* 0x000fc80008410000 */
[----:B------:R-:W3:Y:S01]  /*2de0*/  MUFU.TANH R80, R80 ;  /* 0x0000005000507308 */ /* 0x000ee20000002400 */
[----:B-----5:R-:W-:Y:S02]  /*2df0*/  FSEL R72, R72, -INF , P6 ;  /* 0xff80000048487808 */ /* 0x020fe40003000000 */
[----:B0-----:R-:W-:-:S05]  /*2e00*/  FSEL R86, R79, -INF , P2 ;  /* 0xff8000004f567808 */ /* 0x001fca0001000000 */
[----:B------:R-:W0:Y:S01]  /*2e10*/  MUFU.TANH R90, R90 ;  /* 0x0000005a005a7308 */ /* 0x000e220000002400 */
[----:B------:R-:W-:Y:S02]  /*2e20*/  ISETP.GT.AND P6, PT, R73, 0x98, PT ;  /* 0x000000984900780c */ /* 0x000fe40003fc4270 */
[----:B------:R-:W-:-:S05]  /*2e30*/  FMNMX.FTZ R79, R85, R78, !PT ;  /* 0x0000004e554f7209 */ /* 0x000fca0007810000 */
[----:B------:R-:W5:Y:S01]  /*2e40*/  MUFU.TANH R81, R81 ;  /* 0x0000005100517308 */ /* 0x000f620000002400 */
[----:B-1----:R-:W-:Y:S01]  /*2e50*/  FSEL R76, R76, -INF , P5 ;  /* 0xff8000004c4c7808 */ /* 0x002fe20002800000 */
[----:B------:R-:W-:Y:S01]  /*2e60*/  FMUL.FTZ R92, R106, UR6 ;  /* 0x000000066a5c7c20 */ /* 0x000fe20008410000 */
[----:B------:R-:W-:-:S05]  /*2e70*/  ISETP.GT.AND P5, PT, R73, 0x99, PT ;  /* 0x000000994900780c */ /* 0x000fca0003fa4270 */
[----:B------:R-:W1:Y:S01]  /*2e80*/  MUFU.TANH R89, R89 ;  /* 0x0000005900597308 */ /* 0x000e620000002400 */
[----:B------:R-:W-:Y:S02]  /*2e90*/  FSEL R87, R82, -INF , P6 ;  /* 0xff80000052577808 */ /* 0x000fe40003000000 */
[----:B------:R-:W-:-:S05]  /*2ea0*/  FMNMX.FTZ R78, R86, R79, !PT ;  /* 0x0000004f564e7209 */ /* 0x000fca0007810000 */
[----:B------:R-:W1:Y:S01]  /*2eb0*/  MUFU.TANH R84, R84 ;  /* 0x0000005400547308 */ /* 0x000e620000002400 */
[----:B--2---:R-:W-:Y:S01]  /*2ec0*/  FSEL R77, R77, -INF , P4 ;  /* 0xff8000004d4d7808 */ /* 0x004fe20002000000 */
[----:B------:R-:W-:-:S06]  /*2ed0*/  FMUL.FTZ R93, R107, UR6 ;  /* 0x000000066b5d7c20 */ /* 0x000fcc0008410000 */
[----:B------:R-:W2:Y:S01]  /*2ee0*/  MUFU.TANH R91, R91 ;  /* 0x0000005b005b7308 */ /* 0x000ea20000002400 */
[----:B------:R-:W-:Y:S02]  /*2ef0*/  ISETP.GT.AND P4, PT, R73, 0xa0, PT ;  /* 0x000000a04900780c */ /* 0x000fe40003f84270 */
[----:B----4-:R-:W-:-:S05]  /*2f00*/  FSEL R88, R83, -INF , P5 ;  /* 0xff80000053587808 */ /* 0x010fca0002800000 */
[----:B------:R-:W4:Y:S01]  /*2f10*/  MUFU.TANH R94, R94 ;  /* 0x0000005e005e7308 */ /* 0x000f220000002400 */
[----:B------:R-:W-:Y:S02]  /*2f20*/  FMNMX.FTZ R79, R87, R78, !PT ;  /* 0x0000004e574f7209 */ /* 0x000fe40007810000 */
[----:B---3--:R-:W-:-:S05]  /*2f30*/  FSEL R80, R80, -INF , P3 ;  /* 0xff80000050507808 */ /* 0x008fca0001800000 */
[----:B------:R-:W3:Y:S01]  /*2f40*/  MUFU.TANH R98, R109 ;  /* 0x0000006d00627308 */ /* 0x000ee20000002400 */
[----:B------:R-:W-:Y:S02]  /*2f50*/  ISETP.GT.AND P3, PT, R73, 0xa1, PT ;  /* 0x000000a14900780c */ /* 0x000fe40003f64270 */
[----:B0-----:R-:W-:Y:S02]  /*2f60*/  FSEL R90, R90, -INF , P4 ;  /* 0xff8000005a5a7808 */ /* 0x001fe40002000000 */
[----:B------:R-:W-:-:S03]  /*2f70*/  FMNMX.FTZ R79, R88, R79, !PT ;  /* 0x0000004f584f7209 */ /* 0x000fc60007810000 */
[----:B------:R-:W0:Y:S01]  /*2f80*/  MUFU.TANH R92, R92 ;  /* 0x0000005c005c7308 */ /* 0x000e220000002400 */
[----:B-----5:R-:W-:Y:S02]  /*2f90*/  FSEL R81, R81, -INF , P2 ;  /* 0xff80000051517808 */ /* 0x020fe40001000000 */
[----:B------:R-:W-:-:S05]  /*2fa0*/  ISETP.GT.AND P2, PT, R73, 0xa8, PT ;  /* 0x000000a84900780c */ /* 0x000fca0003f44270 */
[----:B------:R-:W5:Y:S01]  /*2fb0*/  MUFU.TANH R112, R112 ;  /* 0x0000007000707308 */ /* 0x000f620000002400 */
[----:B-1----:R-:W-:Y:S02]  /*2fc0*/  FSEL R89, R89, -INF , P3 ;  /* 0xff80000059597808 */ /* 0x002fe40001800000 */
[----:B------:R-:W-:-:S05]  /*2fd0*/  FMNMX.FTZ R82, R90, R79, !PT ;  /* 0x0000004f5a527209 */ /* 0x000fca0007810000 */
[----:B------:R-:W1:Y:S01]  /*2fe0*/  MUFU.TANH R93, R93 ;  /* 0x0000005d005d7308 */ /* 0x000e620000002400 */
[----:B------:R-:W-:Y:S02]  /*2ff0*/  FSEL R84, R84, -INF , P6 ;  /* 0xff80000054547808 */ /* 0x000fe40003000000 */
[----:B--2---:R-:W-:-:S05]  /*3000*/  FSEL R78, R91, -INF , P5 ;  /* 0xff8000005b4e7808 */ /* 0x004fca0002800000 */
[----:B------:R-:W2:Y:S01]  /*3010*/  MUFU.TANH R96, R113 ;  /* 0x0000007100607308 */ /* 0x000ea20000002400 */
[----:B------:R-:W-:Y:S02]  /*3020*/  ISETP.GT.AND P6, PT, R73, 0xa9, PT ;  /* 0x000000a94900780c */ /* 0x000fe40003fc4270 */
[----:B----4-:R-:W-:Y:S02]  /*3030*/  FSEL R91, R94, -INF , P2 ;  /* 0xff8000005e5b7808 */ /* 0x010fe40001000000 */
[----:B------:R-:W-:-:S03]  /*3040*/  FMNMX.FTZ R82, R89, R82, !PT ;  /* 0x0000005259527209 */ /* 0x000fc60007810000 */
[----:B------:R-:W4:Y:S01]  /*3050*/  MUFU.TANH R110, R110 ;  /* 0x0000006e006e7308 */ /* 0x000f220000002400 */
[----:B------:R-:W-:Y:S02]  /*3060*/  ISETP.GT.AND P5, PT, R73, 0xb0, PT ;  /* 0x000000b04900780c */ /* 0x000fe40003fa4270 */
[----:B---3--:R-:W-:-:S05]  /*3070*/  FSEL R98, R98, -INF , P6 ;  /* 0xff80000062627808 */ /* 0x008fca0003000000 */
[----:B------:R-:W3:Y:S01]  /*3080*/  MUFU.TANH R116, R116 ;  /* 0x0000007400747308 */ /* 0x000ee20000002400 */
[----:B------:R-:W-:Y:S02]  /*3090*/  FMNMX.FTZ R79, R91, R82, !PT ;  /* 0x000000525b4f7209 */ /* 0x000fe40007810000 */
[----:B0-----:R-:W-:-:S05]  /*30a0*/  FSEL R83, R92, -INF , P4 ;  /* 0xff8000005c537808 */ /* 0x001fca0002000000 */
[----:B------:R-:W0:Y:S01]  /*30b0*/  MUFU.TANH R100, R117 ;  /* 0x0000007500647308 */ /* 0x000e220000002400 */
[----:B------:R-:W-:Y:S02]  /*30c0*/  ISETP.GT.AND P4, PT, R73, 0xb1, PT ;  /* 0x000000b14900780c */ /* 0x000fe40003f84270 */
[----:B-----5:R-:W-:Y:S02]  /*30d0*/  FSEL R92, R112, -INF , P5 ;  /* 0xff800000705c7808 */ /* 0x020fe40002800000 */
[----:B------:R-:W-:Y:S02]  /*30e0*/  FMNMX.FTZ R79, R98, R79, !PT ;  /* 0x0000004f624f7209 */ /* 0x000fe40007810000 */
[----:B-1----:R-:W-:Y:S02]  /*30f0*/  FSEL R82, R93, -INF , P3 ;  /* 0xff8000005d527808 */ /* 0x002fe40001800000 */
[----:B------:R-:W-:Y:S02]  /*3100*/  ISETP.GT.AND P3, PT, R73, 0xb8, PT ;  /* 0x000000b84900780c */ /* 0x000fe40003f64270 */
[----:B--2---:R-:W-:-:S02]  /*3110*/  FSEL R96, R96, -INF , P4 ;  /* 0xff80000060607808 */ /* 0x004fc40002000000 */
[----:B------:R-:W-:Y:S02]  /*3120*/  FMNMX.FTZ R93, R92, R79, !PT ;  /* 0x0000004f5c5d7209 */ /* 0x000fe40007810000 */
[----:B----4-:R-:W-:Y:S02]  /*3130*/  FSEL R79, R110, -INF , P2 ;  /* 0xff8000006e4f7808 */ /* 0x010fe40001000000 */
[----:B------:R-:W-:Y:S02]  /*3140*/  ISETP.GT.AND P2, PT, R73, 0xb9, PT ;  /* 0x000000b94900780c */ /* 0x000fe40003f44270 */
[----:B---3--:R-:W-:Y:S02]  /*3150*/  FSEL R94, R116, -INF , P3 ;  /* 0xff800000745e7808 */ /* 0x008fe40001800000 */
[----:B------:R-:W-:Y:S02]  /*3160*/  FMNMX.FTZ R93, R96, R93, !PT ;  /* 0x0000005d605d7209 */ /* 0x000fe40007810000 */
[----:B0-----:R-:W-:-:S02]  /*3170*/  FSEL R100, R100, -INF , P2 ;  /* 0xff80000064647808 */ /* 0x001fc40001000000 */
[----:B------:R-:W-:-:S04]  /*3180*/  FMNMX.FTZ R93, R94, R93, !PT ;  /* 0x0000005d5e5d7209 */ /* 0x000fc80007810000 */
[----:B------:R-:W-:-:S05]  /*3190*/  FMNMX.FTZ R95, R100, R93, !PT ;  /* 0x0000005d645f7209 */ /* 0x000fca0007810000 */
[----:B------:R-:W0:Y:S02]  /*31a0*/  SHFL.BFLY PT, R102, R95, 0x2, 0x1f ;  /* 0x0c401f005f667f89 */ /* 0x000e2400000e0000 */
[----:B0-----:R-:W-:-:S05]  /*31b0*/  FMNMX.FTZ R102, R95, R102, !PT ;  /* 0x000000665f667209 */ /* 0x001fca0007810000 */
[----:B------:R-:W0:Y:S02]  /*31c0*/  SHFL.BFLY PT, R93, R102, 0x1, 0x1f ;  /* 0x0c201f00665d7f89 */ /* 0x000e2400000e0000 */
[----:B0-----:R-:W-:-:S04]  /*31d0*/  FMNMX.FTZ R93, R102, R93, !PT ;  /* 0x0000005d665d7209 */ /* 0x001fc80007810000 */
[C---:B------:R-:W-:Y:S01]  /*31e0*/  FSETP.NEU.FTZ.AND P0, PT, R93.reuse, -INF , PT ;  /* 0xff8000005d00780b */ /* 0x040fe20003f1d000 */
[----:B------:R-:W-:-:S05]  /*31f0*/  FMUL.FTZ R73, R93, UR26 ;  /* 0x0000001a5d497c20 */ /* 0x000fca0008410000 */
[----:B------:R-:W-:-:S05]  /*3200*/  FSEL R73, R73, RZ, P0 ;  /* 0x000000ff49497208 */ /* 0x000fca0000000000 */
[--C-:B------:R-:W-:Y:S01]  /*3210*/  FFMA.FTZ R110, R18, UR26, -R73.reuse ;  /* 0x0000001a126e7c23 */ /* 0x100fe20008010849 */
[----:B------:R-:W-:Y:S01]  /*3220*/  FMNMX.FTZ R18, R5, R6, !PT ;  /* 0x0000000605127209 */ /* 0x000fe20007810000 */
[----:B------:R-:W-:-:S03]  /*3230*/  FFMA.FTZ R95, R3, UR26, -R73 ;  /* 0x0000001a035f7c23 */ /* 0x000fc60008010849 */
[----:B------:R-:W-:-:S04]  /*3240*/  FMNMX.FTZ R3, R9, R18, !PT ;  /* 0x0000001209037209 */ /* 0x000fc80007810000 */
        /* <DEDUP_REMOVED lines=14> */
[----:B------:R-:W-:Y:S01]  /*3330*/  FMNMX.FTZ R18, R40, R3, !PT ;  /* 0x0000000328127209 */ /* 0x000fe20007810000 */
[--C-:B------:R-:W-:Y:S01]  /*3340*/  FFMA.FTZ R101, R15, UR26, -R73.reuse ;  /* 0x0000001a0f657c23 */ /* 0x100fe20008010849 */
[--C-:B------:R-:W-:Y:S02]  /*3350*/  FFMA.FTZ R15, R22, UR26, -R73.reuse ;  /* 0x0000001a160f7c23 */ /* 0x100fe40008010849 */
        /* <DEDUP_REMOVED lines=17> */
[----:B------:R-:W-:-:S03]  /*3470*/  FFMA.FTZ R97, R29, UR26, -R73 ;  /* 0x0000001a1d617c23 */ /* 0x000fc60008010849 */
[----:B------:R-:W-:-:S04]  /*3480*/  FMNMX.FTZ R26, R76, R3, !PT ;  /* 0x000000034c1a7209 */ /* 0x000fc80007810000 */
[----:B------:R-:W-:Y:S01]  /*3490*/  FMNMX.FTZ R29, R77, R26, !PT ;  /* 0x0000001a4d1d7209 */ /* 0x000fe20007810000 */
[----:B------:R-:W-:-:S03]  /*34a0*/  FMUL.FTZ R109, R111, UR6 ;  /* 0x000000066f6d7c20 */ /* 0x000fc60008410000 */
[----:B------:R-:W-:Y:S01]  /*34b0*/  FMNMX.FTZ R26, R80, R29, !PT ;  /* 0x0000001d501a7209 */ /* 0x000fe20007810000 */
[----:B------:R-:W-:-:S03]  /*34c0*/  FMUL.FTZ R107, R114, UR6 ;  /* 0x00000006726b7c20 */ /* 0x000fc60008410000 */
[----:B------:R-:W-:Y:S01]  /*34d0*/  FMNMX.FTZ R29, R81, R26, !PT ;  /* 0x0000001a511d7209 */ /* 0x000fe20007810000 */
[----:B------:R-:W0:Y:S01]  /*34e0*/  MUFU.TANH R109, R109 ;  /* 0x0000006d006d7308 */ /* 0x000e220000002400 */
[----:B------:R-:W-:Y:S02]  /*34f0*/  FMUL.FTZ R113, R115, UR6 ;  /* 0x0000000673717c20 */ /* 0x000fe40008410000 */
[----:B------:R-:W-:Y:S01]  /*3500*/  FMNMX.FTZ R29, R84, R29, !PT ;  /* 0x0000001d541d7209 */ /* 0x000fe20007810000 */
[--C-:B------:R-:W-:Y:S01]  /*3510*/  FFMA.FTZ R108, R34, UR26, -R73.reuse ;  /* 0x0000001a226c7c23 */ /* 0x100fe20008010849 */
[----:B------:R-:W-:Y:S02]  /*3520*/  FMUL.FTZ R111, R118, UR6 ;  /* 0x00000006766f7c20 */ /* 0x000fe40008410000 */
[----:B------:R-:W-:Y:S01]  /*3530*/  FMNMX.FTZ R34, R78, R29, !PT ;  /* 0x0000001d4e227209 */ /* 0x000fe20007810000 */
[----:B------:R-:W1:Y:S01]  /*3540*/  MUFU.TANH R107, R107 ;  /* 0x0000006b006b7308 */ /* 0x000e620000002400 */
[--C-:B------:R-:W-:Y:S01]  /*3550*/  FFMA.FTZ R99, R33, UR26, -R73.reuse ;  /* 0x0000001a21637c23 */ /* 0x100fe20008010849 */
[----:B------:R-:W-:Y:S01]  /*3560*/  FMUL.FTZ R115, R119, UR6 ;  /* 0x0000000677737c20 */ /* 0x000fe20008410000 */
[----:B------:R-:W-:Y:S01]  /*3570*/  FMNMX.FTZ R33, R83, R34, !PT ;  /* 0x0000002253217209 */ /* 0x000fe20007810000 */
[----:B------:R-:W-:-:S04]  /*3580*/  FFMA.FTZ R114, R42, UR26, -R73 ;  /* 0x0000001a2a727c23 */ /* 0x000fc80008010849 */
[----:B------:R-:W2:Y:S01]  /*3590*/  MUFU.TANH R113, R113 ;  /* 0x0000007100717308 */ /* 0x000ea20000002400 */
[----:B------:R-:W-:Y:S02]  /*35a0*/  FMNMX.FTZ R42, R82, R33, !PT ;  /* 0x00000021522a7209 */ /* 0x000fe40007810000 */
[----:B0-----:R-:W-:-:S05]  /*35b0*/  FSEL R109, R109, -INF , P6 ;  /* 0xff8000006d6d7808 */ /* 0x001fca0003000000 */
[----:B------:R-:W0:Y:S01]  /*35c0*/  MUFU.TANH R111, R111 ;  /* 0x0000006f006f7308 */ /* 0x000e220000002400 */
[----:B------:R-:W-:Y:S02]  /*35d0*/  FMNMX.FTZ R42, R79, R42, !PT ;  /* 0x0000002a4f2a7209 */ /* 0x000fe40007810000 */
[----:B-1----:R-:W-:-:S05]  /*35e0*/  FSEL R107, R107, -INF , P5 ;  /* 0xff8000006b6b7808 */ /* 0x002fca0002800000 */
[----:B------:R-:W1:Y:S01]  /*35f0*/  MUFU.TANH R115, R115 ;  /* 0x0000007300737308 */ /* 0x000e620000002400 */
[----:B------:R-:W-:Y:S02]  /*3600*/  FMNMX.FTZ R42, R109, R42, !PT ;  /* 0x0000002a6d2a7209 */ /* 0x000fe40007810000 */
[----:B--2---:R-:W-:Y:S02]  /*3610*/  FSEL R113, R113, -INF , P4 ;  /* 0xff80000071717808 */ /* 0x004fe40002000000 */
[----:B------:R-:W-:Y:S01]  /*3620*/  FMNMX.FTZ R42, R107, R42, !PT ;  /* 0x0000002a6b2a7209 */ /* 0x000fe20007810000 */
[--C-:B------:R-:W-:Y:S01]  /*3630*/  FFMA.FTZ R103, R37, UR26, -R73.reuse ;  /* 0x0000001a25677c23 */ /* 0x100fe20008010849 */
[--C-:B------:R-:W-:Y:S01]  /*3640*/  FFMA.FTZ R37, R50, UR26, -R73.reuse ;  /* 0x0000001a32257c23 */ /* 0x100fe20008010849 */
[----:B0-----:R-:W-:Y:S02]  /*3650*/  FSEL R111, R111, -INF , P3 ;  /* 0xff8000006f6f7808 */ /* 0x001fe40001800000 */
[----:B------:R-:W-:Y:S01]  /*3660*/  FMNMX.FTZ R50, R113, R42, !PT ;  /* 0x0000002a71327209 */ /* 0x000fe20007810000 */
[----:B------:R-:W-:-:S03]  /*3670*/  FFMA.FTZ R3, R61, UR26, -R73 ;  /* 0x0000001a3d037c23 */ /* 0x000fc60008010849 */
[----:B------:R-:W-:Y:S02]  /*3680*/  FMNMX.FTZ R50, R111, R50, !PT ;  /* 0x000000326f327209 */ /* 0x000fe40007810000 */
[----:B-1----:R-:W-:Y:S01]  /*3690*/  FSEL R115, R115, -INF , P2 ;  /* 0xff80000073737808 */ /* 0x002fe20001000000 */
[----:B------:R-:W-:-:S03]  /*36a0*/  FFMA.FTZ R62, R62, UR26, -R73 ;  /* 0x0000001a3e3e7c23 */ /* 0x000fc60008010849 */
[----:B------:R-:W-:Y:S01]  /*36b0*/  FMNMX.FTZ R61, R115, R50, !PT ;  /* 0x00000032733d7209 */ /* 0x000fe20007810000 */
[----:B------:R0:W-:Y:S04]  /*36c0*/  MUFU.EX2 R26, R62 ;  /* 0x0000003e001a7308 */ /* 0x0001e80000000800 */
[----:B0-----:R-:W0:Y:S01]  /*36d0*/  SHFL.BFLY PT, R62, R61, 0x2, 0x1f ;  /* 0x0c401f003d3e7f89 */ /* 0x001e2200000e0000 */
[--C-:B------:R-:W-:Y:S01]  /*36e0*/  FFMA.FTZ R70, R70, UR26, -R73.reuse ;  /* 0x0000001a46467c23 */ /* 0x100fe20008010849 */
[----:B------:R-:W-:-:S03]  /*36f0*/  FFMA.FTZ R105, R41, UR26, -R73 ;  /* 0x0000001a29697c23 */ /* 0x000fc60008010849 */
[----:B------:R0:W-:Y:S01]  /*3700*/  MUFU.EX2 R42, R70 ;  /* 0x00000046002a7308 */ /* 0x0001e20000000800 */
[--C-:B------:R-:W-:Y:S01]  /*3710*/  FFMA.FTZ R41, R54, UR26, -R73.reuse ;  /* 0x0000001a36297c23 */ /* 0x100fe20008010849 */
[----:B------:R-:W-:Y:S01]  /*3720*/  FFMA.FTZ R54, R75, UR26, -R73 ;  /* 0x0000001a4b367c23 */ /* 0x000fe20008010849 */
[----:B0-----:R-:W-:-:S05]  /*3730*/  FMNMX.FTZ R70, R61, R62, !PT ;  /* 0x0000003e3d467209 */ /* 0x001fca0007810000 */
[----:B------:R-:W0:Y:S01]  /*3740*/  SHFL.BFLY PT, R75, R70, 0x1, 0x1f ;  /* 0x0c201f00464b7f89 */ /* 0x000e2200000e0000 */
[--C-:B------:R-:W-:Y:S01]  /*3750*/  FFMA.FTZ R112, R38, UR26, -R73.reuse ;  /* 0x0000001a26707c23 */ /* 0x100fe20008010849 */
[--C-:B------:R-:W-:Y:S01]  /*3760*/  FFMA.FTZ R38, R53, UR26, -R73.reuse ;  /* 0x0000001a35267c23 */ /* 0x100fe20008010849 */
[--C-:B------:R-:W-:Y:S01]  /*3770*/  FFMA.FTZ R53, R86, UR26, -R73.reuse ;  /* 0x0000001a56357c23 */ /* 0x100fe20008010849 */
[--C-:B------:R-:W-:Y:S01]  /*3780*/  FFMA.FTZ R4, R4, UR26, -R73.reuse ;  /* 0x0000001a04047c23 */ /* 0x100fe20008010849 */
[--C-:B------:R-:W-:Y:S01]  /*3790*/  FFMA.FTZ R104, R30, UR26, -R73.reuse ;  /* 0x0000001a1e687c23 */ /* 0x100fe20008010849 */
[--C-:B------:R-:W-:Y:S01]  /*37a0*/  FFMA.FTZ R30, R49, UR26, -R73.reuse ;  /* 0x0000001a311e7c23 */ /* 0x100fe20008010849 */
[--C-:B------:R-:W-:Y:S01]  /*37b0*/  FFMA.FTZ R49, R74, UR26, -R73.reuse ;  /* 0x0000001a4a317c23 */ /* 0x100fe20008010849 */
[--C-:B------:R-:W-:Y:S01]  /*37c0*/  FFMA.FTZ R7, R7, UR26, -R73.reuse ;  /* 0x0000001a07077c23 */ /* 0x100fe20008010849 */
[----:B------:R-:W-:Y:S01]  /*37d0*/  FFMA.FTZ R74, R94, UR26, -R73 ;  /* 0x0000001a5e4a7c23 */ /* 0x000fe20008010849 */
[----:B0-----:R-:W-:-:S04]  /*37e0*/  FMNMX.FTZ R102, R70, R75, !PT ;  /* 0x0000004b46667209 */ /* 0x001fc80007810000 */
[C---:B------:R-:W-:Y:S01]  /*37f0*/  FSETP.NEU.FTZ.AND P2, PT, R102.reuse, -INF , PT ;  /* 0xff8000006600780b */ /* 0x040fe20003f5d000 */
[----:B------:R-:W-:-:S05]  /*3800*/  FMUL.FTZ R86, R102, UR26 ;  /* 0x0000001a66567c20 */ /* 0x000fca0008410000 */
[----:B------:R-:W-:Y:S01]  /*3810*/  FSEL R86, R86, RZ, P2 ;  /* 0x000000ff56567208 */ /* 0x000fe20001000000 */
[----:B------:R-:W-:Y:S01]  /*3820*/  MUFU.EX2 R95, R95 ;  /* 0x0000005f005f7308 */ /* 0x000fe20000000800 */
[----:B------:R-:W-:-:S03]  /*3830*/  FFMA.FTZ R8, R8, UR26, -R73 ;  /* 0x0000001a08087c23 */ /* 0x000fc60008010849 */
[--C-:B------:R-:W-:Y:S01]  /*3840*/  FFMA.FTZ R5, R5, UR26, -R86.reuse ;  /* 0x0000001a05057c23 */ /* 0x100fe20008010856 */
[--C-:B------:R-:W-:Y:S01]  /*3850*/  FFMA.FTZ R94, R6, UR26, -R86.reuse ;  /* 0x0000001a065e7c23 */ /* 0x100fe20008010856 */
[--C-:B------:R-:W-:Y:S02]  /*3860*/  FFMA.FTZ R96, R96, UR26, -R73.reuse ;  /* 0x0000001a60607c23 */ /* 0x100fe40008010849 */
[----:B------:R-:W0:Y:S01]  /*3870*/  MUFU.EX2 R4, R4 ;  /* 0x0000000400047308 */ /* 0x000e220000000800 */
[----:B------:R-:W-:Y:S01]  /*3880*/  FFMA.FTZ R9, R9, UR26, -R86 ;  /* 0x0000001a09097c23 */ /* 0x000fe20008010856 */
[----:B------:R-:W-:-:S06]  /*3890*/  FFMA.FTZ R11, R11, UR26, -R73 ;  /* 0x0000001a0b0b7c23 */ /* 0x000fcc0008010849 */
[----:B------:R-:W1:Y:S01]  /*38a0*/  MUFU.EX2 R7, R7 ;  /* 0x0000000700077308 */ /* 0x000e620000000800 */
[--C-:B------:R-:W-:Y:S01]  /*38b0*/  FFMA.FTZ R106, R12, UR26, -R73.reuse ;  /* 0x0000001a0c6a7c23 */ /* 0x100fe20008010849 */
[----:B------:R-:W-:-:S06]  /*38c0*/  FFMA.FTZ R50, R85, UR26, -R73 ;  /* 0x0000001a55327c23 */ /* 0x000fcc0008010849 */
[----:B------:R-:W-:Y:S01]  /*38d0*/  MUFU.EX2 R5, R5 ;  /* 0x0000000500057308 */ /* 0x000fe20000000800 */
[----:B------:R-:W-:-:S07]  /*38e0*/  FFMA.FTZ R85, R13, UR26, -R86 ;  /* 0x0000001a0d557c23 */ /* 0x000fce0008010856 */
[----:B------:R-:W2:Y:S08]  /*38f0*/  MUFU.EX2 R94, R94 ;  /* 0x0000005e005e7308 */ /* 0x000eb00000000800 */
[----:B------:R3:W-:Y:S01]  /*3900*/  MUFU.EX2 R70, R96 ;  /* 0x0000006000467308 */ /* 0x0007e20000000800 */
[----:B------:R-:W-:-:S07]  /*3910*/  FFMA.FTZ R18, R45, UR26, -R73 ;  /* 0x0000001a2d127c23 */ /* 0x000fce0008010849 */
[----:B------:R-:W4:Y:S01]  /*3920*/  MUFU.EX2 R8, R8 ;  /* 0x0000000800087308 */ /* 0x000f220000000800 */
[--C-:B---3--:R-:W-:Y:S01]  /*3930*/  FFMA.FTZ R96, R10, UR26, -R86.reuse ;  /* 0x0000001a0a607c23 */ /* 0x108fe20008010856 */
[----:B------:R-:W-:-:S06]  /*3940*/  FFMA.FTZ R14, R14, UR26, -R86 ;  /* 0x0000001a0e0e7c23 */ /* 0x000fcc0008010856 */
[----:B------:R-:W3:Y:S01]  /*3950*/  MUFU.EX2 R9, R9 ;  /* 0x0000000900097308 */ /* 0x000ee20000000800 */
[--C-:B------:R-:W-:Y:S01]  /*3960*/  FFMA.FTZ R45, R57, UR26, -R73.reuse ;  /* 0x0000001a392d7c23 */ /* 0x100fe20008010849 */
[----:B------:R-:W-:Y:S01]  /*3970*/  FFMA.FTZ R57, R87, UR26, -R73 ;  /* 0x0000001a57397c23 */ /* 0x000fe20008010849 */
[----:B0-----:R-:W-:-:S05]  /*3980*/  FADD.FTZ R10, R95, R4 ;  /* 0x000000045f0a7221 */ /* 0x001fca0000010000 */
[----:B------:R-:W0:Y:S01]  /*3990*/  MUFU.EX2 R11, R11 ;  /* 0x0000000b000b7308 */ /* 0x000e220000000800 */
[----:B------:R-:W-:Y:S01]  /*39a0*/  FFMA.FTZ R12, R21, UR26, -R73 ;  /* 0x0000001a150c7c23 */ /* 0x000fe20008010849 */
[----:B------:R-:W-:-:S06]  /*39b0*/  FFMA.FTZ R87, R19, UR26, -R86 ;  /* 0x0000001a13577c23 */ /* 0x000fcc0008010856 */
[----:B------:R-:W5:Y:S01]  /*39c0*/  MUFU.EX2 R96, R96 ;  /* 0x0000006000607308 */ /* 0x000f620000000800 */
[--C-:B------:R-:W-:Y:S01]  /*39d0*/  FFMA.FTZ R21, R25, UR26, -R73.reuse ;  /* 0x0000001a19157c23 */ /* 0x100fe20008010849 */
[--C-:B------:R-:W-:Y:S01]  /*39e0*/  FFMA.FTZ R19, R27, UR26, -R86.reuse ;  /* 0x0000001a1b137c23 */ /* 0x100fe20008010856 */
[----:B------:R-:W-:Y:S01]  /*39f0*/  FFMA.FTZ R25, R46, UR26, -R73 ;  /* 0x0000001a2e197c23 */ /* 0x000fe20008010849 */
[----:B------:R-:W-:-:S04]  /*3a00*/  FFMA.FTZ R27, R47, UR26, -R86 ;  /* 0x0000001a2f1b7c23 */ /* 0x000fc80008010856 */
[----:B------:R-:W5:Y:S01]  /*3a10*/  MUFU.EX2 R106, R106 ;  /* 0x0000006a006a7308 */ /* 0x000f620000000800 */
[--C-:B------:R-:W-:Y:S01]  /*3a20*/  FFMA.FTZ R46, R58, UR26, -R73.reuse ;  /* 0x0000001a3a2e7c23 */ /* 0x100fe20008010849 */
[----:B-1----:R-:W-:Y:S01]  /*3a30*/  FADD.FTZ R47, R7, R10 ;  /* 0x0000000a072f7221 */ /* 0x002fe20000010000 */
[----:B------:R-:W-:-:S05]  /*3a40*/  FFMA.FTZ R58, R88, UR26, -R73 ;  /* 0x0000001a583a7c23 */ /* 0x000fca0008010849 */
[----:B------:R-:W1:Y:S01]  /*3a50*/  MUFU.EX2 R85, R85 ;  /* 0x0000005500557308 */ /* 0x000e620000000800 */
[----:B--2---:R-:W-:Y:S01]  /*3a60*/  FADD.FTZ R10, R5, R94 ;  /* 0x0000005e050a7221 */ /* 0x004fe20000010000 */
[--C-:B------:R-:W-:Y:S01]  /*3a70*/  FFMA.FTZ R20, R20, UR26, -R86.reuse ;  /* 0x0000001a14147c23 */ /* 0x100fe20008010856 */
[----:B------:R-:W-:Y:S01]  /*3a80*/  FFMA.FTZ R88, R36, UR26, -R86 ;  /* 0x0000001a24587c23 */ /* 0x000fe20008010856 */
[----:B------:R-:W-:-:S04]  /*3a90*/  @!P1 VIADD R6, R0, 0x30840 ;  /* 0x0003084000069836 */ /* 0x000fc80000000000 */
[----:B------:R-:W2:Y:S01]  /*3aa0*/  MUFU.EX2 R101, R101 ;  /* 0x0000006500657308 */ /* 0x000ea20000000800 */
[----:B------:R-:W-:Y:S01]  /*3ab0*/  FFMA.FTZ R36, R48, UR26, -R86 ;  /* 0x0000001a30247c23 */ /* 0x000fe20008010856 */
[----:B----4-:R-:W-:Y:S01]  /*3ac0*/  FADD.FTZ R48, R8, R47 ;  /* 0x0000002f08307221 */ /* 0x010fe20000010000 */
[----:B---3--:R-:W-:-:S05]  /*3ad0*/  FADD.FTZ R47, R9, R10 ;  /* 0x0000000a092f7221 */ /* 0x008fca0000010000 */
[----:B------:R-:W3:Y:S01]  /*3ae0*/  MUFU.EX2 R14, R14 ;  /* 0x0000000e000e7308 */ /* 0x000ee20000000800 */
[--C-:B------:R-:W-:Y:S01]  /*3af0*/  FFMA.FTZ R13, R23, UR26, -R86.reuse ;  /* 0x0000001a170d7c23 */ /* 0x100fe20008010856 */
[--C-:B------:R-:W-:Y:S01]  /*3b00*/  FFMA.FTZ R75, R39, UR26, -R86.reuse ;  /* 0x0000001a274b7c23 */ /* 0x100fe20008010856 */
[----:B------:R-:W-:Y:S01]  /*3b10*/  FFMA.FTZ R39, R55, UR26, -R86 ;  /* 0x0000001a37277c23 */ /* 0x000fe20008010856 */
[----:B------:R-:W-:-:S04]  /*3b20*/  @!P1 PRMT R6, RZ, 0x654, R6 ;  /* 0x00000654ff069816 */ /* 0x000fc80000000006 */
[----:B------:R-:W4:Y:S01]  /*3b30*/  MUFU.EX2 R87, R87 ;  /* 0x0000005700577308 */ /* 0x000f220000000800 */
[----:B0-----:R-:W-:Y:S01]  /*3b40*/  FADD.FTZ R55, R11, R48 ;  /* 0x000000300b377221 */ /* 0x001fe20000010000 */
[----:B-----5:R-:W-:Y:S01]  /*3b50*/  FADD.FTZ R10, R96, R47 ;  /* 0x0000002f600a7221 */ /* 0x020fe20000010000 */
[----:B------:R-:W-:Y:S01]  /*3b60*/  FFMA.FTZ R24, R24, UR26, -R86 ;  /* 0x0000001a18187c23 */ /* 0x000fe20008010856 */
[----:B------:R0:W-:Y:S04]  /*3b70*/  @!P1 SYNCS.ARRIVE.TRANS64.RED.A1T0 RZ, [R6+URZ], RZ ;  /* 0x000000ff06ff99a7 */ /* 0x0001e8000810043f */
[----:B------:R-:W5:Y:S01]  /*3b80*/  MUFU.EX2 R20, R20 ;  /* 0x0000001400147308 */ /* 0x000f620000000800 */
[----:B------:R-:W-:Y:S01]  /*3b90*/  FADD.FTZ R48, R106, R55 ;  /* 0x000000376a307221 */ /* 0x000fe20000010000 */
[----:B0-----:R-:W-:Y:S01]  /*3ba0*/  F2FP.BF16.F32.PACK_AB R6, R8, R7 ;  /* 0x000000070806723e */ /* 0x001fe200000010ff */
[----:B-1----:R-:W-:-:S05]  /*3bb0*/  FADD.FTZ R7, R85, R10 ;  /* 0x0000000a55077221 */ /* 0x002fca0000010000 */
[----:B------:R-:W-:Y:S01]  /*3bc0*/  MUFU.EX2 R13, R13 ;  /* 0x0000000d000d7308 */ /* 0x000fe20000000800 */
[----:B--2---:R-:W-:Y:S01]  /*3bd0*/  FADD.FTZ R55, R101, R48 ;  /* 0x0000003065377221 */ /* 0x004fe20000010000 */
[----:B---3--:R-:W-:Y:S01]  /*3be0*/  FADD.FTZ R48, R14, R7 ;  /* 0x000000070e307221 */ /* 0x008fe20000010000 */
[----:B------:R-:W-:-:S05]  /*3bf0*/  FFMA.FTZ R28, R28, UR26, -R86 ;  /* 0x0000001a1c1c7c23 */ /* 0x000fca0008010856 */
[----:B------:R-:W0:Y:S01]  /*3c00*/  MUFU.EX2 R110, R110 ;  /* 0x0000006e006e7308 */ /* 0x000e220000000800 */
[----:B------:R-:W-:Y:S01]  /*3c10*/  F2FP.BF16.F32.PACK_AB R8, R106, R11 ;  /* 0x0000000b6a08723e */ /* 0x000fe200000010ff */
[----:B----4-:R-:W-:-:S06]  /*3c20*/  FADD.FTZ R11, R87, R48 ;  /* 0x00000030570b7221 */ /* 0x010fcc0000010000 */
[----:B------:R-:W-:Y:S01]  /*3c30*/  MUFU.EX2 R24, R24 ;  /* 0x0000001800187308 */ /* 0x000fe20000000800 */
[--C-:B------:R-:W-:Y:S01]  /*3c40*/  FFMA.FTZ R23, R31, UR26, -R86.reuse ;  /* 0x0000001a1f177c23 */ /* 0x100fe20008010856 */
[----:B------:R-:W-:-:S06]  /*3c50*/  FFMA.FTZ R56, R56, UR26, -R86 ;  /* 0x0000001a38387c23 */ /* 0x000fcc0008010856 */
[----:B------:R-:W1:Y:S01]  /*3c60*/  MUFU.EX2 R12, R12 ;  /* 0x0000000c000c7308 */ /* 0x000e620000000800 */
[----:B------:R-:W-:Y:S02]  /*3c70*/  F2FP.BF16.F32.PACK_AB R7, R96, R9 ;  /* 0x000000096007723e */ /* 0x000fe400000010ff */
[----:B------:R-:W-:-:S05]  /*3c80*/  F2FP.BF16.F32.PACK_AB R9, R14, R85 ;  /* 0x000000550e09723e */ /* 0x000fca00000010ff */
[----:B------:R-:W-:Y:S01]  /*3c90*/  MUFU.EX2 R19, R19 ;  /* 0x0000001300137308 */ /* 0x000fe20000000800 */
[----:B-----5:R-:W-:Y:S01]  /*3ca0*/  FADD.FTZ R14, R20, R11 ;  /* 0x0000000b140e7221 */ /* 0x020fe20000010000 */
[----:B------:R-:W-:Y:S01]  /*3cb0*/  FFMA.FTZ R33, R69, UR26, -R73 ;  /* 0x0000001a45217c23 */ /* 0x000fe20008010849 */
[----:B------:R-:W-:-:S05]  /*3cc0*/  FFMA.FTZ R32, R32, UR26, -R86 ;  /* 0x0000001a20207c23 */ /* 0x000fca0008010856 */
[----:B------:R-:W2:Y:S01]  /*3cd0*/  MUFU.EX2 R15, R15 ;  /* 0x0000000f000f7308 */ /* 0x000ea20000000800 */
[----:B------:R-:W-:Y:S01]  /*3ce0*/  FFMA.FTZ R69, R92, UR26, -R73 ;  /* 0x0000001a5c457c23 */ /* 0x000fe20008010849 */
[--C-:B------:R-:W-:Y:S01]  /*3cf0*/  FFMA.FTZ R92, R44, UR26, -R86.reuse ;  /* 0x0000001a2c5c7c23 */ /* 0x100fe20008010856 */
[----:B------:R-:W-:-:S05]  /*3d00*/  FFMA.FTZ R44, R59, UR26, -R86 ;  /* 0x0000001a3b2c7c23 */ /* 0x000fca0008010856 */
[----:B------:R-:W3:Y:S01]  /*3d10*/  MUFU.EX2 R28, R28 ;  /* 0x0000001c001c7308 */ /* 0x000ee20000000800 */
[----:B------:R-:W-:Y:S01]  /*3d20*/  FFMA.FTZ R35, R35, UR26, -R86 ;  /* 0x0000001a23237c23 */ /* 0x000fe20008010856 */
[----:B0-----:R-:W-:-:S06]  /*3d30*/  FADD.FTZ R59, R110, R55 ;  /* 0x000000376e3b7221 */ /* 0x001fcc0000010000 */
[----:B------:R-:W0:Y:S01]  /*3d40*/  MUFU.EX2 R21, R21 ;  /* 0x0000001500157308 */ /* 0x000e220000000800 */
[----:B------:R-:W-:-:S07]  /*3d50*/  F2FP.BF16.F32.PACK_AB R11, R20, R87 ;  /* 0x00000057140b723e */ /* 0x000fce00000010ff */
[----:B------:R4:W-:Y:S01]  /*3d60*/  MUFU.EX2 R0, R56 ;  /* 0x0000003800007308 */ /* 0x0009e20000000800 */
[----:B-1----:R-:W-:-:S07]  /*3d70*/  FADD.FTZ R20, R12, R59 ;  /* 0x0000003b0c147221 */ /* 0x002fce0000010000 */
[----:B------:R-:W1:Y:S01]  /*3d80*/  MUFU.EX2 R23, R23 ;  /* 0x0000001700177308 */ /* 0x000e620000000800 */
[----:B----4-:R-:W-:Y:S01]  /*3d90*/  FFMA.FTZ R56, R71, UR26, -R86 ;  /* 0x0000001a47387c23 */ /* 0x010fe20008010856 */
[----:B------:R-:W-:-:S06]  /*3da0*/  FADD.FTZ R71, R13, R14 ;  /* 0x0000000e0d477221 */ /* 0x000fcc0000010000 */
[----:B------:R-:W4:Y:S01]  /*3db0*/  MUFU.EX2 R22, R22 ;  /* 0x0000001600167308 */ /* 0x000f220000000800 */
[----:B------:R-:W-:Y:S01]  /*3dc0*/  FADD.FTZ R14, R24, R71 ;  /* 0x00000047180e7221 */ /* 0x000fe20000010000 */
[----:B--2---:R-:W-:-:S06]  /*3dd0*/  FADD.FTZ R20, R15, R20 ;  /* 0x000000140f147221 */ /* 0x004fcc0000010000 */
[----:B------:R-:W2:Y:S01]  /*3de0*/  MUFU.EX2 R32, R32 ;  /* 0x0000002000207308 */ /* 0x000ea20000000800 */
[----:B------:R-:W-:-:S07]  /*3df0*/  FADD.FTZ R71, R19, R14 ;  /* 0x0000000e13477221 */ /* 0x000fce0000010000 */
[----:B------:R-:W5:Y:S01]  /*3e00*/  MUFU.EX2 R97, R97 ;  /* 0x0000006100617308 */ /* 0x000f620000000800 */
[--C-:B------:R-:W-:Y:S01]  /*3e10*/  FFMA.FTZ R47, R63, UR26, -R86.reuse ;  /* 0x0000001a3f2f7c23 */ /* 0x100fe20008010856 */
[----:B------:R-:W-:Y:S01]  /*3e20*/  FFMA.FTZ R61, R90, UR26, -R73 ;  /* 0x0000001a5a3d7c23 */ /* 0x000fe20008010849 */
[----:B------:R-:W-:-:S05]  /*3e30*/  FFMA.FTZ R63, R77, UR26, -R86 ;  /* 0x0000001a4d3f7c23 */ /* 0x000fca0008010856 */
[----:B------:R-:W5:Y:S01]  /*3e40*/  MUFU.EX2 R35, R35 ;  /* 0x0000002300237308 */ /* 0x000f620000000800 */
[----:B---3--:R-:W-:Y:S01]  /*3e50*/  FADD.FTZ R14, R28, R71 ;  /* 0x000000471c0e7221 */ /* 0x008fe20000010000 */
[----:B------:R-:W-:Y:S01]  /*3e60*/  FFMA.FTZ R90, R40, UR26, -R86 ;  /* 0x0000001a285a7c23 */ /* 0x000fe20008010856 */
[----:B0-----:R-:W-:-:S05]  /*3e70*/  FADD.FTZ R77, R21, R20 ;  /* 0x00000014154d7221 */ /* 0x001fca0000010000 */
[----:B------:R-:W0:Y:S01]  /*3e80*/  MUFU.EX2 R104, R104 ;  /* 0x0000006800687308 */ /* 0x000e220000000800 */
[----:B-1----:R-:W-:Y:S01]  /*3e90*/  FADD.FTZ R71, R23, R14 ;  /* 0x0000000e17477221 */ /* 0x002fe20000010000 */
[----:B------:R-:W-:-:S06]  /*3ea0*/  FFMA.FTZ R43, R43, UR26, -R86 ;  /* 0x0000001a2b2b7c23 */ /* 0x000fcc0008010856 */
[----:B------:R-:W1:Y:S01]  /*3eb0*/  MUFU.EX2 R88, R88 ;  /* 0x0000005800587308 */ /* 0x000e620000000800 */
[----:B----4-:R-:W-:-:S07]  /*3ec0*/  FADD.FTZ R20, R22, R77 ;  /* 0x0000004d16147221 */ /* 0x010fce0000010000 */
[----:B------:R-:W3:Y:S01]  /*3ed0*/  MUFU.EX2 R99, R99 ;  /* 0x0000006300637308 */ /* 0x000ee20000000800 */
[----:B--2---:R-:W-:Y:S01]  /*3ee0*/  FADD.FTZ R14, R32, R71 ;  /* 0x00000047200e7221 */ /* 0x004fe20000010000 */
[----:B-----5:R-:W-:-:S06]  /*3ef0*/  FADD.FTZ R77, R97, R20 ;  /* 0x00000014614d7221 */ /* 0x020fcc0000010000 */
[----:B------:R-:W2:Y:S08]  /*3f00*/  MUFU.EX2 R75, R75 ;  /* 0x0000004b004b7308 */ /* 0x000eb00000000800 */
[----:B------:R-:W4:Y:S01]  /*3f10*/  MUFU.EX2 R108, R108 ;  /* 0x0000006c006c7308 */ /* 0x000f220000000800 */
[----:B------:R-:W-:Y:S01]  /*3f20*/  FADD.FTZ R71, R35, R14 ;  /* 0x0000000e23477221 */ /* 0x000fe20000010000 */
[----:B0-----:R-:W-:-:S06]  /*3f30*/  FADD.FTZ R20, R104, R77 ;  /* 0x0000004d68147221 */ /* 0x001fcc0000010000 */
[----:B------:R-:W0:Y:S08]  /*3f40*/  MUFU.EX2 R90, R90 ;  /* 0x0000005a005a7308 */ /* 0x000e300000000800 */
[----:B------:R-:W5:Y:S01]  /*3f50*/  MUFU.EX2 R103, R103 ;  /* 0x0000006700677308 */ /* 0x000f620000000800 */
[----:B-1----:R-:W-:Y:S01]  /*3f60*/  FADD.FTZ R14, R88, R71 ;  /* 0x00000047580e7221 */ /* 0x002fe20000010000 */
[----:B---3--:R-:W-:-:S06]  /*3f70*/  FADD.FTZ R77, R99, R20 ;  /* 0x00000014634d7221 */ /* 0x008fcc0000010000 */
[----:B------:R-:W1:Y:S08]  /*3f80*/  MUFU.EX2 R43, R43 ;  /* 0x0000002b002b7308 */ /* 0x000e700000000800 */
[----:B------:R-:W3:Y:S01]  /*3f90*/  MUFU.EX2 R112, R112 ;  /* 0x0000007000707308 */ /* 0x000ee20000000800 */
[----:B--2---:R-:W-:Y:S01]  /*3fa0*/  FADD.FTZ R71, R75, R14 ;  /* 0x0000000e4b477221 */ /* 0x004fe20000010000 */
[----:B----4-:R-:W-:-:S06]  /*3fb0*/  FADD.FTZ R20, R108, R77 ;  /* 0x0000004d6c147221 */ /* 0x010fcc0000010000 */
[----:B------:R-:W2:Y:S08]  /*3fc0*/  MUFU.EX2 R92, R92 ;  /* 0x0000005c005c7308 */ /* 0x000eb00000000800 */
[----:B------:R-:W4:Y:S01]  /*3fd0*/  MUFU.EX2 R105, R105 ;  /* 0x0000006900697308 */ /* 0x000f220000000800 */
[----:B0-----:R-:W-:Y:S01]  /*3fe0*/  FADD.FTZ R14, R90, R71 ;  /* 0x000000475a0e7221 */ /* 0x001fe20000010000 */
[----:B-----5:R-:W-:Y:S01]  /*3ff0*/  FADD.FTZ R77, R103, R20 ;  /* 0x00000014674d7221 */ /* 0x020fe20000010000 */
[----:B------:R-:W-:-:S02]  /*4000*/  F2FP.BF16.F32.PACK_AB R12, R15, R12 ;  /* 0x0000000c0f0c723e */ /* 0x000fc400000010ff */
[----:B-1----:R-:W-:Y:S01]  /*4010*/  FADD.FTZ R15, R43, R14 ;  /* 0x0000000e2b0f7221 */ /* 0x002fe20000010000 */
[----:B---3--:R-:W-:Y:S01]  /*4020*/  FADD.FTZ R20, R112, R77 ;  /* 0x0000004d70147221 */ /* 0x008fe20000010000 */
[----:B------:R-:W-:Y:S01]  /*4030*/  F2FP.BF16.F32.PACK_AB R4, R4, R95 ;  /* 0x0000005f0404723e */ /* 0x000fe200000010ff */
[----:B------:R-:W-:Y:S01]  /*4040*/  FFMA.FTZ R48, R64, UR26, -R86 ;  /* 0x0000001a40307c23 */ /* 0x000fe20008010856 */
[----:B------:R-:W-:Y:S01]  /*4050*/  F2FP.BF16.F32.PACK_AB R5, R94, R5 ;  /* 0x000000055e05723e */ /* 0x000fe200000010ff */
[----:B--2---:R-:W-:Y:S01]  /*4060*/  FADD.FTZ R64, R92, R15 ;  /* 0x0000000f5c407221 */ /* 0x004fe20000010000 */
[----:B------:R-:W-:Y:S02]  /*4070*/  F2FP.BF16.F32.PACK_AB R10, R110, R101 ;  /* 0x000000656e0a723e */ /* 0x000fe400000010ff */
[----:B------:R-:W-:Y:S02]  /*4080*/  F2FP.BF16.F32.PACK_AB R14, R22, R21 ;  /* 0x00000015160e723e */ /* 0x000fe400000010ff */
[----:B------:R-:W-:Y:S01]  /*4090*/  F2FP.BF16.F32.PACK_AB R13, R24, R13 ;  /* 0x0000000d180d723e */ /* 0x000fe200000010ff */
[----:B----4-:R-:W-:Y:S01]  /*40a0*/  FADD.FTZ R77, R105, R20 ;  /* 0x00000014694d7221 */ /* 0x010fe20000010000 */
[----:B------:R-:W-:-:S02]  /*40b0*/  F2FP.BF16.F32.PACK_AB R15, R28, R19 ;  /* 0x000000131c0f723e */ /* 0x000fc400000010ff */
[----:B------:R-:W-:Y:S02]  /*40c0*/  F2FP.BF16.F32.PACK_AB R21, R32, R23 ;  /* 0x000000172015723e */ /* 0x000fe400000010ff */
[----:B------:R-:W-:Y:S02]  /*40d0*/  F2FP.BF16.F32.PACK_AB R20, R104, R97 ;  /* 0x000000616814723e */ /* 0x000fe400000010ff */
[----:B------:R-:W-:Y:S02]  /*40e0*/  F2FP.BF16.F32.PACK_AB R22, R108, R99 ;  /* 0x000000636c16723e */ /* 0x000fe400000010ff */
[----:B------:R-:W-:Y:S01]  /*40f0*/  F2FP.BF16.F32.PACK_AB R23, R88, R35 ;  /* 0x000000235817723e */ /* 0x000fe200000010ff */
[----:B------:R-:W-:Y:S04]  /*4100*/  STSM.16.M88.4 [R2+0x1e800], R4 ;  /* 0x01e8000402007844 */ /* 0x000fe80000000200 */
[----:B------:R-:W-:Y:S04]  /*4110*/  STSM.16.M88.4 [R155], R8 ;  /* 0x000000089b007844 */ /* 0x000fe80000000200 */
[----:B------:R-:W-:Y:S04]  /*4120*/  STSM.16.M88.4 [R17], R12 ;  /* 0x0000000c11007844 */ /* 0x000fe80000000200 */
[----:B------:R0:W-:Y:S04]  /*4130*/  STSM.16.M88.4 [R16], R20 ;  /* 0x0000001410007844 */ /* 0x0001e80000000200 */
[----:B0-----:R-:W2:Y:S01]  /*4140*/  LDL R20, [R1] ;  /* 0x0000000001147983 */ /* 0x001ea20000100800 */
[----:B------:R-:W0:Y:S01]  /*4150*/  MUFU.EX2 R114, R114 ;  /* 0x0000007200727308 */ /* 0x000e220000000800 */
[----:B------:R-:W-:-:S07]  /*4160*/  FFMA.FTZ R31, R51, UR26, -R86 ;  /* 0x0000001a331f7c23 */ /* 0x000fce0008010856 */
[----:B------:R-:W1:Y:S01]  /*4170*/  MUFU.EX2 R18, R18 ;  /* 0x0000001200127308 */ /* 0x000e620000000800 */
[----:B------:R-:W-:-:S07]  /*4180*/  FFMA.FTZ R40, R52, UR26, -R86 ;  /* 0x0000001a34287c23 */ /* 0x000fce0008010856 */
[----:B------:R-:W3:Y:S08]  /*4190*/  MUFU.EX2 R25, R25 ;  /* 0x0000001900197308 */ /* 0x000ef00000000800 */
[----:B------:R-:W4:Y:S01]  /*41a0*/  MUFU.EX2 R27, R27 ;  /* 0x0000001b001b7308 */ /* 0x000f220000000800 */
[----:B0-----:R-:W-:-:S07]  /*41b0*/  FADD.FTZ R77, R114, R77 ;  /* 0x0000004d724d7221 */ /* 0x001fce0000010000 */
[----:B------:R-:W0:Y:S01]  /*41c0*/  MUFU.EX2 R30, R30 ;  /* 0x0000001e001e7308 */ /* 0x000e220000000800 */
[----:B------:R-:W-:-:S07]  /*41d0*/  FFMA.FTZ R55, R68, UR26, -R86 ;  /* 0x0000001a44377c23 */ /* 0x000fce0008010856 */
[----:B------:R-:W5:Y:S01]  /*41e0*/  MUFU.EX2 R36, R36 ;  /* 0x0000002400247308 */ /* 0x000f620000000800 */
[----:B-1----:R-:W-:-:S07]  /*41f0*/  FADD.FTZ R68, R18, R77 ;  /* 0x0000004d12447221 */ /* 0x002fce0000010000 */
[----:B------:R-:W1:Y:S08]  /*4200*/  MUFU.EX2 R37, R37 ;  /* 0x0000002500257308 */ /* 0x000e700000000800 */
[----:B------:R-:W1:Y:S01]  /*4210*/  MUFU.EX2 R31, R31 ;  /* 0x0000001f001f7308 */ /* 0x000e620000000800 */
[----:B---3--:R-:W-:Y:S01]  /*4220*/  FADD.FTZ R7, R25, R68 ;  /* 0x0000004419077221 */ /* 0x008fe20000010000 */
[----:B----4-:R-:W-:-:S06]  /*4230*/  FADD.FTZ R5, R27, R64 ;  /* 0x000000401b057221 */ /* 0x010fcc0000010000 */
[----:B------:R-:W3:Y:S08]  /*4240*/  MUFU.EX2 R38, R38 ;  /* 0x0000002600267308 */ /* 0x000ef00000000800 */
[----:B------:R-:W4:Y:S01]  /*4250*/  MUFU.EX2 R40, R40 ;  /* 0x0000002800287308 */ /* 0x000f220000000800 */
[----:B0-----:R-:W-:Y:S01]  /*4260*/  FADD.FTZ R10, R30, R7 ;  /* 0x000000071e0a7221 */ /* 0x001fe20000010000 */
[----:B-----5:R-:W-:-:S06]  /*4270*/  FADD.FTZ R8, R36, R5 ;  /* 0x0000000524087221 */ /* 0x020fcc0000010000 */
[----:B------:R-:W0:Y:S01]  /*4280*/  MUFU.EX2 R41, R41 ;  /* 0x0000002900297308 */ /* 0x000e220000000800 */
[----:B------:R-:W-:-:S07]  /*4290*/  FFMA.FTZ R51, R60, UR26, -R86 ;  /* 0x0000001a3c337c23 */ /* 0x000fce0008010856 */
[----:B------:R-:W5:Y:S01]  /*42a0*/  MUFU.EX2 R39, R39 ;  /* 0x0000002700277308 */ /* 0x000f620000000800 */
[----:B-1----:R-:W-:Y:S01]  /*42b0*/  FADD.FTZ R7, R37, R10 ;  /* 0x0000000a25077221 */ /* 0x002fe20000010000 */
[----:B------:R-:W-:-:S06]  /*42c0*/  FADD.FTZ R5, R31, R8 ;  /* 0x000000081f057221 */ /* 0x000fcc0000010000 */
[----:B------:R-:W1:Y:S01]  /*42d0*/  MUFU.EX2 R45, R45 ;  /* 0x0000002d002d7308 */ /* 0x000e620000000800 */
[----:B---3--:R-:W-:Y:S01]  /*42e0*/  FADD.FTZ R10, R38, R7 ;  /* 0x00000007260a7221 */ /* 0x008fe20000010000 */
[----:B----4-:R-:W-:-:S06]  /*42f0*/  FADD.FTZ R8, R40, R5 ;  /* 0x0000000528087221 */ /* 0x010fcc0000010000 */
[----:B------:R-:W3:Y:S01]  /*4300*/  MUFU.EX2 R46, R46 ;  /* 0x0000002e002e7308 */ /* 0x000ee20000000800 */
[----:B------:R-:W-:-:S07]  /*4310*/  FFMA.FTZ R65, R65, UR26, -R73 ;  /* 0x0000001a41417c23 */ /* 0x000fce0008010849 */
[----:B------:R-:W4:Y:S01]  /*4320*/  MUFU.EX2 R44, R44 ;  /* 0x0000002c002c7308 */ /* 0x000f220000000800 */
[----:B0-----:R-:W-:Y:S01]  /*4330*/  FADD.FTZ R10, R41, R10 ;  /* 0x0000000a290a7221 */ /* 0x001fe20000010000 */
[----:B------:R-:W-:-:S06]  /*4340*/  FFMA.FTZ R34, R66, UR26, -R73 ;  /* 0x0000001a42227c23 */ /* 0x000fcc0008010849 */
[----:B------:R-:W0:Y:S01]  /*4350*/  MUFU.EX2 R3, R3 ;  /* 0x0000000300037308 */ /* 0x000e220000000800 */
[----:B-----5:R-:W-:Y:S01]  /*4360*/  FADD.FTZ R9, R39, R8 ;  /* 0x0000000827097221 */ /* 0x020fe20000010000 */
[----:B------:R-:W-:-:S06]  /*4370*/  FFMA.FTZ R52, R67, UR26, -R86 ;  /* 0x0000001a43347c23 */ /* 0x000fcc0008010856 */
[----:B------:R-:W5:Y:S01]  /*4380*/  MUFU.EX2 R51, R51 ;  /* 0x0000003300337308 */ /* 0x000f620000000800 */
[----:B-1----:R-:W-:Y:S01]  /*4390*/  FADD.FTZ R11, R45, R10 ;  /* 0x0000000a2d0b7221 */ /* 0x002fe20000010000 */
[----:B------:R-:W-:-:S06]  /*43a0*/  FADD.FTZ R9, R0, R9 ;  /* 0x0000000900097221 */ /* 0x000fcc0000010000 */
        /* <DEDUP_REMOVED lines=10> */
[----:B------:R-:W-:Y:S01]  /*4450*/  FADD.FTZ R24, R26, R9 ;  /* 0x000000091a187221 */ /* 0x000fe20000010000 */
[----:B-1----:R-:W-:-:S06]  /*4460*/  FADD.FTZ R9, R47, R10 ;  /* 0x0000000a2f097221 */ /* 0x002fcc0000010000 */
[----:B------:R-:W1:Y:S01]  /*4470*/  MUFU.EX2 R33, R33 ;  /* 0x0000002100217308 */ /* 0x000e620000000800 */
[----:B------:R-:W-:-:S07]  /*4480*/  FFMA.FTZ R60, R76, UR26, -R86 ;  /* 0x0000001a4c3c7c23 */ /* 0x000fce0008010856 */
[----:B------:R-:W1:Y:S01]  /*4490*/  MUFU.EX2 R55, R55 ;  /* 0x0000003700377308 */ /* 0x000e620000000800 */
[----:B------:R-:W-:Y:S01]  /*44a0*/  F2FP.BF16.F32.PACK_AB R4, R112, R103 ;  /* 0x000000677004723e */ /* 0x000fe200000010ff */
[----:B---3--:R-:W-:Y:S01]  /*44b0*/  FADD.FTZ R11, R29, R24 ;  /* 0x000000181d0b7221 */ /* 0x008fe20000010000 */
[----:B------:R-:W-:Y:S02]  /*44c0*/  F2FP.BF16.F32.PACK_AB R6, R114, R105 ;  /* 0x000000697206723e */ /* 0x000fe400000010ff */
[----:B------:R-:W-:-:S03]  /*44d0*/  F2FP.BF16.F32.PACK_AB R5, R90, R75 ;  /* 0x0000004b5a05723e */ /* 0x000fc600000010ff */
[----:B------:R-:W3:Y:S01]  /*44e0*/  MUFU.EX2 R56, R56 ;  /* 0x0000003800387308 */ /* 0x000ee20000000800 */
[----:B------:R-:W-:Y:S01]  /*44f0*/  F2FP.BF16.F32.PACK_AB R7, R92, R43 ;  /* 0x0000002b5c07723e */ /* 0x000fe200000010ff */
[----:B----4-:R-:W-:Y:S01]  /*4500*/  FADD.FTZ R9, R48, R9 ;  /* 0x0000000930097221 */ /* 0x010fe20000010000 */
[----:B------:R-:W-:-:S05]  /*4510*/  F2FP.BF16.F32.PACK_AB R8, R25, R18 ;  /* 0x000000121908723e */ /* 0x000fca00000010ff */
[----:B------:R-:W4:Y:S01]  /*4520*/  MUFU.EX2 R49, R49 ;  /* 0x0000003100317308 */ /* 0x000f220000000800 */
[----:B------:R5:W-:Y:S01]  /*4530*/  STSM.16.M88.4 [R2+0x24800], R4 ;  /* 0x0248000402007844 */ /* 0x000be20000000200 */
[----:B0-----:R-:W-:-:S06]  /*4540*/  FADD.FTZ R18, R34, R11 ;  /* 0x0000000b22127221 */ /* 0x001fcc0000010000 */
[----:B------:R-:W0:Y:S01]  /*4550*/  MUFU.EX2 R59, R59 ;  /* 0x0000003b003b7308 */ /* 0x000e220000000800 */
[----:B------:R-:W-:-:S07]  /*4560*/  FFMA.FTZ R67, R80, UR26, -R86 ;  /* 0x0000001a50437c23 */ /* 0x000fce0008010856 */
[----:B------:R-:W0:Y:S01]  /*4570*/  MUFU.EX2 R54, R54 ;  /* 0x0000003600367308 */ /* 0x000e220000000800 */
[----:B-----5:R-:W-:Y:S01]  /*4580*/  FADD.FTZ R4, R52, R9 ;  /* 0x0000000934047221 */ /* 0x020fe20000010000 */
[----:B-1----:R-:W-:-:S06]  /*4590*/  FADD.FTZ R7, R33, R18 ;  /* 0x0000001221077221 */ /* 0x002fcc0000010000 */
[----:B------:R-:W1:Y:S01]  /*45a0*/  MUFU.EX2 R60, R60 ;  /* 0x0000003c003c7308 */ /* 0x000e620000000800 */
[----:B------:R-:W-:Y:S01]  /*45b0*/  FADD.FTZ R5, R55, R4 ;  /* 0x0000000437057221 */ /* 0x000fe20000010000 */
[----:B------:R-:W-:Y:S01]  /*45c0*/  FFMA.FTZ R81, R81, UR26, -R86 ;  /* 0x0000001a51517c23 */ /* 0x000fe20008010856 */
[----:B------:R-:W-:-:S05]  /*45d0*/  FADD.FTZ R4, R42, R7 ;  /* 0x000000072a047221 */ /* 0x000fca0000010000 */
[----:B------:R-:W5:Y:S01]  /*45e0*/  MUFU.EX2 R50, R50 ;  /* 0x0000003200327308 */ /* 0x000f620000000800 */
[----:B------:R-:W-:Y:S01]  /*45f0*/  F2FP.BF16.F32.PACK_AB R13, R0, R39 ;  /* 0x00000027000d723e */ /* 0x000fe200000010ff */
[----:B---3--:R-:W-:-:S06]  /*4600*/  FADD.FTZ R0, R56, R5 ;  /* 0x0000000538007221 */ /* 0x008fcc0000010000 */
[----:B------:R-:W3:Y:S01]  /*4610*/  MUFU.EX2 R63, R63 ;  /* 0x0000003f003f7308 */ /* 0x000ee20000000800 */
[----:B------:R-:W-:Y:S01]  /*4620*/  FFMA.FTZ R84, R84, UR26, -R86 ;  /* 0x0000001a54547c23 */ /* 0x000fe20008010856 */
[----:B----4-:R-:W-:-:S06]  /*4630*/  FADD.FTZ R7, R49, R4 ;  /* 0x0000000431077221 */ /* 0x010fcc0000010000 */
[----:B------:R-:W4:Y:S01]  /*4640*/  MUFU.EX2 R53, R53 ;  /* 0x0000003500357308 */ /* 0x000f220000000800 */
[----:B0-----:R-:W-:-:S07]  /*4650*/  FADD.FTZ R5, R59, R0 ;  /* 0x000000003b057221 */ /* 0x001fce0000010000 */
[----:B------:R-:W0:Y:S01]  /*4660*/  MUFU.EX2 R67, R67 ;  /* 0x0000004300437308 */ /* 0x000e220000000800 */
[----:B------:R-:W-:Y:S01]  /*4670*/  FFMA.FTZ R78, R78, UR26, -R86 ;  /* 0x0000001a4e4e7c23 */ /* 0x000fe20008010856 */
[----:B------:R-:W-:-:S06]  /*4680*/  FADD.FTZ R7, R54, R7 ;  /* 0x0000000736077221 */ /* 0x000fcc0000010000 */
[----:B------:R-:W0:Y:S01]  /*4690*/  MUFU.EX2 R57, R57 ;  /* 0x0000003900397308 */ /* 0x000e220000000800 */
[----:B------:R-:W-:Y:S01]  /*46a0*/  FFMA.FTZ R62, R89, UR26, -R73 ;  /* 0x0000001a593e7c23 */ /* 0x000fe20008010849 */
[----:B-1----:R-:W-:-:S06]  /*46b0*/  FADD.FTZ R4, R60, R5 ;  /* 0x000000053c047221 */ /* 0x002fcc0000010000 */
[----:B------:R-:W1:Y:S01]  /*46c0*/  MUFU.EX2 R68, R81 ;  /* 0x0000005100447308 */ /* 0x000e620000000800 */
[----:B------:R-:W-:Y:S01]  /*46d0*/  FFMA.FTZ R83, R83, UR26, -R86 ;  /* 0x0000001a53537c23 */ /* 0x000fe20008010856 */
[----:B-----5:R-:W-:-:S06]  /*46e0*/  FADD.FTZ R18, R50, R7 ;  /* 0x0000000732127221 */ /* 0x020fcc0000010000 */
[----:B------:R-:W-:Y:S01]  /*46f0*/  MUFU.EX2 R58, R58 ;  /* 0x0000003a003a7308 */ /* 0x000fe20000000800 */
[----:B------:R-:W-:Y:S01]  /*4700*/  FFMA.FTZ R65, R91, UR26, -R73 ;  /* 0x0000001a5b417c23 */ /* 0x000fe20008010849 */
[----:B---3--:R-:W-:-:S06]  /*4710*/  FADD.FTZ R6, R63, R4 ;  /* 0x000000043f067221 */ /* 0x008fcc0000010000 */
[----:B------:R-:W3:Y:S01]  /*4720*/  MUFU.EX2 R84, R84 ;  /* 0x0000005400547308 */ /* 0x000ee20000000800 */
[----:B------:R-:W-:Y:S01]  /*4730*/  FFMA.FTZ R82, R82, UR26, -R86 ;  /* 0x0000001a52527c23 */ /* 0x000fe20008010856 */
[----:B------:R-:W-:Y:S01]  /*4740*/  F2FP.BF16.F32.PACK_AB R32, R26, R3 ;  /* 0x000000031a20723e */ /* 0x000fe200000010ff */
[----:B----4-:R-:W-:-:S05]  /*4750*/  FADD.FTZ R18, R53, R18 ;  /* 0x0000001235127221 */ /* 0x010fca0000010000 */
[----:B------:R-:W-:Y:S01]  /*4760*/  MUFU.EX2 R61, R61 ;  /* 0x0000003d003d7308 */ /* 0x000fe20000000800 */
[----:B------:R-:W-:Y:S01]  /*4770*/  FFMA.FTZ R66, R98, UR26, -R73 ;  /* 0x0000001a62427c23 */ /* 0x000fe20008010849 */
[----:B------:R-:W-:Y:S01]  /*4780*/  F2FP.BF16.F32.PACK_AB R10, R37, R30 ;  /* 0x0000001e250a723e */ /* 0x000fe200000010ff */
[----:B0-----:R-:W-:-:S05]  /*4790*/  FADD.FTZ R3, R67, R6 ;  /* 0x0000000643037221 */ /* 0x001fca0000010000 */
[----:B------:R-:W0:Y:S01]  /*47a0*/  MUFU.EX2 R19, R78 ;  /* 0x0000004e00137308 */ /* 0x000e220000000800 */
[----:B------:R-:W-:Y:S01]  /*47b0*/  F2FP.BF16.F32.PACK_AB R9, R36, R27 ;  /* 0x0000001b2409723e */ /* 0x000fe200000010ff */
[----:B------:R-:W-:Y:S01]  /*47c0*/  FFMA.FTZ R79, R79, UR26, -R86 ;  /* 0x0000001a4f4f7c23 */ /* 0x000fe20008010856 */
[----:B------:R-:W-:Y:S02]  /*47d0*/  F2FP.BF16.F32.PACK_AB R11, R40, R31 ;  /* 0x0000001f280b723e */ /* 0x000fe400000010ff */
[----:B------:R-:W-:-:S03]  /*47e0*/  F2FP.BF16.F32.PACK_AB R12, R41, R38 ;  /* 0x00000026290c723e */ /* 0x000fc600000010ff */
[----:B------:R-:W4:Y:S01]  /*47f0*/  MUFU.EX2 R62, R62 ;  /* 0x0000003e003e7308 */ /* 0x000f220000000800 */
[----:B------:R-:W-:Y:S02]  /*4800*/  F2FP.BF16.F32.PACK_AB R14, R46, R45 ;  /* 0x0000002d2e0e723e */ /* 0x000fe400000010ff */
[----:B------:R-:W-:Y:S01]  /*4810*/  F2FP.BF16.F32.PACK_AB R15, R51, R44 ;  /* 0x0000002c330f723e */ /* 0x000fe200000010ff */
[----:B------:R-:W-:-:S04]  /*4820*/  FADD.FTZ R5, R57, R18 ;  /* 0x0000001239057221 */ /* 0x000fc80000010000 */
[----:B------:R-:W5:Y:S01]  /*4830*/  MUFU.EX2 R83, R83 ;  /* 0x0000005300537308 */ /* 0x000f620000000800 */
[----:B-1----:R-:W-:Y:S01]  /*4840*/  FADD.FTZ R3, R68, R3 ;  /* 0x0000000344037221 */ /* 0x002fe20000010000 */
[----:B------:R3:W-:Y:S01]  /*4850*/  STSM.16.M88.4 [R121], R8 ;  /* 0x0000000879007844 */ /* 0x0007e20000000200 */
[----:B------:R-:W-:-:S05]  /*4860*/  FFMA.FTZ R109, R109, UR26, -R86 ;  /* 0x0000001a6d6d7c23 */ /* 0x000fca0008010856 */
[----:B------:R-:W1:Y:S01]  /*4870*/  MUFU.EX2 R65, R65 ;  /* 0x0000004100417308 */ /* 0x000e620000000800 */
[----:B------:R2:W-:Y:S07]  /*4880*/  STSM.16.M88.4 [R17+0x6000], R12 ;  /* 0x0060000c11007844 */ /* 0x0005ee0000000200 */
[----:B------:R-:W1:Y:S01]  /*4890*/  MUFU.EX2 R82, R82 ;  /* 0x0000005200527308 */ /* 0x000e620000000800 */
[----:B---3--:R-:W-:Y:S01]  /*48a0*/  FADD.FTZ R8, R84, R3 ;  /* 0x0000000354087221 */ /* 0x008fe20000010000 */
[----:B------:R-:W-:-:S06]  /*48b0*/  FFMA.FTZ R107, R107, UR26, -R86 ;  /* 0x0000001a6b6b7c23 */ /* 0x000fcc0008010856 */
[----:B------:R-:W3:Y:S01]  /*48c0*/  MUFU.EX2 R66, R66 ;  /* 0x0000004200427308 */ /* 0x000ee20000000800 */
[----:B--2---:R-:W-:Y:S01]  /*48d0*/  FADD.FTZ R12, R58, R5 ;  /* 0x000000053a0c7221 */ /* 0x004fe20000010000 */
[----:B0-----:R-:W-:-:S06]  /*48e0*/  FADD.FTZ R8, R19, R8 ;  /* 0x0000000813087221 */ /* 0x001fcc0000010000 */
[----:B------:R-:W0:Y:S01]  /*48f0*/  MUFU.EX2 R79, R79 ;  /* 0x0000004f004f7308 */ /* 0x000e220000000800 */
[----:B------:R-:W-:Y:S01]  /*4900*/  FADD.FTZ R3, R61, R12 ;  /* 0x0000000c3d037221 */ /* 0x000fe20000010000 */
[--C-:B------:R-:W-:Y:S01]  /*4910*/  FFMA.FTZ R113, R113, UR26, -R86.reuse ;  /* 0x0000001a71717c23 */ /* 0x100fe20008010856 */
[----:B------:R-:W-:Y:S01]  /*4920*/  FFMA.FTZ R111, R111, UR26, -R86 ;  /* 0x0000001a6f6f7c23 */ /* 0x000fe20008010856 */
[----:B------:R-:W-:-:S04]  /*4930*/  FFMA.FTZ R73, R100, UR26, -R73 ;  /* 0x0000001a64497c23 */ /* 0x000fc80008010849 */
[----:B------:R-:W2:Y:S01]  /*4940*/  MUFU.EX2 R69, R69 ;  /* 0x0000004500457308 */ /* 0x000ea20000000800 */
[----:B------:R-:W-:Y:S01]  /*4950*/  FFMA.FTZ R86, R115, UR26, -R86 ;  /* 0x0000001a73567c23 */ /* 0x000fe20008010856 */
[----:B----4-:R-:W-:Y:S01]  /*4960*/  FADD.FTZ R12, R62, R3 ;  /* 0x000000033e0c7221 */ /* 0x010fe20000010000 */
[----:B-----5:R-:W-:-:S05]  /*4970*/  FADD.FTZ R3, R83, R8 ;  /* 0x0000000853037221 */ /* 0x020fca0000010000 */
[----:B------:R-:W4:Y:S01]  /*4980*/  MUFU.EX2 R0, R109 ;  /* 0x0000006d00007308 */ /* 0x000f220000000800 */
[----:B-1----:R-:W-:Y:S01]  /*4990*/  FADD.FTZ R11, R65, R12 ;  /* 0x0000000c410b7221 */ /* 0x002fe20000010000 */
[----:B------:R-:W-:-:S06]  /*49a0*/  FADD.FTZ R8, R82, R3 ;  /* 0x0000000352087221 */ /* 0x000fcc0000010000 */
[----:B------:R-:W1:Y:S01]  /*49b0*/  MUFU.EX2 R9, R107 ;  /* 0x0000006b00097308 */ /* 0x000e620000000800 */
[----:B---3--:R-:W-:Y:S01]  /*49c0*/  FADD.FTZ R12, R66, R11 ;  /* 0x0000000b420c7221 */ /* 0x008fe20000010000 */
[----:B0-----:R-:W-:-:S06]  /*49d0*/  FADD.FTZ R3, R79, R8 ;  /* 0x000000084f037221 */ /* 0x001fcc0000010000 */
[----:B------:R-:W0:Y:S01]  /*49e0*/  MUFU.EX2 R10, R113 ;  /* 0x00000071000a7308 */ /* 0x000e220000000800 */
[----:B--2---:R-:W-:-:S07]  /*49f0*/  FADD.FTZ R11, R69, R12 ;  /* 0x0000000c450b7221 */ /* 0x004fce0000010000 */
[----:B------:R-:W-:Y:S08]  /*4a00*/  MUFU.EX2 R74, R74 ;  /* 0x0000004a004a7308 */ /* 0x000ff00000000800 */
[----:B------:R-:W2:Y:S08]  /*4a10*/  MUFU.EX2 R73, R73 ;  /* 0x0000004900497308 */ /* 0x000eb00000000800 */
[----:B------:R-:W-:Y:S08]  /*4a20*/  MUFU.EX2 R111, R111 ;  /* 0x0000006f006f7308 */ /* 0x000ff00000000800 */
[----:B------:R-:W3:Y:S01]  /*4a30*/  MUFU.EX2 R86, R86 ;  /* 0x0000005600567308 */ /* 0x000ee20000000800 */
[----:B------:R-:W-:Y:S01]  /*4a40*/  F2FP.BF16.F32.PACK_AB R4, R42, R33 ;  /* 0x000000212a04723e */ /* 0x000fe200000010ff */
[----:B----4-:R-:W-:Y:S01]  /*4a50*/  FADD.FTZ R12, R0, R3 ;  /* 0x00000003000c7221 */ /* 0x010fe20000010000 */
[----:B------:R-:W-:-:S02]  /*4a60*/  F2FP.BF16.F32.PACK_AB R34, R34, R29 ;  /* 0x0000001d2222723e */ /* 0x000fc400000010ff */
[----:B------:R-:W-:Y:S02]  /*4a70*/  F2FP.BF16.F32.PACK_AB R33, R48, R47 ;  /* 0x0000002f3021723e */ /* 0x000fe400000010ff */
[----:B------:R-:W-:Y:S02]  /*4a80*/  F2FP.BF16.F32.PACK_AB R35, R55, R52 ;  /* 0x000000343723723e */ /* 0x000fe400000010ff */
[----:B------:R-:W-:Y:S02]  /*4a90*/  F2FP.BF16.F32.PACK_AB R6, R54, R49 ;  /* 0x000000313606723e */ /* 0x000fe400000010ff */
[----:B------:R-:W-:Y:S02]  /*4aa0*/  F2FP.BF16.F32.PACK_AB R5, R59, R56 ;  /* 0x000000383b05723e */ /* 0x000fe400000010ff */
[----:B------:R-:W-:Y:S01]  /*4ab0*/  F2FP.BF16.F32.PACK_AB R7, R63, R60 ;  /* 0x0000003c3f07723e */ /* 0x000fe200000010ff */
[----:B-1----:R-:W-:Y:S01]  /*4ac0*/  FADD.FTZ R3, R9, R12 ;  /* 0x0000000c09037221 */ /* 0x002fe20000010000 */
[----:B------:R-:W-:Y:S01]  /*4ad0*/  F2FP.BF16.F32.PACK_AB R58, R58, R57 ;  /* 0x000000393a3a723e */ /* 0x000fe200000010ff */
[----:B------:R-:W-:Y:S01]  /*4ae0*/  STSM.16.M88.4 [R16+0x6000], R32 ;  /* 0x0060002010007844 */ /* 0x000fe20000000200 */
[----:B------:R-:W-:-:S02]  /*4af0*/  F2FP.BF16.F32.PACK_AB R57, R68, R67 ;  /* 0x000000434439723e */ /* 0x000fc400000010ff */
[----:B------:R-:W-:Y:S01]  /*4b00*/  F2FP.BF16.F32.PACK_AB R56, R53, R50 ;  /* 0x000000323538723e */ /* 0x000fe200000010ff */
[----:B------:R1:W-:Y:S01]  /*4b10*/  STSM.16.M88.4 [R2+0x2a800], R4 ;  /* 0x02a8000402007844 */ /* 0x0003e20000000200 */
[----:B------:R-:W-:Y:S02]  /*4b20*/  F2FP.BF16.F32.PACK_AB R66, R66, R65 ;  /* 0x000000414242723e */ /* 0x000fe400000010ff */
[----:B------:R-:W-:Y:S02]  /*4b30*/  F2FP.BF16.F32.PACK_AB R59, R19, R84 ;  /* 0x00000054133b723e */ /* 0x000fe400000010ff */
[----:B------:R-:W-:Y:S01]  /*4b40*/  F2FP.BF16.F32.PACK_AB R67, R0, R79 ;  /* 0x0000004f0043723e */ /* 0x000fe200000010ff */
[----:B0-----:R-:W-:Y:S01]  /*4b50*/  FADD.FTZ R0, R10, R3 ;  /* 0x000000030a007221 */ /* 0x001fe20000010000 */
[----:B------:R-:W-:Y:S02]  /*4b60*/  F2FP.BF16.F32.PACK_AB R64, R62, R61 ;  /* 0x0000003d3e40723e */ /* 0x000fe400000010ff */
[----:B------:R-:W-:-:S02]  /*4b70*/  F2FP.BF16.F32.PACK_AB R65, R82, R83 ;  /* 0x000000535241723e */ /* 0x000fc400000010ff */
[----:B------:R-:W-:Y:S02]  /*4b80*/  F2FP.BF16.F32.PACK_AB R9, R10, R9 ;  /* 0x000000090a09723e */ /* 0x000fe400000010ff */
[C---:B------:R-:W-:Y:S02]  /*4b90*/  F2FP.BF16.F32.PACK_AB R8, R70.reuse, R69 ;  /* 0x000000454608723e */ /* 0x040fe400000010ff */
[----:B--2---:R-:W-:Y:S01]  /*4ba0*/  F2FP.BF16.F32.PACK_AB R10, R73, R74 ;  /* 0x0000004a490a723e */ /* 0x004fe200000010ff */
[----:B-1----:R-:W-:Y:S01]  /*4bb0*/  FADD.FTZ R5, R70, R11 ;  /* 0x0000000b46057221 */ /* 0x002fe20000010000 */
[----:B---3--:R-:W-:Y:S01]  /*4bc0*/  F2FP.BF16.F32.PACK_AB R11, R86, R111 ;  /* 0x0000006f560b723e */ /* 0x008fe200000010ff */
[----:B------:R0:W-:Y:S04]  /*4bd0*/  STSM.16.M88.4 [R20], R56 ;  /* 0x0000003814007844 */ /* 0x0001e80000000200 */
[----:B------:R0:W-:Y:S04]  /*4be0*/  STSM.16.M88.4 [R17+0xc000], R64 ;  /* 0x00c0004011007844 */ /* 0x0001e80000000200 */
[----:B------:R0:W-:Y:S01]  /*4bf0*/  STSM.16.M88.4 [R16+0xc000], R8 ;  /* 0x00c0000810007844 */ /* 0x0001e20000000200 */
[----:B------:R1:W-:Y:S06]  /*4c00*/  MEMBAR.ALL.CTA ;  /* 0x0000000000007992 */ /* 0x0003ec0000008000 */
[----:B-1----:R-:W1:Y:S01]  /*4c10*/  FENCE.VIEW.ASYNC.S ;  /* 0x00000000000073c6 */ /* 0x002e620000000000 */
[----:B------:R-:W-:-:S06]  /*4c20*/  UISETP.GE.AND UP0, UPT, UR49, 0xc1, UPT ;  /* 0x000000c13100788c */ /* 0x000fcc000bf06270 */
[----:B------:R-:W-:Y:S01]  /*4c30*/  PLOP3.LUT P2, PT, PT, PT, UP0, 0x80, 0x0 ;  /* 0x000000000000781c */ /* 0x000fe20003f4f008 */
[----:B------:R-:W-:Y:S01]  /*4c40*/  FADD.FTZ R4, R74, R5 ;  /* 0x000000054a047221 */ /* 0x000fe20000010000 */
[----:B------:R-:W-:Y:S01]  /*4c50*/  FADD.FTZ R5, R111, R0 ;  /* 0x000000006f057221 */ /* 0x000fe20000010000 */
[----:B------:R-:W-:Y:S01]  /*4c60*/  ISETP.NE.AND P0, PT, R120, RZ, PT ;  /* 0x000000ff7800720c */ /* 0x000fe20003f05270 */
[----:B------:R-:W-:Y:S02]  /*4c70*/  IMAD.MOV.U32 R149, RZ, RZ, R151 ;  /* 0x000000ffff957224 */ /* 0x000fe400078e0097 */
[----:B------:R-:W-:Y:S01]  /*4c80*/  FADD.FTZ R4, R73, R4 ;  /* 0x0000000449047221 */ /* 0x000fe20000010000 */
[----:B------:R-:W-:Y:S01]  /*4c90*/  FADD.FTZ R5, R86, R5 ;  /* 0x0000000556057221 */ /* 0x000fe20000010000 */
[-C--:B------:R-:W-:Y:S01]  /*4ca0*/  MOV R150, R151.reuse ;  /* 0x0000009700967202 */ /* 0x080fe20000000f00 */
[--C-:B------:R-:W-:Y:S01]  /*4cb0*/  IMAD.MOV.U32 R148, RZ, RZ, R151.reuse ;  /* 0x000000ffff947224 */ /* 0x100fe200078e0097 */
        /* <DEDUP_REMOVED lines=15> */
[--C-:B------:R-:W-:Y:S02]  /*4db0*/  IMAD.MOV.U32 R136, RZ, RZ, R151.reuse ;  /* 0x000000ffff887224 */ /* 0x100fe400078e0097 */
[--C-:B------:R-:W-:Y:S02]  /*4dc0*/  IMAD.MOV.U32 R134, RZ, RZ, R151.reuse ;  /* 0x000000ffff867224 */ /* 0x100fe400078e0097 */
        /* <DEDUP_REMOVED lines=10> */
[----:B------:R-:W-:Y:S01]  /*4e70*/  IMAD.MOV.U32 R121, RZ, RZ, R151 ;  /* 0x000000ffff797224 */ /* 0x000fe200078e0097 */
[----:B-1----:R-:W-:Y:S01]  /*4e80*/  NOP ;  /* 0x0000000000007918 */ /* 0x002fe20000000000 */
[----:B0-----:R-:W-:Y:S05]  /*4e90*/  @!P2 BRA `(.L_x_131) ;  /* 0x0000003400d8a947 */ /* 0x001fea0003800000 */
[----:B------:R-:W-:Y:S01]  /*4ea0*/  IMAD.MOV.U32 R0, RZ, RZ, R102 ;  /* 0x000000ffff007224 */ /* 0x000fe200078e0066 */
[----:B------:R-:W-:Y:S01]  /*4eb0*/  CS2R R150, SRZ ;  /* 0x0000000000967805 */ /* 0x000fe2000001ff00 */
        /* <DEDUP_REMOVED lines=15> */
[----:B------:R-:W-:Y:S01]  /*4fb0*/  CS2R R120, SRZ ;  /* 0x0000000000787805 */ /* 0x000fe2000001ff00 */
[----:B------:R-:W-:Y:S01]  /*4fc0*/  UIADD3 UR29, UR48, -0x2, URZ ;  /* 0xfffffffe301d7890 */ /* 0x000fe2000fffe03f */
[----:B------:R-:W-:Y:S01]  /*4fd0*/  UMOV UR20, UR38 ;  /* 0x0000002600147c82 */ /* 0x000fe20008000000 */
[----:B------:R-:W-:Y:S01]  /*4fe0*/  UMOV UR28, UR39 ;  /* 0x00000027001c7c82 */ /* 0x000fe20008000000 */
[----:B------:R-:W-:Y:S01]  /*4ff0*/  ULDC UR27, c[0x0][0x9d8] ;  /* 0x00027600001b7ab9 */ /* 0x000fe20000000800 */
[----:B------:R-:W-:-:S08]  /*5000*/  ULDC UR26, c[0x0][0x988] ;  /* 0x00026200001a7ab9 */ /* 0x000fd00000000800 */
.L_x_140:
[----:B------:R-:W-:Y:S01]  /*5010*/  UIADD3 UR39, UR28, 0x1, URZ ;  /* 0x000000011c277890 */ /* 0x000fe2000fffe03f */
[----:B------:R-:W-:-:S03]  /*5020*/  ISETP.NE.AND P3, PT, RZ, UR44, PT ;  /* 0x0000002cff007c0c */ /* 0x000fc6000bf65270 */
[----:B------:R-:W-:-:S04]  /*5030*/  UISETP.NE.AND UP0, UPT, UR39, 0x2, UPT ;  /* 0x000000022700788c */ /* 0x000fc8000bf05270 */
[----:B------:R-:W-:Y:S02]  /*5040*/  USEL UR38, URZ, 0x1, UP0 ;  /* 0x000000013f267887 */ /* 0x000fe40008000000 */
[----:B------:R-:W-:Y:S02]  /*5050*/  USEL UR39, UR39, URZ, UP0 ;  /* 0x0000003f27277287 */ /* 0x000fe40008000000 */
[----:B------:R-:W-:Y:S02]  /*5060*/  ULOP3.LUT UR38, UR20, UR38, URZ, 0x3c, !UPT ;  /* 0x0000002614267292 */ /* 0x000fe4000f8e3c3f */
[----:B------:R-:W-:Y:S10]  /*5070*/  @P3 BRA `(.L_x_132) ;  /* 0x00000000002c3947 */ /* 0x000ff40003800000 */
[----:B------:R-:W-:Y:S05]  /*5080*/  @!P0 BRA `(.L_x_133) ;  /* 0x0000000000048947 */ /* 0x000fea0003800000 */
[----:B------:R-:W-:Y:S01]  /*5090*/  BPT.TRAP 0x1 ;  /* 0x000000040000795c */ /* 0x000fe20000300000 */
.L_x_133:
[----:B------:R-:W-:Y:S01]  /*50a0*/  ULEA UR6, UR39, UR40, 0x3 ;  /* 0x0000002827067291 */ /* 0x000fe2000f8e183f */
[----:B------:R-:W-:-:S05]  /*50b0*/  IMAD.U32 R6, RZ, RZ, UR38 ;  /* 0x00000026ff067e24 */ /* 0x000fca000f8e00ff */
[----:B------:R-:W-:-:S04]  /*50c0*/  SHF.L.U32 R6, R6, 0x1f, RZ ;  /* 0x0000001f06067819 */ /* 0x000fc800000006ff */
[----:B------:R0:W1:Y:S01]  /*50d0*/  SYNCS.PHASECHK.TRANS64.TRYWAIT P2, [UR6+0x30830], R6 ;  /* 0x03083006ff0075a7 */ /* 0x0000620008040146 */
[----:B------:R-:W-:Y:S05]  /*50e0*/  @!P0 BRA `(.L_x_134) ;  /* 0x0000000000048947 */ /* 0x000fea0003800000 */
[----:B------:R-:W-:Y:S01]  /*50f0*/  BPT.TRAP 0x1 ;  /* 0x000000040000795c */ /* 0x000fe20000300000 */
.L_x_134:
[----:B-1----:R-:W-:Y:S05]  /*5100*/  @P2 BRA `(.L_x_132) ;  /* 0x0000000000082947 */ /* 0x002fea0003800000 */
[----:B------:R-:W1:Y:S02]  /*5110*/  SYNCS.PHASECHK.TRANS64.TRYWAIT P2, [UR6+0x30830], R6 ;  /* 0x03083006ff0075a7 */ /* 0x000e640008040146 */
[----:B-1----:R-:W-:Y:S05]  /*5120*/  @!P2 BRA `(.L_x_135) ;  /* 0x0000009400f4a947 */ /* 0x002fea0003800000 */
.L_x_132:
[----:B-1----:R-:W1:Y:S01]  /*5130*/  S2R R7, SR_TID.X ;  /* 0x0000000000077919 */ /* 0x002e620000002100 */
[----:B------:R-:W-:Y:S01]  /*5140*/  UIMAD UR6, UR39, 0x600, UR24 ;  /* 0x00000600270678a4 */ /* 0x000fe2000f8e0218 */
[----:B------:R-:W-:Y:S01]  /*5150*/  UMOV UR7, 0x40000040 ;  /* 0x4000004000077882 */ /* 0x000fe20000000000 */
[----:B------:R-:W-:Y:S02]  /*5160*/  UMOV UR11, 0x40000040 ;  /* 0x40000040000b7882 */ /* 0x000fe40000000000 */
[----:B------:R-:W-:Y:S02]  /*5170*/  UIADD3 UR10, UR6, 0x2, URZ ;  /* 0x00000002060a7890 */ /* 0x000fe4000fffe03f */
[----:B------:R-:W-:Y:S01]  /*5180*/  UIADD3 UR14, UR6, 0x4, URZ ;  /* 0x00000004060e7890 */ /* 0x000fe2000fffe03f */
[----:B------:R-:W-:Y:S01]  /*5190*/  UMOV UR15, 0x40000040 ;  /* 0x40000040000f7882 */ /* 0x000fe20000000000 */
[----:B------:R-:W-:Y:S01]  /*51a0*/  UIADD3 UR18, UR6, 0x6, URZ ;  /* 0x0000000606127890 */ /* 0x000fe2000fffe03f */
[----:B------:R-:W-:Y:S01]  /*51b0*/  UMOV UR19, 0x40000040 ;  /* 0x4000004000137882 */ /* 0x000fe20000000000 */
[----:B-1----:R-:W-:-:S05]  /*51c0*/  SHF.R.U32.HI R7, RZ, 0x7, R7 ;  /* 0x00000007ff077819 */ /* 0x002fca0000011607 */
[----:B0-----:R-:W-:-:S05]  /*51d0*/  VIADD R6, R7, 0x8 ;  /* 0x0000000807067836 */ /* 0x001fca0000000000 */
[----:B------:R0:W-:Y:S06]  /*51e0*/  BAR.SYNC.DEFER_BLOCKING R6, 0x100 ;  /* 0x000400060000751d */ /* 0x0001ec0000010000 */
[----:B------:R-:W-:-:S06]  /*51f0*/  WARPGROUP.ARRIVE ;  /* 0x00000000000079c5 */ /* 0x000fcc0000000000 */
        /* <DEDUP_REMOVED lines=11> */
[----:B0-----:R-:W-:Y:S05]  /*52b0*/  @P3 BRA `(.L_x_136) ;  /* 0x00000000002c3947 */ /* 0x001fea0003800000 */
[----:B------:R-:W-:Y:S05]  /*52c0*/  @!P0 BRA `(.L_x_137) ;  /* 0x0000000000048947 */ /* 0x000fea0003800000 */
[----:B------:R-:W-:Y:S01]  /*52d0*/  BPT.TRAP 0x1 ;  /* 0x000000040000795c */ /* 0x000fe20000300000 */
.L_x_137:
[----:B------:R-:W-:Y:S01]  /*52e0*/  ULEA UR6, UR28, UR40, 0x3 ;  /* 0x000000281c067291 */ /* 0x000fe2000f8e183f */
[----:B------:R-:W-:-:S04]  /*52f0*/  MOV R6, UR20 ;  /* 0x0000001400067c02 */ /* 0x000fc80008000f00 */
[----:B------:R-:W-:-:S04]  /*5300*/  SHF.L.U32 R6, R6, 0x1f, RZ ;  /* 0x0000001f06067819 */ /* 0x000fc800000006ff */
[----:B------:R0:W1:Y:S01]  /*5310*/  SYNCS.PHASECHK.TRANS64.TRYWAIT P2, [UR6+0x30850], R6 ;  /* 0x03085006ff0075a7 */ /* 0x0000620008040146 */
[----:B------:R-:W-:Y:S05]  /*5320*/  @!P0 BRA `(.L_x_138) ;  /* 0x0000000000048947 */ /* 0x000fea0003800000 */
[----:B------:R-:W-:Y:S01]  /*5330*/  BPT.TRAP 0x1 ;  /* 0x000000040000795c */ /* 0x000fe20000300000 */
.L_x_138:
[----:B-1----:R-:W-:Y:S05]  /*5340*/  @P2 BRA `(.L_x_136) ;  /* 0x0000000000082947 */ /* 0x002fea0003800000 */
[----:B------:R-:W1:Y:S02]  /*5350*/  SYNCS.PHASECHK.TRANS64.TRYWAIT P2, [UR6+0x30850], R6 ;  /* 0x03085006ff0075a7 */ /* 0x000e640008040146 */
[----:B-1----:R-:W-:Y:S05]  /*5360*/  @!P2 BRA `(.L_x_139) ;  /* 0x00000094007ca947 */ /* 0x002fea0003800000 */
.L_x_136:
[----:B------:R-:W-:Y:S01]  /*5370*/  UIADD3 UR7, UR25, 0x1e800, URZ ;  /* 0x0001e80019077890 */ /* 0x000fe2000fffe03f */
[----:B------:R-:W-:Y:S01]  /*5380*/  WARPGROUP.ARRIVE ;  /* 0x00000000000079c5 */ /* 0x000fe20000000000 */
[----:B------:R-:W-:Y:S01]  /*5390*/  UIADD3 UR6, UR40, 0x400, URZ ;  /* 0x0000040028067890 */ /* 0x000fe2000fffe03f */
[----:B01----:R-:W-:Y:S01]  /*53a0*/  FMUL.FTZ R6, R24, UR27 ;  /* 0x0000001b18067c20 */ /* 0x003fe20008410000 */
[----:B------:R-:W-:Y:S01]  /*53b0*/  USHF.R.U32.HI UR7, URZ, 0x4, UR7 ;  /* 0x000000043f077899 */ /* 0x000fe20008011607 */
[----:B------:R-:W-:Y:S01]  /*53c0*/  FMUL.FTZ R7, R25, UR27 ;  /* 0x0000001b19077c20 */ /* 0x000fe20008410000 */
[----:B------:R-:W-:Y:S01]  /*53d0*/  USHF.R.U32.HI UR6, URZ, 0x4, UR6 ;  /* 0x000000043f067899 */ /* 0x000fe20008011606 */
[----:B------:R-:W-:Y:S01]  /*53e0*/  FMUL.FTZ R10, R28, UR27 ;  /* 0x0000001b1c0a7c20 */ /* 0x000fe20008410000 */
[----:B------:R-:W-:Y:S01]  /*53f0*/  ULOP3.LUT UR10, UR7, 0x3fff, URZ, 0xc0, !UPT ;  /* 0x00003fff070a7892 */ /* 0x000fe2000f8ec03f */
[----:B------:R-:W0:Y:S01]  /*5400*/  MUFU.TANH R6, R6 ;  /* 0x0000000600067308 */ /* 0x000e220000002400 */
[----:B------:R-:W-:Y:S01]  /*5410*/  ULOP3.LUT UR7, UR6, 0x3fff, URZ, 0xc0, !UPT ;  /* 0x00003fff06077892 */ /* 0x000fe2000f8ec03f */
[----:B------:R-:W-:Y:S01]  /*5420*/  FMUL.FTZ R11, R29, UR27 ;  /* 0x0000001b1d0b7c20 */ /* 0x000fe20008410000 */
[----:B------:R-:W-:Y:S01]  /*5430*/  ULOP3.LUT UR6, UR10, 0x10000, URZ, 0xfc, !UPT ;  /* 0x000100000a067892 */ /* 0x000fe2000f8efc3f */
[----:B------:R-:W-:Y:S01]  /*5440*/  FMUL.FTZ R14, R32, UR27 ;  /* 0x0000001b200e7c20 */ /* 0x000fe20008410000 */
[----:B------:R-:W-:Y:S01]  /*5450*/  UIMAD UR7, UR28, 0x600, UR7 ;  /* 0x000006001c0778a4 */ /* 0x000fe2000f8e0207 */
[----:B------:R-:W-:Y:S01]  /*5460*/  FMUL.FTZ R15, R33, UR27 ;  /* 0x0000001b210f7c20 */ /* 0x000fe20008410000 */
[----:B------:R-:W-:Y:S01]  /*5470*/  UMOV UR21, 0x40000040 ;  /* 0x4000004000157882 */ /* 0x000fe20000000000 */
[----:B------:R-:W-:Y:S01]  /*5480*/  UMOV UR23, 0x40000040 ;  /* 0x4000004000177882 */ /* 0x000fe20000000000 */
[----:B------:R-:W1:Y:S01]  /*5490*/  MUFU.TANH R7, R7 ;  /* 0x0000000700077308 */ /* 0x000e620000002400 */
[----:B------:R-:W-:Y:S01]  /*54a0*/  UMOV UR20, UR6 ;  /* 0x0000000600147c82 */ /* 0x000fe20008000000 */
[----:B------:R-:W-:Y:S01]  /*54b0*/  FMUL.FTZ R21, R40, UR27 ;  /* 0x0000001b28157c20 */ /* 0x000fe20008410000 */
[----:B------:R-:W-:Y:S01]  /*54c0*/  UMOV UR22, UR7 ;  /* 0x0000000700167c82 */ /* 0x000fe20008000000 */
[----:B------:R-:W-:Y:S01]  /*54d0*/  FMUL.FTZ R40, R59, UR27 ;  /* 0x0000001b3b287c20 */ /* 0x000fe20008410000 */
[----:B------:R-:W-:Y:S01]  /*54e0*/  HGMMA.64x64x16.F32.BF16 R120, gdesc[UR20].tnspB, R120, gsb0 ;  /* 0x40e00000147879f0 */ /* 0x000fe20008001878 */
[----:B------:R-:W-:Y:S01]  /*54f0*/  UIADD3 UR20, UR6, 0x2, URZ ;  /* 0x0000000206147890 */ /* 0x000fe2000fffe03f */
[----:B------:R-:W-:Y:S01]  /*5500*/  FMUL.FTZ R59, R78, UR27 ;  /* 0x0000001b4e3b7c20 */ /* 0x000fe20008410000 */
[----:B------:R-:W-:Y:S01]  /*5510*/  UIADD3 UR22, UR7, 0x80, URZ ;  /* 0x0000008007167890 */ /* 0x000fe2000fffe03f */
[----:B------:R-:W2:Y:S01]  /*5520*/  MUFU.TANH R10, R10 ;  /* 0x0000000a000a7308 */ /* 0x000ea20000002400 */
[----:B------:R-:W-:Y:S01]  /*5530*/  UMOV UR21, 0x40000040 ;  /* 0x4000004000157882 */ /* 0x000fe20000000000 */
[----:B------:R-:W-:Y:S01]  /*5540*/  UMOV UR23, 0x40000040 ;  /* 0x4000004000177882 */ /* 0x000fe20000000000 */
[----:B0-----:R-:W-:Y:S01]  /*5550*/  FMNMX.FTZ R78, R6, R3, !PT ;  /* 0x00000003064e7209 */ /* 0x001fe20007810000 */
[----:B------:R-:W-:Y:S01]  /*5560*/  FMUL.FTZ R18, R36, UR27 ;  /* 0x0000001b24127c20 */ /* 0x000fe20008410000 */
[----:B------:R-:W-:Y:S01]  /*5570*/  FMUL.FTZ R20, R39, UR27 ;  /* 0x0000001b27147c20 */ /* 0x000fe20008410000 */
[----:B------:R-:W-:Y:S01]  /*5580*/  FMUL.FTZ R39, R58, UR27 ;  /* 0x0000001b3a277c20 */ /* 0x000fe20008410000 */
[----:B------:R-:W-:Y:S01]  /*5590*/  FMUL.FTZ R8, R26, UR27 ;  /* 0x0000001b1a087c20 */ /* 0x000fe20008410000 */
[----:B------:R-:W0:Y:S01]  /*55a0*/  MUFU.TANH R11, R11 ;  /* 0x0000000b000b7308 */ /* 0x000e220000002400 */
[----:B------:R-:W-:Y:S01]  /*55b0*/  FMUL.FTZ R58, R77, UR27 ;  /* 0x0000001b4d3a7c20 */ /* 0x000fe20008410000 */
[----:B-1----:R-:W-:Y:S01]  /*55c0*/  FMNMX.FTZ R77, R7, R78, !PT ;  /* 0x0000004e074d7209 */ /* 0x002fe20007810000 */
[----:B------:R-:W-:Y:S01]  /*55d0*/  FMUL.FTZ R19, R37, UR27 ;  /* 0x0000001b25137c20 */ /* 0x000fe20008410000 */
[----:B------:R-:W-:Y:S01]  /*55e0*/  FMUL.FTZ R9, R27, UR27 ;  /* 0x0000001b1b097c20 */ /* 0x000fe20008410000 */
[----:B------:R-:W-:Y:S01]  /*55f0*/  FMUL.FTZ R12, R30, UR27 ;  /* 0x0000001b1e0c7c20 */ /* 0x000fe20008410000 */
[----:B------:R-:W-:Y:S01]  /*5600*/  FMUL.FTZ R22, R41, UR27 ;  /* 0x0000001b29167c20 */ /* 0x000fe20008410000 */
[----:B------:R-:W-:Y:S01]  /*5610*/  FMUL.FTZ R13, R31, UR27 ;  /* 0x0000001b1f0d7c20 */ /* 0x000fe20008410000 */
[----:B------:R-:W1:Y:S01]  /*5620*/  MUFU.TANH R14, R14 ;  /* 0x0000000e000e7308 */ /* 0x000e620000002400 */
        /* <DEDUP_REMOVED lines=8> */
[----:B0-----:R-:W-:Y:S01]  /*56b0*/  FMNMX.FTZ R77, R11, R78, !PT ;  /* 0x0000004e0b4d7209 */ /* 0x001fe20007810000 */
[----:B------:R-:W-:Y:S01]  /*56c0*/  FMUL.FTZ R153, R35, UR27 ;  /* 0x0000001b23997c20 */ /* 0x000fe20008410000 */
[----:B------:R-:W-:Y:S01]  /*56d0*/  FMUL.FTZ R44, R63, UR27 ;  /* 0x0000001b3f2c7c20 */ /* 0x000fe20008410000 */
[----:B------:R-:W-:Y:S01]  /*56e0*/  FMUL.FTZ R27, R46, UR27 ;  /* 0x0000001b2e1b7c20 */ /* 0x000fe20008410000 */
[----:B------:R-:W-:Y:S01]  /*56f0*/  FMUL.FTZ R29, R48, UR27 ;  /* 0x0000001b301d7c20 */ /* 0x000fe20008410000 */
[----:B------:R-:W-:Y:S01]  /*5700*/  FMUL.FTZ R63, R82, UR27 ;  /* 0x0000001b523f7c20 */ /* 0x000fe20008410000 */
[----:B------:R-:W-:Y:S01]  /*5710*/  FMUL.FTZ R46, R65, UR27 ;  /* 0x0000001b412e7c20 */ /* 0x000fe20008410000 */
[----:B------:R-:W0:Y:S01]  /*5720*/  MUFU.TANH R18, R18 ;  /* 0x0000001200127308 */ /* 0x000e220000002400 */
        /* <DEDUP_REMOVED lines=39> */
[----:B------:R-:W-:-:S02]  /*59a0*/  WARPGROUP.DEPBAR.LE gsb0, 0x0 ;  /* 0x00008000000079c5 */ /* 0x000fc40000010000 */
[----:B------:R-:W-:Y:S01]  /*59b0*/  WARPGROUP.ARRIVE ;  /* 0x00000000000079c5 */ /* 0x000fe20000000000 */
[----:B------:R-:W2:Y:S01]  /*59c0*/  MUFU.TANH R12, R12 ;  /* 0x0000000c000c7308 */ /* 0x000ea20000002400 */
[----:B0-----:R-:W-:Y:S01]  /*59d0*/  FMNMX.FTZ R81, R9, R82, !PT ;  /* 0x0000005209517209 */ /* 0x001fe20007810000 */
[----:B------:R-:W-:Y:S01]  /*59e0*/  FMUL.FTZ R57, R76, UR27 ;  /* 0x0000001b4c397c20 */ /* 0x000fe20008410000 */
[----:B------:R-:W-:Y:S01]  /*59f0*/  FMUL.FTZ R51, R70, UR27 ;  /* 0x0000001b46337c20 */ /* 0x000fe20008410000 */
[----:B------:R-:W-:Y:S01]  /*5a00*/  FMUL.FTZ R70, R91, UR27 ;  /* 0x0000001b5b467c20 */ /* 0x000fe20008410000 */
[----:B------:R-:W-:Y:S01]  /*5a10*/  HGMMA.64x64x16.F32.BF16 R120, gdesc[UR20].tnspB, R120, gsb0 ;  /* 0x40e00000147879f0 */ /* 0x000fe20008001878 */
[----:B------:R-:W-:Y:S01]  /*5a20*/  UIADD3 UR20, UR6, 0x4, URZ ;  /* 0x0000000406147890 */ /* 0x000fe2000fffe03f */
[----:B-1----:R-:W-:Y:S01]  /*5a30*/  FMNMX.FTZ R83, R21, R84, !PT ;  /* 0x0000005415537209 */ /* 0x002fe20007810000 */
[----:B------:R-:W-:Y:S01]  /*5a40*/  UIADD3 UR22, UR7, 0x100, URZ ;  /* 0x0000010007167890 */ /* 0x000fe2000fffe03f */
[----:B------:R-:W0:Y:S01]  /*5a50*/  MUFU.TANH R22, R22 ;  /* 0x0000001600167308 */ /* 0x000e220000002400 */
[----:B------:R-:W-:Y:S01]  /*5a60*/  UMOV UR21, 0x40000040 ;  /* 0x4000004000157882 */ /* 0x000fe20000000000 */
[----:B------:R-:W-:Y:S01]  /*5a70*/  UMOV UR23, 0x40000040 ;  /* 0x4000004000177882 */ /* 0x000fe20000000000 */
        /* <DEDUP_REMOVED lines=18> */
[----:B------:R-:W-:-:S03]  /*5ba0*/  FMUL.FTZ R99, R116, UR27 ;  /* 0x0000001b74637c20 */ /* 0x000fc60008410000 */
[----:B------:R-:W0:Y:S01]  /*5bb0*/  MUFU.TANH R154, R154 ;  /* 0x0000009a009a7308 */ /* 0x000e220000002400 */
[----:B-1----:R-:W-:-:S07]  /*5bc0*/  FMNMX.FTZ R81, R13, R82, !PT ;  /* 0x000000520d517209 */ /* 0x002fce0007810000 */
[----:B------:R-:W1:Y:S01]  /*5bd0*/  MUFU.TANH R26, R26 ;  /* 0x0000001a001a7308 */ /* 0x000e620000002400 */
[----:B--2---:R-:W-:Y:S01]  /*5be0*/  FMNMX.FTZ R85, R25, R84, !PT ;  /* 0x0000005419557209 */ /* 0x004fe20007810000 */
[----:B------:R-:W-:Y:S01]  /*5bf0*/  FMUL.FTZ R84, R101, UR27 ;  /* 0x0000001b65547c20 */ /* 0x000fe20008410000 */
[----:B------:R-:W-:-:S05]  /*5c00*/  FMUL.FTZ R101, R117, UR27 ;  /* 0x0000001b75657c20 */ /* 0x000fca0008410000 */
[----:B------:R-:W2:Y:S01]  /*5c10*/  MUFU.TANH R153, R153 ;  /* 0x0000009900997308 */ /* 0x000ea20000002400 */
[----:B0-----:R-:W-:-:S07]  /*5c20*/  FMNMX.FTZ R82, R154, R81, !PT ;  /* 0x000000519a527209 */ /* 0x001fce0007810000 */
[----:B------:R-:W0:Y:S01]  /*5c30*/  MUFU.TANH R29, R29 ;  /* 0x0000001d001d7308 */ /* 0x000e220000002400 */
[----:B-1----:R-:W-:-:S07]  /*5c40*/  FMNMX.FTZ R86, R26, R85, !PT ;  /* 0x000000551a567209 */ /* 0x002fce0007810000 */
[----:B------:R-:W1:Y:S01]  /*5c50*/  MUFU.TANH R152, R152 ;  /* 0x0000009800987308 */ /* 0x000e620000002400 */
[----:B--2---:R-:W-:-:S07]  /*5c60*/  FMNMX.FTZ R81, R153, R82, !PT ;  /* 0x0000005299517209 */ /* 0x004fce0007810000 */
[----:B------:R-:W2:Y:S01]  /*5c70*/  MUFU.TANH R30, R30 ;  /* 0x0000001e001e7308 */ /* 0x000ea20000002400 */
[----:B0-----:R-:W-:Y:S01]  /*5c80*/  FMNMX.FTZ R87, R29, R86, !PT ;  /* 0x000000561d577209 */ /* 0x001fe20007810000 */
[----:B------:R-:W-:Y:S02]  /*5c90*/  WARPGROUP.DEPBAR.LE gsb0, 0x0 ;  /* 0x00008000000079c5 */ /* 0x000fe40000010000 */
[----:B------:R-:W-:-:S04]  /*5ca0*/  WARPGROUP.ARRIVE ;  /* 0x00000000000079c5 */ /* 0x000fc80000000000 */
[----:B------:R-:W0:Y:S01]  /*5cb0*/  MUFU.TANH R20, R20 ;  /* 0x0000001400147308 */ /* 0x000e220000002400 */
[----:B-1----:R-:W-:Y:S01]  /*5cc0*/  FMNMX.FTZ R85, R152, R81, !PT ;  /* 0x0000005198557209 */ /* 0x002fe20007810000 */
[----:B------:R-:W-:Y:S01]  /*5cd0*/  FMUL.FTZ R81, R102, UR27 ;  /* 0x0000001b66517c20 */ /* 0x000fe20008410000 */
[----:B------:R-:W-:Y:S01]  /*5ce0*/  HGMMA.64x64x16.F32.BF16 R120, gdesc[UR20].tnspB, R120, gsb0 ;  /* 0x40e00000147879f0 */ /* 0x000fe20008001878 */
[----:B------:R-:W-:Y:S01]  /*5cf0*/  UIADD3 UR20, UR6, 0x6, URZ ;  /* 0x0000000606147890 */ /* 0x000fe2000fffe03f */
[----:B--2---:R-:W-:Y:S01]  /*5d00*/  FMNMX.FTZ R86, R30, R87, !PT ;  /* 0x000000571e567209 */ /* 0x004fe20007810000 */
[----:B------:R-:W-:Y:S02]  /*5d10*/  UIADD3 UR22, UR7, 0x180, URZ ;  /* 0x0000018007167890 */ /* 0x000fe4000fffe03f */
[----:B------:R-:W1:Y:S01]  /*5d20*/  MUFU.TANH R33, R33 ;  /* 0x0000002100217308 */ /* 0x000e620000002400 */
[----:B------:R-:W-:Y:S01]  /*5d30*/  UMOV UR21, 0x40000040 ;  /* 0x4000004000157882 */ /* 0x000fe20000000000 */
[----:B------:R-:W-:-:S06]  /*5d40*/  UMOV UR23, 0x40000040 ;  /* 0x4000004000177882 */ /* 0x000fcc0000000000 */
[----:B------:R-:W2:Y:S01]  /*5d50*/  MUFU.TANH R23, R23 ;  /* 0x0000001700177308 */ /* 0x000ea20000002400 */
[----:B0-----:R-:W-:-:S07]  /*5d60*/  FMNMX.FTZ R82, R20, R85, !PT ;  /* 0x0000005514527209 */ /* 0x001fce0007810000 */
[----:B------:R-:W0:Y:S01]  /*5d70*/  MUFU.TANH R34, R34 ;  /* 0x0000002200227308 */ /* 0x000e220000002400 */
[----:B-1----:R-:W-:-:S07]  /*5d80*/  FMNMX.FTZ R87, R33, R86, !PT ;  /* 0x0000005621577209 */ /* 0x002fce0007810000 */
[----:B------:R-:W1:Y:S01]  /*5d90*/  MUFU.TANH R24, R24 ;  /* 0x0000001800187308 */ /* 0x000e620000002400 */
[----:B--2---:R-:W-:Y:S01]  /*5da0*/  FMNMX.FTZ R85, R23, R82, !PT ;  /* 0x0000005217557209 */ /* 0x004fe20007810000 */
[----:B------:R-:W-:-:S06]  /*5db0*/  FMUL.FTZ R82, R103, UR27 ;  /* 0x0000001b67527c20 */ /* 0x000fcc0008410000 */
[----:B------:R-:W2:Y:S01]  /*5dc0*/  MUFU.TANH R37, R37 ;  /* 0x0000002500257308 */ /* 0x000ea20000002400 */
[----:B0-----:R-:W-:-:S07]  /*5dd0*/  FMNMX.FTZ R88, R34, R87, !PT ;  /* 0x0000005722587209 */ /* 0x001fce0007810000 */
[----:B------:R-:W0:Y:S01]  /*5de0*/  MUFU.TANH R27, R27 ;  /* 0x0000001b001b7308 */ /* 0x000e220000002400 */
[----:B-1----:R-:W-:-:S07]  /*5df0*/  FMNMX.FTZ R86, R24, R85, !PT ;  /* 0x0000005518567209 */ /* 0x002fce0007810000 */
[----:B------:R-:W1:Y:S01]  /*5e00*/  MUFU.TANH R38, R38 ;  /* 0x0000002600267308 */ /* 0x000e620000002400 */
[----:B--2---:R-:W-:-:S07]  /*5e10*/  FMNMX.FTZ R87, R37, R88, !PT ;  /* 0x0000005825577209 */ /* 0x004fce0007810000 */
[----:B------:R-:W2:Y:S01]  /*5e20*/  MUFU.TANH R28, R28 ;  /* 0x0000001c001c7308 */ /* 0x000ea20000002400 */
[----:B0-----:R-:W-:-:S07]  /*5e30*/  FMNMX.FTZ R85, R27, R86, !PT ;  /* 0x000000561b557209 */ /* 0x001fce0007810000 */
[----:B------:R-:W0:Y:S01]  /*5e40*/  MUFU.TANH R41, R41 ;  /* 0x0000002900297308 */ /* 0x000e220000002400 */
[----:B-1----:R-:W-:Y:S01]  /*5e50*/  FMNMX.FTZ R88, R38, R87, !PT ;  /* 0x0000005726587209 */ /* 0x002fe20007810000 */
[----:B------:R-:W-:Y:S01]  /*5e60*/  FMUL.FTZ R87, R104, UR27 ;  /* 0x0000001b68577c20 */ /* 0x000fe20008410000 */
[----:B------:R-:W-:Y:S02]  /*5e70*/  WARPGROUP.DEPBAR.LE gsb0, 0x0 ;  /* 0x00008000000079c5 */ /* 0x000fe40000010000 */
[----:B------:R-:W-:-:S03]  /*5e80*/  WARPGROUP.ARRIVE ;  /* 0x00000000000079c5 */ /* 0x000fc60000000000 */
[----:B------:R-:W1:Y:S01]  /*5e90*/  MUFU.TANH R31, R31 ;  /* 0x0000001f001f7308 */ /* 0x000e620000002400 */
[----:B--2---:R-:W-:Y:S02]  /*5ea0*/  FMNMX.FTZ R86, R28, R85, !PT ;  /* 0x000000551c567209 */ /* 0x004fe40007810000 */
[----:B------:R-:W-:Y:S01]  /*5eb0*/  HGMMA.64x64x16.F32.BF16 R120, gdesc[UR20].tnspB, R120, gsb0 ;  /* 0x40e00000147879f0 */ /* 0x000fe20008001878 */
[----:B------:R-:W-:Y:S01]  /*5ec0*/  UIADD3 UR20, UR6, 0x600, URZ ;  /* 0x0000060006147890 */ /* 0x000fe2000fffe03f */
[----:B0-----:R-:W-:Y:S01]  /*5ed0*/  FMNMX.FTZ R89, R41, R88, !PT ;  /* 0x0000005829597209 */ /* 0x001fe20007810000 */
[----:B------:R-:W-:Y:S02]  /*5ee0*/  UIADD3 UR22, UR7, 0x200, URZ ;  /* 0x0000020007167890 */ /* 0x000fe4000fffe03f */
[----:B------:R-:W0:Y:S01]  /*5ef0*/  MUFU.TANH R42, R42 ;  /* 0x0000002a002a7308 */ /* 0x000e220000002400 */
[----:B------:R-:W-:Y:S01]  /*5f00*/  UMOV UR21, 0x40000040 ;  /* 0x4000004000157882 */ /* 0x000fe20000000000 */
[----:B------:R-:W-:Y:S01]  /*5f10*/  UMOV UR23, 0x40000040 ;  /* 0x4000004000177882 */ /* 0x000fe20000000000 */
[----:B------:R-:W-:-:S05]  /*5f20*/  FMUL.FTZ R88, R105, UR27 ;  /* 0x0000001b69587c20 */ /* 0x000fca0008410000 */
[----:B------:R-:W2:Y:S01]  /*5f30*/  MUFU.TANH R32, R32 ;  /* 0x0000002000207308 */ /* 0x000ea20000002400 */
[----:B-1----:R-:W-:-:S07]  /*5f40*/  FMNMX.FTZ R85, R31, R86, !PT ;  /* 0x000000561f557209 */ /* 0x002fce0007810000 */
[----:B------:R-:W1:Y:S01]  /*5f50*/  MUFU.TANH R45, R45 ;  /* 0x0000002d002d7308 */ /* 0x000e620000002400 */
[----:B0-----:R-:W-:-:S07]  /*5f60*/  FMNMX.FTZ R90, R42, R89, !PT ;  /* 0x000000592a5a7209 */ /* 0x001fce0007810000 */
[----:B------:R-:W0:Y:S01]  /*5f70*/  MUFU.TANH R35, R35 ;  /* 0x0000002300237308 */ /* 0x000e220000002400 */
[----:B--2---:R-:W-:-:S07]  /*5f80*/  FMNMX.FTZ R86, R32, R85, !PT ;  /* 0x0000005520567209 */ /* 0x004fce0007810000 */
[----:B------:R-:W2:Y:S01]  /*5f90*/  MUFU.TANH R46, R46 ;  /* 0x0000002e002e7308 */ /* 0x000ea20000002400 */
[----:B-1----:R-:W-:-:S07]  /*5fa0*/  FMNMX.FTZ R89, R45, R90, !PT ;  /* 0x0000005a2d597209 */ /* 0x002fce0007810000 */
[----:B------:R-:W1:Y:S01]  /*5fb0*/  MUFU.TANH R36, R36 ;  /* 0x0000002400247308 */ /* 0x000e620000002400 */
[----:B0-----:R-:W-:-:S07]  /*5fc0*/  FMNMX.FTZ R85, R35, R86, !PT ;  /* 0x0000005623557209 */ /* 0x001fce0007810000 */
[----:B------:R-:W0:Y:S01]  /*5fd0*/  MUFU.TANH R49, R49 ;  /* 0x0000003100317308 */ /* 0x000e220000002400 */
[----:B--2---:R-:W-:-:S07]  /*5fe0*/  FMNMX.FTZ R90, R46, R89, !PT ;  /* 0x000000592e5a7209 */ /* 0x004fce0007810000 */
[----:B------:R-:W2:Y:S01]  /*5ff0*/  MUFU.TANH R39, R39 ;  /* 0x0000002700277308 */ /* 0x000ea20000002400 */
[----:B-1----:R-:W-:Y:S01]  /*6000*/  FMNMX.FTZ R86, R36, R85, !PT ;  /* 0x0000005524567209 */ /* 0x002fe20007810000 */
[----:B------:R-:W-:-:S06]  /*6010*/  FMUL.FTZ R85, R106, UR27 ;  /* 0x0000001b6a557c20 */ /* 0x000fcc0008410000 */
[----:B------:R-:W1:Y:S01]  /*6020*/  MUFU.TANH R50, R50 ;  /* 0x0000003200327308 */ /* 0x000e620000002400 */
[----:B0-----:R-:W-:Y:S01]  /*6030*/  FMNMX.FTZ R91, R49, R90, !PT ;  /* 0x0000005a315b7209 */ /* 0x001fe20007810000 */
[----:B------:R-:W-:Y:S02]  /*6040*/  WARPGROUP.DEPBAR.LE gsb0, 0x0 ;  /* 0x00008000000079c5 */ /* 0x000fe40000010000 */
[----:B------:R-:W-:-:S04]  /*6050*/  WARPGROUP.ARRIVE ;  /* 0x00000000000079c5 */ /* 0x000fc80000000000 */
[----:B------:R-:W0:Y:S01]  /*6060*/  MUFU.TANH R40, R40 ;  /* 0x0000002800287308 */ /* 0x000e220000002400 */
[----:B--2---:R-:W-:Y:S01]  /*6070*/  FMNMX.FTZ R89, R39, R86, !PT ;  /* 0x0000005627597209 */ /* 0x004fe20007810000 */
[----:B------:R-:W-:Y:S01]  /*6080*/  HGMMA.64x64x16.F32.BF16 R120, gdesc[UR20].tnspB, R120, gsb0 ;  /* 0x40e00000147879f0 */ /* 0x000fe20008001878 */
[----:B------:R-:W-:Y:S01]  /*6090*/  UIADD3 UR20, UR6, 0x602, URZ ;  /* 0x0000060206147890 */ /* 0x000fe2000fffe03f */
[----:B-1----:R-:W-:Y:S01]  /*60a0*/  FMNMX.FTZ R86, R50, R91, !PT ;  /* 0x0000005b32567209 */ /* 0x002fe20007810000 */
[----:B------:R-:W-:-:S03]  /*60b0*/  UIADD3 UR22, UR7, 0x280, URZ ;  /* 0x0000028007167890 */ /* 0x000fc6000fffe03f */
[----:B------:R-:W1:Y:S01]  /*60c0*/  MUFU.TANH R53, R53 ;  /* 0x0000003500357308 */ /* 0x000e620000002400 */
[----:B------:R-:W-:Y:S01]  /*60d0*/  UMOV UR21, 0x40000040 ;  /* 0x4000004000157882 */ /* 0x000fe20000000000 */
[----:B------:R-:W-:-:S06]  /*60e0*/  UMOV UR23, 0x40000040 ;  /* 0x4000004000177882 */ /* 0x000fcc0000000000 */
[----:B------:R-:W2:Y:S01]  /*60f0*/  MUFU.TANH R43, R43 ;  /* 0x0000002b002b7308 */ /* 0x000ea20000002400 */
[----:B0-----:R-:W-:-:S07]  /*6100*/  FMNMX.FTZ R90, R40, R89, !PT ;  /* 0x00000059285a7209 */ /* 0x001fce0007810000 */
[----:B------:R-:W0:Y:S01]  /*6110*/  MUFU.TANH R54, R54 ;  /* 0x0000003600367308 */ /* 0x000e220000002400 */
[----:B-1----:R-:W-:Y:S01]  /*6120*/  FMNMX.FTZ R91, R53, R86, !PT ;  /* 0x00000056355b7209 */ /* 0x002fe20007810000 */
[----:B------:R-:W-:-:S06]  /*6130*/  FMUL.FTZ R86, R107, UR27 ;  /* 0x0000001b6b567c20 */ /* 0x000fcc0008410000 */
[----:B------:R-:W1:Y:S01]  /*6140*/  MUFU.TANH R44, R44 ;  /* 0x0000002c002c7308 */ /* 0x000e620000002400 */
[----:B--2---:R-:W-:-:S07]  /*6150*/  FMNMX.FTZ R89, R43, R90, !PT ;  /* 0x0000005a2b597209 */ /* 0x004fce0007810000 */
[----:B------:R-:W2:Y:S01]  /*6160*/  MUFU.TANH R57, R57 ;  /* 0x0000003900397308 */ /* 0x000ea20000002400 */
[----:B0-----:R-:W-:Y:S01]  /*6170*/  FMNMX.FTZ R92, R54, R91, !PT ;  /* 0x0000005b365c7209 */ /* 0x001fe20007810000 */
[----:B------:R-:W-:Y:S02]  /*6180*/  FMUL.FTZ R91, R108, UR27 ;  /* 0x0000001b6c5b7c20 */ /* 0x000fe40008410000 */
[----:B------:R-:W0:Y:S04]  /*6190*/  S2R R108, SR_TID.X ;  /* 0x00000000006c7919 */ /* 0x000e280000002100 */
[----:B------:R-:W3:Y:S01]  /*61a0*/  MUFU.TANH R47, R47 ;  /* 0x0000002f002f7308 */ /* 0x000ee20000002400 */
[----:B-1----:R-:W-:-:S07]  /*61b0*/  FMNMX.FTZ R90, R44, R89, !PT ;  /* 0x000000592c5a7209 */ /* 0x002fce0007810000 */
[----:B------:R-:W1:Y:S01]  /*61c0*/  MUFU.TANH R58, R58 ;  /* 0x0000003a003a7308 */ /* 0x000e620000002400 */
[----:B--2---:R-:W-:-:S07]  /*61d0*/  FMNMX.FTZ R93, R57, R92, !PT ;  /* 0x0000005c395d7209 */ /* 0x004fce0007810000 */
[----:B------:R-:W2:Y:S01]  /*61e0*/  MUFU.TANH R48, R48 ;  /* 0x0000003000307308 */ /* 0x000ea20000002400 */
[----:B---3--:R-:W-:-:S07]  /*61f0*/  FMNMX.FTZ R89, R47, R90, !PT ;  /* 0x0000005a2f597209 */ /* 0x008fce0007810000 */
[----:B------:R-:W3:Y:S01]  /*6200*/  MUFU.TANH R61, R61 ;  /* 0x0000003d003d7308 */ /* 0x000ee20000002400 */
[----:B-1----:R-:W-:Y:S02]  /*6210*/  FMNMX.FTZ R92, R58, R93, !PT ;  /* 0x0000005d3a5c7209 */ /* 0x002fe40007810000 */
[----:B0-----:R-:W-:Y:S02]  /*6220*/  SHF.R.U32.HI R107, RZ, 0x7, R108 ;  /* 0x00000007ff6b7819 */ /* 0x001fe4000001166c */
[----:B------:R-:W-:Y:S01]  /*6230*/  ISETP.GE.U32.AND P2, PT, R108, 0x180, PT ;  /* 0x000001806c00780c */ /* 0x000fe20003f46070 */
[----:B------:R-:W-:Y:S02]  /*6240*/  WARPGROUP.DEPBAR.LE gsb0, 0x0 ;  /* 0x00008000000079c5 */ /* 0x000fe40000010000 */
[----:B------:R-:W-:Y:S01]  /*6250*/  WARPGROUP.ARRIVE ;  /* 0x00000000000079c5 */ /* 0x000fe20000000000 */
[----:B------:R-:W0:Y:S01]  /*6260*/  MUFU.TANH R51, R51 ;  /* 0x0000003300337308 */ /* 0x000e220000002400 */
[----:B--2---:R-:W-:-:S04]  /*6270*/  FMNMX.FTZ R90, R48, R89, !PT ;  /* 0x00000059305a7209 */ /* 0x004fc80007810000 */
[----:B------:R-:W-:Y:S01]  /*6280*/  HGMMA.64x64x16.F32.BF16 R120, gdesc[UR20].tnspB, R120, gsb0 ;  /* 0x40e00000147879f0 */ /* 0x000fe20008001878 */
[----:B------:R-:W-:Y:S01]  /*6290*/  UIADD3 UR20, UR6, 0x604, URZ ;  /* 0x0000060406147890 */ /* 0x000fe2000fffe03f */
[----:B---3--:R-:W-:Y:S01]  /*62a0*/  FMNMX.FTZ R93, R61, R92, !PT ;  /* 0x0000005c3d5d7209 */ /* 0x008fe20007810000 */
[----:B------:R-:W-:Y:S01]  /*62b0*/  UIADD3 UR22, UR7, 0x300, URZ ;  /* 0x0000030007167890 */ /* 0x000fe2000fffe03f */
[----:B------:R-:W1:Y:S01]  /*62c0*/  MUFU.TANH R62, R62 ;  /* 0x0000003e003e7308 */ /* 0x000e620000002400 */
[----:B------:R-:W-:Y:S01]  /*62d0*/  UMOV UR21, 0x40000040 ;  /* 0x4000004000157882 */ /* 0x000fe20000000000 */
[----:B------:R-:W-:Y:S01]  /*62e0*/  UMOV UR23, 0x40000040 ;  /* 0x4000004000177882 */ /* 0x000fe20000000000 */
[----:B------:R-:W-:-:S05]  /*62f0*/  FMUL.FTZ R92, R109, UR27 ;  /* 0x0000001b6d5c7c20 */ /* 0x000fca0008410000 */
        /* <DEDUP_REMOVED lines=17> */
[----:B------:R-:W-:Y:S02]  /*6410*/  FMUL.FTZ R90, R111, UR27 ;  /* 0x0000001b6f5a7c20 */ /* 0x000fe40008410000 */
[----:B------:R-:W3:Y:S01]  /*6420*/  LDL R111, [R1+0x4] ;  /* 0x00000400016f7983 */ /* 0x000ee20000100800 */
[----:B------:R-:W-:Y:S02]  /*6430*/  WARPGROUP.DEPBAR.LE gsb0, 0x0 ;  /* 0x00008000000079c5 */ /* 0x000fe40000010000 */
[----:B------:R-:W-:Y:S01]  /*6440*/  WARPGROUP.ARRIVE ;  /* 0x00000000000079c5 */ /* 0x000fe20000000000 */
[----:B------:R-:W1:Y:S01]  /*6450*/  MUFU.TANH R60, R60 ;  /* 0x0000003c003c7308 */ /* 0x000e620000002400 */
[----:B--2---:R-:W-:-:S04]  /*6460*/  FMNMX.FTZ R93, R59, R94, !PT ;  /* 0x0000005e3b5d7209 */ /* 0x004fc80007810000 */
[----:B------:R-:W-:Y:S01]  /*6470*/  HGMMA.64x64x16.F32.BF16 R120, gdesc[UR20].tnspB, R120, gsb0 ;  /* 0x40e00000147879f0 */ /* 0x000fe20008001878 */
[----:B------:R-:W-:Y:S01]  /*6480*/  UIADD3 UR20, UR6, 0x606, URZ ;  /* 0x0000060606147890 */ /* 0x000fe2000fffe03f */
[----:B0-----:R-:W-:Y:S01]  /*6490*/  FMNMX.FTZ R94, R72, R95, !PT ;  /* 0x0000005f485e7209 */ /* 0x001fe20007810000 */
[----:B------:R-:W-:Y:S01]  /*64a0*/  UIADD3 UR22, UR7, 0x380, URZ ;  /* 0x0000038007167890 */ /* 0x000fe2000fffe03f */
[----:B------:R-:W0:Y:S01]  /*64b0*/  MUFU.TANH R75, R75 ;  /* 0x0000004b004b7308 */ /* 0x000e220000002400 */
[----:B------:R-:W-:Y:S01]  /*64c0*/  UMOV UR21, 0x40000040 ;  /* 0x4000004000157882 */ /* 0x000fe20000000000 */
[----:B------:R-:W-:-:S06]  /*64d0*/  UMOV UR23, 0x40000040 ;  /* 0x4000004000177882 */ /* 0x000fcc0000000000 */
[----:B------:R-:W2:Y:S01]  /*64e0*/  MUFU.TANH R63, R63 ;  /* 0x0000003f003f7308 */ /* 0x000ea20000002400 */
[----:B-1----:R-:W-:-:S07]  /*64f0*/  FMNMX.FTZ R96, R60, R93, !PT ;  /* 0x0000005d3c607209 */ /* 0x002fce0007810000 */
[----:B------:R-:W1:Y:S01]  /*6500*/  MUFU.TANH R76, R76 ;  /* 0x0000004c004c7308 */ /* 0x000e620000002400 */
[----:B0-----:R-:W-:Y:S01]  /*6510*/  FMNMX.FTZ R95, R75, R94, !PT ;  /* 0x0000005e4b5f7209 */ /* 0x001fe20007810000 */
[----:B------:R-:W-:-:S06]  /*6520*/  FMUL.FTZ R94, R112, UR27 ;  /* 0x0000001b705e7c20 */ /* 0x000fcc0008410000 */
        /* <DEDUP_REMOVED lines=39> */
[----:B-1----:R-:W-:Y:S01]  /*67a0*/  FMNMX.FTZ R103, R91, R98, !PT ;  /* 0x000000625b677209 */ /* 0x002fe20007810000 */
[----:B------:R-:W-:Y:S02]  /*67b0*/  WARPGROUP.DEPBAR.LE gsb0, 0x0 ;  /* 0x00008000000079c5 */ /* 0x000fe40000010000 */
[----:B------:R-:W-:-:S04]  /*67c0*/  WARPGROUP.ARRIVE ;  /* 0x00000000000079c5 */ /* 0x000fc80000000000 */
[----:B------:R-:W1:Y:S01]  /*67d0*/  MUFU.TANH R78, R78 ;  /* 0x0000004e004e7308 */ /* 0x000e620000002400 */
[----:B--2---:R-:W-:Y:S01]  /*67e0*/  FMNMX.FTZ R93, R77, R96, !PT ;  /* 0x000000604d5d7209 */ /* 0x004fe20007810000 */
[----:B------:R-:W-:Y:S01]  /*67f0*/  FMUL.FTZ R96, R115, UR27 ;  /* 0x0000001b73607c20 */ /* 0x000fe20008410000 */
[----:B------:R-:W-:Y:S01]  /*6800*/  HGMMA.64x64x16.F32.BF16 R120, gdesc[UR20].tnspB, R120, gsb0 ;  /* 0x40e00000147879f0 */ /* 0x000fe20008001878 */
[----:B------:R-:W-:Y:S01]  /*6810*/  UIADD3 UR20, UR6, 0xc02, URZ ;  /* 0x00000c0206147890 */ /* 0x000fe2000fffe03f */
[----:B0-----:R-:W-:Y:S01]  /*6820*/  FMNMX.FTZ R103, R92, R103, !PT ;  /* 0x000000675c677209 */ /* 0x001fe20007810000 */
[----:B------:R-:W-:Y:S02]  /*6830*/  UIADD3 UR22, UR7, 0x480, URZ ;  /* 0x0000048007167890 */ /* 0x000fe4000fffe03f */
[----:B------:R-:W0:Y:S01]  /*6840*/  MUFU.TANH R94, R94 ;  /* 0x0000005e005e7308 */ /* 0x000e220000002400 */
[----:B------:R-:W-:Y:S01]  /*6850*/  UMOV UR21, 0x40000040 ;  /* 0x4000004000157882 */ /* 0x000fe20000000000 */
[----:B------:R-:W-:-:S06]  /*6860*/  UMOV UR23, 0x40000040 ;  /* 0x4000004000177882 */ /* 0x000fcc0000000000 */
        /* <DEDUP_REMOVED lines=11> */
[----:B--2---:R-:W-:Y:S01]  /*6920*/  FMNMX.FTZ R102, R99, R98, !PT ;  /* 0x0000006263667209 */ /* 0x004fe20007810000 */
[----:B------:R-:W-:-:S06]  /*6930*/  FMUL.FTZ R98, R118, UR27 ;  /* 0x0000001b76627c20 */ /* 0x000fcc0008410000 */
[----:B------:R-:W2:Y:S01]  /*6940*/  MUFU.TANH R86, R86 ;  /* 0x0000005600567308 */ /* 0x000ea20000002400 */
[----:B-1----:R-:W-:Y:S01]  /*6950*/  FMNMX.FTZ R103, R85, R100, !PT ;  /* 0x0000006455677209 */ /* 0x002fe20007810000 */
[----:B------:R-:W-:-:S06]  /*6960*/  FMUL.FTZ R100, R119, UR27 ;  /* 0x0000001b77647c20 */ /* 0x000fcc0008410000 */
[----:B------:R-:W1:Y:S01]  /*6970*/  MUFU.TANH R89, R89 ;  /* 0x0000005900597308 */ /* 0x000e620000002400 */
[----:B0-----:R-:W-:-:S05]  /*6980*/  FMNMX.FTZ R93, R101, R102, !PT ;  /* 0x00000066655d7209 */ /* 0x001fca0007810000 */
[----:B------:R-:W0:Y:S01]  /*6990*/  SHFL.BFLY PT, R102, R93, 0x2, 0x1f ;  /* 0x0c401f005d667f89 */ /* 0x000e2200000e0000 */
[----:B------:R-:W-:Y:S02]  /*69a0*/  WARPGROUP.DEPBAR.LE gsb0, 0x0 ;  /* 0x00008000000079c5 */ /* 0x000fe40000010000 */
[----:B------:R-:W-:Y:S01]  /*69b0*/  WARPGROUP.ARRIVE ;  /* 0x00000000000079c5 */ /* 0x000fe20000000000 */
[----:B------:R-:W4:Y:S01]  /*69c0*/  MUFU.TANH R90, R90 ;  /* 0x0000005a005a7308 */ /* 0x000f220000002400 */
[----:B--2---:R-:W-:-:S04]  /*69d0*/  FMNMX.FTZ R104, R86, R103, !PT ;  /* 0x0000006756687209 */ /* 0x004fc80007810000 */
[----:B------:R-:W-:Y:S01]  /*69e0*/  HGMMA.64x64x16.F32.BF16 R120, gdesc[UR20].tnspB, R120, gsb0 ;  /* 0x40e00000147879f0 */ /* 0x000fe20008001878 */
[----:B------:R-:W-:Y:S01]  /*69f0*/  UIADD3 UR20, UR6, 0xc04, URZ ;  /* 0x00000c0406147890 */ /* 0x000fe2000fffe03f */
[----:B-1----:R-:W-:Y:S01]  /*6a00*/  FMNMX.FTZ R103, R89, R104, !PT ;  /* 0x0000006859677209 */ /* 0x002fe20007810000 */
[----:B------:R-:W-:Y:S01]  /*6a10*/  UIADD3 UR22, UR7, 0x500, URZ ;  /* 0x0000050007167890 */ /* 0x000fe2000fffe03f */
[----:B------:R-:W1:Y:S01]  /*6a20*/  MUFU.TANH R95, R95 ;  /* 0x0000005f005f7308 */ /* 0x000e620000002400 */
[----:B------:R-:W-:Y:S01]  /*6a30*/  UMOV UR21, 0x40000040 ;  /* 0x4000004000157882 */ /* 0x000fe20000000000 */
[----:B------:R-:W-:-:S06]  /*6a40*/  UMOV UR23, 0x40000040 ;  /* 0x4000004000177882 */ /* 0x000fcc0000000000 */
[----:B------:R-:W2:Y:S01]  /*6a50*/  MUFU.TANH R96, R96 ;  /* 0x0000006000607308 */ /* 0x000ea20000002400 */
[----:B----4-:R-:W-:-:S07]  /*6a60*/  FMNMX.FTZ R104, R90, R103, !PT ;  /* 0x000000675a687209 */ /* 0x010fce0007810000 */
[----:B------:R-:W4:Y:S01]  /*6a70*/  MUFU.TANH R98, R98 ;  /* 0x0000006200627308 */ /* 0x000f220000002400 */
[----:B-1----:R-:W-:-:S07]  /*6a80*/  FMNMX.FTZ R103, R95, R104, !PT ;  /* 0x000000685f677209 */ /* 0x002fce0007810000 */
[----:B------:R-:W1:Y:S01]  /*6a90*/  MUFU.TANH R100, R100 ;  /* 0x0000006400647308 */ /* 0x000e620000002400 */
[----:B--2---:R-:W-:-:S04]  /*6aa0*/  FMNMX.FTZ R103, R96, R103, !PT ;  /* 0x0000006760677209 */ /* 0x004fc80007810000 */
[----:B----4-:R-:W-:Y:S02]  /*6ab0*/  FMNMX.FTZ R105, R98, R103, !PT ;  /* 0x0000006762697209 */ /* 0x010fe40007810000 */
[----:B0-----:R-:W-:Y:S01]  /*6ac0*/  FMNMX.FTZ R103, R93, R102, !PT ;  /* 0x000000665d677209 */ /* 0x001fe20007810000 */
[----:B------:R-:W-:-:S04]  /*6ad0*/  VIADD R93, R107, 0x9 ;  /* 0x000000096b5d7836 */ /* 0x000fc80000000000 */
[----:B------:R-:W-:Y:S01]  /*6ae0*/  SHFL.BFLY PT, R106, R103, 0x1, 0x1f ;  /* 0x0c201f00676a7f89 */ /* 0x000fe200000e0000 */
[----:B-1----:R-:W-:-:S05]  /*6af0*/  FMNMX.FTZ R105, R100, R105, !PT ;  /* 0x0000006964697209 */ /* 0x002fca0007810000 */
[----:B------:R-:W0:Y:S01]  /*6b00*/  SHFL.BFLY PT, R102, R105, 0x2, 0x1f ;  /* 0x0c401f0069667f89 */ /* 0x000e2200000e0000 */
[----:B------:R-:W-:Y:S02]  /*6b10*/  WARPGROUP.DEPBAR.LE gsb0, 0x0 ;  /* 0x00008000000079c5 */ /* 0x000fe40000010000 */
[----:B------:R-:W-:-:S06]  /*6b20*/  WARPGROUP.ARRIVE ;  /* 0x00000000000079c5 */ /* 0x000fcc0000000000 */
[----:B------:R-:W-:Y:S01]  /*6b30*/  HGMMA.64x64x16.F32.BF16 R120, gdesc[UR20].tnspB, R120, gsb0 ;  /* 0x40e00000147879f0 */ /* 0x000fe20008001878 */
[----:B------:R-:W-:Y:S02]  /*6b40*/  UIADD3 UR20, UR6, 0xc06, URZ ;  /* 0x00000c0606147890 */ /* 0x000fe4000fffe03f */
[----:B------:R-:W-:Y:S01]  /*6b50*/  UIADD3 UR22, UR7, 0x580, URZ ;  /* 0x0000058007167890 */ /* 0x000fe2000fffe03f */
[----:B------:R-:W-:Y:S01]  /*6b60*/  UMOV UR21, 0x40000040 ;  /* 0x4000004000157882 */ /* 0x000fe20000000000 */
[----:B------:R-:W-:Y:S01]  /*6b70*/  UMOV UR23, 0x40000040 ;  /* 0x4000004000177882 */ /* 0x000fe20000000000 */
[----:B0-----:R-:W-:Y:S02]  /*6b80*/  FMNMX.FTZ R102, R105, R102, !PT ;  /* 0x0000006669667209 */ /* 0x001fe40007810000 */
[----:B------:R-:W-:Y:S01]  /*6b90*/  SEL R104, R93, 0x9, !P2 ;  /* 0x000000095d687807 */ /* 0x000fe20005000000 */
[----:B------:R-:W-:Y:S02]  /*6ba0*/  WARPGROUP.DEPBAR.LE gsb0, 0x0 ;  /* 0x00008000000079c5 */ /* 0x000fe40000010000 */
[----:B------:R-:W-:-:S06]  /*6bb0*/  WARPGROUP.ARRIVE ;  /* 0x00000000000079c5 */ /* 0x000fcc0000000000 */
[----:B------:R-:W-:Y:S01]  /*6bc0*/  HGMMA.64x64x16.F32.BF16 R120, gdesc[UR20].tnspB, R120, gsb0 ;  /* 0x40e00000147879f0 */ /* 0x000fe20008001878 */
[----:B------:R-:W-:Y:S01]  /*6bd0*/  FMNMX.FTZ R93, R103, R106, !PT ;  /* 0x0000006a675d7209 */ /* 0x000fe20007810000 */
[----:B------:R-:W-:Y:S01]  /*6be0*/  IMAD.U32 R103, RZ, RZ, UR39 ;  /* 0x00000027ff677e24 */ /* 0x000fe2000f8e00ff */
[----:B------:R-:W0:Y:S04]  /*6bf0*/  SHFL.BFLY PT, R105, R102, 0x1, 0x1f ;  /* 0x0c201f0066697f89 */ /* 0x000e2800000e0000 */
[----:B------:R-:W-:Y:S01]  /*6c00*/  @!P1 LEA R103, R103, UR40, 0x3 ;  /* 0x0000002867679c11 */ /* 0x000fe2000f8e18ff */
[----:B------:R-:W-:-:S04]  /*6c10*/  IMAD.U32 R106, RZ, RZ, UR28 ;  /* 0x0000001cff6a7e24 */ /* 0x000fc8000f8e00ff */
[----:B------:R-:W-:Y:S01]  /*6c20*/  @!P1 VIADD R103, R103, 0x30840 ;  /* 0x0003084067679836 */ /* 0x000fe20000000000 */
[----:B------:R-:W-:-:S04]  /*6c30*/  @!P1 LEA R106, R106, UR40, 0x3 ;  /* 0x000000286a6a9c11 */ /* 0x000fc8000f8e18ff */
[----:B------:R-:W-:Y:S01]  /*6c40*/  @!P1 PRMT R103, RZ, 0x654, R103 ;  /* 0x00000654ff679816 */ /* 0x000fe20000000067 */
[----:B------:R-:W-:Y:S01]  /*6c50*/  FADD.FTZ R3, -R93, R3 ;  /* 0x000000035d037221 */ /* 0x000fe20000010100 */
[----:B0-----:R-:W-:-:S05]  /*6c60*/  FMNMX.FTZ R102, R102, R105, !PT ;  /* 0x0000006966667209 */ /* 0x001fca0007810000 */
[----:B------:R-:W-:Y:S01]  /*6c70*/  FMUL.FTZ R105, R102, UR26 ;  /* 0x0000001a66697c20 */ /* 0x000fe20008410000 */
[----:B------:R-:W-:-:S06]  /*6c80*/  FMUL.FTZ R3, R3, UR26 ;  /* 0x0000001a03037c20 */ /* 0x000fcc0008410000 */
[----:B------:R-:W-:Y:S01]  /*6c90*/  MUFU.EX2 R3, R3 ;  /* 0x0000000300037308 */ /* 0x000fe20000000800 */
[----:B------:R-:W-:Y:S02]  /*6ca0*/  WARPGROUP.DEPBAR.LE gsb0, 0x0 ;  /* 0x00008000000079c5 */ /* 0x000fe40000010000 */
[----:B------:R0:W-:Y:S06]  /*6cb0*/  BAR.ARV R104, 0x100 ;  /* 0x000400680000751d */ /* 0x0001ec0000002000 */
[----:B------:R1:W-:Y:S01]  /*6cc0*/  @!P1 SYNCS.ARRIVE.TRANS64.RED.A1T0 RZ, [R103+URZ], RZ ;  /* 0x000000ff67ff99a7 */ /* 0x0003e2000810043f */
[----:B0-----:R-:W-:-:S04]  /*6cd0*/  FMUL.FTZ R104, R93, UR26 ;  /* 0x0000001a5d687c20 */ /* 0x001fc80008410000 */
[----:B-1----:R-:W-:Y:S01]  /*6ce0*/  FFMA.FTZ R103, R7, UR26, -R104 ;  /* 0x0000001a07677c23 */ /* 0x002fe20008010868 */
[----:B------:R-:W-:-:S04]  /*6cf0*/  @!P1 IADD3 R7, R106, 0x30860, RZ ;  /* 0x000308606a079810 */ /* 0x000fc80007ffe0ff */
[----:B------:R-:W-:-:S04]  /*6d00*/  @!P1 PRMT R7, RZ, 0x654, R7 ;  /* 0x00000654ff079816 */ /* 0x000fc80000000007 */
[----:B------:R0:W-:Y:S01]  /*6d10*/  @!P1 SYNCS.ARRIVE.TRANS64.RED.A1T0 RZ, [R7+URZ], RZ ;  /* 0x000000ff07ff99a7 */ /* 0x0001e2000810043f */
[----:B------:R-:W-:Y:S01]  /*6d20*/  FFMA.FTZ R6, R6, UR26, -R104 ;  /* 0x0000001a06067c23 */ /* 0x000fe20008010868 */
[----:B0-----:R-:W-:Y:S01]  /*6d30*/  FADD.FTZ R7, -R102, R0 ;  /* 0x0000000066077221 */ /* 0x001fe20000010100 */
[----:B------:R-:W-:-:S03]  /*6d40*/  FFMA.FTZ R0, R11, UR26, -R104 ;  /* 0x0000001a0b007c23 */ /* 0x000fc60008010868 */
[----:B------:R-:W-:Y:S01]  /*6d50*/  FMUL.FTZ R11, R7, UR26 ;  /* 0x0000001a070b7c20 */ /* 0x000fe20008410000 */
[--C-:B------:R-:W-:Y:S01]  /*6d60*/  FFMA.FTZ R7, R8, UR26, -R105.reuse ;  /* 0x0000001a08077c23 */ /* 0x100fe20008010869 */
[--C-:B------:R-:W-:Y:S01]  /*6d70*/  FFMA.FTZ R8, R9, UR26, -R105.reuse ;  /* 0x0000001a09087c23 */ /* 0x100fe20008010869 */
[--C-:B------:R-:W-:Y:S01]  /*6d80*/  FFMA.FTZ R9, R12, UR26, -R105.reuse ;  /* 0x0000001a0c097c23 */ /* 0x100fe20008010869 */
[--C-:B------:R-:W-:Y:S01]  /*6d90*/  FFMA.FTZ R10, R10, UR26, -R104.reuse ;  /* 0x0000001a0a0a7c23 */ /* 0x100fe20008010868 */
[----:B------:R-:W-:Y:S01]  /*6da0*/  FFMA.FTZ R12, R13, UR26, -R105 ;  /* 0x0000001a0d0c7c23 */ /* 0x000fe20008010869 */
[----:B------:R-:W0:Y:S08]  /*6db0*/  MUFU.EX2 R6, R6 ;  /* 0x0000000600067308 */ /* 0x000e300000000800 */
[----:B------:R-:W-:Y:S08]  /*6dc0*/  MUFU.EX2 R11, R11 ;  /* 0x0000000b000b7308 */ /* 0x000ff00000000800 */
[----:B------:R-:W1:Y:S08]  /*6dd0*/  MUFU.EX2 R7, R7 ;  /* 0x0000000700077308 */ /* 0x000e700000000800 */
[----:B------:R-:W2:Y:S08]  /*6de0*/  MUFU.EX2 R103, R103 ;  /* 0x0000006700677308 */ /* 0x000eb00000000800 */
[----:B------:R-:W4:Y:S08]  /*6df0*/  MUFU.EX2 R8, R8 ;  /* 0x0000000800087308 */ /* 0x000f300000000800 */
[----:B------:R-:W-:Y:S08]  /*6e00*/  MUFU.EX2 R10, R10 ;  /* 0x0000000a000a7308 */ /* 0x000ff00000000800 */
[----:B------:R-:W5:Y:S08]  /*6e10*/  MUFU.EX2 R0, R0 ;  /* 0x0000000000007308 */ /* 0x000f700000000800 */
[----:B------:R-:W-:Y:S08]  /*6e20*/  MUFU.EX2 R9, R9 ;  /* 0x0000000900097308 */ /* 0x000ff00000000800 */
[----:B------:R-:W3:Y:S01]  /*6e30*/  MUFU.EX2 R12, R12 ;  /* 0x0000000c000c7308 */ /* 0x000ee20000000800 */
        /* <DEDUP_REMOVED lines=44> */
[----:B0-----:R-:W-:Y:S01]  /*7100*/  FFMA.FTZ R13, R3, R4, R6 ;  /* 0x00000004030d7223 */ /* 0x001fe20000010006 */
[----:B-1----:R-:W-:Y:S01]  /*7110*/  FFMA.FTZ R104, R11, R5, R7 ;  /* 0x000000050b687223 */ /* 0x002fe20000010007 */
[----:B--2---:R-:W-:-:S02]  /*7120*/  F2FP.BF16.F32.PACK_AB R4, R103, R6 ;  /* 0x000000066704723e */ /* 0x004fc400000010ff */
[----:B----4-:R-:W-:Y:S02]  /*7130*/  F2FP.BF16.F32.PACK_AB R5, R8, R7 ;  /* 0x000000070805723e */ /* 0x010fe400000010ff */
[----:B-----5:R-:W-:Y:S02]  /*7140*/  F2FP.BF16.F32.PACK_AB R6, R0, R10 ;  /* 0x0000000a0006723e */ /* 0x020fe400000010ff */
[----:B---3--:R-:W-:Y:S01]  /*7150*/  F2FP.BF16.F32.PACK_AB R7, R12, R9 ;  /* 0x000000090c07723e */ /* 0x008fe200000010ff */
[----:B------:R-:W0:Y:S04]  /*7160*/  MUFU.EX2 R14, R14 ;  /* 0x0000000e000e7308 */ /* 0x000e280000000800 */
[----:B------:R1:W-:Y:S01]  /*7170*/  STSM.16.M88.4 [R2+0x1e800], R4 ;  /* 0x01e8000402007844 */ /* 0x0003e20000000200 */
[----:B------:R-:W-:-:S03]  /*7180*/  FADD.FTZ R13, R103, R13 ;  /* 0x0000000d670d7221 */ /* 0x000fc60000010000 */
[----:B------:R-:W-:Y:S01]  /*7190*/  MUFU.EX2 R15, R15 ;  /* 0x0000000f000f7308 */ /* 0x000fe20000000800 */
[----:B------:R-:W-:Y:S01]  /*71a0*/  FADD.FTZ R104, R8, R104 ;  /* 0x0000006808687221 */ /* 0x000fe20000010000 */
[--C-:B-1----:R-:W-:Y:S01]  /*71b0*/  FFMA.FTZ R5, R154, UR26, -R105.reuse ;  /* 0x0000001a9a057c23 */ /* 0x102fe20008010869 */
[--C-:B------:R-:W-:Y:S01]  /*71c0*/  FFMA.FTZ R6, R153, UR26, -R105.reuse ;  /* 0x0000001a99067c23 */ /* 0x100fe20008010869 */
[----:B------:R-:W-:-:S04]  /*71d0*/  FFMA.FTZ R7, R152, UR26, -R105 ;  /* 0x0000001a98077c23 */ /* 0x000fc80008010869 */
[----:B------:R-:W1:Y:S01]  /*71e0*/  MUFU.EX2 R5, R5 ;  /* 0x0000000500057308 */ /* 0x000e620000000800 */
[----:B------:R-:W-:Y:S01]  /*71f0*/  FFMA.FTZ R106, R20, UR26, -R105 ;  /* 0x0000001a146a7c23 */ /* 0x000fe20008010869 */
[----:B------:R-:W-:Y:S01]  /*7200*/  FADD.FTZ R13, R10, R13 ;  /* 0x0000000d0a0d7221 */ /* 0x000fe20000010000 */
[----:B------:R-:W-:-:S05]  /*7210*/  FADD.FTZ R9, R9, R104 ;  /* 0x0000006809097221 */ /* 0x000fca0000010000 */
[----:B------:R-:W2:Y:S01]  /*7220*/  MUFU.EX2 R6, R6 ;  /* 0x0000000600067308 */ /* 0x000ea20000000800 */
[----:B------:R-:W-:Y:S01]  /*7230*/  FFMA.FTZ R20, R23, UR26, -R105 ;  /* 0x0000001a17147c23 */ /* 0x000fe20008010869 */
[----:B------:R-:W-:-:S06]  /*7240*/  FADD.FTZ R13, R0, R13 ;  /* 0x0000000d000d7221 */ /* 0x000fcc0000010000 */
[----:B------:R-:W3:Y:S01]  /*7250*/  MUFU.EX2 R18, R18 ;  /* 0x0000001200127308 */ /* 0x000ee20000000800 */
[----:B------:R-:W-:Y:S01]  /*7260*/  FADD.FTZ R12, R12, R9 ;  /* 0x000000090c0c7221 */ /* 0x000fe20000010000 */
[----:B------:R-:W-:-:S06]  /*7270*/  FFMA.FTZ R107, R24, UR26, -R105 ;  /* 0x0000001a186b7c23 */ /* 0x000fcc0008010869 */
[----:B------:R-:W4:Y:S01]  /*7280*/  MUFU.EX2 R7, R7 ;  /* 0x0000000700077308 */ /* 0x000f220000000800 */
[----:B0-----:R-:W-:-:S07]  /*7290*/  FADD.FTZ R4, R14, R13 ;  /* 0x0000000d0e047221 */ /* 0x001fce0000010000 */
[----:B------:R-:W0:Y:S01]  /*72a0*/  MUFU.EX2 R19, R19 ;  /* 0x0000001300137308 */ /* 0x000e220000000800 */
[--C-:B------:R-:W-:Y:S01]  /*72b0*/  FFMA.FTZ R110, R36, UR26, -R105.reuse ;  /* 0x0000001a246e7c23 */ /* 0x100fe20008010869 */
[----:B------:R-:W-:Y:S01]  /*72c0*/  FFMA.FTZ R36, R55, UR26, -R105 ;  /* 0x0000001a37247c23 */ /* 0x000fe20008010869 */
[----:B-1----:R-:W-:-:S05]  /*72d0*/  FADD.FTZ R13, R5, R12 ;  /* 0x0000000c050d7221 */ /* 0x002fca0000010000 */
[----:B------:R-:W1:Y:S01]  /*72e0*/  MUFU.EX2 R106, R106 ;  /* 0x0000006a006a7308 */ /* 0x000e620000000800 */
[----:B------:R-:W-:Y:S01]  /*72f0*/  FFMA.FTZ R23, R27, UR26, -R105 ;  /* 0x0000001a1b177c23 */ /* 0x000fe20008010869 */
[----:B------:R-:W-:-:S06]  /*7300*/  FADD.FTZ R55, R15, R4 ;  /* 0x000000040f377221 */ /* 0x000fcc0000010000 */
[----:B------:R-:W5:Y:S01]  /*7310*/  MUFU.EX2 R21, R21 ;  /* 0x0000001500157308 */ /* 0x000f620000000800 */
[--C-:B------:R-:W-:Y:S01]  /*7320*/  FFMA.FTZ R109, R32, UR26, -R105.reuse ;  /* 0x0000001a206d7c23 */ /* 0x100fe20008010869 */
[--C-:B------:R-:W-:Y:S01]  /*7330*/  FFMA.FTZ R32, R47, UR26, -R105.reuse ;  /* 0x0000001a2f207c23 */ /* 0x100fe20008010869 */
[----:B------:R-:W-:-:S05]  /*7340*/  FFMA.FTZ R47, R56, UR26, -R105 ;  /* 0x0000001a382f7c23 */ /* 0x000fca0008010869 */
[----:B------:R-:W5:Y:S01]  /*7350*/  MUFU.EX2 R20, R20 ;  /* 0x0000001400147308 */ /* 0x000f620000000800 */
[----:B--2---:R-:W-:Y:S01]  /*7360*/  FADD.FTZ R4, R6, R13 ;  /* 0x0000000d06047221 */ /* 0x004fe20000010000 */
[----:B------:R-:W-:Y:S01]  /*7370*/  FFMA.FTZ R108, R28, UR26, -R105 ;  /* 0x0000001a1c6c7c23 */ /* 0x000fe20008010869 */
[----:B---3--:R-:W-:-:S05]  /*7380*/  FADD.FTZ R56, R18, R55 ;  /* 0x0000003712387221 */ /* 0x008fca0000010000 */
[----:B------:R-:W2:Y:S01]  /*7390*/  MUFU.EX2 R22, R22 ;  /* 0x0000001600167308 */ /* 0x000ea20000000800 */
[----:B----4-:R-:W-:Y:S01]  /*73a0*/  FADD.FTZ R13, R7, R4 ;  /* 0x00000004070d7221 */ /* 0x010fe20000010000 */
[----:B------:R-:W-:-:S06]  /*73b0*/  FFMA.FTZ R24, R31, UR26, -R105 ;  /* 0x0000001a1f187c23 */ /* 0x000fcc0008010869 */
[----:B------:R-:W3:Y:S01]  /*73c0*/  MUFU.EX2 R107, R107 ;  /* 0x0000006b006b7308 */ /* 0x000ee20000000800 */
[----:B0-----:R-:W-:-:S07]  /*73d0*/  FADD.FTZ R56, R19, R56 ;  /* 0x0000003813387221 */ /* 0x001fce0000010000 */
[----:B------:R-:W0:Y:S01]  /*73e0*/  MUFU.EX2 R25, R25 ;  /* 0x0000001900197308 */ /* 0x000e220000000800 */
[----:B-1----:R-:W-:Y:S01]  /*73f0*/  FADD.FTZ R13, R106, R13 ;  /* 0x0000000d6a0d7221 */ /* 0x002fe20000010000 */
[----:B-----5:R-:W-:-:S06]  /*7400*/  FADD.FTZ R55, R21, R56 ;  /* 0x0000003815377221 */ /* 0x020fcc0000010000 */
[----:B------:R-:W1:Y:S08]  /*7410*/  MUFU.EX2 R23, R23 ;  /* 0x0000001700177308 */ /* 0x000e700000000800 */
[----:B------:R-:W4:Y:S01]  /*7420*/  MUFU.EX2 R26, R26 ;  /* 0x0000001a001a7308 */ /* 0x000f220000000800 */
[----:B------:R-:W-:Y:S01]  /*7430*/  FADD.FTZ R4, R20, R13 ;  /* 0x0000000d14047221 */ /* 0x000fe20000010000 */
[----:B------:R-:W-:-:S06]  /*7440*/  FFMA.FTZ R27, R35, UR26, -R105 ;  /* 0x0000001a231b7c23 */ /* 0x000fcc0008010869 */
[----:B------:R-:W5:Y:S01]  /*7450*/  MUFU.EX2 R108, R108 ;  /* 0x0000006c006c7308 */ /* 0x000f620000000800 */
[----:B--2---:R-:W-:-:S07]  /*7460*/  FADD.FTZ R56, R22, R55 ;  /* 0x0000003716387221 */ /* 0x004fce0000010000 */
[----:B------:R-:W2:Y:S01]  /*7470*/  MUFU.EX2 R29, R29 ;  /* 0x0000001d001d7308 */ /* 0x000ea20000000800 */
[----:B---3--:R-:W-:Y:S01]  /*7480*/  FADD.FTZ R4, R107, R4 ;  /* 0x000000046b047221 */ /* 0x008fe20000010000 */
[----:B0-----:R-:W-:-:S06]  /*7490*/  FADD.FTZ R13, R25, R56 ;  /* 0x00000038190d7221 */ /* 0x001fcc0000010000 */
[----:B------:R-:W0:Y:S08]  /*74a0*/  MUFU.EX2 R24, R24 ;  /* 0x0000001800187308 */ /* 0x000e300000000800 */
[----:B------:R-:W3:Y:S01]  /*74b0*/  MUFU.EX2 R30, R30 ;  /* 0x0000001e001e7308 */ /* 0x000ee20000000800 */
[----:B-1----:R-:W-:Y:S01]  /*74c0*/  FADD.FTZ R55, R23, R4 ;  /* 0x0000000417377221 */ /* 0x002fe20000010000 */
[----:B------:R-:W-:-:S06]  /*74d0*/  FFMA.FTZ R28, R39, UR26, -R105 ;  /* 0x0000001a271c7c23 */ /* 0x000fcc0008010869 */
[----:B------:R-:W-:Y:S01]  /*74e0*/  MUFU.EX2 R109, R109 ;  /* 0x0000006d006d7308 */ /* 0x000fe20000000800 */
[----:B----4-:R-:W-:-:S07]  /*74f0*/  FADD.FTZ R4, R26, R13 ;  /* 0x0000000d1a047221 */ /* 0x010fce0000010000 */
[----:B------:R-:W1:Y:S01]  /*7500*/  MUFU.EX2 R33, R33 ;  /* 0x0000002100217308 */ /* 0x000e620000000800 */
[----:B-----5:R-:W-:Y:S01]  /*7510*/  FADD.FTZ R55, R108, R55 ;  /* 0x000000376c377221 */ /* 0x020fe20000010000 */
[----:B------:R-:W-:-:S06]  /*7520*/  FFMA.FTZ R39, R40, UR26, -R105 ;  /* 0x0000001a28277c23 */ /* 0x000fcc0008010869 */
[----:B------:R-:W-:Y:S01]  /*7530*/  MUFU.EX2 R27, R27 ;  /* 0x0000001b001b7308 */ /* 0x000fe20000000800 */
[----:B--2---:R-:W-:-:S07]  /*7540*/  FADD.FTZ R13, R29, R4 ;  /* 0x000000041d0d7221 */ /* 0x004fce0000010000 */
[----:B------:R-:W2:Y:S01]  /*7550*/  MUFU.EX2 R34, R34 ;  /* 0x0000002200227308 */ /* 0x000ea20000000800 */
[----:B------:R-:W-:Y:S01]  /*7560*/  FFMA.FTZ R60, R60, UR26, -R105 ;  /* 0x0000001a3c3c7c23 */ /* 0x000fe20008010869 */
[----:B0-----:R-:W-:-:S06]  /*7570*/  FADD.FTZ R4, R24, R55 ;  /* 0x0000003718047221 */ /* 0x001fcc0000010000 */
[----:B------:R-:W0:Y:S01]  /*7580*/  MUFU.EX2 R110, R110 ;  /* 0x0000006e006e7308 */ /* 0x000e220000000800 */
[----:B------:R-:W-:Y:S01]  /*7590*/  FFMA.FTZ R31, R43, UR26, -R105 ;  /* 0x0000001a2b1f7c23 */ /* 0x000fe20008010869 */
[----:B---3--:R-:W-:-:S06]  /*75a0*/  FADD.FTZ R56, R30, R13 ;  /* 0x0000000d1e387221 */ /* 0x008fcc0000010000 */
[----:B------:R-:W3:Y:S01]  /*75b0*/  MUFU.EX2 R37, R37 ;  /* 0x0000002500257308 */ /* 0x000ee20000000800 */
[----:B------:R-:W-:Y:S01]  /*75c0*/  FFMA.FTZ R40, R44, UR26, -R105 ;  /* 0x0000001a2c287c23 */ /* 0x000fe20008010869 */
[----:B-1----:R-:W-:-:S06]  /*75d0*/  FADD.FTZ R13, R33, R56 ;  /* 0x00000038210d7221 */ /* 0x002fcc0000010000 */
[----:B------:R-:W1:Y:S08]  /*75e0*/  MUFU.EX2 R28, R28 ;  /* 0x0000001c001c7308 */ /* 0x000e700000000800 */
[----:B------:R-:W4:Y:S08]  /*75f0*/  MUFU.EX2 R38, R38 ;  /* 0x0000002600267308 */ /* 0x000f300000000800 */
[----:B------:R-:W5:Y:S08]  /*7600*/  MUFU.EX2 R39, R39 ;  /* 0x0000002700277308 */ /* 0x000f700000000800 */
[----:B------:R2:W-:Y:S01]  /*7610*/  MUFU.EX2 R0, R60 ;  /* 0x0000003c00007308 */ /* 0x0005e20000000800 */
[----:B------:R-:W-:-:S07]  /*7620*/  FFMA.FTZ R12, R73, UR26, -R105 ;  /* 0x0000001a490c7c23 */ /* 0x000fce0008010869 */
[----:B------:R-:W5:Y:S01]  /*7630*/  MUFU.EX2 R41, R41 ;  /* 0x0000002900297308 */ /* 0x000f620000000800 */
[----:B--2---:R-:W-:Y:S01]  /*7640*/  FADD.FTZ R60, R109, R4 ;  /* 0x000000046d3c7221 */ /* 0x004fe20000010000 */
[----:B------:R-:W-:Y:S01]  /*7650*/  F2FP.BF16.F32.PACK_AB R4, R15, R14 ;  /* 0x0000000e0f04723e */ /* 0x000fe200000010ff */
[----:B------:R-:W-:Y:S02]  /*7660*/  FADD.FTZ R14, R34, R13 ;  /* 0x0000000d220e7221 */ /* 0x000fe40000010000 */
[----:B------:R-:W-:-:S03]  /*7670*/  FADD.FTZ R15, R27, R60 ;  /* 0x0000003c1b0f7221 */ /* 0x000fc60000010000 */
[----:B------:R-:W2:Y:S01]  /*7680*/  MUFU.EX2 R31, R31 ;  /* 0x0000001f001f7308 */ /* 0x000ea20000000800 */
[----:B0-----:R-:W-:Y:S01]  /*7690*/  FADD.FTZ R15, R110, R15 ;  /* 0x0000000f6e0f7221 */ /* 0x001fe20000010000 */
[----:B------:R-:W-:Y:S01]  /*76a0*/  FFMA.FTZ R43, R48, UR26, -R105 ;  /* 0x0000001a302b7c23 */ /* 0x000fe20008010869 */
[----:B------:R-:W-:-:S05]  /*76b0*/  F2FP.BF16.F32.PACK_AB R5, R6, R5 ;  /* 0x000000050605723e */ /* 0x000fca00000010ff */
[----:B------:R-:W0:Y:S01]  /*76c0*/  MUFU.EX2 R42, R42 ;  /* 0x0000002a002a7308 */ /* 0x000e220000000800 */
[----:B---3--:R-:W-:Y:S01]  /*76d0*/  FADD.FTZ R13, R37, R14 ;  /* 0x0000000e250d7221 */ /* 0x008fe20000010000 */
[----:B------:R-:W-:Y:S01]  /*76e0*/  F2FP.BF16.F32.PACK_AB R6, R19, R18 ;  /* 0x000000121306723e */ /* 0x000fe200000010ff */
[----:B-1----:R-:W-:-:S05]  /*76f0*/  FADD.FTZ R14, R28, R15 ;  /* 0x0000000f1c0e7221 */ /* 0x002fca0000010000 */
[----:B------:R-:W1:Y:S01]  /*7700*/  MUFU.EX2 R40, R40 ;  /* 0x0000002800287308 */ /* 0x000e620000000800 */
[----:B------:R-:W-:-:S07]  /*7710*/  FFMA.FTZ R35, R51, UR26, -R105 ;  /* 0x0000001a33237c23 */ /* 0x000fce0008010869 */
[----:B------:R-:W3:Y:S01]  /*7720*/  MUFU.EX2 R45, R45 ;  /* 0x0000002d002d7308 */ /* 0x000ee20000000800 */
[----:B------:R-:W-:-:S07]  /*7730*/  FFMA.FTZ R44, R52, UR26, -R105 ;  /* 0x0000001a342c7c23 */ /* 0x000fce0008010869 */
[----:B------:R-:W3:Y:S08]  /*7740*/  MUFU.EX2 R32, R32 ;  /* 0x0000002000207308 */ /* 0x000ef00000000800 */
[----:B------:R4:W-:Y:S08]  /*7750*/  MUFU.EX2 R18, R12 ;  /* 0x0000000c00127308 */ /* 0x0009f00000000800 */
[----:B------:R-:W3:Y:S01]  /*7760*/  MUFU.EX2 R46, R46 ;  /* 0x0000002e002e7308 */ /* 0x000ee20000000800 */
[----:B----4-:R-:W-:Y:S01]  /*7770*/  F2FP.BF16.F32.PACK_AB R12, R22, R21 ;  /* 0x00000015160c723e */ /* 0x010fe200000010ff */
[----:B------:R-:W-:Y:S01]  /*7780*/  FADD.FTZ R22, R38, R13 ;  /* 0x0000000d26167221 */ /* 0x000fe20000010000 */
[----:B------:R-:W-:Y:S01]  /*7790*/  F2FP.BF16.F32.PACK_AB R13, R107, R20 ;  /* 0x000000146b0d723e */ /* 0x000fe200000010ff */
[----:B-----5:R-:W-:-:S02]  /*77a0*/  FADD.FTZ R20, R39, R14 ;  /* 0x0000000e27147221 */ /* 0x020fc40000010000 */
[----:B------:R-:W-:Y:S02]  /*77b0*/  FADD.FTZ R21, R41, R22 ;  /* 0x0000001629157221 */ /* 0x000fe40000010000 */
[----:B------:R-:W4:Y:S01]  /*77c0*/  MUFU.EX2 R43, R43 ;  /* 0x0000002b002b7308 */ /* 0x000f220000000800 */
[----:B------:R-:W-:Y:S01]  /*77d0*/  F2FP.BF16.F32.PACK_AB R14, R26, R25 ;  /* 0x000000191a0e723e */ /* 0x000fe200000010ff */
[----:B--2---:R-:W-:Y:S01]  /*77e0*/  FADD.FTZ R25, R31, R20 ;  /* 0x000000141f197221 */ /* 0x004fe20000010000 */
[----:B0-----:R-:W-:-:S05]  /*77f0*/  FADD.FTZ R22, R42, R21 ;  /* 0x000000152a167221 */ /* 0x001fca0000010000 */
[----:B------:R-:W0:Y:S01]  /*7800*/  MUFU.EX2 R49, R49 ;  /* 0x0000003100317308 */ /* 0x000e220000000800 */
[----:B------:R-:W-:Y:S01]  /*7810*/  F2FP.BF16.F32.PACK_AB R15, R108, R23 ;  /* 0x000000176c0f723e */ /* 0x000fe200000010ff */
[----:B-1----:R-:W-:-:S06]  /*7820*/  FADD.FTZ R25, R40, R25 ;  /* 0x0000001928197221 */ /* 0x002fcc0000010000 */
[----:B------:R-:W1:Y:S01]  /*7830*/  MUFU.EX2 R35, R35 ;  /* 0x0000002300237308 */ /* 0x000e620000000800 */
[----:B---3--:R-:W-:-:S07]  /*7840*/  FADD.FTZ R23, R45, R22 ;  /* 0x000000162d177221 */ /* 0x008fce0000010000 */
[----:B------:R-:W2:Y:S01]  /*7850*/  MUFU.EX2 R50, R50 ;  /* 0x0000003200327308 */ /* 0x000ea20000000800 */
[----:B------:R-:W-:Y:S01]  /*7860*/  F2FP.BF16.F32.PACK_AB R21, R109, R24 ;  /* 0x000000186d15723e */ /* 0x000fe200000010ff */
[----:B------:R-:W-:-:S06]  /*7870*/  FADD.FTZ R24, R32, R25 ;  /* 0x0000001920187221 */ /* 0x000fcc0000010000 */
[----:B------:R-:W3:Y:S01]  /*7880*/  MUFU.EX2 R44, R44 ;  /* 0x0000002c002c7308 */ /* 0x000ee20000000800 */
[----:B------:R-:W-:Y:S01]  /*7890*/  FFMA.FTZ R8, R59, UR26, -R105 ;  /* 0x0000001a3b087c23 */ /* 0x000fe20008010869 */
[----:B------:R-:W-:-:S06]  /*78a0*/  FADD.FTZ R26, R46, R23 ;  /* 0x000000172e1a7221 */ /* 0x000fcc0000010000 */
[----:B------:R-:W5:Y:S01]  /*78b0*/  MUFU.EX2 R53, R53 ;  /* 0x0000003500357308 */ /* 0x000f620000000800 */
[----:B----4-:R-:W-:Y:S01]  /*78c0*/  FADD.FTZ R24, R43, R24 ;  /* 0x000000182b187221 */ /* 0x010fe20000010000 */
[----:B0-----:R-:W-:-:S06]  /*78d0*/  FADD.FTZ R25, R49, R26 ;  /* 0x0000001a31197221 */ /* 0x001fcc0000010000 */
[----:B------:R-:W0:Y:S01]  /*78e0*/  MUFU.EX2 R36, R36 ;  /* 0x0000002400247308 */ /* 0x000e220000000800 */
[----:B------:R-:W-:-:S07]  /*78f0*/  F2FP.BF16.F32.PACK_AB R23, R110, R27 ;  /* 0x0000001b6e17723e */ /* 0x000fce00000010ff */
[----:B------:R-:W4:Y:S01]  /*7900*/  MUFU.EX2 R54, R54 ;  /* 0x0000003600367308 */ /* 0x000f220000000800 */
[----:B-1----:R-:W-:Y:S01]  /*7910*/  FADD.FTZ R27, R35, R24 ;  /* 0x00000018231b7221 */ /* 0x002fe20000010000 */
[----:B--2---:R-:W-:-:S06]  /*7920*/  FADD.FTZ R26, R50, R25 ;  /* 0x00000019321a7221 */ /* 0x004fcc0000010000 */
[----:B------:R-:W1:Y:S01]  /*7930*/  MUFU.EX2 R47, R47 ;  /* 0x0000002f002f7308 */ /* 0x000e620000000800 */
[----:B------:R-:W-:-:S07]  /*7940*/  F2FP.BF16.F32.PACK_AB R7, R106, R7 ;  /* 0x000000076a07723e */ /* 0x000fce00000010ff */
[----:B------:R-:W2:Y:S01]  /*7950*/  MUFU.EX2 R57, R57 ;  /* 0x0000003900397308 */ /* 0x000ea20000000800 */
[----:B---3--:R-:W-:Y:S01]  /*7960*/  FADD.FTZ R27, R44, R27 ;  /* 0x0000001b2c1b7221 */ /* 0x008fe20000010000 */
[----:B-----5:R-:W-:-:S06]  /*7970*/  FADD.FTZ R25, R53, R26 ;  /* 0x0000001a35197221 */ /* 0x020fcc0000010000 */
[----:B------:R-:W3:Y:S01]  /*7980*/  MUFU.EX2 R8, R8 ;  /* 0x0000000800087308 */ /* 0x000ee20000000800 */
[----:B------:R5:W-:Y:S07]  /*7990*/  STSM.16.M88.4 [R155], R4 ;  /* 0x000000049b007844 */ /* 0x000bee0000000200 */
[----:B------:R-:W3:Y:S01]  /*79a0*/  MUFU.EX2 R58, R58 ;  /* 0x0000003a003a7308 */ /* 0x000ee20000000800 */
[----:B0-----:R-:W-:Y:S01]  /*79b0*/  FADD.FTZ R26, R36, R27 ;  /* 0x0000001b241a7221 */ /* 0x001fe20000010000 */
[----:B------:R-:W-:-:S06]  /*79c0*/  F2FP.BF16.F32.PACK_AB R20, R30, R29 ;  /* 0x0000001d1e14723e */ /* 0x000fcc00000010ff */
[----:B------:R-:W0:Y:S01]  /*79d0*/  MUFU.EX2 R61, R61 ;  /* 0x0000003d003d7308 */ /* 0x000e220000000800 */
[----:B-----5:R-:W-:Y:S01]  /*79e0*/  F2FP.BF16.F32.PACK_AB R5, R39, R28 ;  /* 0x0000001c2705723e */ /* 0x020fe200000010ff */
[----:B----4-:R-:W-:Y:S01]  /*79f0*/  FADD.FTZ R28, R54, R25 ;  /* 0x00000019361c7221 */ /* 0x010fe20000010000 */
[----:B------:R-:W-:Y:S01]  /*7a00*/  F2FP.BF16.F32.PACK_AB R22, R34, R33 ;  /* 0x000000212216723e */ /* 0x000fe200000010ff */
[----:B------:R1:W-:Y:S04]  /*7a10*/  STSM.16.M88.4 [R17], R12 ;  /* 0x0000000c11007844 */ /* 0x0003e80000000200 */
[----:B------:R-:W4:Y:S01]  /*7a20*/  MUFU.EX2 R62, R62 ;  /* 0x0000003e003e7308 */ /* 0x000f220000000800 */
[----:B------:R3:W-:Y:S07]  /*7a30*/  STSM.16.M88.4 [R16], R20 ;  /* 0x0000001410007844 */ /* 0x0007ee0000000200 */
[----:B------:R-:W5:Y:S01]  /*7a40*/  MUFU.EX2 R65, R65 ;  /* 0x0000004100417308 */ /* 0x000f620000000800 */
[----:B-1----:R-:W-:Y:S01]  /*7a50*/  FADD.FTZ R13, R47, R26 ;  /* 0x0000001a2f0d7221 */ /* 0x002fe20000010000 */
[----:B--2---:R-:W-:-:S06]  /*7a60*/  FADD.FTZ R15, R57, R28 ;  /* 0x0000001c390f7221 */ /* 0x004fcc0000010000 */
[----:B------:R-:W1:Y:S01]  /*7a70*/  MUFU.EX2 R66, R66 ;  /* 0x0000004200427308 */ /* 0x000e620000000800 */
[----:B---3--:R-:W-:Y:S01]  /*7a80*/  FADD.FTZ R21, R8, R13 ;  /* 0x0000000d08157221 */ /* 0x008fe20000010000 */
[----:B------:R-:W-:-:S03]  /*7a90*/  FADD.FTZ R14, R58, R15 ;  /* 0x0000000f3a0e7221 */ /* 0x000fc60000010000 */
[----:B------:R-:W-:Y:S01]  /*7aa0*/  FADD.FTZ R20, R0, R21 ;  /* 0x0000001500147221 */ /* 0x000fe20000010000 */
[----:B0-----:R-:W-:Y:S02]  /*7ab0*/  FADD.FTZ R21, R61, R14 ;  /* 0x0000000e3d157221 */ /* 0x001fe40000010000 */
[----:B------:R-:W0:Y:S02]  /*7ac0*/  MUFU.EX2 R71, R71 ;  /* 0x0000004700477308 */ /* 0x000e240000000800 */
[----:B----4-:R-:W-:-:S04]  /*7ad0*/  FADD.FTZ R22, R62, R21 ;  /* 0x000000153e167221 */ /* 0x010fc80000010000 */
[----:B-----5:R-:W-:-:S04]  /*7ae0*/  FADD.FTZ R27, R65, R22 ;  /* 0x00000016411b7221 */ /* 0x020fc80000010000 */
[----:B-1----:R-:W-:-:S04]  /*7af0*/  FADD.FTZ R28, R66, R27 ;  /* 0x0000001b421c7221 */ /* 0x002fc80000010000 */
[----:B0-----:R-:W-:Y:S02]  /*7b00*/  FADD.FTZ R27, R71, R28 ;  /* 0x0000001c471b7221 */ /* 0x001fe40000010000 */
[----:B------:R-:W2:Y:S01]  /*7b10*/  LDL R28, [R1] ;  /* 0x00000000011c7983 */ /* 0x000ea20000100800 */
[--C-:B------:R-:W-:Y:S01]  /*7b20*/  FFMA.FTZ R9, R63, UR26, -R105.reuse ;  /* 0x0000001a3f097c23 */ /* 0x100fe20008010869 */
[--C-:B------:R-:W-:Y:S01]  /*7b30*/  FFMA.FTZ R10, R64, UR26, -R105.reuse ;  /* 0x0000001a400a7c23 */ /* 0x100fe20008010869 */
[----:B------:R-:W-:-:S04]  /*7b40*/  FFMA.FTZ R48, R67, UR26, -R105 ;  /* 0x0000001a43307c23 */ /* 0x000fc80008010869 */
[----:B------:R-:W0:Y:S01]  /*7b50*/  MUFU.EX2 R9, R9 ;  /* 0x0000000900097308 */ /* 0x000e220000000800 */
[----:B------:R-:W-:-:S07]  /*7b60*/  FFMA.FTZ R51, R68, UR26, -R105 ;  /* 0x0000001a44337c23 */ /* 0x000fce0008010869 */
[----:B------:R-:W1:Y:S01]  /*7b70*/  MUFU.EX2 R10, R10 ;  /* 0x0000000a000a7308 */ /* 0x000e620000000800 */
[--C-:B------:R-:W-:Y:S01]  /*7b80*/  FFMA.FTZ R69, R69, UR26, -R105.reuse ;  /* 0x0000001a45457c23 */ /* 0x100fe20008010869 */
[----:B------:R-:W-:-:S06]  /*7b90*/  FFMA.FTZ R52, R70, UR26, -R105 ;  /* 0x0000001a46347c23 */ /* 0x000fcc0008010869 */
[----:B------:R-:W3:Y:S01]  /*7ba0*/  MUFU.EX2 R48, R48 ;  /* 0x0000003000307308 */ /* 0x000ee20000000800 */
[----:B0-----:R-:W-:-:S07]  /*7bb0*/  FADD.FTZ R23, R9, R20 ;  /* 0x0000001409177221 */ /* 0x001fce0000010000 */
[----:B------:R-:W0:Y:S01]  /*7bc0*/  MUFU.EX2 R51, R51 ;  /* 0x0000003300337308 */ /* 0x000e220000000800 */
[----:B-1----:R-:W-:-:S07]  /*7bd0*/  FADD.FTZ R23, R10, R23 ;  /* 0x000000170a177221 */ /* 0x002fce0000010000 */
[----:B------:R-:W1:Y:S01]  /*7be0*/  MUFU.EX2 R73, R69 ;  /* 0x0000004500497308 */ /* 0x000e620000000800 */
[----:B------:R-:W-:Y:S01]  /*7bf0*/  FFMA.FTZ R74, R74, UR26, -R105 ;  /* 0x0000001a4a4a7c23 */ /* 0x000fe20008010869 */
[----:B---3--:R-:W-:-:S06]  /*7c00*/  FADD.FTZ R26, R48, R23 ;  /* 0x00000017301a7221 */ /* 0x008fcc0000010000 */
[----:B------:R-:W3:Y:S01]  /*7c10*/  MUFU.EX2 R72, R72 ;  /* 0x0000004800487308 */ /* 0x000ee20000000800 */
[----:B------:R-:W-:-:S07]  /*7c20*/  FFMA.FTZ R77, R77, UR26, -R105 ;  /* 0x0000001a4d4d7c23 */ /* 0x000fce0008010869 */
[----:B------:R-:W4:Y:S01]  /*7c30*/  MUFU.EX2 R52, R52 ;  /* 0x0000003400347308 */ /* 0x000f220000000800 */
[----:B0-----:R-:W-:-:S07]  /*7c40*/  FADD.FTZ R26, R51, R26 ;  /* 0x0000001a331a7221 */ /* 0x001fce0000010000 */
[----:B------:R-:W0:Y:S01]  /*7c50*/  MUFU.EX2 R75, R75 ;  /* 0x0000004b004b7308 */ /* 0x000e220000000800 */
[----:B------:R-:W-:Y:S01]  /*7c60*/  FFMA.FTZ R78, R78, UR26, -R105 ;  /* 0x0000001a4e4e7c23 */ /* 0x000fe20008010869 */
[----:B-1----:R-:W-:-:S06]  /*7c70*/  FADD.FTZ R29, R73, R26 ;  /* 0x0000001a491d7221 */ /* 0x002fcc0000010000 */
[----:B------:R-:W1:Y:S01]  /*7c80*/  MUFU.EX2 R76, R76 ;  /* 0x0000004c004c7308 */ /* 0x000e620000000800 */
[----:B------:R-:W-:-:S07]  /*7c90*/  F2FP.BF16.F32.PACK_AB R23, R0, R8 ;  /* 0x000000080017723e */ /* 0x000fce00000010ff */
[----:B------:R-:W5:Y:S01]  /*7ca0*/  MUFU.EX2 R19, R74 ;  /* 0x0000004a00137308 */ /* 0x000f620000000800 */
[----:B------:R-:W-:Y:S01]  /*7cb0*/  FFMA.FTZ R81, R81, UR26, -R105 ;  /* 0x0000001a51517c23 */ /* 0x000fe20008010869 */
[----:B---3--:R-:W-:-:S06]  /*7cc0*/  FADD.FTZ R0, R72, R27 ;  /* 0x0000001b48007221 */ /* 0x008fcc0000010000 */
[----:B------:R-:W3:Y:S01]  /*7cd0*/  MUFU.EX2 R79, R79 ;  /* 0x0000004f004f7308 */ /* 0x000ee20000000800 */
[----:B----4-:R-:W-:-:S07]  /*7ce0*/  FADD.FTZ R29, R52, R29 ;  /* 0x0000001d341d7221 */ /* 0x010fce0000010000 */
[----:B------:R-:W4:Y:S01]  /*7cf0*/  MUFU.EX2 R77, R77 ;  /* 0x0000004d004d7308 */ /* 0x000f220000000800 */
[----:B------:R-:W-:Y:S01]  /*7d00*/  FFMA.FTZ R82, R82, UR26, -R105 ;  /* 0x0000001a52527c23 */ /* 0x000fe20008010869 */
[----:B0-----:R-:W-:-:S06]  /*7d10*/  FADD.FTZ R27, R75, R0 ;  /* 0x000000004b1b7221 */ /* 0x001fcc0000010000 */
[----:B------:R-:W0:Y:S01]  /*7d20*/  MUFU.EX2 R80, R80 ;  /* 0x0000005000507308 */ /* 0x000e220000000800 */
[----:B------:R-:W-:Y:S01]  /*7d30*/  F2FP.BF16.F32.PACK_AB R4, R38, R37 ;  /* 0x000000252604723e */ /* 0x000fe200000010ff */
[----:B------:R-:W-:Y:S01]  /*7d40*/  FADD.FTZ R0, R18, R29 ;  /* 0x0000001d12007221 */ /* 0x000fe20000010000 */
[----:B------:R-:W-:-:S05]  /*7d50*/  F2FP.BF16.F32.PACK_AB R6, R42, R41 ;  /* 0x000000292a06723e */ /* 0x000fca00000010ff */
[----:B------:R-:W0:Y:S01]  /*7d60*/  MUFU.EX2 R78, R78 ;  /* 0x0000004e004e7308 */ /* 0x000e220000000800 */
[----:B------:R-:W-:Y:S01]  /*7d70*/  F2FP.BF16.F32.PACK_AB R7, R40, R31 ;  /* 0x0000001f2807723e */ /* 0x000fe200000010ff */
[----:B------:R-:W-:Y:S01]  /*7d80*/  FFMA.FTZ R85, R85, UR26, -R105 ;  /* 0x0000001a55557c23 */ /* 0x000fe20008010869 */
[----:B------:R-:W-:-:S05]  /*7d90*/  F2FP.BF16.F32.PACK_AB R12, R46, R45 ;  /* 0x0000002d2e0c723e */ /* 0x000fca00000010ff */
[----:B------:R-:W0:Y:S01]  /*7da0*/  MUFU.EX2 R83, R83 ;  /* 0x0000005300537308 */ /* 0x000e220000000800 */
[----:B------:R-:W-:Y:S01]  /*7db0*/  F2FP.BF16.F32.PACK_AB R13, R43, R32 ;  /* 0x000000202b0d723e */ /* 0x000fe200000010ff */
[----:B-1----:R-:W-:Y:S01]  /*7dc0*/  FADD.FTZ R8, R76, R27 ;  /* 0x0000001b4c087221 */ /* 0x002fe20000010000 */
[----:B------:R-:W-:Y:S02]  /*7dd0*/  F2FP.BF16.F32.PACK_AB R14, R50, R49 ;  /* 0x00000031320e723e */ /* 0x000fe400000010ff */
[----:B------:R-:W-:-:S03]  /*7de0*/  F2FP.BF16.F32.PACK_AB R15, R44, R35 ;  /* 0x000000232c0f723e */ /* 0x000fc600000010ff */
[----:B------:R-:W1:Y:S01]  /*7df0*/  MUFU.EX2 R24, R81 ;  /* 0x0000005100187308 */ /* 0x000e620000000800 */
[----:B-----5:R-:W-:Y:S01]  /*7e00*/  FADD.FTZ R0, R19, R0 ;  /* 0x0000000013007221 */ /* 0x020fe20000010000 */
[--C-:B------:R-:W-:Y:S01]  /*7e10*/  FFMA.FTZ R86, R86, UR26, -R105.reuse ;  /* 0x0000001a56567c23 */ /* 0x100fe20008010869 */
[----:B------:R5:W-:Y:S05]  /*7e20*/  STSM.16.M88.4 [R2+0x24800], R4 ;  /* 0x0248000402007844 */ /* 0x000bea0000000200 */
[----:B------:R-:W1:Y:S01]  /*7e30*/  MUFU.EX2 R25, R82 ;  /* 0x0000005200197308 */ /* 0x000e620000000800 */
[----:B------:R4:W-:Y:S01]  /*7e40*/  STSM.16.M88.4 [R111], R12 ;  /* 0x0000000c6f007844 */ /* 0x0009e20000000200 */
[----:B------:R-:W-:-:S06]  /*7e50*/  FFMA.FTZ R89, R89, UR26, -R105 ;  /* 0x0000001a59597c23 */ /* 0x000fcc0008010869 */
[----:B------:R-:W1:Y:S01]  /*7e60*/  MUFU.EX2 R85, R85 ;  /* 0x0000005500557308 */ /* 0x000e620000000800 */
[----:B-----5:R-:W-:Y:S01]  /*7e70*/  F2FP.BF16.F32.PACK_AB R5, R10, R9 ;  /* 0x000000090a05723e */ /* 0x020fe200000010ff */
[----:B---3--:R-:W-:Y:S01]  /*7e80*/  FADD.FTZ R9, R79, R8 ;  /* 0x000000084f097221 */ /* 0x008fe20000010000 */
[----:B----4-:R-:W-:-:S05]  /*7e90*/  FADD.FTZ R13, R77, R0 ;  /* 0x000000004d0d7221 */ /* 0x010fca0000010000 */
[----:B------:R-:W3:Y:S01]  /*7ea0*/  MUFU.EX2 R86, R86 ;  /* 0x0000005600567308 */ /* 0x000ee20000000800 */
[----:B0-----:R-:W-:Y:S01]  /*7eb0*/  FADD.FTZ R0, R80, R9 ;  /* 0x0000000950007221 */ /* 0x001fe20000010000 */
[----:B------:R-:W-:Y:S01]  /*7ec0*/  FADD.FTZ R13, R78, R13 ;  /* 0x0000000d4e0d7221 */ /* 0x000fe20000010000 */
[----:B------:R-:W-:Y:S02]  /*7ed0*/  FFMA.FTZ R90, R90, UR26, -R105 ;  /* 0x0000001a5a5a7c23 */ /* 0x000fe40008010869 */
[----:B------:R-:W-:-:S03]  /*7ee0*/  FADD.FTZ R9, R83, R0 ;  /* 0x0000000053097221 */ /* 0x000fc60000010000 */
[----:B------:R-:W0:Y:S01]  /*7ef0*/  MUFU.EX2 R84, R84 ;  /* 0x0000005400547308 */ /* 0x000e220000000800 */
[----:B-1----:R-:W-:Y:S01]  /*7f00*/  FADD.FTZ R0, R24, R13 ;  /* 0x0000000d18007221 */ /* 0x002fe20000010000 */
[----:B------:R-:W-:-:S06]  /*7f10*/  FFMA.FTZ R95, R95, UR26, -R105 ;  /* 0x0000001a5f5f7c23 */ /* 0x000fcc0008010869 */
[----:B------:R-:W1:Y:S01]  /*7f20*/  MUFU.EX2 R30, R89 ;  /* 0x00000059001e7308 */ /* 0x000e620000000800 */
[----:B------:R-:W-:Y:S01]  /*7f30*/  FADD.FTZ R0, R25, R0 ;  /* 0x0000000019007221 */ /* 0x000fe20000010000 */
[--C-:B------:R-:W-:Y:S01]  /*7f40*/  FFMA.FTZ R96, R96, UR26, -R105.reuse ;  /* 0x0000001a60607c23 */ /* 0x100fe20008010869 */
[----:B------:R-:W-:-:S05]  /*7f50*/  FFMA.FTZ R100, R100, UR26, -R105 ;  /* 0x0000001a64647c23 */ /* 0x000fca0008010869 */
[----:B------:R-:W4:Y:S01]  /*7f60*/  MUFU.EX2 R87, R87 ;  /* 0x0000005700577308 */ /* 0x000f220000000800 */
[----:B------:R-:W-:Y:S01]  /*7f70*/  FFMA.FTZ R98, R98, UR26, -R105 ;  /* 0x0000001a62627c23 */ /* 0x000fe20008010869 */
[----:B------:R-:W-:-:S06]  /*7f80*/  FADD.FTZ R13, R85, R0 ;  /* 0x00000000550d7221 */ /* 0x000fcc0000010000 */
[----:B------:R-:W5:Y:S01]  /*7f90*/  MUFU.EX2 R26, R90 ;  /* 0x0000005a001a7308 */ /* 0x000f620000000800 */
[----:B------:R-:W-:Y:S01]  /*7fa0*/  F2FP.BF16.F32.PACK_AB R74, R76, R75 ;  /* 0x0000004b4c4a723e */ /* 0x000fe200000010ff */
[----:B---3--:R-:W-:Y:S01]  /*7fb0*/  FADD.FTZ R13, R86, R13 ;  /* 0x0000000d560d7221 */ /* 0x008fe20000010000 */
[----:B------:R-:W-:-:S05]  /*7fc0*/  F2FP.BF16.F32.PACK_AB R75, R19, R18 ;  /* 0x00000012134b723e */ /* 0x000fca00000010ff */
[----:B------:R-:W3:Y:S08]  /*7fd0*/  MUFU.EX2 R88, R88 ;  /* 0x0000005800587308 */ /* 0x000ef00000000800 */
[----:B------:R-:W3:Y:S01]  /*7fe0*/  MUFU.EX2 R10, R95 ;  /* 0x0000005f000a7308 */ /* 0x000ee20000000800 */
[----:B0-----:R-:W-:Y:S01]  /*7ff0*/  FADD.FTZ R8, R84, R9 ;  /* 0x0000000954087221 */ /* 0x001fe20000010000 */
[----:B-1----:R-:W-:-:S06]  /*8000*/  FADD.FTZ R13, R30, R13 ;  /* 0x0000000d1e0d7221 */ /* 0x002fcc0000010000 */
[----:B------:R-:W-:Y:S08]  /*8010*/  MUFU.EX2 R91, R91 ;  /* 0x0000005b005b7308 */ /* 0x000ff00000000800 */
[----:B------:R-:W0:Y:S08]  /*8020*/  MUFU.EX2 R92, R92 ;  /* 0x0000005c005c7308 */ /* 0x000e300000000800 */
[----:B------:R-:W1:Y:S01]  /*8030*/  MUFU.EX2 R96, R96 ;  /* 0x0000006000607308 */ /* 0x000e620000000800 */
[----:B----4-:R-:W-:-:S07]  /*8040*/  FADD.FTZ R9, R87, R8 ;  /* 0x0000000857097221 */ /* 0x010fce0000010000 */
[----:B------:R-:W-:Y:S08]  /*8050*/  MUFU.EX2 R94, R94 ;  /* 0x0000005e005e7308 */ /* 0x000ff00000000800 */
[----:B------:R-:W4:Y:S08]  /*8060*/  MUFU.EX2 R97, R97 ;  /* 0x0000006100617308 */ /* 0x000f300000000800 */
[----:B------:R-:W-:Y:S08]  /*8070*/  MUFU.EX2 R99, R99 ;  /* 0x0000006300637308 */ /* 0x000ff00000000800 */
[----:B------:R-:W4:Y:S08]  /*8080*/  MUFU.EX2 R101, R101 ;  /* 0x0000006500657308 */ /* 0x000f300000000800 */
[----:B------:R-:W-:Y:S08]  /*8090*/  MUFU.EX2 R19, R98 ;  /* 0x0000006200137308 */ /* 0x000ff00000000800 */
[----:B------:R-:W2:Y:S01]  /*80a0*/  MUFU.EX2 R100, R100 ;  /* 0x0000006400647308 */ /* 0x000ea20000000800 */
[----:B------:R-:W-:Y:S01]  /*80b0*/  F2FP.BF16.F32.PACK_AB R20, R54, R53 ;  /* 0x000000353614723e */ /* 0x000fe200000010ff */
[----:B-----5:R-:W-:Y:S01]  /*80c0*/  FADD.FTZ R13, R26, R13 ;  /* 0x0000000d1a0d7221 */ /* 0x020fe20000010000 */
[----:B------:R-:W-:-:S02]  /*80d0*/  F2FP.BF16.F32.PACK_AB R21, R47, R36 ;  /* 0x000000242f15723e */ /* 0x000fc400000010ff */
[----:B------:R-:W-:Y:S02]  /*80e0*/  F2FP.BF16.F32.PACK_AB R22, R58, R57 ;  /* 0x000000393a16723e */ /* 0x000fe400000010ff */
[----:B------:R-:W-:Y:S02]  /*80f0*/  F2FP.BF16.F32.PACK_AB R4, R62, R61 ;  /* 0x0000003d3e04723e */ /* 0x000fe400000010ff */
[----:B------:R-:W-:Y:S02]  /*8100*/  F2FP.BF16.F32.PACK_AB R6, R66, R65 ;  /* 0x000000414206723e */ /* 0x000fe400000010ff */
[----:B------:R-:W-:Y:S01]  /*8110*/  F2FP.BF16.F32.PACK_AB R7, R51, R48 ;  /* 0x000000303307723e */ /* 0x000fe200000010ff */
[----:B---3--:R-:W-:Y:S01]  /*8120*/  FADD.FTZ R0, R88, R9 ;  /* 0x0000000958007221 */ /* 0x008fe20000010000 */
[----:B------:R-:W-:Y:S01]  /*8130*/  FADD.FTZ R13, R10, R13 ;  /* 0x0000000d0a0d7221 */ /* 0x000fe20000010000 */
[----:B------:R-:W-:Y:S01]  /*8140*/  STSM.16.M88.4 [R17+0x6000], R20 ;  /* 0x0060001411007844 */ /* 0x000fe20000000200 */
[----:B------:R-:W-:-:S02]  /*8150*/  F2FP.BF16.F32.PACK_AB R72, R72, R71 ;  /* 0x000000474848723e */ /* 0x000fc400000010ff */
[----:B------:R-:W-:Y:S01]  /*8160*/  F2FP.BF16.F32.PACK_AB R73, R52, R73 ;  /* 0x000000493449723e */ /* 0x000fe200000010ff */
[----:B------:R3:W-:Y:S01]  /*8170*/  STSM.16.M88.4 [R16+0x6000], R4 ;  /* 0x0060000410007844 */ /* 0x0007e20000000200 */
[----:B------:R-:W-:Y:S02]  /*8180*/  F2FP.BF16.F32.PACK_AB R82, R84, R83 ;  /* 0x000000535452723e */ /* 0x000fe400000010ff */
[----:B------:R-:W-:Y:S02]  /*8190*/  F2FP.BF16.F32.PACK_AB R80, R80, R79 ;  /* 0x0000004f5050723e */ /* 0x000fe400000010ff */
[----:B------:R-:W-:Y:S02]  /*81a0*/  F2FP.BF16.F32.PACK_AB R81, R78, R77 ;  /* 0x0000004d4e51723e */ /* 0x000fe400000010ff */
[----:B------:R-:W-:Y:S02]  /*81b0*/  F2FP.BF16.F32.PACK_AB R83, R25, R24 ;  /* 0x000000181953723e */ /* 0x000fe400000010ff */
[----:B0-----:R-:W-:-:S02]  /*81c0*/  F2FP.BF16.F32.PACK_AB R90, R92, R91 ;  /* 0x0000005b5c5a723e */ /* 0x001fc400000010ff */
[----:B------:R-:W-:Y:S02]  /*81d0*/  F2FP.BF16.F32.PACK_AB R88, R88, R87 ;  /* 0x000000575858723e */ /* 0x000fe400000010ff */
[----:B------:R-:W-:Y:S01]  /*81e0*/  F2FP.BF16.F32.PACK_AB R89, R86, R85 ;  /* 0x000000555659723e */ /* 0x000fe200000010ff */
[----:B---3--:R-:W-:Y:S01]  /*81f0*/  FADD.FTZ R5, R91, R0 ;  /* 0x000000005b057221 */ /* 0x008fe20000010000 */
[----:B------:R-:W-:Y:S01]  /*8200*/  F2FP.BF16.F32.PACK_AB R91, R26, R30 ;  /* 0x0000001e1a5b723e */ /* 0x000fe200000010ff */
[C---:B-1----:R-:W-:Y:S01]  /*8210*/  FADD.FTZ R4, R96.reuse, R13 ;  /* 0x0000000d60047221 */ /* 0x042fe20000010000 */
[----:B----4-:R-:W-:Y:S02]  /*8220*/  F2FP.BF16.F32.PACK_AB R12, R97, R94 ;  /* 0x0000005e610c723e */ /* 0x010fe400000010ff */
[----:B------:R-:W-:Y:S02]  /*8230*/  F2FP.BF16.F32.PACK_AB R13, R96, R10 ;  /* 0x0000000a600d723e */ /* 0x000fe400000010ff */
[----:B------:R-:W-:-:S02]  /*8240*/  F2FP.BF16.F32.PACK_AB R14, R101, R99 ;  /* 0x00000063650e723e */ /* 0x000fc400000010ff */
[----:B--2---:R-:W-:Y:S01]  /*8250*/  F2FP.BF16.F32.PACK_AB R15, R100, R19 ;  /* 0x00000013640f723e */ /* 0x004fe200000010ff */
[----:B------:R0:W-:Y:S04]  /*8260*/  STSM.16.M88.4 [R2+0x2a800], R72 ;  /* 0x02a8004802007844 */ /* 0x0001e80000000200 */
[----:B------:R0:W-:Y:S04]  /*8270*/  STSM.16.M88.4 [R28], R80 ;  /* 0x000000501c007844 */ /* 0x0001e80000000200 */
[----:B------:R0:W-:Y:S04]  /*8280*/  STSM.16.M88.4 [R17+0xc000], R88 ;  /* 0x00c0005811007844 */ /* 0x0001e80000000200 */
[----:B------:R0:W-:Y:S01]  /*8290*/  STSM.16.M88.4 [R16+0xc000], R12 ;  /* 0x00c0000c10007844 */ /* 0x0001e20000000200 */
[----:B------:R-:W-:Y:S01]  /*82a0*/  @!PT LDS RZ, [RZ] ;  /* 0x00000000fffff984 */ /* 0x000fe20000000800 */
[----:B------:R-:W-:Y:S01]  /*82b0*/  @!PT LDS RZ, [RZ] ;  /* 0x00000000fffff984 */ /* 0x000fe20000000800 */
[----:B------:R-:W-:Y:S01]  /*82c0*/  @!PT LDS RZ, [RZ] ;  /* 0x00000000fffff984 */ /* 0x000fe20000000800 */
[----:B------:R-:W-:Y:S01]  /*82d0*/  @!PT LDS RZ, [RZ] ;  /* 0x00000000fffff984 */ /* 0x000fe20000000800 */
[----:B------:R1:W-:Y:S06]  /*82e0*/  MEMBAR.ALL.CTA ;  /* 0x0000000000007992 */ /* 0x0003ec0000008000 */
[----:B-1----:R-:W1:Y:S01]  /*82f0*/  FENCE.VIEW.ASYNC.S ;  /* 0x00000000000073c6 */ /* 0x002e620000000000 */
[----:B------:R-:W-:Y:S01]  /*8300*/  FADD.FTZ R5, R92, R5 ;  /* 0x000000055c057221 */ /* 0x000fe20000010000 */
[----:B------:R-:W-:-:S03]  /*8310*/  ISETP.LT.AND P2, PT, RZ, UR29, PT ;  /* 0x0000001dff007c0c */ /* 0x000fc6000bf41270 */
[----:B------:R-:W-:Y:S01]  /*8320*/  FADD.FTZ R0, R94, R5 ;  /* 0x000000055e007221 */ /* 0x000fe20000010000 */
[----:B------:R-:W-:-:S03]  /*8330*/  UIADD3 UR6, UR29, -0x1, URZ ;  /* 0xffffffff1d067890 */ /* 0x000fc6000fffe03f */
[----:B------:R-:W-:Y:S01]  /*8340*/  FADD.FTZ R0, R97, R0 ;  /* 0x0000000061007221 */ /* 0x000fe20000010000 */
[----:B------:R-:W-:Y:S01]  /*8350*/  FADD.FTZ R5, R19, R4 ;  /* 0x0000000413057221 */ /* 0x000fe20000010000 */
[----:B------:R-:W-:Y:S02]  /*8360*/  UMOV UR20, UR38 ;  /* 0x0000002600147c82 */ /* 0x000fe40008000000 */
[----:B------:R-:W-:Y:S01]  /*8370*/  FADD.FTZ R0, R99, R0 ;  /* 0x0000000063007221 */ /* 0x000fe20000010000 */
[----:B------:R-:W-:Y:S01]  /*8380*/  UMOV UR29, UR6 ;  /* 0x00000006001d7c82 */ /* 0x000fe20008000000 */
[----:B------:R-:W-:Y:S01]  /*8390*/  UMOV UR28, UR39 ;  /* 0x00000027001c7c82 */ /* 0x000fe20008000000 */
[-C--:B------:R-:W-:Y:S01]  /*83a0*/  FMUL.FTZ R120, R120, R3.reuse ;  /* 0x0000000378787220 */ /* 0x080fe20000410000 */
[----:B------:R-:W-:Y:S01]  /*83b0*/  FADD.FTZ R4, R101, R0 ;  /* 0x0000000065047221 */ /* 0x000fe20000010000 */
        /* <DEDUP_REMOVED lines=32> */
[----:B------:R-:W-:-:S02]  /*85c0*/  IMAD.MOV.U32 R0, RZ, RZ, R102 ;  /* 0x000000ffff007224 */ /* 0x000fc400078e0066 */
[----:B------:R-:W-:Y:S01]  /*85d0*/  IMAD.MOV.U32 R3, RZ, RZ, R93 ;  /* 0x000000ffff037224 */ /* 0x000fe200078e005d */
[----:B-1----:R-:W-:Y:S01]  /*85e0*/  NOP ;  /* 0x0000000000007918 */ /* 0x002fe20000000000 */
[----:B0-----:R-:W-:Y:S05]  /*85f0*/  @P2 BRA `(.L_x_140) ;  /* 0xffffffc800842947 */ /* 0x001fea000383ffff */
.L_x_131:
[----:B------:R-:W-:Y:S06]  /*8600*/  BAR.ARV 0x8, 0x1a0 ;  /* 0x0206800000007b1d */ /* 0x000fec0000002000 */
[----:B------:R-:W-:Y:S05]  /*8610*/  @!P0 BRA `(.L_x_141) ;  /* 0x0000000000048947 */ /* 0x000fea0003800000 */
[----:B------:R-:W-:Y:S01]  /*8620*/  BPT.TRAP 0x1 ;  /* 0x000000040000795c */ /* 0x000fe20000300000 */
.L_x_141:
[----:B------:R-:W-:Y:S01]  /*8630*/  ULEA UR5, UR39, UR40, 0x3 ;  /* 0x0000002827057291 */ /* 0x000fe2000f8e183f */
[----:B------:R-:W-:-:S05]  /*8640*/  IMAD.U32 R0, RZ, RZ, UR38 ;  /* 0x00000026ff007e24 */ /* 0x000fca000f8e00ff */
[----:B------:R-:W-:-:S04]  /*8650*/  SHF.L.U32 R0, R0, 0x1f, RZ ;  /* 0x0000001f00007819 */ /* 0x000fc800000006ff */
[----:B------:R0:W1:Y:S01]  /*8660*/  SYNCS.PHASECHK.TRANS64.TRYWAIT P2, [UR5+0x30850], R0 ;  /* 0x03085000ff0075a7 */ /* 0x0000620008040145 */
[----:B------:R-:W-:Y:S05]  /*8670*/  @!P0 BRA `(.L_x_142) ;  /* 0x0000000000048947 */ /* 0x000fea0003800000 */
[----:B------:R-:W-:Y:S01]  /*8680*/  BPT.TRAP 0x1 ;  /* 0x000000040000795c */ /* 0x000fe20000300000 */
.L_x_142:
[----:B-1----:R-:W-:Y:S05]  /*8690*/  @P2 BRA `(.L_x_143) ;  /* 0x0000000000082947 */ /* 0x002fea0003800000 */
[----:B------:R-:W1:Y:S02]  /*86a0*/  SYNCS.PHASECHK.TRANS64.TRYWAIT P0, [UR5+0x30850], R0 ;  /* 0x03085000ff0075a7 */ /* 0x000e640008000145 */
[----:B-1----:R-:W-:Y:S05]  /*86b0*/  @!P0 BRA `(.L_x_144) ;  /* 0x0000006000c08947 */ /* 0x002fea0003800000 */
.L_x_143:
[----:B------:R-:W-:Y:S01]  /*86c0*/  UIADD3 UR40, UR40, 0x400, URZ ;  /* 0x0000040028287890 */ /* 0x000fe2000fffe03f */
[----:B------:R-:W-:Y:S01]  /*86d0*/  WARPGROUP.ARRIVE ;  /* 0x00000000000079c5 */ /* 0x000fe20000000000 */
[----:B------:R-:W-:Y:S01]  /*86e0*/  UIADD3 UR25, UR25, 0x1e800, URZ ;  /* 0x0001e80019197890 */ /* 0x000fe2000fffe03f */
[----:B01----:R-:W0:Y:S01]  /*86f0*/  SHFL.BFLY PT, R0, R5, 0x2, 0x1f ;  /* 0x0c401f0005007f89 */ /* 0x003e2200000e0000 */
[----:B------:R-:W-:Y:S01]  /*8700*/  USHF.R.U32.HI UR40, URZ, 0x4, UR40 ;  /* 0x000000043f287899 */ /* 0x000fe20008011628 */
[----:B------:R-:W-:Y:S01]  /*8710*/  IMAD.MOV.U32 R21, RZ, RZ, RZ ;  /* 0x000000ffff157224 */ /* 0x000fe200078e00ff */
[----:B------:R-:W-:Y:S01]  /*8720*/  USHF.R.U32.HI UR25, URZ, 0x4, UR25 ;  /* 0x000000043f197899 */ /* 0x000fe20008011619 */
[----:B------:R-:W1:Y:S01]  /*8730*/  SHFL.BFLY PT, R3, R4, 0x2, 0x1f ;  /* 0x0c401f0004037f89 */ /* 0x000e6200000e0000 */
[----:B------:R-:W-:Y:S01]  /*8740*/  ULOP3.LUT UR6, UR40, 0x3fff, URZ, 0xc0, !UPT ;  /* 0x00003fff28067892 */ /* 0x000fe2000f8ec03f */
[----:B------:R-:W-:Y:S01]  /*8750*/  IMAD.U32 R12, RZ, RZ, UR26 ;  /* 0x0000001aff0c7e24 */ /* 0x000fe2000f8e00ff */
[----:B------:R-:W-:-:S02]  /*8760*/  ULOP3.LUT UR4, UR25, 0x3fff, URZ, 0xc0, !UPT ;  /* 0x00003fff19047892 */ /* 0x000fc4000f8ec03f */
[----:B------:R-:W-:Y:S02]  /*8770*/  UIMAD UR6, UR39, 0x600, UR6 ;  /* 0x00000600270678a4 */ /* 0x000fe4000f8e0206 */
[----:B------:R-:W-:Y:S01]  /*8780*/  ULOP3.LUT UR4, UR4, 0x10000, URZ, 0xfc, !UPT ;  /* 0x0001000004047892 */ /* 0x000fe2000f8efc3f */
[----:B------:R-:W-:Y:S01]  /*8790*/  UMOV UR11, 0x40000040 ;  /* 0x40000040000b7882 */ /* 0x000fe20000000000 */
[----:B------:R-:W-:Y:S01]  /*87a0*/  UMOV UR9, 0x40000040 ;  /* 0x4000004000097882 */ /* 0x000fe20000000000 */
[----:B------:R-:W-:Y:S02]  /*87b0*/  UIADD3 UR39, UR39, 0x1, URZ ;  /* 0x0000000127277890 */ /* 0x000fe4000fffe03f */
[----:B------:R-:W-:Y:S02]  /*87c0*/  UMOV UR10, UR6 ;  /* 0x00000006000a7c82 */ /* 0x000fe40008000000 */
[----:B------:R-:W-:Y:S01]  /*87d0*/  UMOV UR8, UR4 ;  /* 0x0000000400087c82 */ /* 0x000fe20008000000 */
[----:B------:R-:W-:Y:S01]  /*87e0*/  UISETP.NE.AND UP0, UPT, UR39, 0x2, UPT ;  /* 0x000000022700788c */ /* 0x000fe2000bf05270 */
[----:B------:R-:W-:Y:S01]  /*87f0*/  HGMMA.64x64x16.F32.BF16 R120, gdesc[UR8].tnspB, R120, gsb0 ;  /* 0x40e00000087879f0 */ /* 0x000fe20008001878 */
[----:B------:R-:W-:-:S02]  /*8800*/  UIADD3 UR10, UR6, 0x80, URZ ;  /* 0x00000080060a7890 */ /* 0x000fc4000fffe03f */
[----:B------:R-:W-:Y:S01]  /*8810*/  UIADD3 UR8, UR4, 0x2, URZ ;  /* 0x0000000204087890 */ /* 0x000fe2000fffe03f */
[----:B0-----:R-:W-:Y:S01]  /*8820*/  FADD.FTZ R6, R0, R5 ;  /* 0x0000000500067221 */ /* 0x001fe20000010000 */
[----:B------:R-:W-:Y:S01]  /*8830*/  UMOV UR11, 0x40000040 ;  /* 0x40000040000b7882 */ /* 0x000fe20000000000 */
[----:B------:R-:W-:Y:S01]  /*8840*/  UMOV UR9, 0x40000040 ;  /* 0x4000004000097882 */ /* 0x000fe20000000000 */
[----:B------:R-:W-:Y:S01]  /*8850*/  UIADD3 UR37, UR37, 0x1, URZ ;  /* 0x0000000125257890 */ /* 0x000fe2000fffe03f */
[----:B-1----:R-:W-:Y:S01]  /*8860*/  FADD.FTZ R3, R3, R4 ;  /* 0x0000000403037221 */ /* 0x002fe20000010000 */
[----:B------:R-:W0:Y:S01]  /*8870*/  SHFL.BFLY PT, R7, R6, 0x1, 0x1f ;  /* 0x0c201f0006077f89 */ /* 0x000e2200000e0000 */
[----:B------:R-:W-:Y:S01]  /*8880*/  IMAD.U32 R4, RZ, RZ, UR26 ;  /* 0x0000001aff047e24 */ /* 0x000fe2000f8e00ff */
[----:B------:R-:W-:Y:S02]  /*8890*/  USEL UR39, UR39, URZ, UP0 ;  /* 0x0000003f27277287 */ /* 0x000fe40008000000 */
[----:B------:R-:W1:Y:S01]  /*88a0*/  SHFL.BFLY PT, R0, R3, 0x1, 0x1f ;  /* 0x0c201f0003007f89 */ /* 0x000e6200000e0000 */
[----:B0-----:R-:W-:Y:S01]  /*88b0*/  FADD.FTZ R10, R6, R7 ;  /* 0x00000007060a7221 */ /* 0x001fe20000010000 */
[----:B------:R-:W-:Y:S01]  /*88c0*/  IMAD.U32 R6, RZ, RZ, UR5 ;  /* 0x00000005ff067e24 */ /* 0x000fe2000f8e00ff */
[----:B------:R-:W-:Y:S01]  /*88d0*/  MOV R7, RZ ;  /* 0x000000ff00077202 */ /* 0x000fe20000000f00 */
[----:B-1----:R-:W-:-:S02]  /*88e0*/  FADD.FTZ R9, R3, R0 ;  /* 0x0000000003097221 */ /* 0x002fc40000010000 */
[----:B------:R-:W-:Y:S01]  /*88f0*/  FSETP.NE.FTZ.AND P2, PT, R10, RZ, PT ;  /* 0x000000ff0a00720b */ /* 0x000fe20003f55000 */
[----:B------:R-:W-:Y:S01]  /*8900*/  @!P1 VIADD R6, R6, 0x30860 ;  /* 0x0003086006069836 */ /* 0x000fe20000000000 */
[----:B------:R-:W-:Y:S01]  /*8910*/  MOV R0, 0xff800000 ;  /* 0xff80000000007802 */ /* 0x000fe20000000f00 */
[----:B------:R-:W-:Y:S01]  /*8920*/  IMAD.MOV.U32 R3, RZ, RZ, -0x800000 ;  /* 0xff800000ff037424 */ /* 0x000fe200078e00ff */
[----:B------:R-:W-:Y:S02]  /*8930*/  FSETP.NE.FTZ.AND P0, PT, R9, RZ, PT ;  /* 0x000000ff0900720b */ /* 0x000fe40003f15000 */
[----:B------:R-:W-:-:S07]  /*8940*/  @!P1 PRMT R6, RZ, 0x654, R6 ;  /* 0x00000654ff069816 */ /* 0x000fce0000000006 */
[----:B------:R-:W0:Y:S01]  /*8950*/  @P2 MUFU.LG2 R8, R10 ;  /* 0x0000000a00082308 */ /* 0x000e220000000c00 */
[----:B------:R-:W-:-:S03]  /*8960*/  @P2 FMUL.FTZ R12, R12, 0.69314718246459960938 ;  /* 0x3f3172180c0c2820 */ /* 0x000fc60000410000 */
[----:B------:R-:W-:-:S04]  /*8970*/  @P0 FMUL.FTZ R4, R4, 0.69314718246459960938 ;  /* 0x3f31721804040820 */ /* 0x000fc80000410000 */
[----:B------:R-:W1:Y:S08]  /*8980*/  @P0 MUFU.LG2 R5, R9 ;  /* 0x0000000900050308 */ /* 0x000e700000000c00 */
[----:B------:R0:W2:Y:S08]  /*8990*/  @P0 MUFU.RCP R21, R9 ;  /* 0x0000000900150308 */ /* 0x0000b00000001000 */
[----:B------:R-:W3:Y:S01]  /*89a0*/  @P2 MUFU.RCP R7, R10 ;  /* 0x0000000a00072308 */ /* 0x000ee20000001000 */
[----:B------:R-:W-:-:S02]  /*89b0*/  WARPGROUP.DEPBAR.LE gsb0, 0x0 ;  /* 0x00008000000079c5 */ /* 0x000fc40000010000 */
[----:B------:R-:W-:Y:S01]  /*89c0*/  WARPGROUP.ARRIVE ;  /* 0x00000000000079c5 */ /* 0x000fe20000000000 */
[----:B0-----:R-:W-:Y:S01]  /*89d0*/  @P2 FMUL.FTZ R9, R8, 0.69314718246459960938 ;  /* 0x3f31721808092820 */ /* 0x001fe20000410000 */
[----:B-1----:R-:W-:-:S03]  /*89e0*/  @P0 FMUL.FTZ R5, R5, 0.69314718246459960938 ;  /* 0x3f31721805050820 */ /* 0x002fc60000410000 */
[----:B------:R-:W-:Y:S01]  /*89f0*/  @P2 FFMA.FTZ R0, R12, R102, R9 ;  /* 0x000000660c002223 */ /* 0x000fe20000010009 */
[----:B------:R-:W-:Y:S01]  /*8a00*/  HGMMA.64x64x16.F32.BF16 R120, gdesc[UR8].tnspB, R120, gsb0 ;  /* 0x40e00000087879f0 */ /* 0x000fe20008001878 */
[----:B------:R-:W-:Y:S01]  /*8a10*/  UIADD3 UR10, UR6, 0x100, URZ ;  /* 0x00000100060a7890 */ /* 0x000fe2000fffe03f */
[----:B------:R-:W-:Y:S01]  /*8a20*/  @P0 FFMA.FTZ R3, R4, R93, R5 ;  /* 0x0000005d04030223 */ /* 0x000fe20000010005 */
[----:B------:R-:W-:Y:S01]  /*8a30*/  UIADD3 UR8, UR4, 0x4, URZ ;  /* 0x0000000404087890 */ /* 0x000fe2000fffe03f */
[----:B------:R-:W-:Y:S01]  /*8a40*/  PLOP3.LUT P0, PT, PT, PT, PT, 0x8, 0x0 ;  /* 0x000000000000781c */ /* 0x000fe20003f0e170 */
        /* <DEDUP_REMOVED lines=65> */
[----:B------:R-:W-:-:S04]  /*8e60*/  USEL UR4, URZ, 0x1, UP0 ;  /* 0x000000013f047887 */ /* 0x000fc80008000000 */
[----:B------:R-:W-:Y:S01]  /*8e70*/  ULOP3.LUT UR38, UR38, UR4, URZ, 0x3c, !UPT ;  /* 0x0000000426267292 */ /* 0x000fe2000f8e3c3f */
[----:B------:R-:W-:Y:S02]  /*8e80*/  WARPGROUP.DEPBAR.LE gsb0, 0x0 ;  /* 0x00008000000079c5 */ /* 0x000fe40000010000 */
[----:B------:R-:W-:-:S06]  /*8e90*/  WARPGROUP.ARRIVE ;  /* 0x00000000000079c5 */ /* 0x000fcc0000000000 */
[----:B------:R-:W-:Y:S03]  /*8ea0*/  HGMMA.64x64x16.F32.BF16 R120, gdesc[UR8].tnspB, R120, gsb0 ;  /* 0x40e00000087879f0 */ /* 0x000fe60008001878 */
[----:B------:R-:W-:Y:S02]  /*8eb0*/  WARPGROUP.DEPBAR.LE gsb0, 0x0 ;  /* 0x00008000000079c5 */ /* 0x000fe40000010000 */
[----:B------:R0:W-:Y:S01]  /*8ec0*/  @!P1 SYNCS.ARRIVE.TRANS64.RED.A1T0 RZ, [R6+URZ], RZ ;  /* 0x000000ff06ff99a7 */ /* 0x0001e2000810043f */
[-C--:B--2---:R-:W-:Y:S01]  /*8ed0*/  FMUL.FTZ R50, R120, R21.reuse ;  /* 0x0000001578327220 */ /* 0x084fe20000410000 */
        /* <DEDUP_REMOVED lines=15> */
[-C--:B---3--:R-:W-:Y:S01]  /*8fd0*/  FMUL.FTZ R48, R122, R7.reuse ;  /* 0x000000077a307220 */ /* 0x088fe20000410000 */
        /* <DEDUP_REMOVED lines=14> */
[----:B0-----:R-:W-:-:S07]  /*90c0*/  FMUL.FTZ R151, R151, R7 ;  /* 0x0000000797977220 */ /* 0x001fce0000410000 */
.L_x_124:
[----:B------:R-:W0:Y:S08]  /*90d0*/  S2UR UR4, SR_CgaCtaId ;  /* 0x00000000000479c3 */ /* 0x000e300000008800 */
[----:B------:R-:W-:Y:S06]  /*90e0*/  BAR.SYNC.DEFER_BLOCKING 0x5, 0x1a0 ;  /* 0x0146800000007b1d */ /* 0x000fec0000010000 */
[----:B------:R-:W-:Y:S01]  /*90f0*/  UMOV UR40, 0x400 ;  /* 0x0000040000287882 */ /* 0x000fe20000000000 */
[----:B------:R-:W-:Y:S01]  /*9100*/  BSSY B0, `(.L_x_145) ;  /* 0x0000194000007945 */ /* 0x000fe20003800000 */
[----:B0-----:R-:W-:-:S09]  /*9110*/  ULEA UR40, UR4, UR40, 0x18 ;  /* 0x0000002804287291 */ /* 0x001fd2000f8ec03f */
[----:B------:R-:W0:Y:S02]  /*9120*/  LDS.128 R24, [UR40+0x308d0] ;  /* 0x0308d028ff187984 */ /* 0x000e240008000c00 */
[----:B0-----:R-:W-:Y:S01]  /*9130*/  R2UR UR5, R26 ;  /* 0x000000001a0572ca */ /* 0x001fe200000e0000 */
[----:B------:R-:W-:Y:S06]  /*9140*/  BAR.ARV 0x4, 0x1a0 ;  /* 0x0106800000007b1d */ /* 0x000fec0000002000 */
[----:B------:R-:W-:Y:S08]  /*9150*/  @P0 BRA `(.L_x_146) ;  /* 0x0000000c00c80947 */ /* 0x000ff00003800000 */
[----:B------:R-:W2:Y:S01]  /*9160*/  LDL R4, [R1+0x1c] ;  /* 0x00001c0001047983 */ /* 0x000ea20000100800 */
[----:B------:R-:W0:Y:S01]  /*9170*/  S2UR UR4, SR_SWINHI ;  /* 0x00000000000479c3 */ /* 0x000e220000002f00 */
[----:B------:R-:W-:Y:S01]  /*9180*/  USHF.L.U32 UR8, UR41, 0x2, URZ ;  /* 0x0000000229087899 */ /* 0x000fe2000800063f */
[----:B------:R-:W-:Y:S01]  /*9190*/  F2FP.BF16.F32.PACK_AB R12, R12, R33 ;  /* 0x000000210c0c723e */ /* 0x000fe200000010ff */
[----:B------:R-:W-:Y:S01]  /*91a0*/  USHF.L.U64.HI UR9, UR41, 0x2, UR42 ;  /* 0x0000000229097899 */ /* 0x000fe2000801022a */
[----:B------:R-:W-:Y:S02]  /*91b0*/  F2FP.BF16.F32.PACK_AB R13, R13, R34 ;  /* 0x000000220d0d723e */ /* 0x000fe400000010ff */
[----:B------:R-:W-:Y:S02]  /*91c0*/  F2FP.BF16.F32.PACK_AB R14, R14, R31 ;  /* 0x0000001f0e0e723e */ /* 0x000fe400000010ff */
[----:B------:R-:W-:Y:S02]  /*91d0*/  F2FP.BF16.F32.PACK_AB R15, R15, R32 ;  /* 0x000000200f0f723e */ /* 0x000fe400000010ff */
[----:B------:R-:W-:-:S02]  /*91e0*/  F2FP.BF16.F32.PACK_AB R148, R29, R30 ;  /* 0x0000001e1d94723e */ /* 0x000fc400000010ff */
[----:B------:R-:W-:Y:S02]  /*91f0*/  F2FP.BF16.F32.PACK_AB R149, R23, R28 ;  /* 0x0000001c1795723e */ /* 0x000fe400000010ff */
[----:B------:R-:W-:Y:S02]  /*9200*/  F2FP.BF16.F32.PACK_AB R150, R21, R22 ;  /* 0x000000161596723e */ /* 0x000fe400000010ff */
[----:B------:R-:W-:Y:S01]  /*9210*/  F2FP.BF16.F32.PACK_AB R151, R151, R20 ;  /* 0x000000149797723e */ /* 0x000fe200000010ff */
[----:B------:R-:W-:Y:S01]  /*9220*/  UMOV UR6, UR40 ;  /* 0x0000002800067c82 */ /* 0x000fe20008000000 */
[----:B0-----:R-:W-:Y:S01]  /*9230*/  UMOV UR7, UR4 ;  /* 0x0000000400077c82 */ /* 0x001fe20008000000 */
[----:B------:R-:W-:Y:S02]  /*9240*/  IMAD.U32 R18, RZ, RZ, UR6 ;  /* 0x00000006ff127e24 */ /* 0x000fe4000f8e00ff */
[----:B------:R-:W-:Y:S01]  /*9250*/  IMAD.U32 R19, RZ, RZ, UR7 ;  /* 0x00000007ff137e24 */ /* 0x000fe2000f8e00ff */
[----:B------:R-:W-:-:S02]  /*9260*/  ULDC.64 UR6, c[0x0][0xbd8] ;  /* 0x0002f60000067ab9 */ /* 0x000fc40000000a00 */
[----:B------:R-:W-:Y:S02]  /*9270*/  UIADD3 UR4, UP1, UR8, UR6, URZ ;  /* 0x0000000608047290 */ /* 0x000fe4000ff3e03f */
[----:B------:R-:W-:Y:S02]  /*9280*/  UISETP.NE.U32.AND UP0, UPT, UR6, URZ, UPT ;  /* 0x0000003f0600728c */ /* 0x000fe4000bf05070 */
[----:B------:R-:W-:Y:S02]  /*9290*/  UIADD3.X UR6, UR9, UR7, URZ, UP1, !UPT ;  /* 0x0000000709067290 */ /* 0x000fe40008ffe43f */
[----:B------:R-:W-:Y:S01]  /*92a0*/  UISETP.NE.AND.EX UP0, UPT, UR7, URZ, UPT, UP0 ;  /* 0x0000003f0700728c */ /* 0x000fe2000bf05300 */
[----:B------:R-:W0:Y:S01]  /*92b0*/  LDC R24, c[0x0][0xa88] ;  /* 0x0002a200ff187b82 */ /* 0x000e220000000800 */
[----:B------:R-:W-:Y:S02]  /*92c0*/  IMAD.U32 R20, RZ, RZ, UR4 ;  /* 0x00000004ff147e24 */ /* 0x000fe4000f8e00ff */
[----:B------:R-:W-:Y:S01]  /*92d0*/  IMAD.U32 R21, RZ, RZ, UR6 ;  /* 0x00000006ff157e24 */ /* 0x000fe2000f8e00ff */
[----:B------:R-:W-:-:S02]  /*92e0*/  ULDC.64 UR6, c[0x0][0xbe0] ;  /* 0x0002f80000067ab9 */ /* 0x000fc40000000a00 */
[----:B------:R-:W-:-:S04]  /*92f0*/  UISETP.NE.U32.AND UP1, UPT, UR6, URZ, UPT ;  /* 0x0000003f0600728c */ /* 0x000fc8000bf25070 */
[----:B------:R-:W-:-:S11]  /*9300*/  UISETP.NE.AND.EX UP1, UPT, UR7, URZ, UPT, UP1 ;  /* 0x0000003f0700728c */ /* 0x000fd6000bf25310 */
[----:B------:R-:W-:-:S04]  /*9310*/  @UP1 UIADD3 UR6, UP2, UR8, UR6, URZ ;  /* 0x0000000608061290 */ /* 0x000fc8000ff5e03f */
[----:B------:R-:W-:Y:S01]  /*9320*/  @UP1 UIADD3.X UR7, UR9, UR7, URZ, UP2, !UPT ;  /* 0x0000000709071290 */ /* 0x000fe200097fe43f */
[----:B------:R-:W-:Y:S01]  /*9330*/  BAR.SYNC.DEFER_BLOCKING 0x1, 0x180 ;  /* 0x0046000000007b1d */ /* 0x000fe20000010000 */
[----:B--2---:R-:W-:-:S03]  /*9340*/  IMAD.WIDE R4, R4, 0x2, R18 ;  /* 0x0000000204047825 */ /* 0x004fc600078e0212 */
[C---:B------:R-:W-:Y:S02]  /*9350*/  IADD3 R11, P2, R4.reuse, 0x20, RZ ;  /* 0x00000020040b7810 */ /* 0x040fe40007f5e0ff */
[C---:B------:R-:W-:Y:S02]  /*9360*/  IADD3 R51, P0, R4.reuse, 0x60, RZ ;  /* 0x0000006004337810 */ /* 0x040fe40007f1e0ff */
[C---:B------:R-:W-:Y:S02]  /*9370*/  IADD3 R9, P1, R4.reuse, 0x40, RZ ;  /* 0x0000004004097810 */ /* 0x040fe40007f3e0ff */
[----:B------:R-:W-:Y:S02]  /*9380*/  LOP3.LUT R7, R4, 0x380, RZ, 0xc0, !PT ;  /* 0x0000038004077812 */ /* 0x000fe400078ec0ff */
[----:B------:R-:W-:Y:S02]  /*9390*/  LOP3.LUT R10, R11, 0x380, RZ, 0xc0, !PT ;  /* 0x000003800b0a7812 */ /* 0x000fe400078ec0ff */
[----:B------:R-:W-:-:S02]  /*93a0*/  LOP3.LUT R6, R51, 0x380, RZ, 0xc0, !PT ;  /* 0x0000038033067812 */ /* 0x000fc400078ec0ff */
[----:B------:R-:W-:Y:S02]  /*93b0*/  LOP3.LUT R8, R9, 0x380, RZ, 0xc0, !PT ;  /* 0x0000038009087812 */ /* 0x000fe400078ec0ff */
[----:B------:R-:W-:Y:S02]  /*93c0*/  SHF.R.U64 R7, R7, 0x3, RZ ;  /* 0x0000000307077819 */ /* 0x000fe400000012ff */
[----:B------:R-:W-:Y:S02]  /*93d0*/  SHF.R.U64 R10, R10, 0x3, RZ ;  /* 0x000000030a0a7819 */ /* 0x000fe400000012ff */
[----:B------:R-:W-:Y:S02]  /*93e0*/  SHF.R.U64 R6, R6, 0x3, RZ ;  /* 0x0000000306067819 */ /* 0x000fe400000012ff */
[----:B------:R-:W-:Y:S02]  /*93f0*/  SHF.R.U64 R8, R8, 0x3, RZ ;  /* 0x0000000308087819 */ /* 0x000fe400000012ff */
[----:B------:R-:W-:Y:S01]  /*9400*/  LOP3.LUT R4, R7, R4, RZ, 0x3c, !PT ;  /* 0x0000000407047212 */ /* 0x000fe200078e3cff */
[--C-:B------:R-:W-:Y:S01]  /*9410*/  IMAD.X R7, RZ, RZ, R5.reuse, P0 ;  /* 0x000000ffff077224 */ /* 0x100fe200000e0605 */
[----:B------:R-:W-:Y:S01]  /*9420*/  LOP3.LUT R10, R10, R11, RZ, 0x3c, !PT ;  /* 0x0000000b0a0a7212 */ /* 0x000fe200078e3cff */
[----:B------:R-:W-:Y:S01]  /*9430*/  IMAD.X R11, RZ, RZ, R5, P2 ;  /* 0x000000ffff0b7224 */ /* 0x000fe200010e0605 */
[----:B------:R-:W-:-:S02]  /*9440*/  LOP3.LUT R6, R6, R51, RZ, 0x3c, !PT ;  /* 0x0000003306067212 */ /* 0x000fc400078e3cff */
[----:B------:R-:W-:Y:S02]  /*9450*/  LOP3.LUT R8, R8, R9, RZ, 0x3c, !PT ;  /* 0x0000000908087212 */ /* 0x000fe400078e3cff */
[-C--:B------:R-:W-:Y:S02]  /*9460*/  IADD3.X R9, RZ, R5.reuse, RZ, P1, !PT ;  /* 0x00000005ff097210 */ /* 0x080fe40000ffe4ff */
[----:B------:R-:W-:Y:S02]  /*9470*/  MOV R53, R4 ;  /* 0x0000000400357202 */ /* 0x000fe40000000f00 */
[----:B------:R-:W-:Y:S02]  /*9480*/  MOV R26, R6 ;  /* 0x00000006001a7202 */ /* 0x000fe40000000f00 */
[----:B------:R-:W-:Y:S02]  /*9490*/  MOV R51, R8 ;  /* 0x0000000800337202 */ /* 0x000fe40000000f00 */
[----:B------:R-:W-:-:S02]  /*94a0*/  MOV R52, R10 ;  /* 0x0000000a00347202 */ /* 0x000fc40000000f00 */
[----:B------:R-:W-:Y:S02]  /*94b0*/  F2FP.BF16.F32.PACK_AB R4, R49, R50 ;  /* 0x000000323104723e */ /* 0x000fe400000010ff */
[----:B------:R-:W-:Y:S02]  /*94c0*/  F2FP.BF16.F32.PACK_AB R5, R47, R48 ;  /* 0x000000302f05723e */ /* 0x000fe400000010ff */
[----:B------:R-:W-:Y:S02]  /*94d0*/  F2FP.BF16.F32.PACK_AB R6, R45, R46 ;  /* 0x0000002e2d06723e */ /* 0x000fe400000010ff */
[----:B------:R-:W-:Y:S02]  /*94e0*/  F2FP.BF16.F32.PACK_AB R7, R43, R44 ;  /* 0x0000002c2b07723e */ /* 0x000fe400000010ff */
[----:B------:R-:W-:Y:S02]  /*94f0*/  F2FP.BF16.F32.PACK_AB R8, R41, R42 ;  /* 0x0000002a2908723e */ /* 0x000fe400000010ff */
[----:B------:R-:W-:Y:S01]  /*9500*/  F2FP.BF16.F32.PACK_AB R9, R39, R40 ;  /* 0x000000282709723e */ /* 0x000fe200000010ff */
[----:B------:R1:W-:Y:S01]  /*9510*/  STSM.16.M88.4 [R53], R4 ;  /* 0x0000000435007844 */ /* 0x0003e20000000200 */
[----:B------:R-:W-:-:S02]  /*9520*/  F2FP.BF16.F32.PACK_AB R10, R37, R38 ;  /* 0x00000026250a723e */ /* 0x000fc400000010ff */
[----:B------:R-:W-:Y:S02]  /*9530*/  F2FP.BF16.F32.PACK_AB R11, R35, R36 ;  /* 0x00000024230b723e */ /* 0x000fe400000010ff */
[----:B------:R-:W-:-:S03]  /*9540*/  PLOP3.LUT P0, PT, PT, PT, UP0, 0x80, 0x0 ;  /* 0x000000000000781c */ /* 0x000fc60003f0f008 */
[----:B------:R2:W-:Y:S04]  /*9550*/  STSM.16.M88.4 [R52], R8 ;  /* 0x0000000834007844 */ /* 0x0005e80000000200 */
[----:B------:R2:W-:Y:S04]  /*9560*/  STSM.16.M88.4 [R51], R12 ;  /* 0x0000000c33007844 */ /* 0x0005e80000000200 */
[----:B------:R2:W-:Y:S01]  /*9570*/  STSM.16.M88.4 [R26], R148 ;  /* 0x000000941a007844 */ /* 0x0005e20000000200 */
[----:B------:R-:W-:Y:S01]  /*9580*/  BAR.SYNC.DEFER_BLOCKING 0x1, 0x180 ;  /* 0x0046000000007b1d */ /* 0x000fe20000010000 */
[----:B------:R-:W-:Y:S01]  /*9590*/  PLOP3.LUT P1, PT, PT, PT, UP1, 0x80, 0x0 ;  /* 0x000000000000781c */ /* 0x000fe20003f2f018 */
[----:B-1----:R-:W-:Y:S01]  /*95a0*/  IMAD.U32 R4, RZ, RZ, UR6 ;  /* 0x00000006ff047e24 */ /* 0x002fe2000f8e00ff */
[----:B------:R-:W-:-:S03]  /*95b0*/  MOV R5, UR7 ;  /* 0x0000000700057c02 */ /* 0x000fc60008000f00 */
[----:B------:R-:W3:Y:S01]  /*95c0*/  @P0 LDG.E R22, desc[UR46][R20.64] ;  /* 0x0000002e14160981 */ /* 0x000ee2000c1e1900 */
[----:B------:R-:W-:-:S07]  /*95d0*/  UMOV UR4, URZ ;  /* 0x0000003f00047c82 */ /* 0x000fce0008000000 */
[----:B0-----:R2:W5:Y:S01]  /*95e0*/  @P1 LDG.E R24, desc[UR46][R4.64] ;  /* 0x0000002e04181981 */ /* 0x001562000c1e1900 */
[----:B---3--:R-:W-:Y:S01]  /*95f0*/  @P0 R2UR UR4, R22 ;  /* 0x00000000160402ca */ /* 0x008fe200000e0000 */
[----:B--2---:R-:W-:-:S14]  /*9600*/  @P1 BRA `(.L_x_147) ;  /* 0x0000000000101947 */ /* 0x004fdc0003800000 */
[----:B------:R-:W-:Y:S05]  /*9610*/  @!P0 BRA `(.L_x_147) ;  /* 0x00000000000c8947 */ /* 0x000fea0003800000 */
[----:B------:R-:W2:Y:S04]  /*9620*/  LDG.E R5, desc[UR46][R20.64] ;  /* 0x0000002e14057981 */ /* 0x000ea8000c1e1900 */
[----:B-----5:R-:W2:Y:S02]  /*9630*/  LDG.E R24, desc[UR46][R20.64+0x4] ;  /* 0x0000042e14187981 */ /* 0x020ea4000c1e1900 */
[----:B--2---:R-:W-:-:S07]  /*9640*/  IMAD.IADD R24, R24, 0x1, -R5 ;  /* 0x0000000118187824 */ /* 0x004fce00078e0a05 */
.L_x_147:
[----:B------:R-:W2:Y:S04]  /*9650*/  LDL R5, [R1+0x18] ;  /* 0x0000180001057983 */ /* 0x000ea80000100800 */
[----:B------:R-:W3:Y:S01]  /*9660*/  LDL R32, [R1+0x8] ;  /* 0x0000080001207983 */ /* 0x000ee20000100800 */
[----:B------:R-:W-:Y:S01]  /*9670*/  USHF.R.S32.HI UR11, URZ, 0x1f, UR43 ;  /* 0x0000001f3f0b7899 */ /* 0x000fe2000801142b */
[----:B------:R-:W-:Y:S02]  /*9680*/  ULDC.64 UR12, c[0x0][0xb70] ;  /* 0x0002dc00000c7ab9 */ /* 0x000fe40000000a00 */
[----:B------:R-:W2:Y:S01]  /*9690*/  LDL.LU R26, [R1+0xc] ;  /* 0x00000c00011a7983 */ /* 0x000ea20000300800 */
[----:B------:R-:W-:Y:S02]  /*96a0*/  USHF.R.S32.HI UR9, URZ, 0x1f, UR4 ;  /* 0x0000001f3f097899 */ /* 0x000fe40008011404 */
[----:B------:R-:W-:Y:S01]  /*96b0*/  UIMAD UR10, UR11, UR12, URZ ;  /* 0x0000000c0b0a72a4 */ /* 0x000fe2000f8e023f */
[----:B------:R-:W0:Y:S01]  /*96c0*/  S2R R4, SR_TID.X ;  /* 0x0000000000047919 */ /* 0x000e220000002100 */
[----:B------:R-:W-:Y:S01]  /*96d0*/  UMOV UR8, UR4 ;  /* 0x0000000400087c82 */ /* 0x000fe20008000000 */
[----:B------:R-:W-:-:S02]  /*96e0*/  USEL UR42, UR42, URZ, !UP0 ;  /* 0x0000003f2a2a7287 */ /* 0x000fc4000c000000 */
[----:B------:R-:W-:Y:S02]  /*96f0*/  UIMAD.WIDE.U32 UR6, UR43, UR12, UR8 ;  /* 0x0000000c2b0672a5 */ /* 0x000fe4000f8e0008 */
[----:B------:R-:W-:Y:S02]  /*9700*/  UIMAD UR10, UR43, UR13, UR10 ;  /* 0x0000000d2b0a72a4 */ /* 0x000fe4000f8e020a */
[----:B------:R-:W-:Y:S01]  /*9710*/  USEL UR41, UR41, URZ, !UP0 ;  /* 0x0000003f29297287 */ /* 0x000fe2000c000000 */
[----:B------:R-:W-:Y:S01]  /*9720*/  ULDC.64 UR12, c[0x0][0xb78] ;  /* 0x0002de00000c7ab9 */ /* 0x000fe20000000a00 */
[----:B------:R-:W-:Y:S02]  /*9730*/  UIADD3 UR7, UR7, UR10, URZ ;  /* 0x0000000a07077290 */ /* 0x000fe4000fffe03f */
[----:B------:R-:W-:Y:S02]  /*9740*/  UIMAD UR8, UR42, UR12, URZ ;  /* 0x0000000c2a0872a4 */ /* 0x000fe4000f8e023f */
[----:B------:R-:W-:-:S02]  /*9750*/  UIMAD.WIDE.U32 UR6, UR41, UR12, UR6 ;  /* 0x0000000c290672a5 */ /* 0x000fc4000f8e0006 */
[----:B------:R-:W-:-:S03]  /*9760*/  UIMAD UR8, UR41, UR13, UR8 ;  /* 0x0000000d290872a4 */ /* 0x000fc6000f8e0208 */
[----:B------:R-:W-:-:S03]  /*9770*/  ULDC.64 UR12, c[0x0][0xaa0] ;  /* 0x0002a800000c7ab9 */ /* 0x000fc60000000a00 */
[----:B------:R-:W-:Y:S01]  /*9780*/  MOV R7, UR8 ;  /* 0x0000000800077c02 */ /* 0x000fe20008000f00 */
[----:B0-----:R-:W-:-:S05]  /*9790*/  VIADD R6, R4, 0xffffff80 ;  /* 0xffffff8004067836 */ /* 0x001fca0000000000 */
[----:B------:R-:W-:-:S04]  /*97a0*/  SHF.R.S32.HI R8, RZ, 0x1f, R6 ;  /* 0x0000001fff087819 */ /* 0x000fc80000011406 */
[----:B------:R-:W-:-:S04]  /*97b0*/  LEA.HI R8, R8, R6, RZ, 0x7 ;  /* 0x0000000608087211 */ /* 0x000fc800078f38ff */
[----:B------:R-:W-:-:S05]  /*97c0*/  LOP3.LUT R8, R8, 0xffffff80, RZ, 0xc0, !PT ;  /* 0xffffff8008087812 */ /* 0x000fca00078ec0ff */
[----:B------:R-:W-:-:S05]  /*97d0*/  IMAD.IADD R8, R6, 0x1, -R8 ;  /* 0x0000000106087824 */ /* 0x000fca00078e0a08 */
[----:B------:R-:W-:Y:S02]  /*97e0*/  LOP3.LUT P0, RZ, R8, 0x3, RZ, 0xc0, !PT ;  /* 0x0000000308ff7812 */ /* 0x000fe4000780c0ff */
[----:B------:R-:W-:Y:S02]  /*97f0*/  MOV R33, UR12 ;  /* 0x0000000c00217c02 */ /* 0x000fe40008000f00 */
[----:B------:R-:W-:Y:S01]  /*9800*/  SHF.R.S32.HI R157, RZ, 0x1f, R156 ;  /* 0x0000001fff9d7819 */ /* 0x000fe2000001149c */
[----:B------:R-:W-:Y:S01]  /*9810*/  BSSY B1, `(.L_x_148) ;  /* 0x0000057000017945 */ /* 0x000fe20003800000 */
[----:B--2---:R-:W-:Y:S02]  /*9820*/  IMAD R9, R26, 0xc0, R5 ;  /* 0x000000c01a097824 */ /* 0x004fe400078e0205 */
[----:B---3--:R-:W-:-:S03]  /*9830*/  IMAD R5, R156, 0x40, R32 ;  /* 0x000000409c057824 */ /* 0x008fc600078e0220 */
[----:B------:R-:W-:Y:S01]  /*9840*/  SHF.R.S32.HI R4, RZ, 0x1f, R9 ;  /* 0x0000001fff047819 */ /* 0x000fe20000011409 */
[----:B------:R-:W-:Y:S01]  /*9850*/  IMAD.WIDE R18, R5, 0x2, R18 ;  /* 0x0000000205127825 */ /* 0x000fe200078e0212 */
[----:B------:R-:W-:-:S03]  /*9860*/  IADD3 R6, P1, R9, UR6, RZ ;  /* 0x0000000609067c10 */ /* 0x000fc6000ff3e0ff */
[C---:B------:R-:W-:Y:S01]  /*9870*/  VIADD R5, R9.reuse, 0x8 ;  /* 0x0000000809057836 */ /* 0x040fe20000000000 */
[----:B------:R-:W-:Y:S01]  /*9880*/  IADD3.X R7, R4, UR7, R7, P1, !PT ;  /* 0x0000000704077c10 */ /* 0x000fe20008ffe407 */
[----:B------:R-:W-:Y:S01]  /*9890*/  ULDC.64 UR6, c[0x0][0xb40] ;  /* 0x0002d00000067ab9 */ /* 0x000fe20000000a00 */
[----:B------:R-:W-:Y:S02]  /*98a0*/  IADD3 R11, P3, R18, 0x3000, RZ ;  /* 0x00003000120b7810 */ /* 0x000fe40007f7e0ff */
[C---:B------:R-:W-:Y:S02]  /*98b0*/  LEA R30, P2, R6.reuse, UR6, 0x2 ;  /* 0x00000006061e7c11 */ /* 0x040fe4000f8410ff */
[-C--:B-----5:R-:W-:Y:S01]  /*98c0*/  ISETP.GE.OR P1, PT, R9, R24.reuse, P0 ;  /* 0x000000180900720c */ /* 0x0a0fe20000726670 */
[----:B------:R-:W-:Y:S01]  /*98d0*/  UIMAD UR6, UR9, UR12, URZ ;  /* 0x0000000c090672a4 */ /* 0x000fe2000f8e023f */
[----:B------:R-:W-:Y:S01]  /*98e0*/  LEA.HI.X R31, R6, UR7, R7, 0x2, P2 ;  /* 0x00000007061f7c11 */ /* 0x000fe200090f1407 */
[----:B------:R-:W-:Y:S01]  /*98f0*/  IMAD.MOV.U32 R28, RZ, RZ, R32 ;  /* 0x000000ffff1c7224 */ /* 0x000fe200078e0020 */
[C---:B------:R-:W-:Y:S01]  /*9900*/  IADD3 R15, P2, R18.reuse, 0x1800, RZ ;  /* 0x00001800120f7810 */ /* 0x040fe20007f5e0ff */
[----:B------:R-:W-:Y:S01]  /*9910*/  IMAD.X R9, RZ, RZ, R19, P3 ;  /* 0x000000ffff097224 */ /* 0x000fe200018e0613 */
[----:B------:R-:W-:Y:S01]  /*9920*/  IADD3 R7, P4, R18, 0x4800, RZ ;  /* 0x0000480012077810 */ /* 0x000fe20007f9e0ff */
[----:B------:R-:W-:Y:S01]  /*9930*/  ULDC.64 UR8, c[0x0][0xae8] ;  /* 0x0002ba0000087ab9 */ /* 0x000fe20000000a00 */
[----:B------:R-:W-:-:S02]  /*9940*/  ISETP.GE.OR P0, PT, R5, R24, P0 ;  /* 0x000000180500720c */ /* 0x000fc40000706670 */
[----:B------:R-:W-:Y:S01]  /*9950*/  SHF.R.S32.HI R29, RZ, 0x1f, R32 ;  /* 0x0000001fff1d7819 */ /* 0x000fe20000011420 */
[----:B------:R-:W-:Y:S01]  /*9960*/  UIMAD UR6, UR4, UR13, UR6 ;  /* 0x0000000d040672a4 */ /* 0x000fe2000f8e0206 */
[----:B------:R-:W-:Y:S01]  /*9970*/  LOP3.LUT R5, R18, 0x380, RZ, 0xc0, !PT ;  /* 0x0000038012057812 */ /* 0x000fe200078ec0ff */
[----:B------:R-:W-:Y:S01]  /*9980*/  IMAD.X R13, RZ, RZ, R19, P2 ;  /* 0x000000ffff0d7224 */ /* 0x000fe200010e0613 */
[----:B------:R-:W-:Y:S01]  /*9990*/  LOP3.LUT R8, R15, 0x380, RZ, 0xc0, !PT ;  /* 0x000003800f087812 */ /* 0x000fe200078ec0ff */
[----:B------:R-:W-:Y:S01]  /*99a0*/  @!P1 STG.E desc[UR46][R30.64], R3 ;  /* 0x000000031e009986 */ /* 0x000fe2000c10192e */
[----:B------:R-:W-:Y:S02]  /*99b0*/  LOP3.LUT R6, R11, 0x380, RZ, 0xc0, !PT ;  /* 0x000003800b067812 */ /* 0x000fe400078ec0ff */
[----:B------:R-:W-:Y:S02]  /*99c0*/  LOP3.LUT R4, R7, 0x380, RZ, 0xc0, !PT ;  /* 0x0000038007047812 */ /* 0x000fe400078ec0ff */
[----:B------:R-:W-:Y:S01]  /*99d0*/  SHF.R.U64 R5, R5, 0x3, RZ ;  /* 0x0000000305057819 */ /* 0x000fe200000012ff */
[----:B------:R0:W-:Y:S01]  /*99e0*/  @!P0 STG.E desc[UR46][R30.64+0x20], R0 ;  /* 0x000020001e008986 */ /* 0x0001e2000c10192e */
[----:B------:R-:W-:-:S02]  /*99f0*/  SHF.R.U64 R8, R8, 0x3, RZ ;  /* 0x0000000308087819 */ /* 0x000fc400000012ff */
[----:B------:R-:W-:Y:S02]  /*9a00*/  SHF.R.U64 R6, R6, 0x3, RZ ;  /* 0x0000000306067819 */ /* 0x000fe400000012ff */
[----:B------:R-:W-:Y:S01]  /*9a10*/  SHF.R.U64 R4, R4, 0x3, RZ ;  /* 0x0000000304047819 */ /* 0x000fe200000012ff */
[----:B------:R-:W-:Y:S01]  /*9a20*/  IMAD.WIDE.U32 R28, R33, UR4, R28 ;  /* 0x00000004211c7c25 */ /* 0x000fe2000f8e001c */
[----:B------:R-:W-:Y:S02]  /*9a30*/  LOP3.LUT R18, R5, R18, RZ, 0x3c, !PT ;  /* 0x0000001205127212 */ /* 0x000fe400078e3cff */
[----:B------:R-:W-:Y:S01]  /*9a40*/  LOP3.LUT R12, R8, R15, RZ, 0x3c, !PT ;  /* 0x0000000f080c7212 */ /* 0x000fe200078e3cff */
[----:B------:R-:W-:Y:S01]  /*9a50*/  IMAD.X R5, RZ, RZ, R19, P4 ;  /* 0x000000ffff057224 */ /* 0x000fe200020e0613 */
[----:B------:R-:W-:Y:S02]  /*9a60*/  LOP3.LUT R8, R6, R11, RZ, 0x3c, !PT ;  /* 0x0000000b06087212 */ /* 0x000fe400078e3cff */
[----:B------:R-:W-:Y:S01]  /*9a70*/  LOP3.LUT R4, R4, R7, RZ, 0x3c, !PT ;  /* 0x0000000704047212 */ /* 0x000fe200078e3cff */
[----:B------:R-:W-:Y:S01]  /*9a80*/  VIADD R29, R29, UR6 ;  /* 0x000000061d1d7c36 */ /* 0x000fe20008000000 */
[----:B------:R-:W-:Y:S01]  /*9a90*/  ULDC.64 UR6, c[0x0][0xae0] ;  /* 0x0002b80000067ab9 */ /* 0x000fe20000000a00 */
[----:B------:R1:W5:Y:S01]  /*9aa0*/  LD.E.128 R20, desc[UR46][R18.64] ;  /* 0x0000002e12147980 */ /* 0x000362000c101d00 */
[----:B------:R-:W-:-:S03]  /*9ab0*/  UIMAD UR4, UR11, UR6, URZ ;  /* 0x000000060b0472a4 */ /* 0x000fc6000f8e023f */
[----:B------:R-:W5:Y:S04]  /*9ac0*/  LD.E.128 R12, desc[UR46][R12.64] ;  /* 0x0000002e0c0c7980 */ /* 0x000f68000c101d00 */
[----:B------:R-:W5:Y:S04]  /*9ad0*/  LD.E.128 R8, desc[UR46][R8.64] ;  /* 0x0000002e08087980 */ /* 0x000f68000c101d00 */
[----:B------:R-:W5:Y:S01]  /*9ae0*/  LD.E.128 R4, desc[UR46][R4.64] ;  /* 0x0000002e04047980 */ /* 0x000f62000c101d00 */
[----:B-1----:R-:W-:Y:S01]  /*9af0*/  IMAD.U32 R19, RZ, RZ, UR6 ;  /* 0x00000006ff137e24 */ /* 0x002fe2000f8e00ff */
[----:B------:R-:W-:Y:S01]  /*9b00*/  UIMAD UR6, UR43, UR7, UR4 ;  /* 0x000000072b0672a4 */ /* 0x000fe2000f8e0204 */
[----:B0-----:R-:W-:Y:S01]  /*9b10*/  IMAD R31, R26, -0xc0, R24 ;  /* 0xffffff401a1f7824 */ /* 0x001fe200078e0218 */
[----:B------:R-:W-:Y:S01]  /*9b20*/  @!PT LDS RZ, [RZ] ;  /* 0x00000000fffff984 */ /* 0x000fe20000000800 */
[----:B------:R-:W-:Y:S01]  /*9b30*/  @!PT LDS RZ, [RZ] ;  /* 0x00000000fffff984 */ /* 0x000fe20000000800 */
[----:B------:R-:W-:Y:S01]  /*9b40*/  @!PT LDS RZ, [RZ] ;  /* 0x00000000fffff984 */ /* 0x000fe20000000800 */
[----:B------:R-:W-:Y:S01]  /*9b50*/  @!PT LDS RZ, [RZ] ;  /* 0x00000000fffff984 */ /* 0x000fe20000000800 */
[----:B------:R0:W-:Y:S06]  /*9b60*/  MEMBAR.ALL.CTA ;  /* 0x0000000000007992 */ /* 0x0001ec0000008000 */
[----:B0-----:R-:W0:Y:S01]  /*9b70*/  FENCE.VIEW.ASYNC.S ;  /* 0x00000000000073c6 */ /* 0x001e220000000000 */
[----:B------:R-:W-:Y:S01]  /*9b80*/  ULDC UR4, c[0x0][0xa8c] ;  /* 0x0002a30000047ab9 */ /* 0x000fe20000000800 */
[----:B------:R-:W-:Y:S01]  /*9b90*/  VIADD R0, R156, 0x30 ;  /* 0x000000309c007836 */ /* 0x000fe20000000000 */
[----:B------:R-:W-:Y:S01]  /*9ba0*/  ISETP.GE.AND P0, PT, R32, UR4, PT ;  /* 0x0000000420007c0c */ /* 0x000fe2000bf06270 */
[C---:B------:R-:W-:Y:S01]  /*9bb0*/  VIADD R24, R156.reuse, 0x90 ;  /* 0x000000909c187836 */ /* 0x040fe20000000000 */
[----:B------:R-:W-:Y:S01]  /*9bc0*/  IADD3 R3, R156, 0x60, RZ ;  /* 0x000000609c037810 */ /* 0x000fe20007ffe0ff */
[----:B------:R-:W-:Y:S01]  /*9bd0*/  IMAD.WIDE.U32 R18, R19, UR43, R28 ;  /* 0x0000002b13127c25 */ /* 0x000fe2000f8e001c */
[-C--:B------:R-:W-:Y:S01]  /*9be0*/  ISETP.GE.OR P3, PT, R0, R31.reuse, P0 ;  /* 0x0000001f0000720c */ /* 0x080fe20000766670 */
[----:B------:R-:W-:Y:S01]  /*9bf0*/  UIADD3 UR4, UR40, 0x30820, URZ ;  /* 0x0003082028047890 */ /* 0x000fe2000fffe03f */
[-C--:B------:R-:W-:Y:S01]  /*9c00*/  ISETP.GE.OR P1, PT, R3, R31.reuse, P0 ;  /* 0x0000001f0300720c */ /* 0x080fe20000726670 */
[----:B------:R-:W-:Y:S01]  /*9c10*/  VIADD R19, R19, UR6 ;  /* 0x0000000613137c36 */ /* 0x000fe20008000000 */
[-C--:B------:R-:W-:Y:S01]  /*9c20*/  ISETP.GE.OR P2, PT, R24, R31.reuse, P0 ;  /* 0x0000001f1800720c */ /* 0x080fe20000746670 */
[----:B------:R-:W-:Y:S01]  /*9c30*/  UIMAD UR6, UR42, UR8, URZ ;  /* 0x000000082a0672a4 */ /* 0x000fe2000f8e023f */
[----:B------:R-:W-:Y:S01]  /*9c40*/  ISETP.GE.OR P0, PT, R156, R31, P0 ;  /* 0x0000001f9c00720c */ /* 0x000fe20000706670 */
[----:B------:R-:W-:Y:S01]  /*9c50*/  UPRMT UR4, URZ, 0x654, UR4 ;  /* 0x000006543f047896 */ /* 0x000fe20008000004 */
[----:B------:R-:W-:Y:S01]  /*9c60*/  IMAD.U32 R33, RZ, RZ, UR8 ;  /* 0x00000008ff217e24 */ /* 0x000fe2000f8e00ff */
[----:B------:R-:W-:Y:S01]  /*9c70*/  UIMAD UR6, UR41, UR9, UR6 ;  /* 0x00000009290672a4 */ /* 0x000fe2000f8e0206 */
[----:B------:R-:W-:-:S04]  /*9c80*/  IMAD.WIDE R30, R26, 0xc0, R156 ;  /* 0x000000c01a1e7825 */ /* 0x000fc800078e029c */
[----:B------:R-:W-:Y:S02]  /*9c90*/  IMAD.WIDE.U32 R32, R33, UR41, R18 ;  /* 0x0000002921207c25 */ /* 0x000fe4000f8e0012 */
[----:B0-----:R-:W-:Y:S02]  /*9ca0*/  SYNCS.ARRIVE.TRANS64.RED.A1T0 RZ, [UR4], RZ ;  /* 0x000000ffffff79a7 */ /* 0x001fe40008100404 */
[----:B------:R-:W-:Y:S01]  /*9cb0*/  VIADD R35, R33, UR6 ;  /* 0x0000000621237c36 */ /* 0x000fe20008000000 */
[----:B------:R-:W-:Y:S06]  /*9cc0*/  @P0 BRA `(.L_x_149) ;  /* 0x00000000002c0947 */ /* 0x000fec0003800000 */
[----:B------:R-:W-:Y:S01]  /*9cd0*/  ULDC.64 UR6, c[0x0][0xad8] ;  /* 0x0002b60000067ab9 */ /* 0x000fe20000000a00 */
[----:B------:R-:W-:Y:S01]  /*9ce0*/  MOV R18, R32 ;  /* 0x0000002000127202 */ /* 0x000fe20000000f00 */
[----:B------:R-:W-:Y:S02]  /*9cf0*/  IMAD R3, R31, UR6, RZ ;  /* 0x000000061f037c24 */ /* 0x000fe4000f8e02ff */
[----:B------:R-:W-:Y:S02]  /*9d00*/  IMAD.MOV.U32 R19, RZ, RZ, R35 ;  /* 0x000000ffff137224 */ /* 0x000fe400078e0023 */
[C---:B------:R-:W-:Y:S02]  /*9d10*/  IMAD R3, R30.reuse, UR7, R3 ;  /* 0x000000071e037c24 */ /* 0x040fe4000f8e0203 */
[----:B------:R-:W-:Y:S01]  /*9d20*/  IMAD.WIDE.U32 R18, R30, UR6, R18 ;  /* 0x000000061e127c25 */ /* 0x000fe2000f8e0012 */
[----:B------:R-:W-:-:S03]  /*9d30*/  ULDC.64 UR6, c[0x0][0xa80] ;  /* 0x0002a00000067ab9 */ /* 0x000fc60000000a00 */
[----:B------:R-:W-:Y:S01]  /*9d40*/  IMAD.IADD R3, R19, 0x1, R3 ;  /* 0x0000000113037824 */ /* 0x000fe200078e0203 */
[----:B------:R-:W-:-:S04]  /*9d50*/  LEA R28, P0, R18, UR6, 0x1 ;  /* 0x00000006121c7c11 */ /* 0x000fc8000f8008ff */
[----:B------:R-:W-:-:S05]  /*9d60*/  LEA.HI.X R29, R18, UR7, R3, 0x1, P0 ;  /* 0x00000007121d7c11 */ /* 0x000fca00080f0c03 */
[----:B-----5:R0:W-:Y:S04]  /*9d70*/  STG.E.128 desc[UR46][R28.64], R20 ;  /* 0x000000141c007986 */ /* 0x0201e8000c101d2e */
.L_x_149:
[----:B------:R-:W-:Y:S05]  /*9d80*/  BSYNC B1 ;  /* 0x0000000000017941 */ /* 0x000fea0003800000 */
.L_x_148:
[----:B------:R-:W-:Y:S04]  /*9d90*/  BSSY B1, `(.L_x_150) ;  /* 0x000000f000017945 */ /* 0x000fe80003800000 */
[----:B------:R-:W-:Y:S05]  /*9da0*/  @P3 BRA `(.L_x_151) ;  /* 0x0000000000343947 */ /* 0x000fea0003800000 */
[----:B------:R-:W-:Y:S01]  /*9db0*/  IADD3 R3, P0, R30, 0x30, RZ ;  /* 0x000000301e037810 */ /* 0x000fe20007f1e0ff */
[----:B------:R-:W-:Y:S01]  /*9dc0*/  ULDC.64 UR6, c[0x0][0xad8] ;  /* 0x0002b60000067ab9 */ /* 0x000fe20000000a00 */
[----:B------:R-:W-:Y:S01]  /*9dd0*/  MOV R19, R35 ;  /* 0x0000002300137202 */ /* 0x000fe20000000f00 */
[----:B------:R-:W-:Y:S02]  /*9de0*/  IMAD.MOV.U32 R18, RZ, RZ, R32 ;  /* 0x000000ffff127224 */ /* 0x000fe400078e0020 */
[----:B------:R-:W-:Y:S02]  /*9df0*/  IMAD.X R0, RZ, RZ, R31, P0 ;  /* 0x000000ffff007224 */ /* 0x000fe400000e061f */
[----:B------:R-:W-:-:S04]  /*9e00*/  IMAD.WIDE.U32 R18, R3, UR6, R18 ;  /* 0x0000000603127c25 */ /* 0x000fc8000f8e0012 */
[----:B------:R-:W-:-:S04]  /*9e10*/  IMAD R0, R0, UR6, RZ ;  /* 0x0000000600007c24 */ /* 0x000fc8000f8e02ff */
[----:B------:R-:W-:Y:S01]  /*9e20*/  IMAD R3, R3, UR7, R0 ;  /* 0x0000000703037c24 */ /* 0x000fe2000f8e0200 */
[----:B------:R-:W-:Y:S02]  /*9e30*/  ULDC.64 UR6, c[0x0][0xa80] ;  /* 0x0002a00000067ab9 */ /* 0x000fe40000000a00 */
[----:B0----5:R-:W-:Y:S01]  /*9e40*/  LEA R20, P0, R18, UR6, 0x1 ;  /* 0x0000000612147c11 */ /* 0x021fe2000f8008ff */
[----:B------:R-:W-:-:S05]  /*9e50*/  IMAD.IADD R3, R19, 0x1, R3 ;  /* 0x0000000113037824 */ /* 0x000fca00078e0203 */
[----:B------:R-:W-:-:S05]  /*9e60*/  LEA.HI.X R21, R18, UR7, R3, 0x1, P0 ;  /* 0x0000000712157c11 */ /* 0x000fca00080f0c03 */
[----:B------:R1:W-:Y:S02]  /*9e70*/  STG.E.128 desc[UR46][R20.64], R12 ;  /* 0x0000000c14007986 */ /* 0x0003e4000c101d2e */
.L_x_151:
[----:B------:R-:W-:Y:S05]  /*9e80*/  BSYNC B1 ;  /* 0x0000000000017941 */ /* 0x000fea0003800000 */
.L_x_150:
[----:B------:R-:W-:Y:S04]  /*9e90*/  BSSY B1, `(.L_x_152) ;  /* 0x000000f000017945 */ /* 0x000fe80003800000 */
[----:B------:R-:W-:Y:S05]  /*9ea0*/  @P1 BRA `(.L_x_153) ;  /* 0x0000000000341947 */ /* 0x000fea0003800000 */
[----:B------:R-:W-:Y:S01]  /*9eb0*/  IADD3 R3, P0, R30, 0x60, RZ ;  /* 0x000000601e037810 */ /* 0x000fe20007f1e0ff */
[----:B------:R-:W-:Y:S01]  /*9ec0*/  ULDC.64 UR6, c[0x0][0xad8] ;  /* 0x0002b60000067ab9 */ /* 0x000fe20000000a00 */
[----:B-1---5:R-:W-:Y:S02]  /*9ed0*/  IMAD.MOV.U32 R12, RZ, RZ, R32 ;  /* 0x000000ffff0c7224 */ /* 0x022fe400078e0020 */
[----:B------:R-:W-:Y:S02]  /*9ee0*/  IMAD.MOV.U32 R13, RZ, RZ, R35 ;  /* 0x000000ffff0d7224 */ /* 0x000fe400078e0023 */
[----:B------:R-:W-:Y:S02]  /*9ef0*/  IMAD.X R0, RZ, RZ, R31, P0 ;  /* 0x000000ffff007224 */ /* 0x000fe400000e061f */
[----:B------:R-:W-:-:S04]  /*9f00*/  IMAD.WIDE.U32 R12, R3, UR6, R12 ;  /* 0x00000006030c7c25 */ /* 0x000fc8000f8e000c */
[----:B------:R-:W-:-:S04]  /*9f10*/  IMAD R0, R0, UR6, RZ ;  /* 0x0000000600007c24 */ /* 0x000fc8000f8e02ff */
[----:B------:R-:W-:Y:S01]  /*9f20*/  IMAD R3, R3, UR7, R0 ;  /* 0x0000000703037c24 */ /* 0x000fe2000f8e0200 */
[----:B------:R-:W-:Y:S02]  /*9f30*/  ULDC.64 UR6, c[0x0][0xa80] ;  /* 0x0002a00000067ab9 */ /* 0x000fe40000000a00 */
[----:B------:R-:W-:Y:S02]  /*9f40*/  LEA R14, P0, R12, UR6, 0x1 ;  /* 0x000000060c0e7c11 */ /* 0x000fe4000f8008ff */
[----:B------:R-:W-:-:S04]  /*9f50*/  IADD3 R3, R13, R3, RZ ;  /* 0x000000030d037210 */ /* 0x000fc80007ffe0ff */
[----:B------:R-:W-:-:S05]  /*9f60*/  LEA.HI.X R15, R12, UR7, R3, 0x1, P0 ;  /* 0x000000070c0f7c11 */ /* 0x000fca00080f0c03 */
[----:B------:R2:W-:Y:S02]  /*9f70*/  STG.E.128 desc[UR46][R14.64], R8 ;  /* 0x000000080e007986 */ /* 0x0005e4000c101d2e */
.L_x_153:
[----:B------:R-:W-:Y:S05]  /*9f80*/  BSYNC B1 ;  /* 0x0000000000017941 */ /* 0x000fea0003800000 */
.L_x_152:
[----:B------:R-:W-:Y:S05]  /*9f90*/  @P2 BRA `(.L_x_154) ;  /* 0x0000000800a82947 */ /* 0x000fea0003800000 */
[----:B------:R-:W-:Y:S01]  /*9fa0*/  IADD3 R3, P0, R30, 0x90, RZ ;  /* 0x000000901e037810 */ /* 0x000fe20007f1e0ff */
[----:B------:R-:W-:Y:S01]  /*9fb0*/  ULDC.64 UR6, c[0x0][0xad8] ;  /* 0x0002b60000067ab9 */ /* 0x000fe20000000a00 */
[----:B--2--5:R-:W-:Y:S02]  /*9fc0*/  IMAD.MOV.U32 R8, RZ, RZ, R32 ;  /* 0x000000ffff087224 */ /* 0x024fe400078e0020 */
[----:B------:R-:W-:Y:S02]  /*9fd0*/  IMAD.MOV.U32 R9, RZ, RZ, R35 ;  /* 0x000000ffff097224 */ /* 0x000fe400078e0023 */
[----:B------:R-:W-:Y:S02]  /*9fe0*/  IMAD.X R30, RZ, RZ, R31, P0 ;  /* 0x000000ffff1e7224 */ /* 0x000fe400000e061f */
[----:B------:R-:W-:-:S04]  /*9ff0*/  IMAD.WIDE.U32 R8, R3, UR6, R8 ;  /* 0x0000000603087c25 */ /* 0x000fc8000f8e0008 */
[----:B------:R-:W-:-:S04]  /*a000*/  IMAD R30, R30, UR6, RZ ;  /* 0x000000061e1e7c24 */ /* 0x000fc8000f8e02ff */
[----:B------:R-:W-:Y:S01]  /*a010*/  IMAD R3, R3, UR7, R30 ;  /* 0x0000000703037c24 */ /* 0x000fe2000f8e021e */
[----:B------:R-:W-:Y:S02]  /*a020*/  ULDC.64 UR6, c[0x0][0xa80] ;  /* 0x0002a00000067ab9 */ /* 0x000fe40000000a00 */
[----:B------:R-:W-:Y:S01]  /*a030*/  LEA R10, P0, R8, UR6, 0x1 ;  /* 0x00000006080a7c11 */ /* 0x000fe2000f8008ff */
[----:B------:R-:W-:-:S05]  /*a040*/  IMAD.IADD R3, R9, 0x1, R3 ;  /* 0x0000000109037824 */ /* 0x000fca00078e0203 */
[----:B------:R-:W-:-:S05]  /*a050*/  LEA.HI.X R11, R8, UR7, R3, 0x1, P0 ;  /* 0x00000007080b7c11 */ /* 0x000fca00080f0c03 */
[----:B------:R3:W-:Y:S01]  /*a060*/  STG.E.128 desc[UR46][R10.64], R4 ;  /* 0x000000040a007986 */ /* 0x0007e2000c101d2e */
[----:B------:R-:W-:Y:S05]  /*a070*/  BRA `(.L_x_154) ;  /* 0x0000000800707947 */ /* 0x000fea0003800000 */
.L_x_146:
[----:B------:R-:W-:Y:S01]  /*a080*/  USHF.L.U32 UR8, UR41, 0x2, URZ ;  /* 0x0000000229087899 */ /* 0x000fe2000800063f */
[----:B------:R-:W-:Y:S01]  /*a090*/  ULDC.64 UR6, c[0x0][0xbd8] ;  /* 0x0002f60000067ab9 */ /* 0x000fe20000000a00 */
[----:B------:R-:W-:Y:S01]  /*a0a0*/  USHF.L.U64.HI UR9, UR41, 0x2, UR42 ;  /* 0x0000000229097899 */ /* 0x000fe2000801022a */
[----:B------:R-:W-:Y:S01]  /*a0b0*/  IMAD.MOV.U32 R3, RZ, RZ, RZ ;  /* 0x000000ffff037224 */ /* 0x000fe200078e00ff */
[----:B------:R-:W-:Y:S02]  /*a0c0*/  UIADD3 UR4, UP1, UR8, UR6, URZ ;  /* 0x0000000608047290 */ /* 0x000fe4000ff3e03f */
[----:B------:R-:W-:Y:S01]  /*a0d0*/  UISETP.NE.U32.AND UP0, UPT, UR6, URZ, UPT ;  /* 0x0000003f0600728c */ /* 0x000fe2000bf05070 */
[----:B------:R-:W0:Y:S01]  /*a0e0*/  S2R R6, SR_TID.X ;  /* 0x0000000000067919 */ /* 0x000e220000002100 */
[----:B------:R-:W-:Y:S02]  /*a0f0*/  UIADD3.X UR6, UR9, UR7, URZ, UP1, !UPT ;  /* 0x0000000709067290 */ /* 0x000fe40008ffe43f */
[----:B------:R-:W-:Y:S01]  /*a100*/  UISETP.NE.AND.EX UP0, UPT, UR7, URZ, UPT, UP0 ;  /* 0x0000003f0700728c */ /* 0x000fe2000bf05300 */
[----:B------:R-:W1:Y:S01]  /*a110*/  LDC R0, c[0x0][0xa88] ;  /* 0x0002a200ff007b82 */ /* 0x000e620000000800 */
[----:B------:R-:W-:-:S02]  /*a120*/  MOV R4, UR4 ;  /* 0x0000000400047c02 */ /* 0x000fc40008000f00 */
[----:B------:R-:W-:Y:S01]  /*a130*/  IMAD.U32 R5, RZ, RZ, UR6 ;  /* 0x00000006ff057e24 */ /* 0x000fe2000f8e00ff */
[----:B------:R-:W-:Y:S01]  /*a140*/  ULDC.64 UR6, c[0x0][0xbe0] ;  /* 0x0002f80000067ab9 */ /* 0x000fe20000000a00 */
[----:B------:R-:W-:Y:S01]  /*a150*/  PLOP3.LUT P1, PT, PT, PT, UP0, 0x80, 0x0 ;  /* 0x000000000000781c */ /* 0x000fe20003f2f008 */
[----:B------:R-:W-:-:S04]  /*a160*/  UISETP.NE.U32.AND UP1, UPT, UR6, URZ, UPT ;  /* 0x0000003f0600728c */ /* 0x000fc8000bf25070 */
[----:B------:R-:W-:-:S06]  /*a170*/  UISETP.NE.AND.EX UP1, UPT, UR7, URZ, UPT, UP1 ;  /* 0x0000003f0700728c */ /* 0x000fcc000bf25310 */
[----:B------:R-:W-:Y:S02]  /*a180*/  PLOP3.LUT P2, PT, PT, PT, UP1, 0x80, 0x0 ;  /* 0x000000000000781c */ /* 0x000fe40003f4f018 */
[----:B------:R2:W5:Y:S03]  /*a190*/  @P1 LDG.E R3, desc[UR46][R4.64] ;  /* 0x0000002e04031981 */ /* 0x000566000c1e1900 */
[----:B------:R-:W-:-:S04]  /*a1a0*/  @UP1 UIADD3 UR6, UP2, UR8, UR6, URZ ;  /* 0x0000000608061290 */ /* 0x000fc8000ff5e03f */
[----:B------:R-:W-:Y:S01]  /*a1b0*/  @UP1 UIADD3.X UR7, UR9, UR7, URZ, UP2, !UPT ;  /* 0x0000000709071290 */ /* 0x000fe200097fe43f */
[----:B0-----:R-:W-:Y:S02]  /*a1c0*/  VIADD R8, R6, 0xffffff80 ;  /* 0xffffff8006087836 */ /* 0x001fe40000000000 */
[----:B------:R-:W-:-:S03]  /*a1d0*/  IMAD.U32 R6, RZ, RZ, UR6 ;  /* 0x00000006ff067e24 */ /* 0x000fc6000f8e00ff */
[----:B------:R-:W-:-:S05]  /*a1e0*/  MOV R7, UR7 ;  /* 0x0000000700077c02 */ /* 0x000fca0008000f00 */
[----:B-1----:R2:W5:Y:S01]  /*a1f0*/  @P2 LDG.E R0, desc[UR46][R6.64] ;  /* 0x0000002e06002981 */ /* 0x002562000c1e1900 */
[----:B------:R-:W-:Y:S01]  /*a200*/  ISETP.GT.AND P0, PT, R8, 0xbf, PT ;  /* 0x000000bf0800780c */ /* 0x000fe20003f04270 */
[----:B------:R-:W-:-:S12]  /*a210*/  @P2 BRA `(.L_x_155) ;  /* 0x0000000000102947 */ /* 0x000fd80003800000 */
[----:B------:R-:W-:Y:S05]  /*a220*/  @!P1 BRA `(.L_x_155) ;  /* 0x00000000000c9947 */ /* 0x000fea0003800000 */
[----:B--2---:R-:W2:Y:S04]  /*a230*/  LDG.E R7, desc[UR46][R4.64] ;  /* 0x0000002e04077981 */ /* 0x004ea8000c1e1900 */
[----:B-----5:R-:W2:Y:S02]  /*a240*/  LDG.E R0, desc[UR46][R4.64+0x4] ;  /* 0x0000042e04007981 */ /* 0x020ea4000c1e1900 */
[----:B--2---:R-:W-:-:S07]  /*a250*/  IMAD.IADD R0, R0, 0x1, -R7 ;  /* 0x0000000100007824 */ /* 0x004fce00078e0a07 */
.L_x_155:
[----:B------:R-:W3:Y:S04]  /*a260*/  LDL R11, [R1+0x8] ;  /* 0x00000800010b7983 */ /* 0x000ee80000100800 */
[----:B------:R0:W5:Y:S01]  /*a270*/  LDL R10, [R1+0xc] ;  /* 0x00000c00010a7983 */ /* 0x0001620000100800 */
[----:B------:R-:W-:Y:S01]  /*a280*/  USHF.R.S32.HI UR7, URZ, 0x1f, UR43 ;  /* 0x0000001f3f077899 */ /* 0x000fe2000801142b */
[----:B------:R-:W-:Y:S01]  /*a290*/  BSSY B1, `(.L_x_156) ;  /* 0x000001e000017945 */ /* 0x000fe20003800000 */
[----:B------:R-:W-:Y:S01]  /*a2a0*/  USEL UR41, UR41, URZ, !UP0 ;  /* 0x0000003f29297287 */ /* 0x000fe2000c000000 */
[----:B-----5:R-:W-:Y:S01]  /*a2b0*/  SHF.R.S32.HI R8, RZ, 0x1f, R3 ;  /* 0x0000001fff087819 */ /* 0x020fe20000011403 */
[----:B------:R-:W-:Y:S01]  /*a2c0*/  USEL UR42, UR42, URZ, !UP0 ;  /* 0x0000003f2a2a7287 */ /* 0x000fe2000c000000 */
[----:B---3--:R-:W-:Y:S01]  /*a2d0*/  SHF.R.S32.HI R9, RZ, 0x1f, R11 ;  /* 0x0000001fff097819 */ /* 0x008fe2000001140b */
[----:B0-----:R-:W-:Y:S10]  /*a2e0*/  @P0 BRA `(.L_x_157) ;  /* 0x0000000000600947 */ /* 0x001ff40003800000 */
[----:B--2---:R-:W0:Y:S02]  /*a2f0*/  S2R R4, SR_TID.X ;  /* 0x0000000000047919 */ /* 0x004e240000002100 */
[----:B0-----:R-:W-:-:S04]  /*a300*/  IMAD R4, R10, 0xc0, R4 ;  /* 0x000000c00a047824 */ /* 0x001fc800078e0204 */
[----:B------:R-:W-:-:S05]  /*a310*/  VIADD R5, R4, 0xffffff80 ;  /* 0xffffff8004057836 */ /* 0x000fca0000000000 */
[----:B------:R-:W-:-:S13]  /*a320*/  ISETP.GE.AND P0, PT, R5, R0, PT ;  /* 0x000000000500720c */ /* 0x000fda0003f06270 */
[----:B------:R-:W-:Y:S05]  /*a330*/  @P0 BRA `(.L_x_157) ;  /* 0x00000000004c0947 */ /* 0x000fea0003800000 */
[C---:B------:R-:W-:Y:S01]  /*a340*/  IADD3 R4, P0, R5.reuse, R3, RZ ;  /* 0x0000000305047210 */ /* 0x040fe20007f1e0ff */
[----:B------:R-:W-:Y:S02]  /*a350*/  ULDC.64 UR8, c[0x0][0xb70] ;  /* 0x0002dc0000087ab9 */ /* 0x000fe40000000a00 */
[----:B------:R-:W-:Y:S01]  /*a360*/  UIMAD UR4, UR7, UR8, URZ ;  /* 0x00000008070472a4 */ /* 0x000fe2000f8e023f */
[----:B------:R-:W-:Y:S01]  /*a370*/  LEA.HI.X.SX32 R5, R5, R8, 0x1, P0 ;  /* 0x0000000805057211 */ /* 0x000fe200000f0eff */
[----:B------:R-:W-:Y:S02]  /*a380*/  IMAD.U32 R7, RZ, RZ, UR8 ;  /* 0x00000008ff077e24 */ /* 0x000fe4000f8e00ff */
[----:B------:R-:W-:Y:S02]  /*a390*/  UIMAD UR4, UR43, UR9, UR4 ;  /* 0x000000092b0472a4 */ /* 0x000fe4000f8e0204 */
[----:B------:R-:W-:Y:S01]  /*a3a0*/  IMAD.WIDE.U32 R4, R7, UR43, R4 ;  /* 0x0000002b07047c25 */ /* 0x000fe2000f8e0004 */
[----:B------:R-:W-:-:S02]  /*a3b0*/  ULDC.64 UR8, c[0x0][0xb78] ;  /* 0x0002de0000087ab9 */ /* 0x000fc40000000a00 */
[----:B------:R-:W-:Y:S02]  /*a3c0*/  UIMAD UR6, UR42, UR8, URZ ;  /* 0x000000082a0672a4 */ /* 0x000fe4000f8e023f */
[----:B------:R-:W-:Y:S01]  /*a3d0*/  MOV R7, UR8 ;  /* 0x0000000800077c02 */ /* 0x000fe20008000f00 */
[----:B------:R-:W-:Y:S01]  /*a3e0*/  VIADD R5, R5, UR4 ;  /* 0x0000000405057c36 */ /* 0x000fe20008000000 */
[----:B------:R-:W-:-:S03]  /*a3f0*/  UIMAD UR6, UR41, UR9, UR6 ;  /* 0x00000009290672a4 */ /* 0x000fc6000f8e0206 */
[----:B------:R-:W-:Y:S01]  /*a400*/  IMAD.WIDE.U32 R4, R7, UR41, R4 ;  /* 0x0000002907047c25 */ /* 0x000fe2000f8e0004 */
[----:B------:R-:W-:-:S03]  /*a410*/  ULDC.64 UR8, c[0x0][0xb40] ;  /* 0x0002d00000087ab9 */ /* 0x000fc60000000a00 */
[----:B------:R-:W-:Y:S01]  /*a420*/  VIADD R5, R5, UR6 ;  /* 0x0000000605057c36 */ /* 0x000fe20008000000 */
[----:B------:R-:W-:-:S04]  /*a430*/  LEA R6, P0, R4, UR8, 0x2 ;  /* 0x0000000804067c11 */ /* 0x000fc8000f8010ff */
[----:B------:R-:W-:Y:S01]  /*a440*/  LEA.HI.X R7, R4, UR9, R5, 0x2, P0 ;  /* 0x0000000904077c11 */ /* 0x000fe200080f1405 */
[----:B------:R-:W-:-:S05]  /*a450*/  IMAD.MOV.U32 R5, RZ, RZ, -0x800000 ;  /* 0xff800000ff057424 */ /* 0x000fca00078e00ff */
[----:B------:R0:W-:Y:S03]  /*a460*/  STG.E desc[UR46][R6.64], R5 ;  /* 0x0000000506007986 */ /* 0x0001e6000c10192e */
.L_x_157:
[----:B------:R-:W-:Y:S05]  /*a470*/  BSYNC B1 ;  /* 0x0000000000017941 */ /* 0x000fea0003800000 */
.L_x_156:
[----:B------:R-:W-:Y:S01]  /*a480*/  ULDC.64 UR8, c[0x0][0xaa0] ;  /* 0x0002a80000087ab9 */ /* 0x000fe20000000a00 */
[----:B--2---:R-:W-:Y:S01]  /*a490*/  IMAD.MOV.U32 R4, RZ, RZ, R11 ;  /* 0x000000ffff047224 */ /* 0x004fe200078e000b */
[----:B------:R-:W-:Y:S01]  /*a4a0*/  ULDC UR6, c[0x0][0xa8c] ;  /* 0x0002a30000067ab9 */ /* 0x000fe20000000800 */
[----:B0-----:R-:W-:Y:S01]  /*a4b0*/  IMAD.MOV.U32 R5, RZ, RZ, R9 ;  /* 0x000000ffff057224 */ /* 0x001fe200078e0009 */
[----:B------:R-:W-:Y:S01]  /*a4c0*/  ISETP.GE.AND P0, PT, R11, UR6, PT ;  /* 0x000000060b007c0c */ /* 0x000fe2000bf06270 */
[----:B------:R-:W-:Y:S01]  /*a4d0*/  IMAD R6, R8, UR8, RZ ;  /* 0x0000000808067c24 */ /* 0x000fe2000f8e02ff */
[----:B------:R-:W-:Y:S01]  /*a4e0*/  SHF.R.S32.HI R9, RZ, 0x1f, R156 ;  /* 0x0000001fff097819 */ /* 0x000fe2000001149c */
[C---:B------:R-:W-:Y:S01]  /*a4f0*/  IMAD.WIDE.U32 R4, R3.reuse, UR8, R4 ;  /* 0x0000000803047c25 */ /* 0x040fe2000f8e0004 */
[----:B------:R-:W-:Y:S03]  /*a500*/  BSSY B1, `(.L_x_158) ;  /* 0x0000025000017945 */ /* 0x000fe60003800000 */
[----:B------:R-:W-:Y:S01]  /*a510*/  IMAD R3, R3, UR9, R6 ;  /* 0x0000000903037c24 */ /* 0x000fe2000f8e0206 */
[----:B------:R-:W-:Y:S01]  /*a520*/  ULDC.64 UR8, c[0x0][0xae0] ;  /* 0x0002b80000087ab9 */ /* 0x000fe20000000a00 */
[----:B------:R-:W-:Y:S01]  /*a530*/  VIADD R6, R156, 0x30 ;  /* 0x000000309c067836 */ /* 0x000fe20000000000 */
[----:B------:R-:W-:-:S02]  /*a540*/  UIMAD UR4, UR7, UR8, URZ ;  /* 0x00000008070472a4 */ /* 0x000fc4000f8e023f */
[----:B------:R-:W-:Y:S01]  /*a550*/  IMAD.U32 R7, RZ, RZ, UR8 ;  /* 0x00000008ff077e24 */ /* 0x000fe2000f8e00ff */
[----:B------:R-:W-:Y:S01]  /*a560*/  IADD3 R5, R5, R3, RZ ;  /* 0x0000000305057210 */ /* 0x000fe20007ffe0ff */
[----:B------:R-:W-:Y:S01]  /*a570*/  IMAD R3, R10, -0xc0, R0 ;  /* 0xffffff400a037824 */ /* 0x000fe200078e0200 */
[----:B------:R-:W-:Y:S01]  /*a580*/  UIMAD UR4, UR43, UR9, UR4 ;  /* 0x000000092b0472a4 */ /* 0x000fe2000f8e0204 */
[----:B------:R-:W-:Y:S01]  /*a590*/  VIADD R0, R156, 0x60 ;  /* 0x000000609c007836 */ /* 0x000fe20000000000 */
[----:B------:R-:W-:Y:S01]  /*a5a0*/  ULDC.64 UR6, c[0x0][0xae8] ;  /* 0x0002ba0000067ab9 */ /* 0x000fe20000000a00 */
[----:B------:R-:W-:Y:S01]  /*a5b0*/  IMAD.WIDE.U32 R4, R7, UR43, R4 ;  /* 0x0000002b07047c25 */ /* 0x000fe2000f8e0004 */
[-C--:B------:R-:W-:Y:S02]  /*a5c0*/  ISETP.GE.OR P3, PT, R6, R3.reuse, P0 ;  /* 0x000000030600720c */ /* 0x080fe40000766670 */
[----:B------:R-:W-:Y:S01]  /*a5d0*/  ISETP.GE.OR P1, PT, R0, R3, P0 ;  /* 0x000000030000720c */ /* 0x000fe20000726670 */
[----:B------:R-:W-:Y:S01]  /*a5e0*/  VIADD R6, R156, 0x90 ;  /* 0x000000909c067836 */ /* 0x000fe20000000000 */
[----:B------:R-:W-:Y:S01]  /*a5f0*/  IADD3 R5, R5, UR4, RZ ;  /* 0x0000000405057c10 */ /* 0x000fe2000fffe0ff */
[----:B------:R-:W-:-:S02]  /*a600*/  UIMAD UR4, UR42, UR6, URZ ;  /* 0x000000062a0472a4 */ /* 0x000fc4000f8e023f */
[----:B------:R-:W-:Y:S01]  /*a610*/  IMAD.U32 R7, RZ, RZ, UR6 ;  /* 0x00000006ff077e24 */ /* 0x000fe2000f8e00ff */
[-C--:B------:R-:W-:Y:S01]  /*a620*/  ISETP.GE.OR P2, PT, R6, R3.reuse, P0 ;  /* 0x000000030600720c */ /* 0x080fe20000746670 */
[----:B------:R-:W-:Y:S01]  /*a630*/  UIMAD UR4, UR41, UR7, UR4 ;  /* 0x00000007290472a4 */ /* 0x000fe2000f8e0204 */
[----:B------:R-:W-:Y:S01]  /*a640*/  ISETP.GE.OR P0, PT, R156, R3, P0 ;  /* 0x000000039c00720c */ /* 0x000fe20000706670 */
[----:B------:R-:W-:-:S04]  /*a650*/  IMAD.WIDE.U32 R6, R7, UR41, R4 ;  /* 0x0000002907067c25 */ /* 0x000fc8000f8e0004 */
[----:B------:R-:W-:Y:S02]  /*a660*/  IMAD.MOV.U32 R8, RZ, RZ, R156 ;  /* 0x000000ffff087224 */ /* 0x000fe400078e009c */
[----:B------:R-:W-:Y:S02]  /*a670*/  VIADD R11, R7, UR4 ;  /* 0x00000004070b7c36 */ /* 0x000fe40008000000 */
[----:B------:R-:W-:-:S04]  /*a680*/  IMAD.WIDE R8, R10, 0xc0, R8 ;  /* 0x000000c00a087825 */ /* 0x000fc800078e0208 */
[----:B------:R-:W-:Y:S05]  /*a690*/  @P0 BRA `(.L_x_159) ;  /* 0x00000000002c0947 */ /* 0x000fea0003800000 */
        /* <DEDUP_REMOVED lines=10> */
[----:B------:R0:W-:Y:S04]  /*a740*/  STG.E.128 desc[UR46][R12.64], RZ ;  /* 0x000000ff0c007986 */ /* 0x0001e8000c101d2e */
.L_x_159:
[----:B------:R-:W-:Y:S05]  /*a750*/  BSYNC B1 ;  /* 0x0000000000017941 */ /* 0x000fea0003800000 */
.L_x_158:
[----:B------:R-:W-:Y:S04]  /*a760*/  BSSY B1, `(.L_x_160) ;  /* 0x000000f000017945 */ /* 0x000fe80003800000 */
[----:B------:R-:W-:Y:S05]  /*a770*/  @P3 BRA `(.L_x_161) ;  /* 0x0000000000343947 */ /* 0x000fea0003800000 */
[----:B------:R-:W-:Y:S01]  /*a780*/  IADD3 R3, P0, R8, 0x30, RZ ;  /* 0x0000003008037810 */ /* 0x000fe20007f1e0ff */
[----:B------:R-:W-:Y:S01]  /*a790*/  ULDC.64 UR6, c[0x0][0xad8] ;  /* 0x0002b60000067ab9 */ /* 0x000fe20000000a00 */
[----:B------:R-:W-:Y:S02]  /*a7a0*/  IMAD.MOV.U32 R4, RZ, RZ, R6 ;  /* 0x000000ffff047224 */ /* 0x000fe400078e0006 */
[----:B------:R-:W-:Y:S02]  /*a7b0*/  IMAD.MOV.U32 R5, RZ, RZ, R11 ;  /* 0x000000ffff057224 */ /* 0x000fe400078e000b */
[----:B------:R-:W-:Y:S02]  /*a7c0*/  IMAD.X R0, RZ, RZ, R9, P0 ;  /* 0x000000ffff007224 */ /* 0x000fe400000e0609 */
[----:B------:R-:W-:-:S04]  /*a7d0*/  IMAD.WIDE.U32 R4, R3, UR6, R4 ;  /* 0x0000000603047c25 */ /* 0x000fc8000f8e0004 */
[----:B------:R-:W-:-:S04]  /*a7e0*/  IMAD R0, R0, UR6, RZ ;  /* 0x0000000600007c24 */ /* 0x000fc8000f8e02ff */
[----:B------:R-:W-:Y:S01]  /*a7f0*/  IMAD R3, R3, UR7, R0 ;  /* 0x0000000703037c24 */ /* 0x000fe2000f8e0200 */
[----:B------:R-:W-:Y:S02]  /*a800*/  ULDC.64 UR6, c[0x0][0xa80] ;  /* 0x0002a00000067ab9 */ /* 0x000fe40000000a00 */
[----:B0-----:R-:W-:Y:S02]  /*a810*/  LEA R12, P0, R4, UR6, 0x1 ;  /* 0x00000006040c7c11 */ /* 0x001fe4000f8008ff */
[----:B------:R-:W-:-:S04]  /*a820*/  IADD3 R3, R5, R3, RZ ;  /* 0x0000000305037210 */ /* 0x000fc80007ffe0ff */
[----:B------:R-:W-:-:S05]  /*a830*/  LEA.HI.X R13, R4, UR7, R3, 0x1, P0 ;  /* 0x00000007040d7c11 */ /* 0x000fca00080f0c03 */
[----:B------:R1:W-:Y:S02]  /*a840*/  STG.E.128 desc[UR46][R12.64], RZ ;  /* 0x000000ff0c007986 */ /* 0x0003e4000c101d2e */
.L_x_161:
[----:B------:R-:W-:Y:S05]  /*a850*/  BSYNC B1 ;  /* 0x0000000000017941 */ /* 0x000fea0003800000 */
.L_x_160:
        /* <DEDUP_REMOVED lines=11> */
[----:B01----:R-:W-:Y:S01]  /*a910*/  LEA R12, P0, R4, UR6, 0x1 ;  /* 0x00000006040c7c11 */ /* 0x003fe2000f8008ff */
[----:B------:R-:W-:-:S05]  /*a920*/  IMAD.IADD R3, R5, 0x1, R3 ;  /* 0x0000000105037824 */ /* 0x000fca00078e0203 */
[----:B------:R-:W-:-:S05]  /*a930*/  LEA.HI.X R13, R4, UR7, R3, 0x1, P0 ;  /* 0x00000007040d7c11 */ /* 0x000fca00080f0c03 */
[----:B------:R2:W-:Y:S02]  /*a940*/  STG.E.128 desc[UR46][R12.64], RZ ;  /* 0x000000ff0c007986 */ /* 0x0005e4000c101d2e */
.L_x_163:
[----:B------:R-:W-:Y:S05]  /*a950*/  BSYNC B1 ;  /* 0x0000000000017941 */ /* 0x000fea0003800000 */
.L_x_162:
[----:B------:R-:W-:Y:S05]  /*a960*/  @P2 BRA `(.L_x_154) ;  /* 0x0000000000342947 */ /* 0x000fea0003800000 */
[----:B------:R-:W-:Y:S01]  /*a970*/  IADD3 R3, P0, R8, 0x90, RZ ;  /* 0x0000009008037810 */ /* 0x000fe20007f1e0ff */
[----:B------:R-:W-:Y:S01]  /*a980*/  ULDC.64 UR6, c[0x0][0xad8] ;  /* 0x0002b60000067ab9 */ /* 0x000fe20000000a00 */
[----:B------:R-:W-:Y:S02]  /*a990*/  IMAD.MOV.U32 R4, RZ, RZ, R6 ;  /* 0x000000ffff047224 */ /* 0x000fe400078e0006 */
[----:B------:R-:W-:Y:S01]  /*a9a0*/  IADD3.X R8, RZ, R9, RZ, P0, !PT ;  /* 0x00000009ff087210 */ /* 0x000fe200007fe4ff */
[----:B------:R-:W-:-:S04]  /*a9b0*/  IMAD.MOV.U32 R5, RZ, RZ, R11 ;  /* 0x000000ffff057224 */ /* 0x000fc800078e000b */
[----:B------:R-:W-:Y:S02]  /*a9c0*/  IMAD R8, R8, UR6, RZ ;  /* 0x0000000608087c24 */ /* 0x000fe4000f8e02ff */
[----:B------:R-:W-:-:S04]  /*a9d0*/  IMAD.WIDE.U32 R4, R3, UR6, R4 ;  /* 0x0000000603047c25 */ /* 0x000fc8000f8e0004 */
[----:B------:R-:W-:Y:S01]  /*a9e0*/  IMAD R3, R3, UR7, R8 ;  /* 0x0000000703037c24 */ /* 0x000fe2000f8e0208 */
[----:B------:R-:W-:Y:S02]  /*a9f0*/  ULDC.64 UR6, c[0x0][0xa80] ;  /* 0x0002a00000067ab9 */ /* 0x000fe40000000a00 */
[----:B------:R-:W-:Y:S01]  /*aa00*/  LEA R6, P0, R4, UR6, 0x1 ;  /* 0x0000000604067c11 */ /* 0x000fe2000f8008ff */
[----:B------:R-:W-:-:S05]  /*aa10*/  IMAD.IADD R3, R5, 0x1, R3 ;  /* 0x0000000105037824 */ /* 0x000fca00078e0203 */
[----:B------:R-:W-:-:S05]  /*aa20*/  LEA.HI.X R7, R4, UR7, R3, 0x1, P0 ;  /* 0x0000000704077c11 */ /* 0x000fca00080f0c03 */
[----:B------:R4:W-:Y:S02]  /*aa30*/  STG.E.128 desc[UR46][R6.64], RZ ;  /* 0x000000ff06007986 */ /* 0x0009e4000c101d2e */
.L_x_154:
[----:B------:R-:W-:Y:S05]  /*aa40*/  BSYNC B0 ;  /* 0x0000000000007941 */ /* 0x000fea0003800000 */
.L_x_145:
[----:B------:R-:W-:Y:S02]  /*aa50*/  ULDC UR4, c[0x0][0xc14] ;  /* 0x0003050000047ab9 */ /* 0x000fe40000000800 */
[----:B------:R-:W-:-:S13]  /*aa60*/  ISETP.GE.AND P0, PT, R27, UR4, PT ;  /* 0x000000041b007c0c */ /* 0x000fda000bf06270 */
[----:B------:R-:W-:Y:S05]  /*aa70*/  @!P0 BRA `(.L_x_164) ;  /* 0xffffff6400408947 */ /* 0x000fea000383ffff */
[----:B------:R-:W-:Y:S05]  /*aa80*/  EXIT ;  /* 0x000000000000794d */ /* 0x000fea0003800000 */
.L_x_121:
[----:B------:R-:W-:-:S08]  /*aa90*/  NOP ;  /* 0x0000000000007918 */ /* 0x000fd00000000000 */
[----:B------:R-:W0:-:S00]  /*aaa0*/  USETMAXREG.DEALLOC.CTAPOOL 0x20 ;  /* 0x00000020000079c8 */ /* 0x000e0000080e0500 */
[----:B0-----:R-:W-:-:S06]  /*aab0*/  LOP3.LUT R0, R0, 0x3, RZ, 0xc0, !PT ;  /* 0x0000000300007812 */ /* 0x001fcc00078ec0ff */
[----:B------:R-:W0:Y:S02]  /*aac0*/  SHFL.IDX PT, R0, R0, RZ, 0x1f ;  /* 0x00001fff00007589 */ /* 0x000e2400000e0000 */
[----:B0-----:R-:W-:-:S13]  /*aad0*/  ISETP.NE.AND P0, PT, R0, RZ, PT ;  /* 0x000000ff0000720c */ /* 0x001fda0003f05270 */
[----:B------:R-:W-:Y:S05]  /*aae0*/  @P0 EXIT ;  /* 0x000000000000094d */ /* 0x000fea0003800000 */
[----:B------:R-:W0:Y:S01]  /*aaf0*/  S2R R2, SR_TID.X ;  /* 0x0000000000027919 */ /* 0x000e220000002100 */
[----:B------:R-:W-:Y:S01]  /*ab00*/  LOP3.LUT R6, R6, 0xffffffdf, RZ, 0xc0, !PT ;  /* 0xffffffdf06067812 */ /* 0x000fe200078ec0ff */
[----:B------:R-:W-:Y:S01]  /*ab10*/  ULDC UR5, c[0x0][0xc14] ;  /* 0x0003050000057ab9 */ /* 0x000fe20000000800 */
[----:B------:R-:W-:Y:S01]  /*ab20*/  IMAD.MOV.U32 R0, RZ, RZ, RZ ;  /* 0x000000ffff007224 */ /* 0x000fe200078e00ff */
[----:B------:R-:W1:Y:S01]  /*ab30*/  S2UR UR6, SR_CTAID.X ;  /* 0x00000000000679c3 */ /* 0x000e620000002500 */
[----:B------:R-:W-:Y:S01]  /*ab40*/  ULDC UR4, c[0x0][0xc10] ;  /* 0x0003040000047ab9 */ /* 0x000fe20000000800 */
[----:B0-----:R-:W-:-:S04]  /*ab50*/  LOP3.LUT R27, R2, 0x1f, RZ, 0xc0, !PT ;  /* 0x0000001f021b7812 */ /* 0x001fc800078ec0ff */
[----:B------:R-:W-:-:S13]  /*ab60*/  ISETP.NE.AND P0, PT, R27, 0x1f, PT ;  /* 0x0000001f1b00780c */ /* 0x000fda0003f05270 */
[----:B------:R-:W-:Y:S02]  /*ab70*/  @P0 LOP3.LUT R6, R6, 0x20, RZ, 0xfc, !PT ;  /* 0x0000002006060812 */ /* 0x000fe400078efcff */
[----:B------:R-:W-:-:S13]  /*ab80*/  ISETP.GE.OR P0, PT, R27, UR5, !P0 ;  /* 0x000000051b007c0c */ /* 0x000fda000c706670 */
[----:B------:R-:W0:Y:S02]  /*ab90*/  @!P0 LDC.64 R2, c[0x0][0xc58] ;  /* 0x00031600ff028b82 */ /* 0x000e240000000a00 */
[----:B0-----:R-:W-:-:S05]  /*aba0*/  @!P0 IMAD.WIDE.U32 R2, R27, 0x4, R2 ;  /* 0x000000041b028825 */ /* 0x001fca00078e0002 */
[----:B------:R-:W2:Y:S01]  /*abb0*/  @!P0 LDG.E R0, desc[UR46][R2.64] ;  /* 0x0000002e02008981 */ /* 0x000ea2000c1e1900 */
[C---:B------:R-:W-:Y:S02]  /*abc0*/  ISETP.NE.AND P1, PT, R27.reuse, RZ, PT ;  /* 0x000000ff1b00720c */ /* 0x040fe40003f25270 */
[----:B------:R-:W-:Y:S02]  /*abd0*/  ISETP.GE.U32.AND P0, PT, R27, 0x2, PT ;  /* 0x000000021b00780c */ /* 0x000fe40003f06070 */
[----:B------:R-:W-:Y:S02]  /*abe0*/  LOP3.LUT R6, R6, 0xfffffffe, RZ, 0xc0, !PT ;  /* 0xfffffffe06067812 */ /* 0x000fe400078ec0ff */
[----:B------:R-:W-:-:S07]  /*abf0*/  MOV R16, RZ ;  /* 0x000000ff00107202 */ /* 0x000fce0000000f00 */
[----:B------:R-:W-:-:S04]  /*ac00*/  @P1 LOP3.LUT R6, R6, 0x1, RZ, 0xfc, !PT ;  /* 0x0000000106061812 */ /* 0x000fc800078efcff */
[----:B------:R-:W-:-:S04]  /*ac10*/  LOP3.LUT R6, R6, 0xffffffef, RZ, 0xc0, !PT ;  /* 0xffffffef06067812 */ /* 0x000fc800078ec0ff */
[----:B------:R-:W-:-:S04]  /*ac20*/  @P0 LOP3.LUT R6, R6, 0x10, RZ, 0xfc, !PT ;  /* 0x0000001006060812 */ /* 0x000fc800078efcff */
[----:B------:R-:W-:Y:S01]  /*ac30*/  LOP3.LUT R6, R6, 0xfffffff7, RZ, 0xc0, !PT ;  /* 0xfffffff706067812 */ /* 0x000fe200078ec0ff */
[----:B--2---:R-:W0:Y:S02]  /*ac40*/  SHFL.UP PT, R4, R0, 0x1, RZ ;  /* 0x0420000000047989 */ /* 0x004e2400000e00ff */
[----:B0-----:R-:W-:-:S04]  /*ac50*/  SEL R5, R4, RZ, P1 ;  /* 0x000000ff04057207 */ /* 0x001fc80000800000 */
[----:B------:R-:W-:-:S05]  /*ac60*/  IADD3 R5, R0, R5, RZ ;  /* 0x0000000500057210 */ /* 0x000fca0007ffe0ff */
[----:B------:R-:W0:Y:S02]  /*ac70*/  SHFL.UP PT, R4, R5, 0x2, RZ ;  /* 0x0440000005047989 */ /* 0x000e2400000e00ff */
[----:B0-----:R-:W-:Y:S02]  /*ac80*/  SEL R4, R4, RZ, P0 ;  /* 0x000000ff04047207 */ /* 0x001fe40000000000 */
[----:B------:R-:W-:-:S03]  /*ac90*/  ISETP.GE.U32.AND P0, PT, R27, 0x4, PT ;  /* 0x000000041b00780c */ /* 0x000fc60003f06070 */
[----:B------:R-:W-:-:S05]  /*aca0*/  IMAD.IADD R4, R5, 0x1, R4 ;  /* 0x0000000105047824 */ /* 0x000fca00078e0204 */
[----:B------:R-:W0:Y:S05]  /*acb0*/  SHFL.UP PT, R7, R4, 0x4, RZ ;  /* 0x0480000004077989 */ /* 0x000e2a00000e00ff */
[----:B------:R-:W-:-:S04]  /*acc0*/  @P0 LOP3.LUT R6, R6, 0x8, RZ, 0xfc, !PT ;  /* 0x0000000806060812 */ /* 0x000fc800078efcff */
[----:B------:R-:W-:Y:S02]  /*acd0*/  LOP3.LUT R6, R6, 0xfffffffb, RZ, 0xc0, !PT ;  /* 0xfffffffb06067812 */ /* 0x000fe400078ec0ff */
[----:B0-----:R-:W-:Y:S02]  /*ace0*/  SEL R7, R7, RZ, P0 ;  /* 0x000000ff07077207 */ /* 0x001fe40000000000 */
[----:B------:R-:W-:-:S03]  /*acf0*/  ISETP.GE.U32.AND P0, PT, R27, 0x8, PT ;  /* 0x000000081b00780c */ /* 0x000fc60003f06070 */
[----:B------:R-:W-:Y:S02]  /*ad00*/  IMAD.IADD R7, R4, 0x1, R7 ;  /* 0x0000000104077824 */ /* 0x000fe400078e0207 */
[----:B------:R-:W-:-:S03]  /*ad10*/  IMAD.MOV.U32 R4, RZ, RZ, RZ ;  /* 0x000000ffff047224 */ /* 0x000fc600078e00ff */
[----:B------:R-:W0:Y:S05]  /*ad20*/  SHFL.UP PT, R2, R7, 0x8, RZ ;  /* 0x0500000007027989 */ /* 0x000e2a00000e00ff */
[----:B------:R-:W-:-:S04]  /*ad30*/  @P0 LOP3.LUT R6, R6, 0x4, RZ, 0xfc, !PT ;  /* 0x0000000406060812 */ /* 0x000fc800078efcff */
[----:B------:R-:W-:Y:S02]  /*ad40*/  LOP3.LUT R6, R6, 0xfffffffd, RZ, 0xc0, !PT ;  /* 0xfffffffd06067812 */ /* 0x000fe400078ec0ff */
[----:B0-----:R-:W-:Y:S02]  /*ad50*/  SEL R2, R2, RZ, P0 ;  /* 0x000000ff02027207 */ /* 0x001fe40000000000 */
[----:B------:R-:W-:-:S03]  /*ad60*/  ISETP.GE.U32.AND P0, PT, R27, 0x10, PT ;  /* 0x000000101b00780c */ /* 0x000fc60003f06070 */
[----:B------:R-:W-:-:S05]  /*ad70*/  IMAD.IADD R2, R7, 0x1, R2 ;  /* 0x0000000107027824 */ /* 0x000fca00078e0202 */
[----:B------:R-:W0:Y:S05]  /*ad80*/  SHFL.UP PT, R3, R2, 0x10, RZ ;  /* 0x0600000002037989 */ /* 0x000e2a00000e00ff */
[----:B------:R-:W-:Y:S02]  /*ad90*/  @P0 LOP3.LUT R6, R6, 0x2, RZ, 0xfc, !PT ;  /* 0x0000000206060812 */ /* 0x000fe400078efcff */
[----:B0-----:R-:W-:-:S05]  /*ada0*/  SEL R3, R3, RZ, P0 ;  /* 0x000000ff03037207 */ /* 0x001fca0000000000 */
[----:B------:R-:W-:-:S05]  /*adb0*/  IMAD.IADD R8, R2, 0x1, R3 ;  /* 0x0000000102087824 */ /* 0x000fca00078e0203 */
[----:B------:R-:W0:Y:S02]  /*adc0*/  SHFL.IDX PT, R5, R8, 0x1f, 0x1f ;  /* 0x03e01f0008057f89 */ /* 0x000e2400000e0000 */
[----:B0-----:R-:W-:-:S04]  /*add0*/  IMAD R5, R5, UR4, RZ ;  /* 0x0000000405057c24 */ /* 0x001fc8000f8e02ff */
[----:B------:R-:W-:Y:S01]  /*ade0*/  IMAD.MOV.U32 R2, RZ, RZ, R5 ;  /* 0x000000ffff027224 */ /* 0x000fe200078e0005 */
[----:B-1----:R-:W-:-:S13]  /*adf0*/  ISETP.GT.AND P0, PT, R5, UR6, PT ;  /* 0x0000000605007c0c */ /* 0x002fda000bf04270 */
[----:B------:R-:W-:Y:S05]  /*ae00*/  @P0 BRA `(.L_x_165) ;  /* 0x0000000000b00947 */ /* 0x000fea0003800000 */
[----:B------:R-:W-:Y:S01]  /*ae10*/  IMAD.MOV.U32 R5, RZ, RZ, R2 ;  /* 0x000000ffff057224 */ /* 0x000fe200078e0002 */
[----:B------:R-:W-:Y:S01]  /*ae20*/  ULDC UR5, c[0x0][0xc14] ;  /* 0x0003050000057ab9 */ /* 0x000fe20000000800 */
[----:B------:R-:W-:Y:S01]  /*ae30*/  IMAD.MOV.U32 R4, RZ, RZ, RZ ;  /* 0x000000ffff047224 */ /* 0x000fe200078e00ff */
[----:B------:R-:W-:Y:S01]  /*ae40*/  ULDC UR7, c[0x0][0xc14] ;  /* 0x0003050000077ab9 */ /* 0x000fe20000000800 */
[----:B------:R-:W-:-:S05]  /*ae50*/  ULDC UR4, c[0x0][0xc10] ;  /* 0x0003040000047ab9 */ /* 0x000fca0000000800 */
.L_x_169:
[----:B------:R-:W-:Y:S01]  /*ae60*/  IADD3 R4, R4, 0x1f, RZ ;  /* 0x0000001f04047810 */ /* 0x000fe20007ffe0ff */
[----:B------:R-:W-:-:S03]  /*ae70*/  IMAD.U32 R19, RZ, RZ, UR7 ;  /* 0x00000007ff137e24 */ /* 0x000fc6000f8e00ff */
[----:B------:R-:W-:-:S13]  /*ae80*/  ISETP.GE.AND P0, PT, R4, UR5, PT ;  /* 0x0000000504007c0c */ /* 0x000fda000bf06270 */
[----:B------:R-:W-:Y:S05]  /*ae90*/  @P0 BRA `(.L_x_166) ;  /* 0x0000000400380947 */ /* 0x000fea0003800000 */
[C---:B------:R-:W-:Y:S01]  /*aea0*/  IMAD.IADD R7, R27.reuse, 0x1, R4 ;  /* 0x000000011b077824 */ /* 0x040fe200078e0204 */
[----:B------:R-:W-:Y:S01]  /*aeb0*/  ISETP.NE.AND P1, PT, R27, 0x1f, PT ;  /* 0x0000001f1b00780c */ /* 0x000fe20003f25270 */
[----:B------:R-:W-:Y:S01]  /*aec0*/  BSSY B0, `(.L_x_167) ;  /* 0x0000007000007945 */ /* 0x000fe20003800000 */
[----:B------:R-:W-:Y:S02]  /*aed0*/  IMAD.MOV.U32 R0, RZ, RZ, RZ ;  /* 0x000000ffff007224 */ /* 0x000fe400078e00ff */
[----:B------:R-:W-:-:S13]  /*aee0*/  ISETP.GE.OR P0, PT, R7, UR5, !P1 ;  /* 0x0000000507007c0c */ /* 0x000fda000cf06670 */
[----:B------:R-:W-:Y:S05]  /*aef0*/  @P0 BRA `(.L_x_168) ;  /* 0x00000000000c0947 */ /* 0x000fea0003800000 */
[----:B------:R-:W0:Y:S02]  /*af00*/  LDC.64 R2, c[0x0][0xc58] ;  /* 0x00031600ff027b82 */ /* 0x000e240000000a00 */
[----:B0-----:R-:W-:-:S05]  /*af10*/  IMAD.WIDE R2, R7, 0x4, R2 ;  /* 0x0000000407027825 */ /* 0x001fca00078e0202 */
[----:B------:R0:W5:Y:S02]  /*af20*/  LDG.E R0, desc[UR46][R2.64] ;  /* 0x0000002e02007981 */ /* 0x000164000c1e1900 */
.L_x_168:
[----:B------:R-:W-:Y:S05]  /*af30*/  BSYNC B0 ;  /* 0x0000000000007941 */ /* 0x000fea0003800000 */
.L_x_167:
[----:B0----5:R-:W0:Y:S01]  /*af40*/  SHFL.UP PT, R2, R0, 0x1, RZ ;  /* 0x0420000000027989 */ /* 0x021e2200000e00ff */
[C---:B------:R-:W-:Y:S02]  /*af50*/  ISETP.NE.AND P0, PT, R27.reuse, RZ, PT ;  /* 0x000000ff1b00720c */ /* 0x040fe40003f05270 */
[C---:B------:R-:W-:Y:S02]  /*af60*/  ISETP.GE.U32.AND P1, PT, R27.reuse, 0x2, PT ;  /* 0x000000021b00780c */ /* 0x040fe40003f26070 */
[----:B0-----:R-:W-:Y:S02]  /*af70*/  SEL R3, R2, RZ, P0 ;  /* 0x000000ff02037207 */ /* 0x001fe40000000000 */
[----:B------:R-:W-:-:S03]  /*af80*/  ISETP.GE.U32.AND P0, PT, R27, 0x4, PT ;  /* 0x000000041b00780c */ /* 0x000fc60003f06070 */
[----:B------:R-:W-:-:S05]  /*af90*/  IMAD.IADD R3, R0, 0x1, R3 ;  /* 0x0000000100037824 */ /* 0x000fca00078e0203 */
[----:B------:R-:W0:Y:S02]  /*afa0*/  SHFL.UP PT, R2, R3, 0x2, RZ ;  /* 0x0440000003027989 */ /* 0x000e2400000e00ff */
[----:B0-----:R-:W-:Y:S02]  /*afb0*/  SEL R2, R2, RZ, P1 ;  /* 0x000000ff02027207 */ /* 0x001fe40000800000 */
[----:B------:R-:W-:Y:S02]  /*afc0*/  ISETP.GE.U32.AND P1, PT, R27, 0x8, PT ;  /* 0x000000081b00780c */ /* 0x000fe40003f26070 */
[----:B------:R-:W-:-:S05]  /*afd0*/  IADD3 R2, R3, R2, RZ ;  /* 0x0000000203027210 */ /* 0x000fca0007ffe0ff */
[----:B------:R-:W0:Y:S02]  /*afe0*/  SHFL.UP PT, R7, R2, 0x4, RZ ;  /* 0x0480000002077989 */ /* 0x000e2400000e00ff */
[----:B0-----:R-:W-:Y:S02]  /*aff0*/  SEL R7, R7, RZ, P0 ;  /* 0x000000ff07077207 */ /* 0x001fe40000000000 */
[----:B------:R-:W-:-:S03]  /*b000*/  ISETP.GE.U32.AND P0, PT, R27, 0x10, PT ;  /* 0x000000101b00780c */ /* 0x000fc60003f06070 */
[----:B------:R-:W-:-:S05]  /*b010*/  IMAD.IADD R7, R2, 0x1, R7 ;  /* 0x0000000102077824 */ /* 0x000fca00078e0207 */
[----:B------:R-:W0:Y:S02]  /*b020*/  SHFL.UP PT, R8, R7, 0x8, RZ ;  /* 0x0500000007087989 */ /* 0x000e2400000e00ff */
[----:B0-----:R-:W-:-:S05]  /*b030*/  SEL R8, R8, RZ, P1 ;  /* 0x000000ff08087207 */ /* 0x001fca0000800000 */
[----:B------:R-:W-:-:S05]  /*b040*/  IMAD.IADD R8, R7, 0x1, R8 ;  /* 0x0000000107087824 */ /* 0x000fca00078e0208 */
[----:B------:R-:W0:Y:S02]  /*b050*/  SHFL.UP PT, R9, R8, 0x10, RZ ;  /* 0x0600000008097989 */ /* 0x000e2400000e00ff */
[----:B0-----:R-:W-:-:S05]  /*b060*/  SEL R9, R9, RZ, P0 ;  /* 0x000000ff09097207 */ /* 0x001fca0000000000 */
[----:B------:R-:W-:-:S05]  /*b070*/  IMAD.IADD R8, R8, 0x1, R9 ;  /* 0x0000000108087824 */ /* 0x000fca00078e0209 */
[----:B------:R-:W0:Y:S02]  /*b080*/  SHFL.IDX PT, R3, R8, 0x1f, 0x1f ;  /* 0x03e01f0008037f89 */ /* 0x000e2400000e0000 */
[----:B0-----:R-:W-:-:S04]  /*b090*/  IMAD R2, R3, UR4, RZ ;  /* 0x0000000403027c24 */ /* 0x001fc8000f8e02ff */
[----:B------:R-:W-:-:S05]  /*b0a0*/  IMAD.IADD R5, R2, 0x1, R5 ;  /* 0x0000000102057824 */ /* 0x000fca00078e0205 */
[----:B------:R-:W-:-:S13]  /*b0b0*/  ISETP.GT.AND P0, PT, R5, UR6, PT ;  /* 0x0000000605007c0c */ /* 0x000fda000bf04270 */
[----:B------:R-:W-:Y:S05]  /*b0c0*/  @!P0 BRA `(.L_x_169) ;  /* 0xfffffffc00648947 */ /* 0x000fea000383ffff */
.L_x_165:
[----:B------:R-:W-:-:S05]  /*b0d0*/  IADD3 R11, -R2, R5, RZ ;  /* 0x00000005020b7210 */ /* 0x000fca0007ffe1ff */
[----:B------:R-:W-:-:S05]  /*b0e0*/  IMAD R2, R8, UR4, R11 ;  /* 0x0000000408027c24 */ /* 0x000fca000f8e020b */
[----:B------:R-:W-:-:S13]  /*b0f0*/  ISETP.GT.AND P0, PT, R2, UR6, PT ;  /* 0x0000000602007c0c */ /* 0x000fda000bf04270 */
[----:B------:R-:W-:-:S04]  /*b100*/  VOTE.ANY R7, PT, !P0 ;  /* 0x0000000000077806 */ /* 0x000fc800040e0100 */
[----:B------:R-:W0:Y:S01]  /*b110*/  POPC R19, R7 ;  /* 0x0000000700137309 */ /* 0x000e220000000000 */
[----:B------:R-:W-:Y:S01]  /*b120*/  ISETP.NE.AND P0, PT, R7, RZ, PT ;  /* 0x000000ff0700720c */ /* 0x000fe20003f05270 */
[----:B0-----:R-:W0:Y:S02]  /*b130*/  SHFL.IDX PT, R0, R0, R19, 0x1f ;  /* 0x00001f1300007589 */ /* 0x001e2400000e0000 */
[----:B0-----:R-:W-:-:S04]  /*b140*/  IABS R5, R0 ;  /* 0x0000000000057213 */ /* 0x001fc80000000000 */
[----:B------:R-:W0:Y:S08]  /*b150*/  I2F.RP R9, R5 ;  /* 0x0000000500097306 */ /* 0x000e300000209400 */
[----:B0-----:R-:W0:Y:S02]  /*b160*/  MUFU.RCP R9, R9 ;  /* 0x0000000900097308 */ /* 0x001e240000001000 */
[----:B0-----:R-:W-:-:S06]  /*b170*/  VIADD R2, R9, 0xffffffe ;  /* 0x0ffffffe09027836 */ /* 0x001fcc0000000000 */
[----:B------:R0:W1:Y:S01]  /*b180*/  F2I.FTZ.U32.TRUNC.NTZ R3, R2 ;  /* 0x0000000200037305 */ /* 0x000062000021f000 */
[----:B------:R-:W-:Y:S05]  /*b190*/  @!P0 BRA `(.L_x_170) ;  /* 0x0000000000088947 */ /* 0x000fea0003800000 */
[----:B------:R-:W-:-:S05]  /*b1a0*/  VIADD R7, R19, 0xffffffff ;  /* 0xffffffff13077836 */ /* 0x000fca0000000000 */
[----:B------:R2:W3:Y:S02]  /*b1b0*/  SHFL.IDX PT, R16, R8, R7, 0x1f ;  /* 0x00001f0708107589 */ /* 0x0004e400000e0000 */
.L_x_170:
[----:B---3--:R-:W-:Y:S01]  /*b1c0*/  IMAD R16, R16, UR4, R11 ;  /* 0x0000000410107c24 */ /* 0x008fe2000f8e020b */
[----:B------:R-:W-:Y:S01]  /*b1d0*/  IABS R10, R0 ;  /* 0x00000000000a7213 */ /* 0x000fe20000000000 */
[----:B01----:R-:W-:Y:S02]  /*b1e0*/  IMAD.MOV R2, RZ, RZ, -R3 ;  /* 0x000000ffff027224 */ /* 0x003fe400078e0a03 */
[----:B------:R-:W-:Y:S01]  /*b1f0*/  IMAD.IADD R19, R19, 0x1, R4 ;  /* 0x0000000113137824 */ /* 0x000fe200078e0204 */
[----:B------:R-:W-:Y:S01]  /*b200*/  IADD3 R9, -R16, UR6, RZ ;  /* 0x0000000610097c10 */ /* 0x000fe2000fffe1ff */
[----:B--2---:R-:W-:Y:S01]  /*b210*/  IMAD R7, R2, R5, RZ ;  /* 0x0000000502077224 */ /* 0x004fe200078e02ff */
[----:B------:R-:W-:Y:S01]  /*b220*/  MOV R2, RZ ;  /* 0x000000ff00027202 */ /* 0x000fe20000000f00 */
[----:B------:R-:W-:Y:S01]  /*b230*/  IMAD.MOV R10, RZ, RZ, -R10 ;  /* 0x000000ffff0a7224 */ /* 0x000fe200078e0a0a */
[----:B------:R-:W-:-:S03]  /*b240*/  IABS R8, R9 ;  /* 0x0000000900087213 */ /* 0x000fc60000000000 */
[----:B------:R-:W-:-:S04]  /*b250*/  IMAD.HI.U32 R2, R3, R7, R2 ;  /* 0x0000000703027227 */ /* 0x000fc800078e0002 */
[----:B------:R-:W-:Y:S02]  /*b260*/  IMAD.MOV.U32 R3, RZ, RZ, R8 ;  /* 0x000000ffff037224 */ /* 0x000fe400078e0008 */
[----:B------:R-:W-:Y:S02]  /*b270*/  IMAD.MOV.U32 R8, RZ, RZ, R10 ;  /* 0x000000ffff087224 */ /* 0x000fe400078e000a */
[----:B------:R-:W-:-:S04]  /*b280*/  IMAD.HI.U32 R2, R2, R3, RZ ;  /* 0x0000000302027227 */ /* 0x000fc800078e00ff */
[----:B------:R-:W-:Y:S01]  /*b290*/  IMAD R8, R2, R8, R3 ;  /* 0x0000000802087224 */ /* 0x000fe200078e0203 */
[----:B------:R-:W-:-:S04]  /*b2a0*/  LOP3.LUT R3, R9, R0, RZ, 0x3c, !PT ;  /* 0x0000000009037212 */ /* 0x000fc800078e3cff */
[----:B------:R-:W-:-:S13]  /*b2b0*/  ISETP.GT.U32.AND P0, PT, R5, R8, PT ;  /* 0x000000080500720c */ /* 0x000fda0003f04070 */
[----:B------:R-:W-:Y:S02]  /*b2c0*/  @!P0 IMAD.IADD R8, R8, 0x1, -R5 ;  /* 0x0000000108088824 */ /* 0x000fe400078e0a05 */
[----:B------:R-:W-:-:S03]  /*b2d0*/  @!P0 VIADD R2, R2, 0x1 ;  /* 0x0000000102028836 */ /* 0x000fc60000000000 */
[----:B------:R-:W-:-:S13]  /*b2e0*/  ISETP.GE.U32.AND P0, PT, R8, R5, PT ;  /* 0x000000050800720c */ /* 0x000fda0003f06070 */
[----:B------:R-:W-:Y:S02]  /*b2f0*/  @P0 IADD3 R2, R2, 0x1, RZ ;  /* 0x0000000102020810 */ /* 0x000fe40007ffe0ff */
[----:B------:R-:W-:-:S13]  /*b300*/  ISETP.GE.AND P0, PT, R3, RZ, PT ;  /* 0x000000ff0300720c */ /* 0x000fda0003f06270 */
[----:B------:R-:W-:Y:S01]  /*b310*/  @!P0 IMAD.MOV R2, RZ, RZ, -R2 ;  /* 0x000000ffff028224 */ /* 0x000fe200078e0a02 */
[----:B------:R-:W-:-:S13]  /*b320*/  ISETP.NE.AND P0, PT, R0, RZ, PT ;  /* 0x000000ff0000720c */ /* 0x000fda0003f05270 */
[----:B------:R-:W-:-:S05]  /*b330*/  @!P0 LOP3.LUT R2, RZ, R0, RZ, 0x33, !PT ;  /* 0x00000000ff028212 */ /* 0x000fca00078e33ff */
[--C-:B------:R-:W-:Y:S02]  /*b340*/  IMAD.MOV R17, RZ, RZ, -R2.reuse ;  /* 0x000000ffff117224 */ /* 0x100fe400078e0a02 */
[----:B------:R-:W-:Y:S02]  /*b350*/  IMAD.MOV.U32 R18, RZ, RZ, R2 ;  /* 0x000000ffff127224 */ /* 0x000fe400078e0002 */
[----:B------:R-:W-:Y:S01]  /*b360*/  IMAD R17, R0, R17, R9 ;  /* 0x0000001100117224 */ /* 0x000fe200078e0209 */
[----:B------:R-:W-:Y:S06]  /*b370*/  BRA `(.L_x_171) ;  /* 0x00000000000c7947 */ /* 0x000fec0003800000 */
.L_x_166:
[----:B------:R-:W-:Y:S01]  /*b380*/  MOV R17, RZ ;  /* 0x000000ff00117202 */ /* 0x000fe20000000f00 */
[----:B------:R-:W-:Y:S02]  /*b390*/  IMAD.U32 R16, RZ, RZ, UR6 ;  /* 0x00000006ff107e24 */ /* 0x000fe4000f8e00ff */
[----:B------:R-:W-:-:S07]  /*b3a0*/  IMAD.MOV.U32 R18, RZ, RZ, RZ ;  /* 0x000000ffff127224 */ /* 0x000fce00078e00ff */
.L_x_171:
[----:B------:R-:W-:Y:S01]  /*b3b0*/  ISETP.NE.AND P0, PT, R27, RZ, PT ;  /* 0x000000ff1b00720c */ /* 0x000fe20003f05270 */
[----:B------:R0:W-:Y:S01]  /*b3c0*/  STL [R1+0xc], RZ ;  /* 0x00000cff01007387 */ /* 0x0001e20000100800 */
[----:B------:R-:W-:Y:S02]  /*b3d0*/  IMAD.MOV.U32 R24, RZ, RZ, 0x1 ;  /* 0x00000001ff187424 */ /* 0x000fe400078e00ff */
[----:B------:R-:W-:-:S09]  /*b3e0*/  IMAD.MOV.U32 R22, RZ, RZ, RZ ;  /* 0x000000ffff167224 */ /* 0x000fd200078e00ff */
[----:B------:R-:W1:Y:S01]  /*b3f0*/  @!P0 S2R R3, SR_CgaCtaId ;  /* 0x0000000000038919 */ /* 0x000e620000008800 */
[----:B------:R-:W-:-:S04]  /*b400*/  @!P0 MOV R0, 0x400 ;  /* 0x0000040000008802 */ /* 0x000fc80000000f00 */
[----:B-1----:R-:W-:-:S05]  /*b410*/  @!P0 LEA R0, R3, R0, 0x18 ;  /* 0x0000000003008211 */ /* 0x002fca00078ec0ff */
[----:B------:R0:W-:Y:S01]  /*b420*/  @!P0 STS.128 [R0+0x308d0], R16 ;  /* 0x0308d01000008388 */ /* 0x0001e20000000c00 */
[----:B------:R-:W-:Y:S06]  /*b430*/  BAR.ARV 0x5, 0x1a0 ;  /* 0x0146800000007b1d */ /* 0x000fec0000002000 */
[----:B------:R-:W-:-:S13]  /*b440*/  ISETP.GE.AND P0, PT, R19, UR5, PT ;  /* 0x0000000513007c0c */ /* 0x000fda000bf06270 */
[----:B------:R-:W-:Y:S05]  /*b450*/  @P0 BRA `(.L_x_172) ;  /* 0x0000003000140947 */ /* 0x000fea0003800000 */
[----:B------:R1:W-:Y:S01]  /*b460*/  STL [R1+0xc], RZ ;  /* 0x00000cff01007387 */ /* 0x0003e20000100800 */
[----:B------:R-:W-:Y:S01]  /*b470*/  MOV R24, 0x1 ;  /* 0x0000000100187802 */ /* 0x000fe20000000f00 */
[----:B------:R-:W-:Y:S01]  /*b480*/  IMAD.MOV.U32 R22, RZ, RZ, RZ ;  /* 0x000000ffff167224 */ /* 0x000fe200078e00ff */
[----:B------:R-:W-:Y:S01]  /*b490*/  ULDC UR37, c[0x0][0xc] ;  /* 0x0000030000257ab9 */ /* 0x000fe20000000800 */
[----:B------:R-:W-:-:S05]  /*b4a0*/  ULDC.64 UR38, c[0x0][0x198] ;  /* 0x0000660000267ab9 */ /* 0x000fca0000000a00 */
.L_x_235:
[----:B--2---:R-:W2:Y:S02]  /*b4b0*/  LDC.64 R28, c[0x0][0xc60] ;  /* 0x00031800ff1c7b82 */ /* 0x004ea40000000a00 */
[----:B--2---:R-:W-:-:S06]  /*b4c0*/  IMAD.WIDE R28, R19, 0x4, R28 ;  /* 0x00000004131c7825 */ /* 0x004fcc00078e021c */
[----:B------:R-:W2:Y:S01]  /*b4d0*/  LDG.E R28, desc[UR46][R28.64] ;  /* 0x0000002e1c1c7981 */ /* 0x000ea2000c1e1900 */
[----:B------:R-:W-:Y:S05]  /*b4e0*/  YIELD ;  /* 0x0000000000007946 */ /* 0x000fea0003800000 */
[----:B------:R-:W-:Y:S01]  /*b4f0*/  ULDC.64 UR4, c[0x0][0xa28] ;  /* 0x00028a0000047ab9 */ /* 0x000fe20000000a00 */
[----:B------:R-:W-:Y:S01]  /*b500*/  IMAD.MOV.U32 R23, RZ, RZ, RZ ;  /* 0x000000ffff177224 */ /* 0x000fe200078e00ff */
[----:B------:R-:W-:-:S04]  /*b510*/  ISETP.NE.U32.AND P0, PT, RZ, UR4, PT ;  /* 0x00000004ff007c0c */ /* 0x000fc8000bf05070 */
[----:B------:R-:W-:Y:S01]  /*b520*/  ISETP.NE.AND.EX P0, PT, RZ, UR5, PT, P0 ;  /* 0x00000005ff007c0c */ /* 0x000fe2000bf05300 */
[----:B0-----:R-:W-:Y:S01]  /*b530*/  IMAD.MOV.U32 R0, RZ, RZ, RZ ;  /* 0x000000ffff007224 */ /* 0x001fe200078e00ff */
[----:B--2---:R-:W-:-:S11]  /*b540*/  SHF.R.S32.HI R5, RZ, 0x1f, R28 ;  /* 0x0000001fff057819 */ /* 0x004fd6000001141c */
[----:B------:R-:W-:-:S04]  /*b550*/  @P0 LEA R2, P1, R28, UR4, 0x2 ;  /* 0x000000041c020c11 */ /* 0x000fc8000f8210ff */
[----:B------:R-:W-:Y:S01]  /*b560*/  @P0 LEA.HI.X R3, R28, UR5, R5, 0x2, P1 ;  /* 0x000000051c030c11 */ /* 0x000fe200088f1405 */
[----:B------:R-:W-:-:S04]  /*b570*/  ULDC.64 UR4, c[0x0][0xa00] ;  /* 0x0002800000047ab9 */ /* 0x000fc80000000a00 */
[----:B------:R0:W5:Y:S01]  /*b580*/  @P0 LDG.E R23, desc[UR46][R2.64] ;  /* 0x0000002e02170981 */ /* 0x000162000c1e1900 */
[----:B------:R-:W-:-:S04]  /*b590*/  ISETP.NE.U32.AND P0, PT, RZ, UR4, PT ;  /* 0x00000004ff007c0c */ /* 0x000fc8000bf05070 */
[----:B------:R-:W-:-:S13]  /*b5a0*/  ISETP.NE.AND.EX P0, PT, RZ, UR5, PT, P0 ;  /* 0x00000005ff007c0c */ /* 0x000fda000bf05300 */
[----:B0-----:R-:W-:-:S04]  /*b5b0*/  @P0 LEA R2, P1, R28, UR4, 0x2 ;  /* 0x000000041c020c11 */ /* 0x001fc8000f8210ff */
[----:B------:R-:W-:Y:S01]  /*b5c0*/  @P0 LEA.HI.X R3, R28, UR5, R5, 0x2, P1 ;  /* 0x000000051c030c11 */ /* 0x000fe200088f1405 */
[----:B------:R-:W-:-:S04]  /*b5d0*/  ULDC.64 UR4, c[0x0][0xa20] ;  /* 0x0002880000047ab9 */ /* 0x000fc80000000a00 */
[----:B------:R-:W2:Y:S01]  /*b5e0*/  @P0 LDG.E R0, desc[UR46][R2.64] ;  /* 0x0000002e02000981 */ /* 0x000ea2000c1e1900 */
[----:B------:R-:W-:Y:S01]  /*b5f0*/  ISETP.NE.U32.AND P0, PT, RZ, UR4, PT ;  /* 0x00000004ff007c0c */ /* 0x000fe2000bf05070 */
[----:B------:R-:W-:-:S03]  /*b600*/  IMAD.SHL.U32 R6, R28, 0x4, RZ ;  /* 0x000000041c067824 */ /* 0x000fc600078e00ff */
[----:B------:R-:W-:-:S13]  /*b610*/  ISETP.NE.AND.EX P0, PT, RZ, UR5, PT, P0 ;  /* 0x00000005ff007c0c */ /* 0x000fda000bf05300 */
[----:B------:R-:W-:Y:S01]  /*b620*/  @P0 IADD3 R4, P1, R6, UR4, RZ ;  /* 0x0000000406040c10 */ /* 0x000fe2000ff3e0ff */
[----:B--2---:R0:W-:Y:S04]  /*b630*/  STL [R1+0x10], R0 ;  /* 0x0000100001007387 */ /* 0x0041e80000100800 */
[----:B------:R2:W-:Y:S01]  /*b640*/  STL [R1], R6 ;  /* 0x0000000601007387 */ /* 0x0005e20000100800 */
[----:B0-----:R-:W-:-:S04]  /*b650*/  SHF.L.U64.HI R0, R28, 0x2, R5 ;  /* 0x000000021c007819 */ /* 0x001fc80000010205 */
[----:B------:R-:W-:Y:S01]  /*b660*/  @P0 IADD3.X R5, R0, UR5, RZ, P1, !PT ;  /* 0x0000000500050c10 */ /* 0x000fe20008ffe4ff */
[----:B------:R-:W-:Y:S01]  /*b670*/  ULDC.64 UR4, c[0x0][0xa08] ;  /* 0x0002820000047ab9 */ /* 0x000fe20000000a00 */
[----:B------:R0:W-:Y:S01]  /*b680*/  STL [R1+0x4], R0 ;  /* 0x0000040001007387 */ /* 0x0001e20000100800 */
[----:B------:R-:W-:Y:S02]  /*b690*/  IADD3 R2, P1, R6, UR4, RZ ;  /* 0x0000000406027c10 */ /* 0x000fe4000ff3e0ff */
[----:B--2---:R-:W-:Y:S02]  /*b6a0*/  MOV R6, RZ ;  /* 0x000000ff00067202 */ /* 0x004fe40000000f00 */
[----:B------:R-:W-:Y:S02]  /*b6b0*/  IADD3.X R3, R0, UR5, RZ, P1, !PT ;  /* 0x0000000500037c10 */ /* 0x000fe40008ffe4ff */
[----:B------:R-:W-:-:S04]  /*b6c0*/  ISETP.NE.U32.AND P1, PT, RZ, UR4, PT ;  /* 0x00000004ff007c0c */ /* 0x000fc8000bf25070 */
[----:B------:R-:W-:Y:S01]  /*b6d0*/  ISETP.NE.AND.EX P1, PT, RZ, UR5, PT, P1 ;  /* 0x00000005ff007c0c */ /* 0x000fe2000bf25310 */
[----:B------:R-:W-:Y:S02]  /*b6e0*/  ULDC.64 UR4, c[0x0][0x3f8] ;  /* 0x0000fe0000047ab9 */ /* 0x000fe40000000a00 */
[----:B------:R-:W-:-:S03]  /*b6f0*/  UISETP.NE.U32.AND UP0, UPT, UR4, URZ, UPT ;  /* 0x0000003f0400728c */ /* 0x000fc6000bf05070 */
[----:B------:R-:W-:Y:S01]  /*b700*/  ULDC UR4, c[0x0][0x404] ;  /* 0x0001010000047ab9 */ /* 0x000fe20000000800 */
[----:B------:R-:W-:-:S03]  /*b710*/  UISETP.NE.AND.EX UP0, UPT, UR5, URZ, UPT, UP0 ;  /* 0x0000003f0500728c */ /* 0x000fc6000bf05300 */
[----:B------:R-:W-:Y:S01]  /*b720*/  ULDC UR5, c[0x0][0x2e0] ;  /* 0x0000b80000057ab9 */ /* 0x000fe20000000800 */
[----:B------:R-:W-:Y:S02]  /*b730*/  USEL UR4, UR4, 0x1, UP0 ;  /* 0x0000000104047887 */ /* 0x000fe40008000000 */
[----:B------:R2:W5:Y:S02]  /*b740*/  @P1 LDG.E R6, desc[UR46][R2.64] ;  /* 0x0000002e02061981 */ /* 0x000564000c1e1900 */
[----:B------:R-:W-:-:S06]  /*b750*/  UIMAD UR4, UR4, UR5, URZ ;  /* 0x00000005040472a4 */ /* 0x000fcc000f8e023f */
[----:B0-----:R-:W-:-:S06]  /*b760*/  IMAD.U32 R0, RZ, RZ, UR4 ;  /* 0x00000004ff007e24 */ /* 0x001fcc000f8e00ff */
[----:B------:R2:W5:Y:S01]  /*b770*/  @P0 LDG.E R0, desc[UR46][R4.64] ;  /* 0x0000002e04000981 */ /* 0x000562000c1e1900 */
[----:B------:R-:W-:Y:S05]  /*b780*/  @P0 BRA `(.L_x_173) ;  /* 0x0000000000100947 */ /* 0x000fea0003800000 */
[----:B------:R-:W-:Y:S05]  /*b790*/  @!P1 BRA `(.L_x_173) ;  /* 0x00000000000c9947 */ /* 0x000fea0003800000 */
[----:B--2---:R-:W2:Y:S04]  /*b7a0*/  LDG.E R5, desc[UR46][R2.64] ;  /* 0x0000002e02057981 */ /* 0x004ea8000c1e1900 */
[----:B-----5:R-:W2:Y:S02]  /*b7b0*/  LDG.E R0, desc[UR46][R2.64+0x4] ;  /* 0x0000042e02007981 */ /* 0x020ea4000c1e1900 */
[----:B--2---:R-:W-:-:S07]  /*b7c0*/  IMAD.IADD R0, R0, 0x1, -R5 ;  /* 0x0000000100007824 */ /* 0x004fce00078e0a05 */
.L_x_173:
[----:B--2--5:R-:W-:Y:S01]  /*b7d0*/  IMAD.IADD R2, R0, 0x1, -R23 ;  /* 0x0000000100027824 */ /* 0x024fe200078e0a17 */
[----:B------:R-:W-:Y:S01]  /*b7e0*/  BSSY B6, `(.L_x_174) ;  /* 0x0000235000067945 */ /* 0x000fe20003800000 */
[----:B------:R-:W-:Y:S02]  /*b7f0*/  IADD3 R23, R6, R23, RZ ;  /* 0x0000001706177210 */ /* 0x000fe40007ffe0ff */
[C---:B------:R-:W-:Y:S01]  /*b800*/  VIADD R0, R2.reuse, 0xbf ;  /* 0x000000bf02007836 */ /* 0x040fe20000000000 */
[----:B------:R0:W-:Y:S01]  /*b810*/  STL [R1+0x8], R2 ;  /* 0x0000080201007387 */ /* 0x0001e20000100800 */
[----:B------:R-:W-:Y:S02]  /*b820*/  ISETP.GT.AND P0, PT, R2, RZ, PT ;  /* 0x000000ff0200720c */ /* 0x000fe40003f04270 */
[----:B------:R-:W-:-:S05]  /*b830*/  IMAD.HI R0, R0, 0x2aaaaaab, RZ ;  /* 0x2aaaaaab00007827 */ /* 0x000fca00078e02ff */
[----:B------:R-:W-:-:S04]  /*b840*/  SHF.R.U32.HI R29, RZ, 0x1f, R0 ;  /* 0x0000001fff1d7819 */ /* 0x000fc80000011600 */
[----:B------:R-:W-:Y:S02]  /*b850*/  LEA.HI.SX32 R29, R0, R29, 0x1b ;  /* 0x0000001d001d7211 */ /* 0x000fe400078fdaff */
[----:B0-----:R-:W-:Y:S05]  /*b860*/  @P0 BRA `(.L_x_175) ;  /* 0x00000000003c0947 */ /* 0x001fea0003800000 */
[----:B------:R-:W-:-:S13]  /*b870*/  ISETP.NE.AND P1, PT, R27, RZ, PT ;  /* 0x000000ff1b00720c */ /* 0x000fda0003f25270 */
[----:B------:R-:W-:Y:S05]  /*b880*/  @P1 BRA `(.L_x_176) ;  /* 0x0000002000a81947 */ /* 0x000fea0003800000 */
[----:B------:R-:W0:Y:S01]  /*b890*/  S2R R7, SR_LANEID ;  /* 0x0000000000077919 */ /* 0x000e220000000000 */
[----:B------:R-:W-:Y:S01]  /*b8a0*/  VOTEU.ANY UR4, UPT, PT ;  /* 0x0000000000047886 */ /* 0x000fe200038e0100 */
[----:B------:R-:W2:Y:S01]  /*b8b0*/  LDC.64 R2, c[0x0][0xc38] ;  /* 0x00030e00ff027b82 */ /* 0x000ea20000000a00 */
[----:B------:R-:W0:Y:S08]  /*b8c0*/  FLO.U32 R0, UR4 ;  /* 0x0000000400007d00 */ /* 0x000e3000080e0000 */
[----:B------:R-:W2:Y:S01]  /*b8d0*/  POPC R5, UR4 ;  /* 0x0000000400057d09 */ /* 0x000ea20008000000 */
[----:B0-----:R-:W-:-:S13]  /*b8e0*/  ISETP.EQ.U32.AND P0, PT, R0, R7, PT ;  /* 0x000000070000720c */ /* 0x001fda0003f02070 */
[----:B--2---:R-:W2:Y:S01]  /*b8f0*/  @P0 ATOMG.E.ADD.STRONG.GPU PT, R3, desc[UR46][R2.64], R5 ;  /* 0x00000005020309a8 */ /* 0x004ea200081ee1ee */
[----:B------:R-:W0:Y:S02]  /*b900*/  S2R R4, SR_LTMASK ;  /* 0x0000000000047919 */ /* 0x000e240000003900 */
[----:B0-----:R-:W-:-:S04]  /*b910*/  LOP3.LUT R4, R4, UR4, RZ, 0xc0, !PT ;  /* 0x0000000404047c12 */ /* 0x001fc8000f8ec0ff */
[----:B------:R-:W0:Y:S01]  /*b920*/  POPC R7, R4 ;  /* 0x0000000400077309 */ /* 0x000e220000000000 */
[----:B--2---:R-:W0:Y:S02]  /*b930*/  SHFL.IDX PT, R0, R3, R0, 0x1f ;  /* 0x00001f0003007589 */ /* 0x004e2400000e0000 */
[----:B0-----:R-:W-:Y:S01]  /*b940*/  IADD3 R16, R0, UR37, R7 ;  /* 0x0000002500107c10 */ /* 0x001fe2000fffe007 */
[----:B------:R-:W-:Y:S06]  /*b950*/  BRA `(.L_x_176) ;  /* 0x0000002000747947 */ /* 0x000fec0003800000 */
.L_x_175:
[----:B------:R-:W0:Y:S01]  /*b960*/  S2R R3, SR_CgaCtaId ;  /* 0x0000000000037919 */ /* 0x000e220000008800 */
[----:B------:R-:W-:-:S04]  /*b970*/  MOV R26, 0x400 ;  /* 0x00000400001a7802 */ /* 0x000fc80000000f00 */
[----:B0-----:R-:W-:-:S05]  /*b980*/  LEA R26, R3, R26, 0x18 ;  /* 0x0000001a031a7211 */ /* 0x001fca00078ec0ff */
[----:B------:R-:W-:-:S05]  /*b990*/  VIADD R0, R26, 0x12400 ;  /* 0x000124001a007836 */ /* 0x000fca0000000000 */
[----:B------:R-:W-:-:S13]  /*b9a0*/  LOP3.LUT P0, RZ, R0, 0x3ff, RZ, 0xc0, !PT ;  /* 0x000003ff00ff7812 */ /* 0x000fda000780c0ff */
[----:B------:R-:W-:Y:S05]  /*b9b0*/  @!P0 BRA `(.L_x_177) ;  /* 0x0000000000408947 */ /* 0x000fea0003800000 */
[----:B------:R-:W-:Y:S01]  /*b9c0*/  MOV R2, 0x0 ;  /* 0x0000000000027802 */ /* 0x000fe20000000f00 */
[----:B------:R-:W-:Y:S01]  /*b9d0*/  ULDC.64 UR6, c[0x4][0xa8] ;  /* 0x01002a0000067ab9 */ /* 0x000fe20000000a00 */
[----:B------:R-:W-:Y:S01]  /*b9e0*/  ULDC.64 UR8, c[0x4][0xb0] ;  /* 0x01002c0000087ab9 */ /* 0x000fe20000000a00 */
[----:B------:R-:W-:Y:S01]  /*b9f0*/  ULDC.64 UR4, c[0x4][0x30] ;  /* 0x01000c0000047ab9 */ /* 0x000fe20000000a00 */
[----:B------:R-:W-:Y:S01]  /*ba00*/  IMAD.U32 R4, RZ, RZ, UR6 ;  /* 0x00000006ff047e24 */ /* 0x000fe2000f8e00ff */
[----:B------:R-:W-:Y:S01]  /*ba10*/  MOV R7, UR9 ;  /* 0x0000000900077c02 */ /* 0x000fe20008000f00 */
[----:B------:R-:W0:Y:S01]  /*ba20*/  LDC.64 R2, c[0x4][R2] ;  /* 0x0100000002027b82 */ /* 0x000e220000000a00 */
[----:B------:R-:W-:Y:S01]  /*ba30*/  IMAD.U32 R5, RZ, RZ, UR7 ;  /* 0x00000007ff057e24 */ /* 0x000fe2000f8e00ff */
[----:B------:R-:W-:Y:S01]  /*ba40*/  MOV R12, 0x1 ;  /* 0x00000001000c7802 */ /* 0x000fe20000000f00 */
[----:B------:R-:W-:Y:S02]  /*ba50*/  IMAD.U32 R6, RZ, RZ, UR8 ;  /* 0x00000008ff067e24 */ /* 0x000fe4000f8e00ff */
[----:B------:R-:W-:-:S02]  /*ba60*/  IMAD.U32 R10, RZ, RZ, UR4 ;  /* 0x00000004ff0a7e24 */ /* 0x000fc4000f8e00ff */
[----:B------:R-:W-:Y:S02]  /*ba70*/  IMAD.U32 R11, RZ, RZ, UR5 ;  /* 0x00000005ff0b7e24 */ /* 0x000fe4000f8e00ff */
[----:B------:R-:W-:Y:S02]  /*ba80*/  IMAD.MOV.U32 R8, RZ, RZ, 0x70 ;  /* 0x00000070ff087424 */ /* 0x000fe400078e00ff */
[----:B------:R-:W-:-:S07]  /*ba90*/  IMAD.MOV.U32 R13, RZ, RZ, RZ ;  /* 0x000000ffff0d7224 */ /* 0x000fce00078e00ff */
[----:B------:R-:W-:-:S07]  /*baa0*/  LEPC R20, `(.L_x_177) ;  /* 0x000000001014794e */ /* 0x000fce0000000000 */
[----:B01----:R-:W-:Y:S05]  /*bab0*/  CALL.ABS.NOINC R2 ;  /* 0x0000000002007343 */ /* 0x003fea0003c00000 */
.L_x_177:
        /* <DEDUP_REMOVED lines=8> */
[----:B------:R-:W-:Y:S01]  /*bb40*/  IMAD.U32 R4, RZ, RZ, UR6 ;  /* 0x00000006ff047e24 */ /* 0x000fe2000f8e00ff */
[----:B------:R-:W-:Y:S01]  /*bb50*/  MOV R5, UR7 ;  /* 0x0000000700057c02 */ /* 0x000fe20008000f00 */
[----:B------:R-:W-:Y:S01]  /*bb60*/  IMAD.U32 R6, RZ, RZ, UR8 ;  /* 0x00000008ff067e24 */ /* 0x000fe2000f8e00ff */
[----:B------:R-:W-:Y:S01]  /*bb70*/  MOV R11, UR5 ;  /* 0x00000005000b7c02 */ /* 0x000fe20008000f00 */
[----:B------:R-:W-:Y:S02]  /*bb80*/  IMAD.U32 R7, RZ, RZ, UR9 ;  /* 0x00000009ff077e24 */ /* 0x000fe4000f8e00ff */
[----:B------:R-:W-:-:S02]  /*bb90*/  IMAD.U32 R10, RZ, RZ, UR4 ;  /* 0x00000004ff0a7e24 */ /* 0x000fc4000f8e00ff */
[----:B------:R-:W-:Y:S02]  /*bba0*/  IMAD.MOV.U32 R8, RZ, RZ, 0x70 ;  /* 0x00000070ff087424 */ /* 0x000fe400078e00ff */
[----:B------:R-:W-:Y:S02]  /*bbb0*/  IMAD.MOV.U32 R12, RZ, RZ, 0x1 ;  /* 0x00000001ff0c7424 */ /* 0x000fe400078e00ff */
[----:B0-----:R-:W-:-:S07]  /*bbc0*/  IMAD.MOV.U32 R13, RZ, RZ, RZ ;  /* 0x000000ffff0d7224 */ /* 0x001fce00078e00ff */
[----:B------:R-:W-:-:S07]  /*bbd0*/  LEPC R20, `(.L_x_179) ;  /* 0x000000001014794e */ /* 0x000fce0000000000 */
[----:B-12---:R-:W-:Y:S05]  /*bbe0*/  CALL.ABS.NOINC R2 ;  /* 0x0000000002007343 */ /* 0x006fea0003c00000 */
.L_x_179:
[----:B------:R-:W-:Y:S01]  /*bbf0*/  MOV R2, 0x0 ;  /* 0x0000000000027802 */ /* 0x000fe20000000f00 */
[----:B------:R-:W-:Y:S01]  /*bc00*/  ULDC.64 UR6, c[0x4][0xa8] ;  /* 0x01002a0000067ab9 */ /* 0x000fe20000000a00 */
[----:B------:R-:W-:Y:S01]  /*bc10*/  ULDC.64 UR8, c[0x4][0xb0] ;  /* 0x01002c0000087ab9 */ /* 0x000fe20000000a00 */
[----:B------:R-:W-:Y:S01]  /*bc20*/  ULDC.64 UR4, c[0x4][0x40] ;  /* 0x0100100000047ab9 */ /* 0x000fe20000000a00 */
[----:B------:R-:W-:Y:S01]  /*bc30*/  MOV R4, UR6 ;  /* 0x0000000600047c02 */ /* 0x000fe20008000f00 */
[----:B------:R-:W-:Y:S01]  /*bc40*/  IMAD.U32 R5, RZ, RZ, UR7 ;  /* 0x00000007ff057e24 */ /* 0x000fe2000f8e00ff */
[----:B------:R-:W0:Y:S01]  /*bc50*/  LDC.64 R2, c[0x4][R2] ;  /* 0x0100000002027b82 */ /* 0x000e220000000a00 */
[----:B------:R-:W-:Y:S01]  /*bc60*/  IMAD.U32 R6, RZ, RZ, UR8 ;  /* 0x00000008ff067e24 */ /* 0x000fe2000f8e00ff */
[----:B------:R-:W-:Y:S01]  /*bc70*/  MOV R10, UR4 ;  /* 0x00000004000a7c02 */ /* 0x000fe20008000f00 */
[----:B------:R-:W-:Y:S01]  /*bc80*/  IMAD.U32 R7, RZ, RZ, UR9 ;  /* 0x00000009ff077e24 */ /* 0x000fe2000f8e00ff */
[----:B------:R-:W-:Y:S01]  /*bc90*/  MOV R13, RZ ;  /* 0x000000ff000d7202 */ /* 0x000fe20000000f00 */
[----:B------:R-:W-:-:S02]  /*bca0*/  IMAD.U32 R11, RZ, RZ, UR5 ;  /* 0x00000005ff0b7e24 */ /* 0x000fc4000f8e00ff */
[----:B------:R-:W-:Y:S02]  /*bcb0*/  IMAD.MOV.U32 R8, RZ, RZ, 0x70 ;  /* 0x00000070ff087424 */ /* 0x000fe400078e00ff */
[----:B------:R-:W-:-:S07]  /*bcc0*/  IMAD.MOV.U32 R12, RZ, RZ, 0x1 ;  /* 0x00000001ff0c7424 */ /* 0x000fce00078e00ff */
[----:B------:R-:W-:-:S07]  /*bcd0*/  LEPC R20, `(.L_x_178) ;  /* 0x000000001014794e */ /* 0x000fce0000000000 */
[----:B0-----:R-:W-:Y:S05]  /*bce0*/  CALL.ABS.NOINC R2 ;  /* 0x0000000002007343 */ /* 0x001fea0003c00000 */
.L_x_178:
[----:B------:R-:W2:Y:S01]  /*bcf0*/  LDL.LU R2, [R1] ;  /* 0x0000000001027983 */ /* 0x000ea20000300800 */
[----:B------:R-:W-:Y:S01]  /*bd00*/  ULDC.64 UR4, c[0x0][0x9f8] ;  /* 0x00027e0000047ab9 */ /* 0x000fe20000000a00 */
[----:B------:R-:W0:Y:S02]  /*bd10*/  LDC R0, c[0x0][0x428] ;  /* 0x00010a00ff007b82 */ /* 0x000e240000000800 */
[----:B------:R-:W3:Y:S04]  /*bd20*/  LDL.LU R21, [R1+0x4] ;  /* 0x0000040001157983 */ /* 0x000ee80000300800 */
[----:B------:R-:W4:Y:S01]  /*bd30*/  LDL.LU R20, [R1+0x10] ;  /* 0x0000100001147983 */ /* 0x000f220000300800 */
[----:B------:R-:W-:Y:S01]  /*bd40*/  ISETP.NE.U32.AND P0, PT, RZ, UR4, PT ;  /* 0x00000004ff007c0c */ /* 0x000fe2000bf05070 */
[----:B------:R-:W-:-:S03]  /*bd50*/  IMAD.MOV.U32 R6, RZ, RZ, R28 ;  /* 0x000000ffff067224 */ /* 0x000fc600078e001c */
[----:B------:R-:W-:Y:S02]  /*bd60*/  ISETP.NE.AND.EX P0, PT, RZ, UR5, PT, P0 ;  /* 0x00000005ff007c0c */ /* 0x000fe4000bf05300 */
[----:B------:R-:W-:-:S13]  /*bd70*/  ISETP.NE.AND P6, PT, R27, RZ, PT ;  /* 0x000000ff1b00720c */ /* 0x000fda0003fc5270 */
[----:B------:R-:W-:-:S05]  /*bd80*/  VOTEU.ALL UP1, P6 ;  /* 0x00000000003f7886 */ /* 0x000fca0003020000 */
[----:B------:R-:W-:-:S04]  /*bd90*/  @!UP1 UIADD3 UR8, UP0, UR38, 0x270, URZ ;  /* 0x0000027026089890 */ /* 0x000fc8000ff1e03f */
[----:B------:R-:W-:-:S03]  /*bda0*/  @!UP1 UIADD3.X UR9, URZ, UR39, URZ, UP0, !UPT ;  /* 0x000000273f099290 */ /* 0x000fc600087fe43f */
[----:B------:R-:W-:Y:S01]  /*bdb0*/  VOTEU.ALL UP0, P6 ;  /* 0x00000000003f7886 */ /* 0x000fe20003000000 */
[----:B--2---:R-:W-:-:S04]  /*bdc0*/  @P0 IADD3 R2, P1, R2, UR4, RZ ;  /* 0x0000000402020c10 */ /* 0x004fc8000ff3e0ff */
[----:B---3--:R-:W-:Y:S01]  /*bdd0*/  @P0 IADD3.X R3, R21, UR5, RZ, P1, !PT ;  /* 0x0000000515030c10 */ /* 0x008fe20008ffe4ff */
[----:B------:R-:W-:-:S04]  /*bde0*/  ULDC.64 UR4, c[0x0][0xa00] ;  /* 0x0002800000047ab9 */ /* 0x000fc80000000a00 */
[----:B------:R2:W5:Y:S01]  /*bdf0*/  @P0 LDG.E R6, desc[UR46][R2.64] ;  /* 0x0000002e02060981 */ /* 0x000562000c1e1900 */
[----:B0-----:R-:W-:Y:S01]  /*be00*/  ISETP.NE.AND P0, PT, R0, 0x1, PT ;  /* 0x000000010000780c */ /* 0x001fe20003f05270 */
[----:B------:R-:W-:Y:S01]  /*be10*/  IMAD.MOV.U32 R0, RZ, RZ, R18 ;  /* 0x000000ffff007224 */ /* 0x000fe200078e0012 */
[----:B------:R-:W-:Y:S01]  /*be20*/  PLOP3.LUT P1, PT, P6, PT, PT, 0x8, 0x0 ;  /* 0x000000000000781c */ /* 0x000fe2000372e170 */
[----:B----4-:R-:W-:-:S10]  /*be30*/  IMAD R17, R17, 0xc0, R20 ;  /* 0x000000c011117824 */ /* 0x010fd400078e0214 */
[----:B------:R-:W0:Y:S08]  /*be40*/  @P0 LDC R5, c[0x0][0x42c] ;  /* 0x00010b00ff050b82 */ /* 0x000e300000000800 */
[----:B------:R-:W3:Y:S01]  /*be50*/  @P0 LDC R7, c[0x0][0x430] ;  /* 0x00010c00ff070b82 */ /* 0x000ee20000000800 */
[----:B0-----:R-:W-:-:S05]  /*be60*/  @P0 IMAD.HI.U32 R4, R18, R5, RZ ;  /* 0x0000000512040227 */ /* 0x001fca00078e00ff */
[----:B---3--:R-:W-:Y:S02]  /*be70*/  @P0 SHF.R.U32.HI R0, RZ, R7, R4 ;  /* 0x00000007ff000219 */ /* 0x008fe40000011604 */
[----:B------:R-:W-:-:S04]  /*be80*/  ISETP.NE.U32.AND P0, PT, RZ, UR4, PT ;  /* 0x00000004ff007c0c */ /* 0x000fc8000bf05070 */
[----:B------:R-:W-:-:S04]  /*be90*/  ISETP.NE.AND.EX P0, PT, RZ, UR5, PT, P0 ;  /* 0x00000005ff007c0c */ /* 0x000fc8000bf05300 */
[----:B--2---:R-:W-:-:S09]  /*bea0*/  SEL R9, R28, RZ, !P0 ;  /* 0x000000ff1c097207 */ /* 0x004fd20004000000 */
.L_x_180:
        /* <DEDUP_REMOVED lines=9> */
[----:B0-----:R-:W-:Y:S05]  /*bf40*/  @P1 BRA.U.ANY `(.L_x_180) ;  /* 0xfffffffd00d81947 */ /* 0x001fea000393ffff */
[----:B------:R-:W0:Y:S01]  /*bf50*/  LDC.64 R2, c[0x0][0x3f8] ;  /* 0x0000fe00ff027b82 */ /* 0x000e220000000a00 */
[----:B------:R-:W-:Y:S02]  /*bf60*/  ULDC.64 UR4, c[0x0][0xa08] ;  /* 0x0002820000047ab9 */ /* 0x000fe40000000a00 */
[----:B0-----:R-:W-:Y:S01]  /*bf70*/  LOP3.LUT P0, RZ, R2, UR4, RZ, 0xfc, !PT ;  /* 0x0000000402ff7c12 */ /* 0x001fe2000f80fcff */
[----:B------:R-:W-:-:S03]  /*bf80*/  UMOV UR4, 0xffffffff ;  /* 0xffffffff00047882 */ /* 0x000fc60000000000 */
[----:B------:R-:W-:-:S04]  /*bf90*/  LOP3.LUT P0, RZ, R3, UR5, RZ, 0xfc, P0 ;  /* 0x0000000503ff7c12 */ /* 0x000fc8000800fcff */
[----:B-----5:R-:W-:Y:S01]  /*bfa0*/  SEL R7, R6, RZ, !P0 ;  /* 0x000000ff06077207 */ /* 0x020fe20004000000 */
[----:B------:R-:W-:Y:S08]  /*bfb0*/  BRA.DIV UR4, `(.L_x_181) ;  /* 0x0000002a04987947 */ /* 0x000ff0000b800000 */
.L_x_251:
[----:B------:R-:W-:Y:S01]  /*bfc0*/  UMOV UR4, 0xffffffff ;  /* 0xffffffff00047882 */ /* 0x000fe20000000000 */
[----:B------:R-:W-:Y:S01]  /*bfd0*/  SHF.R.S32.HI R8, RZ, 0x1f, R6 ;  /* 0x0000001fff087819 */ /* 0x000fe20000011406 */
[----:B------:R-:W-:Y:S01]  /*bfe0*/  VIADD R10, R29, 0xffffffff ;  /* 0xffffffff1d0a7836 */ /* 0x000fe20000000000 */
[----:B------:R-:W-:Y:S06]  /*bff0*/  BRA.DIV UR4, `(.L_x_182) ;  /* 0x0000002a04bc7947 */ /* 0x000fec000b800000 */
[----:B------:R-:W-:-:S13]  /*c000*/  ELECT P6, URZ, PT ;  /* 0x00000000003f782f */ /* 0x000fda00038c0000 */
.L_x_254:
[----:B------:R-:W-:Y:S05]  /*c010*/  @!P6 BRA `(.L_x_183) ;  /* 0x0000000000d0e947 */ /* 0x000fea0003800000 */
[----:B------:R-:W-:Y:S02]  /*c020*/  ISETP.NE.U32.AND P0, PT, R2, RZ, PT ;  /* 0x000000ff0200720c */ /* 0x000fe40003f05070 */
[----:B------:R-:W-:Y:S02]  /*c030*/  MOV R25, R10 ;  /* 0x0000000a00197202 */ /* 0x000fe40000000f00 */
[----:B------:R-:W-:-:S13]  /*c040*/  ISETP.NE.AND.EX P0, PT, R3, RZ, PT, P0 ;  /* 0x000000ff0300720c */ /* 0x000fda0003f05300 */
[----:B------:R-:W-:Y:S05]  /*c050*/  @!P0 BRA `(.L_x_184) ;  /* 0x0000000000488947 */ /* 0x000fea0003800000 */
[----:B------:R-:W0:Y:S01]  /*c060*/  LDC R25, c[0x0][0x41c] ;  /* 0x00010700ff197b82 */ /* 0x000e220000000800 */
[----:B------:R-:W-:Y:S01]  /*c070*/  IMAD.MOV.U32 R7, RZ, RZ, R10 ;  /* 0x000000ffff077224 */ /* 0x000fe200078e000a */
[----:B------:R-:W-:Y:S02]  /*c080*/  ULDC.64 UR4, c[0x0][0x408] ;  /* 0x0001020000047ab9 */ /* 0x000fe40000000a00 */
[----:B------:R-:W-:-:S04]  /*c090*/  IMAD R11, R8, UR4, RZ ;  /* 0x00000004080b7c24 */ /* 0x000fc8000f8e02ff */
[----:B------:R-:W-:Y:S01]  /*c0a0*/  IMAD R11, R6, UR5, R11 ;  /* 0x00000005060b7c24 */ /* 0x000fe2000f8e020b */
[----:B0-----:R-:W-:-:S13]  /*c0b0*/  ISETP.NE.AND P0, PT, R25, 0x1, PT ;  /* 0x000000011900780c */ /* 0x001fda0003f05270 */
[----:B------:R-:W0:Y:S02]  /*c0c0*/  @P0 LDC.64 R4, c[0x0][0x420] ;  /* 0x00010800ff040b82 */ /* 0x000e240000000a00 */
[----:B0-----:R-:W-:-:S05]  /*c0d0*/  @P0 IMAD.HI.U32 R4, R10, R4, RZ ;  /* 0x000000040a040227 */ /* 0x001fca00078e00ff */
[----:B------:R-:W-:-:S04]  /*c0e0*/  @P0 SHF.R.U32.HI R7, RZ, R5, R4 ;  /* 0x00000005ff070219 */ /* 0x000fc80000011604 */
[--C-:B------:R-:W-:Y:S01]  /*c0f0*/  SHF.R.S32.HI R5, RZ, 0x1f, R7.reuse ;  /* 0x0000001fff057819 */ /* 0x100fe20000011407 */
[----:B------:R-:W-:-:S04]  /*c100*/  IMAD.MOV.U32 R4, RZ, RZ, R7 ;  /* 0x000000ffff047224 */ /* 0x000fc800078e0007 */
[----:B------:R-:W-:-:S04]  /*c110*/  IMAD.WIDE.U32 R4, R6, UR4, R4 ;  /* 0x0000000406047c25 */ /* 0x000fc8000f8e0004 */
[----:B------:R-:W-:Y:S01]  /*c120*/  IMAD.IADD R5, R5, 0x1, R11 ;  /* 0x0000000105057824 */ /* 0x000fe200078e020b */
[----:B------:R-:W-:-:S04]  /*c130*/  LEA R12, P0, R4, R2, 0x2 ;  /* 0x00000002040c7211 */ /* 0x000fc800078010ff */
[----:B------:R-:W-:Y:S02]  /*c140*/  LEA.HI.X R13, R4, R3, R5, 0x2, P0 ;  /* 0x00000003040d7211 */ /* 0x000fe400000f1405 */
[----:B------:R-:W-:-:S03]  /*c150*/  IADD3 R4, -R7, RZ, RZ ;  /* 0x000000ff07047210 */ /* 0x000fc60007ffe1ff */
[----:B------:R0:W5:Y:S02]  /*c160*/  LDG.E R7, desc[UR46][R12.64] ;  /* 0x0000002e0c077981 */ /* 0x000164000c1e1900 */
[----:B------:R-:W-:-:S07]  /*c170*/  IMAD R25, R25, R4, R10 ;  /* 0x0000000419197224 */ /* 0x000fce00078e020a */
.L_x_184:
[----:B------:R-:W-:Y:S01]  /*c180*/  IMAD R5, R22, 0x8, R26 ;  /* 0x0000000816057824 */ /* 0x000fe200078e021a */
[----:B------:R-:W-:-:S04]  /*c190*/  SHF.L.U32 R4, R24, 0x1f, RZ ;  /* 0x0000001f18047819 */ /* 0x000fc800000006ff */
[----:B------:R-:W2:Y:S02]  /*c1a0*/  SYNCS.PHASECHK.TRANS64.TRYWAIT P0, [R5+URZ+0x30840], R4 ;  /* 0x03084004050075a7 */ /* 0x000ea4000800017f */
[----:B--2---:R-:W-:Y:S05]  /*c1b0*/  @!P0 BRA `(.L_x_185) ;  /* 0x00000028006c8947 */ /* 0x004fea0003800000 */
.L_x_255:
[----:B------:R-:W3:Y:S02]  /*c1c0*/  S2R R11, SR_TID.X ;  /* 0x00000000000b7919 */ /* 0x000ee40000002100 */
[----:B---3--:R-:W-:-:S04]  /*c1d0*/  LOP3.LUT R11, R11, 0x7f, RZ, 0xc0, !PT ;  /* 0x0000007f0b0b7812 */ /* 0x008fc800078ec0ff */
[----:B------:R-:W-:-:S13]  /*c1e0*/  ISETP.NE.AND P0, PT, R11, RZ, PT ;  /* 0x000000ff0b00720c */ /* 0x000fda0003f05270 */
[----:B------:R-:W-:Y:S05]  /*c1f0*/  @P0 BRA `(.L_x_186) ;  /* 0x0000000000140947 */ /* 0x000fea0003800000 */
[----:B------:R-:W-:Y:S01]  /*c200*/  ISETP.NE.AND P1, PT, R27, RZ, PT ;  /* 0x000000ff1b00720c */ /* 0x000fe20003f25270 */
[----:B--2---:R-:W-:-:S04]  /*c210*/  IMAD.MOV.U32 R4, RZ, RZ, 0x6000 ;  /* 0x00006000ff047424 */ /* 0x004fc800078e00ff */
[----:B------:R3:W-:Y:S08]  /*c220*/  SYNCS.ARRIVE.TRANS64 RZ, [R5+URZ+0x30830], R4 ;  /* 0x0308300405ff79a7 */ /* 0x0007f0000800003f */
[----:B------:R-:W-:Y:S05]  /*c230*/  @!P1 BRA `(.L_x_186) ;  /* 0x0000000000049947 */ /* 0x000fea0003800000 */
[----:B------:R-:W-:Y:S01]  /*c240*/  BPT.TRAP 0x1 ;  /* 0x000000040000795c */ /* 0x000fe20000300000 */
.L_x_186:
        /* <DEDUP_REMOVED lines=8> */
[----:B------:R-:W-:Y:S01]  /*c2d0*/  UMOV UR10, URZ ;  /* 0x0000003f000a7c82 */ /* 0x000fe20008000000 */
[----:B------:R-:W-:Y:S02]  /*c2e0*/  R2UR UR12, R0 ;  /* 0x00000000000c72ca */ /* 0x000fe400000e0000 */
[----:B-----5:R-:W-:-:S03]  /*c2f0*/  R2UR UR13, R7 ;  /* 0x00000000070d72ca */ /* 0x020fc600000e0000 */
[----:B------:R-:W-:-:S04]  /*c300*/  UIADD3 UR9, UR9, 0x30830, URZ ;  /* 0x0003083009097890 */ /* 0x000fc8000fffe03f */
[----:B------:R-:W-:Y:S02]  /*c310*/  UIMAD UR11, UR11, 0xc0, UR4 ;  /* 0x000000c00b0b78a4 */ /* 0x000fe4000f8e0204 */
[----:B------:R-:W-:Y:S01]  /*c320*/  UIADD3 UR8, UR8, 0x12400, URZ ;  /* 0x0001240008087890 */ /* 0x000fe2000fffe03f */
[----:B------:R-:W-:-:S08]  /*c330*/  UMOV UR4, 0x0 ;  /* 0x0000000000047882 */ /* 0x000fd00000000000 */
[----:B------:R2:W-:Y:S02]  /*c340*/  UTMALDG.4D [UR8], [UR6], desc[UR4] ;  /* 0x00000408060075b4 */ /* 0x0005e40008019000 */
[----:B--2---:R-:W-:Y:S01]  /*c350*/  NOP ;  /* 0x0000000000007918 */ /* 0x004fe20000000000 */
.L_x_183:
[----:B------:R-:W2:Y:S01]  /*c360*/  LDL.LU R11, [R1+0xc] ;  /* 0x00000c00010b7983 */ /* 0x000ea20000300800 */
[----:B------:R-:W-:Y:S05]  /*c370*/  WARPSYNC.ALL ;  /* 0x0000000000007948 */ /* 0x000fea0003800000 */
[----:B------:R-:W-:Y:S02]  /*c380*/  R2UR UR9, R26 ;  /* 0x000000001a0972ca */ /* 0x000fe400000e0000 */
[----:B------:R-:W-:-:S13]  /*c390*/  ELECT P0, URZ, PT ;  /* 0x00000000003f782f */ /* 0x000fda0003800000 */
[----:B------:R-:W-:Y:S01]  /*c3a0*/  @P0 R2UR UR13, R9 ;  /* 0x00000000090d02ca */ /* 0x000fe200000e0000 */
[----:B------:R-:W-:Y:S01]  /*c3b0*/  UIADD3 UR4, UP0, UR38, 0x270, URZ ;  /* 0x0000027026047890 */ /* 0x000fe2000ff1e03f */
[----:B------:R-:W-:Y:S01]  /*c3c0*/  @P0 R2UR UR12, R18 ;  /* 0x00000000120c02ca */ /* 0x000fe200000e0000 */
[----:B------:R-:W-:Y:S01]  /*c3d0*/  UMOV UR6, 0x0 ;  /* 0x0000000000067882 */ /* 0x000fe20000000000 */
[----:B------:R-:W-:Y:S01]  /*c3e0*/  @P0 R2UR UR11, R17 ;  /* 0x00000000110b02ca */ /* 0x000fe200000e0000 */
[----:B------:R-:W-:Y:S01]  /*c3f0*/  UIADD3.X UR5, URZ, UR39, URZ, UP0, !UPT ;  /* 0x000000273f057290 */ /* 0x000fe200087fe43f */
[----:B------:R-:W-:Y:S01]  /*c400*/  BSSY B0, `(.L_x_187) ;  /* 0x0000011000007945 */ /* 0x000fe20003800000 */
[----:B------:R-:W-:Y:S01]  /*c410*/  UMOV UR7, 0x12f00000 ;  /* 0x12f0000000077882 */ /* 0x000fe20000000000 */
[----:B------:R-:W-:Y:S01]  /*c420*/  UMOV UR10, URZ ;  /* 0x0000003f000a7c82 */ /* 0x000fe20008000000 */
[----:B------:R-:W-:Y:S01]  /*c430*/  UIADD3 UR8, UR9, 0xc400, URZ ;  /* 0x0000c40009087890 */ /* 0x000fe2000fffe03f */
[----:B------:R-:W-:Y:S01]  /*c440*/  @P0 IMAD.MOV.U32 R5, RZ, RZ, 0x6000 ;  /* 0x00006000ff050424 */ /* 0x000fe200078e00ff */
[----:B------:R-:W-:Y:S01]  /*c450*/  BAR.SYNC.DEFER_BLOCKING 0x8, 0x1a0 ;  /* 0x0206800000007b1d */ /* 0x000fe20000010000 */
[----:B------:R-:W-:-:S05]  /*c460*/  UIADD3 UR9, UR9, 0x30800, URZ ;  /* 0x0003080009097890 */ /* 0x000fca000fffe03f */
[----:B------:R3:W-:Y:S04]  /*c470*/  @P0 SYNCS.ARRIVE.TRANS64 RZ, [R26+URZ+0x30800], R5 ;  /* 0x030800051aff09a7 */ /* 0x0007e8000800003f */
[----:B------:R4:W-:Y:S01]  /*c480*/  UTMALDG.4D [UR8], [UR4], desc[UR6] ;  /* 0x00000608040075b4 */ /* 0x0009e20008019000 */
[----:B--2---:R-:W-:-:S04]  /*c490*/  IADD3 R11, R11, 0x1, RZ ;  /* 0x000000010b0b7810 */ /* 0x004fc80007ffe0ff */
[----:B------:R-:W-:Y:S01]  /*c4a0*/  LEA.HI R4, R11, R11, RZ, 0x1 ;  /* 0x0000000b0b047211 */ /* 0x000fe200078f08ff */
[----:B------:R4:W-:Y:S03]  /*c4b0*/  STL [R1+0xc], R11 ;  /* 0x00000c0b01007387 */ /* 0x0009e60000100800 */
[----:B------:R-:W-:-:S05]  /*c4c0*/  LOP3.LUT R4, R4, 0xfffffffe, RZ, 0xc0, !PT ;  /* 0xfffffffe04047812 */ /* 0x000fca00078ec0ff */
[----:B------:R-:W-:-:S05]  /*c4d0*/  IMAD.IADD R4, R11, 0x1, -R4 ;  /* 0x000000010b047824 */ /* 0x000fca00078e0a04 */
[----:B---3--:R-:W-:-:S04]  /*c4e0*/  SHF.L.U32 R5, R4, 0x1f, RZ ;  /* 0x0000001f04057819 */ /* 0x008fc800000006ff */
[----:B------:R-:W2:Y:S02]  /*c4f0*/  SYNCS.PHASECHK.TRANS64.TRYWAIT P0, [R26+URZ+0x30820], R5 ;  /* 0x030820051a0075a7 */ /* 0x000ea4000800017f */
[----:B--2-4-:R-:W-:Y:S05]  /*c500*/  @!P0 BRA `(.L_x_188) ;  /* 0x0000002400ac8947 */ /* 0x014fea0003800000 */
.L_x_256:
[----:B------:R-:W-:Y:S05]  /*c510*/  BSYNC B0 ;  /* 0x0000000000007941 */ /* 0x000fea0003800000 */
.L_x_187:
[----:B------:R-:W3:Y:S01]  /*c520*/  LDL.LU R4, [R1+0x8] ;  /* 0x0000080001047983 */ /* 0x000ee20000300800 */
[----:B------:R-:W-:Y:S01]  /*c530*/  BSSY B0, `(.L_x_189) ;  /* 0x0000129000007945 */ /* 0x000fe20003800000 */
[----:B---3--:R-:W-:-:S13]  /*c540*/  ISETP.GE.AND P0, PT, R4, 0xc1, PT ;  /* 0x000000c10400780c */ /* 0x008fda0003f06270 */
[----:B------:R-:W-:Y:S05]  /*c550*/  @!P0 BRA `(.L_x_190) ;  /* 0x0000001000988947 */ /* 0x000fea0003800000 */
[----:B------:R-:W-:Y:S01]  /*c560*/  IMAD.MOV R11, RZ, RZ, -R29 ;  /* 0x000000ffff0b7224 */ /* 0x000fe200078e0a1d */
[----:B------:R-:W-:Y:S01]  /*c570*/  BSSY B1, `(.L_x_191) ;  /* 0x0000066000017945 */ /* 0x000fe20003800000 */
[----:B------:R-:W-:Y:S02]  /*c580*/  IMAD.MOV.U32 R4, RZ, RZ, 0x1 ;  /* 0x00000001ff047424 */ /* 0x000fe400078e00ff */
[----:B------:R-:W-:-:S03]  /*c590*/  VIADD R9, R29, 0xfffffffe ;  /* 0xfffffffe1d097836 */ /* 0x000fc60000000000 */
[----:B------:R-:W-:-:S04]  /*c5a0*/  VIADDMNMX R11, R11, R4, 0xffffffff, !PT ;  /* 0xffffffff0b0b7446 */ /* 0x000fc80007800104 */
[----:B------:R-:W-:-:S04]  /*c5b0*/  IADD3 R4, R29, R11, RZ ;  /* 0x0000000b1d047210 */ /* 0x000fc80007ffe0ff */
[----:B------:R-:W-:-:S04]  /*c5c0*/  LOP3.LUT R4, R4, 0x1, RZ, 0xc0, !PT ;  /* 0x0000000104047812 */ /* 0x000fc800078ec0ff */
[----:B------:R-:W-:-:S13]  /*c5d0*/  ISETP.NE.U32.AND P0, PT, R4, 0x1, PT ;  /* 0x000000010400780c */ /* 0x000fda0003f05070 */
[----:B------:R-:W-:Y:S05]  /*c5e0*/  @P0 BRA `(.L_x_192) ;  /* 0x0000000400780947 */ /* 0x000fea0003800000 */
[----:B0-----:R-:W-:Y:S01]  /*c5f0*/  VIADD R12, R22, 0x1 ;  /* 0x00000001160c7836 */ /* 0x001fe20000000000 */
[----:B------:R-:W-:Y:S04]  /*c600*/  BSSY B2, `(.L_x_193) ;  /* 0x0000059000027945 */ /* 0x000fe80003800000 */
[----:B------:R-:W-:-:S04]  /*c610*/  ISETP.NE.AND P0, PT, R12, 0x2, PT ;  /* 0x000000020c00780c */ /* 0x000fc80003f05270 */
[----:B------:R-:W-:Y:S02]  /*c620*/  SEL R13, RZ, 0x1, P0 ;  /* 0x00000001ff0d7807 */ /* 0x000fe40000000000 */
[----:B------:R-:W-:Y:S02]  /*c630*/  SEL R12, R12, RZ, P0 ;  /* 0x000000ff0c0c7207 */ /* 0x000fe40000000000 */
[----:B------:R-:W-:Y:S01]  /*c640*/  LOP3.LUT R13, R24, R13, RZ, 0x3c, !PT ;  /* 0x0000000d180d7212 */ /* 0x000fe200078e3cff */
[----:B------:R-:W-:Y:S06]  /*c650*/  @!P6 BRA `(.L_x_194) ;  /* 0x00000004004ce947 */ /* 0x000fec0003800000 */
[----:B------:R-:W-:Y:S01]  /*c660*/  ISETP.NE.U32.AND P0, PT, R2, RZ, PT ;  /* 0x000000ff0200720c */ /* 0x000fe20003f05070 */
[----:B------:R-:W-:-:S03]  /*c670*/  IMAD.MOV.U32 R4, RZ, RZ, R7 ;  /* 0x000000ffff047224 */ /* 0x000fc600078e0007 */
[----:B------:R-:W-:-:S13]  /*c680*/  ISETP.NE.AND.EX P0, PT, R3, RZ, PT, P0 ;  /* 0x000000ff0300720c */ /* 0x000fda0003f05300 */
[----:B------:R-:W-:Y:S05]  /*c690*/  @!P0 BRA `(.L_x_195) ;  /* 0x0000000000488947 */ /* 0x000fea0003800000 */
[----:B------:R-:W0:Y:S01]  /*c6a0*/  LDC R15, c[0x0][0x41c] ;  /* 0x00010700ff0f7b82 */ /* 0x000e220000000800 */
[----:B------:R-:W-:Y:S01]  /*c6b0*/  MOV R14, R9 ;  /* 0x00000009000e7202 */ /* 0x000fe20000000f00 */
[----:B------:R-:W-:Y:S02]  /*c6c0*/  ULDC.64 UR4, c[0x0][0x408] ;  /* 0x0001020000047ab9 */ /* 0x000fe40000000a00 */
[----:B------:R-:W-:-:S04]  /*c6d0*/  IMAD R17, R8, UR4, RZ ;  /* 0x0000000408117c24 */ /* 0x000fc8000f8e02ff */
[----:B------:R-:W-:Y:S01]  /*c6e0*/  IMAD R17, R6, UR5, R17 ;  /* 0x0000000506117c24 */ /* 0x000fe2000f8e0211 */
[----:B0-----:R-:W-:-:S13]  /*c6f0*/  ISETP.NE.AND P0, PT, R15, 0x1, PT ;  /* 0x000000010f00780c */ /* 0x001fda0003f05270 */
[----:B--2---:R-:W0:Y:S02]  /*c700*/  @P0 LDC.64 R4, c[0x0][0x420] ;  /* 0x00010800ff040b82 */ /* 0x004e240000000a00 */
[----:B0-----:R-:W-:-:S05]  /*c710*/  @P0 IMAD.HI.U32 R4, R9, R4, RZ ;  /* 0x0000000409040227 */ /* 0x001fca00078e00ff */
[----:B------:R-:W-:-:S04]  /*c720*/  @P0 SHF.R.U32.HI R14, RZ, R5, R4 ;  /* 0x00000005ff0e0219 */ /* 0x000fc80000011604 */
[--C-:B------:R-:W-:Y:S01]  /*c730*/  SHF.R.S32.HI R5, RZ, 0x1f, R14.reuse ;  /* 0x0000001fff057819 */ /* 0x100fe2000001140e */
[----:B------:R-:W-:-:S04]  /*c740*/  IMAD.MOV.U32 R4, RZ, RZ, R14 ;  /* 0x000000ffff047224 */ /* 0x000fc800078e000e */
[----:B------:R-:W-:-:S04]  /*c750*/  IMAD.WIDE.U32 R4, R6, UR4, R4 ;  /* 0x0000000406047c25 */ /* 0x000fc8000f8e0004 */
[----:B------:R-:W-:Y:S01]  /*c760*/  IMAD.IADD R17, R17, 0x1, R5 ;  /* 0x0000000111117824 */ /* 0x000fe200078e0205 */
[----:B------:R-:W-:-:S04]  /*c770*/  LEA R2, P0, R4, R2, 0x2 ;  /* 0x0000000204027211 */ /* 0x000fc800078010ff */
[----:B------:R-:W-:Y:S01]  /*c780*/  LEA.HI.X R3, R4, R3, R17, 0x2, P0 ;  /* 0x0000000304037211 */ /* 0x000fe200000f1411 */
[----:B------:R-:W-:-:S04]  /*c790*/  IMAD.MOV R4, RZ, RZ, -R14 ;  /* 0x000000ffff047224 */ /* 0x000fc800078e0a0e */
[----:B------:R-:W-:Y:S02]  /*c7a0*/  IMAD R9, R15, R4, R9 ;  /* 0x000000040f097224 */ /* 0x000fe400078e0209 */
[----:B------:R0:W5:Y:S05]  /*c7b0*/  LDG.E R4, desc[UR46][R2.64] ;  /* 0x0000002e02047981 */ /* 0x00016a000c1e1900 */
.L_x_195:
[----:B0-----:R-:W-:Y:S02]  /*c7c0*/  LEA R3, R12, R26, 0x3 ;  /* 0x0000001a0c037211 */ /* 0x001fe400078e18ff */
[----:B------:R-:W-:-:S04]  /*c7d0*/  SHF.L.U32 R2, R13, 0x1f, RZ ;  /* 0x0000001f0d027819 */ /* 0x000fc800000006ff */
[----:B------:R-:W0:Y:S02]  /*c7e0*/  SYNCS.PHASECHK.TRANS64.TRYWAIT P0, [R3+URZ+0x30840], R2 ;  /* 0x03084002030075a7 */ /* 0x000e24000800017f */
[----:B0-----:R-:W-:Y:S05]  /*c7f0*/  @!P0 BRA `(.L_x_196) ;  /* 0x0000002400048947 */ /* 0x001fea0003800000 */
.L_x_257:
[----:B--2---:R-:W2:Y:S02]  /*c800*/  S2R R5, SR_TID.X ;  /* 0x0000000000057919 */ /* 0x004ea40000002100 */
[----:B--2---:R-:W-:-:S04]  /*c810*/  LOP3.LUT R5, R5, 0x7f, RZ, 0xc0, !PT ;  /* 0x0000007f05057812 */ /* 0x004fc800078ec0ff */
[----:B------:R-:W-:-:S13]  /*c820*/  ISETP.NE.AND P1, PT, R5, RZ, PT ;  /* 0x000000ff0500720c */ /* 0x000fda0003f25270 */
[----:B------:R-:W-:Y:S05]  /*c830*/  @P1 BRA `(.L_x_197) ;  /* 0x0000000000141947 */ /* 0x000fea0003800000 */
[----:B------:R-:W-:Y:S01]  /*c840*/  ISETP.NE.AND P0, PT, R27, RZ, PT ;  /* 0x000000ff1b00720c */ /* 0x000fe20003f05270 */
[----:B0-----:R-:W-:-:S04]  /*c850*/  IMAD.MOV.U32 R2, RZ, RZ, 0x6000 ;  /* 0x00006000ff027424 */ /* 0x001fc800078e00ff */
[----:B------:R2:W-:Y:S08]  /*c860*/  SYNCS.ARRIVE.TRANS64 RZ, [R3+URZ+0x30830], R2 ;  /* 0x0308300203ff79a7 */ /* 0x0005f0000800003f */
[----:B------:R-:W-:Y:S05]  /*c870*/  @!P0 BRA `(.L_x_197) ;  /* 0x0000000000048947 */ /* 0x000fea0003800000 */
[----:B------:R-:W-:Y:S01]  /*c880*/  BPT.TRAP 0x1 ;  /* 0x000000040000795c */ /* 0x000fe20000300000 */
.L_x_197:
[----:B0-2---:R-:W-:Y:S01]  /*c890*/  IMAD R2, R12, 0x6000, R26 ;  /* 0x000060000c027824 */ /* 0x005fe200078e021a */
        /* <DEDUP_REMOVED lines=8> */
[----:B------:R-:W-:Y:S01]  /*c920*/  R2UR UR12, R0 ;  /* 0x00000000000c72ca */ /* 0x000fe200000e0000 */
[----:B------:R-:W-:Y:S01]  /*c930*/  UMOV UR5, 0x14f00000 ;  /* 0x14f0000000057882 */ /* 0x000fe20000000000 */
[----:B-----5:R-:W-:Y:S01]  /*c940*/  R2UR UR13, R4 ;  /* 0x00000000040d72ca */ /* 0x020fe200000e0000 */
[----:B------:R-:W-:Y:S01]  /*c950*/  UMOV UR10, URZ ;  /* 0x0000003f000a7c82 */ /* 0x000fe20008000000 */
[----:B------:R-:W-:Y:S01]  /*c960*/  SHF.L.U32 R5, R24, 0x1f, RZ ;  /* 0x0000001f18057819 */ /* 0x000fe200000006ff */
[----:B------:R-:W-:-:S04]  /*c970*/  UIADD3 UR9, UR9, 0x30830, URZ ;  /* 0x0003083009097890 */ /* 0x000fc8000fffe03f */
[----:B------:R-:W-:Y:S02]  /*c980*/  UIMAD UR11, UR11, 0xc0, UR4 ;  /* 0x000000c00b0b78a4 */ /* 0x000fe4000f8e0204 */
[----:B------:R-:W-:Y:S01]  /*c990*/  UIADD3 UR8, UR8, 0x12400, URZ ;  /* 0x0001240008087890 */ /* 0x000fe2000fffe03f */
[----:B------:R-:W-:-:S08]  /*c9a0*/  UMOV UR4, 0x0 ;  /* 0x0000000000047882 */ /* 0x000fd00000000000 */
[----:B------:R0:W-:Y:S01]  /*c9b0*/  UTMALDG.4D [UR8], [UR6], desc[UR4] ;  /* 0x00000408060075b4 */ /* 0x0001e20008019000 */
[----:B------:R-:W2:Y:S02]  /*c9c0*/  SYNCS.PHASECHK.TRANS64.TRYWAIT P0, [R2+URZ+0x60], R5 ;  /* 0x00006005020075a7 */ /* 0x000ea4000800017f */
[----:B0-2---:R-:W-:Y:S05]  /*c9d0*/  @!P0 BRA `(.L_x_198) ;  /* 0x0000002000a08947 */ /* 0x005fea0003800000 */
.L_x_258:
[----:B------:R-:W-:Y:S05]  /*c9e0*/  @P1 BRA `(.L_x_199) ;  /* 0x0000000000181947 */ /* 0x000fea0003800000 */
[----:B------:R-:W-:Y:S01]  /*c9f0*/  ISETP.NE.AND P0, PT, R27, RZ, PT ;  /* 0x000000ff1b00720c */ /* 0x000fe20003f05270 */
[----:B------:R-:W-:Y:S01]  /*ca00*/  IMAD.MOV.U32 R3, RZ, RZ, 0x6000 ;  /* 0x00006000ff037424 */ /* 0x000fe200078e00ff */
[----:B0-----:R-:W-:-:S04]  /*ca10*/  LEA R2, R22, R26, 0x3 ;  /* 0x0000001a16027211 */ /* 0x001fc800078e18ff */
[----:B------:R2:W-:Y:S07]  /*ca20*/  SYNCS.ARRIVE.TRANS64 RZ, [R2+URZ+0x30850], R3 ;  /* 0x0308500302ff79a7 */ /* 0x0005ee000800003f */
[----:B------:R-:W-:Y:S05]  /*ca30*/  @!P0 BRA `(.L_x_199) ;  /* 0x0000000000048947 */ /* 0x000fea0003800000 */
[----:B------:R-:W-:Y:S01]  /*ca40*/  BPT.TRAP 0x1 ;  /* 0x000000040000795c */ /* 0x000fe20000300000 */
.L_x_199:
[C-C-:B0-2---:R-:W-:Y:S01]  /*ca50*/  IMAD R2, R22.reuse, 0x8, R26.reuse ;  /* 0x0000000816027824 */ /* 0x145fe200078e021a */
[----:B------:R-:W-:Y:S01]  /*ca60*/  R2UR UR11, R25 ;  /* 0x00000000190b72ca */ /* 0x000fe200000e0000 */
        /* <DEDUP_REMOVED lines=9> */
[----:B------:R-:W-:Y:S01]  /*cb00*/  R2UR UR12, R0 ;  /* 0x00000000000c72ca */ /* 0x000fe200000e0000 */
[----:B------:R-:W-:Y:S01]  /*cb10*/  IMAD.MOV.U32 R7, RZ, RZ, R4 ;  /* 0x000000ffff077224 */ /* 0x000fe200078e0004 */
[----:B------:R-:W-:-:S03]  /*cb20*/  MOV R25, R9 ;  /* 0x0000000900197202 */ /* 0x000fc60000000f00 */
[----:B------:R-:W-:Y:S02]  /*cb30*/  UIMAD UR11, UR11, 0xc0, UR4 ;  /* 0x000000c00b0b78a4 */ /* 0x000fe4000f8e0204 */
[----:B------:R-:W-:Y:S02]  /*cb40*/  UIADD3 UR9, UR9, 0x30850, URZ ;  /* 0x0003085009097890 */ /* 0x000fe4000fffe03f */
[----:B------:R-:W-:Y:S01]  /*cb50*/  UIADD3 UR8, UR8, 0x400, URZ ;  /* 0x0000040008087890 */ /* 0x000fe2000fffe03f */
[----:B------:R-:W-:-:S08]  /*cb60*/  UMOV UR4, 0x0 ;  /* 0x0000000000047882 */ /* 0x000fd00000000000 */
[----:B------:R0:W-:Y:S02]  /*cb70*/  UTMALDG.4D [UR8], [UR6], desc[UR4] ;  /* 0x00000408060075b4 */ /* 0x0001e40008019000 */
[----:B0-----:R-:W-:Y:S01]  /*cb80*/  NOP ;  /* 0x0000000000007918 */ /* 0x001fe20000000000 */
.L_x_194:
[----:B------:R-:W-:Y:S05]  /*cb90*/  BSYNC B2 ;  /* 0x0000000000027941 */ /* 0x000fea0003800000 */
.L_x_193:
[----:B------:R-:W-:Y:S02]  /*cba0*/  VIADD R9, R29, 0xfffffffd ;  /* 0xfffffffd1d097836 */ /* 0x000fe40000000000 */
[----:B------:R-:W-:Y:S02]  /*cbb0*/  IMAD.MOV.U32 R22, RZ, RZ, R12 ;  /* 0x000000ffff167224 */ /* 0x000fe400078e000c */
[----:B------:R-:W-:-:S07]  /*cbc0*/  IMAD.MOV.U32 R24, RZ, RZ, R13 ;  /* 0x000000ffff187224 */ /* 0x000fce00078e000d */
.L_x_192:
[----:B------:R-:W-:Y:S05]  /*cbd0*/  BSYNC B1 ;  /* 0x0000000000017941 */ /* 0x000fea0003800000 */
.L_x_191:
[----:B------:R-:W-:-:S04]  /*cbe0*/  IADD3 R11, -R11, RZ, RZ ;  /* 0x000000ff0b0b7210 */ /* 0x000fc80007ffe1ff */
[----:B------:R-:W-:-:S13]  /*cbf0*/  ISETP.NE.AND P0, PT, R10, R11, PT ;  /* 0x0000000b0a00720c */ /* 0x000fda0003f05270 */
[----:B------:R-:W-:Y:S05]  /*cc00*/  @!P0 BRA `(.L_x_190) ;  /* 0x0000000800ec8947 */ /* 0x000fea0003800000 */
[----:B------:R-:W-:-:S07]  /*cc10*/  IMAD.MOV.U32 R4, RZ, RZ, R7 ;  /* 0x000000ffff047224 */ /* 0x000fce00078e0007 */
.L_x_214:
[----:B------:R-:W-:Y:S01]  /*cc20*/  VIADD R10, R22, 0x1 ;  /* 0x00000001160a7836 */ /* 0x000fe20000000000 */
[----:B------:R-:W-:Y:S05]  /*cc30*/  YIELD ;  /* 0x0000000000007946 */ /* 0x000fea0003800000 */
[----:B------:R-:W-:Y:S01]  /*cc40*/  ISETP.NE.AND P0, PT, R10, 0x2, PT ;  /* 0x000000020a00780c */ /* 0x000fe20003f05270 */
[----:B------:R-:W-:Y:S03]  /*cc50*/  BSSY B1, `(.L_x_200) ;  /* 0x0000057000017945 */ /* 0x000fe60003800000 */
[----:B------:R-:W-:-:S02]  /*cc60*/  SEL R11, RZ, 0x1, P0 ;  /* 0x00000001ff0b7807 */ /* 0x000fc40000000000 */
[----:B------:R-:W-:Y:S02]  /*cc70*/  SEL R10, R10, RZ, P0 ;  /* 0x000000ff0a0a7207 */ /* 0x000fe40000000000 */
[----:B------:R-:W-:Y:S01]  /*cc80*/  LOP3.LUT R11, R24, R11, RZ, 0x3c, !PT ;  /* 0x0000000b180b7212 */ /* 0x000fe200078e3cff */
[----:B------:R-:W-:Y:S06]  /*cc90*/  @!P6 BRA `(.L_x_201) ;  /* 0x000000040048e947 */ /* 0x000fec0003800000 */
[----:B------:R-:W-:Y:S01]  /*cca0*/  ULDC.64 UR4, c[0x0][0x3f8] ;  /* 0x0000fe0000047ab9 */ /* 0x000fe20000000a00 */
[----:B0-----:R-:W-:Y:S01]  /*ccb0*/  IMAD.MOV.U32 R12, RZ, RZ, R9 ;  /* 0x000000ffff0c7224 */ /* 0x001fe200078e0009 */
[----:B------:R-:W-:-:S04]  /*ccc0*/  ISETP.NE.U32.AND P0, PT, RZ, UR4, PT ;  /* 0x00000004ff007c0c */ /* 0x000fc8000bf05070 */
[----:B------:R-:W-:-:S13]  /*ccd0*/  ISETP.NE.AND.EX P0, PT, RZ, UR5, PT, P0 ;  /* 0x00000005ff007c0c */ /* 0x000fda000bf05300 */
[----:B------:R-:W-:Y:S05]  /*cce0*/  @!P0 BRA `(.L_x_202) ;  /* 0x0000000000488947 */ /* 0x000fea0003800000 */
[----:B------:R-:W0:Y:S01]  /*ccf0*/  LDC R12, c[0x0][0x41c] ;  /* 0x00010700ff0c7b82 */ /* 0x000e220000000800 */
[----:B------:R-:W-:Y:S01]  /*cd00*/  MOV R13, R9 ;  /* 0x00000009000d7202 */ /* 0x000fe20000000f00 */
[----:B------:R-:W-:Y:S02]  /*cd10*/  ULDC.64 UR6, c[0x0][0x408] ;  /* 0x0001020000067ab9 */ /* 0x000fe40000000a00 */
[----:B--2---:R-:W-:-:S04]  /*cd20*/  IMAD R5, R8, UR6, RZ ;  /* 0x0000000608057c24 */ /* 0x004fc8000f8e02ff */
        /* <DEDUP_REMOVED lines=9> */
[----:B------:R-:W-:-:S04]  /*cdc0*/  LEA R4, P0, R2, UR4, 0x2 ;  /* 0x0000000402047c11 */ /* 0x000fc8000f8010ff */
[----:B------:R-:W-:-:S05]  /*cdd0*/  LEA.HI.X R5, R2, UR5, R3, 0x2, P0 ;  /* 0x0000000502057c11 */ /* 0x000fca00080f1403 */
[----:B------:R0:W5:Y:S01]  /*cde0*/  LDG.E R4, desc[UR46][R4.64] ;  /* 0x0000002e04047981 */ /* 0x000162000c1e1900 */
[----:B------:R-:W-:-:S04]  /*cdf0*/  IMAD.MOV R2, RZ, RZ, -R13 ;  /* 0x000000ffff027224 */ /* 0x000fc800078e0a0d */
[----:B------:R-:W-:-:S07]  /*ce00*/  IMAD R12, R12, R2, R9 ;  /* 0x000000020c0c7224 */ /* 0x000fce00078e0209 */
.L_x_202:
[----:B------:R-:W-:Y:S02]  /*ce10*/  LEA R3, R10, R26, 0x3 ;  /* 0x0000001a0a037211 */ /* 0x000fe400078e18ff */
[----:B------:R-:W-:-:S04]  /*ce20*/  SHF.L.U32 R2, R11, 0x1f, RZ ;  /* 0x0000001f0b027819 */ /* 0x000fc800000006ff */
[----:B------:R-:W3:Y:S02]  /*ce30*/  SYNCS.PHASECHK.TRANS64.TRYWAIT P0, [R3+URZ+0x30840], R2 ;  /* 0x03084002030075a7 */ /* 0x000ee4000800017f */
[----:B---3--:R-:W-:Y:S05]  /*ce40*/  @!P0 BRA `(.L_x_203) ;  /* 0x0000001c00988947 */ /* 0x008fea0003800000 */
.L_x_259:
[----:B0-2---:R-:W0:Y:S02]  /*ce50*/  S2R R5, SR_TID.X ;  /* 0x0000000000057919 */ /* 0x005e240000002100 */
[----:B0-----:R-:W-:-:S04]  /*ce60*/  LOP3.LUT R5, R5, 0x7f, RZ, 0xc0, !PT ;  /* 0x0000007f05057812 */ /* 0x001fc800078ec0ff */
[----:B------:R-:W-:-:S13]  /*ce70*/  ISETP.NE.AND P0, PT, R5, RZ, PT ;  /* 0x000000ff0500720c */ /* 0x000fda0003f05270 */
[----:B------:R-:W-:Y:S05]  /*ce80*/  @P0 BRA `(.L_x_204) ;  /* 0x0000000000140947 */ /* 0x000fea0003800000 */
[----:B------:R-:W-:Y:S01]  /*ce90*/  ISETP.NE.AND P1, PT, R27, RZ, PT ;  /* 0x000000ff1b00720c */ /* 0x000fe20003f25270 */
[----:B---3--:R-:W-:-:S04]  /*cea0*/  IMAD.MOV.U32 R2, RZ, RZ, 0x6000 ;  /* 0x00006000ff027424 */ /* 0x008fc800078e00ff */
[----:B------:R0:W-:Y:S08]  /*ceb0*/  SYNCS.ARRIVE.TRANS64 RZ, [R3+URZ+0x30830], R2 ;  /* 0x0308300203ff79a7 */ /* 0x0001f0000800003f */
[----:B------:R-:W-:Y:S05]  /*cec0*/  @!P1 BRA `(.L_x_204) ;  /* 0x0000000000049947 */ /* 0x000fea0003800000 */
[----:B------:R-:W-:Y:S01]  /*ced0*/  BPT.TRAP 0x1 ;  /* 0x000000040000795c */ /* 0x000fe20000300000 */
.L_x_204:
[----:B0--3--:R-:W-:Y:S01]  /*cee0*/  IMAD R2, R10, 0x6000, R26 ;  /* 0x000060000a027824 */ /* 0x009fe200078e021a */
        /* <DEDUP_REMOVED lines=20> */
.L_x_260:
[----:B------:R-:W-:Y:S05]  /*d030*/  @P0 BRA `(.L_x_206) ;  /* 0x0000000000140947 */ /* 0x000fea0003800000 */
[----:B------:R-:W-:Y:S02]  /*d040*/  ISETP.NE.AND P1, PT, R27, RZ, PT ;  /* 0x000000ff1b00720c */ /* 0x000fe40003f25270 */
[----:B------:R-:W-:-:S04]  /*d050*/  MOV R2, 0x6000 ;  /* 0x0000600000027802 */ /* 0x000fc80000000f00 */
[----:B------:R2:W-:Y:S07]  /*d060*/  SYNCS.ARRIVE.TRANS64 RZ, [R3+URZ+0x50], R2 ;  /* 0x0000500203ff79a7 */ /* 0x0005ee000800003f */
[----:B------:R-:W-:Y:S05]  /*d070*/  @!P1 BRA `(.L_x_206) ;  /* 0x0000000000049947 */ /* 0x000fea0003800000 */
[----:B------:R-:W-:Y:S01]  /*d080*/  BPT.TRAP 0x1 ;  /* 0x000000040000795c */ /* 0x000fe20000300000 */
.L_x_206:
        /* <DEDUP_REMOVED lines=11> */
[----:B------:R-:W-:Y:S01]  /*d140*/  R2UR UR12, R0 ;  /* 0x00000000000c72ca */ /* 0x000fe200000e0000 */
[----:B------:R-:W-:-:S04]  /*d150*/  IMAD.MOV.U32 R7, RZ, RZ, R4 ;  /* 0x000000ffff077224 */ /* 0x000fc800078e0004 */
[----:B------:R-:W-:Y:S02]  /*d160*/  UIADD3 UR9, UR9, 0x50, URZ ;  /* 0x0000005009097890 */ /* 0x000fe4000fffe03f */
[----:B------:R-:W-:Y:S02]  /*d170*/  UIADD3 UR8, UR8, 0x400, URZ ;  /* 0x0000040008087890 */ /* 0x000fe4000fffe03f */
[----:B------:R-:W-:-:S03]  /*d180*/  UIMAD UR11, UR11, 0xc0, UR4 ;  /* 0x000000c00b0b78a4 */ /* 0x000fc6000f8e0204 */
[----:B------:R-:W-:-:S06]  /*d190*/  UMOV UR4, 0x0 ;  /* 0x0000000000047882 */ /* 0x000fcc0000000000 */
[----:B------:R3:W-:Y:S02]  /*d1a0*/  UTMALDG.4D [UR8], [UR6], desc[UR4] ;  /* 0x00000408060075b4 */ /* 0x0007e40008019000 */
[----:B---3--:R-:W-:Y:S01]  /*d1b0*/  NOP ;  /* 0x0000000000007918 */ /* 0x008fe20000000000 */
.L_x_201:
[----:B------:R-:W-:Y:S05]  /*d1c0*/  BSYNC B1 ;  /* 0x0000000000017941 */ /* 0x000fea0003800000 */
.L_x_200:
[----:B------:R-:W-:Y:S01]  /*d1d0*/  VIADD R22, R10, 0x1 ;  /* 0x000000010a167836 */ /* 0x000fe20000000000 */
[----:B------:R-:W-:Y:S04]  /*d1e0*/  BSSY B1, `(.L_x_207) ;  /* 0x0000059000017945 */ /* 0x000fe80003800000 */
[----:B------:R-:W-:-:S04]  /*d1f0*/  ISETP.NE.AND P0, PT, R22, 0x2, PT ;  /* 0x000000021600780c */ /* 0x000fc80003f05270 */
[----:B0-----:R-:W-:Y:S02]  /*d200*/  SEL R24, RZ, 0x1, P0 ;  /* 0x00000001ff187807 */ /* 0x001fe40000000000 */
[----:B------:R-:W-:Y:S02]  /*d210*/  SEL R22, R22, RZ, P0 ;  /* 0x000000ff16167207 */ /* 0x000fe40000000000 */
[----:B------:R-:W-:Y:S01]  /*d220*/  LOP3.LUT R24, R11, R24, RZ, 0x3c, !PT ;  /* 0x000000180b187212 */ /* 0x000fe200078e3cff */
[----:B------:R-:W-:Y:S06]  /*d230*/  @!P6 BRA `(.L_x_208) ;  /* 0x00000004004ce947 */ /* 0x000fec0003800000 */
[----:B------:R-:W-:Y:S01]  /*d240*/  ULDC.64 UR4, c[0x0][0x3f8] ;  /* 0x0000fe0000047ab9 */ /* 0x000fe20000000a00 */
[----:B------:R-:W-:Y:S02]  /*d250*/  IADD3 R13, R9, -0x1, RZ ;  /* 0xffffffff090d7810 */ /* 0x000fe40007ffe0ff */
[----:B------:R-:W-:-:S04]  /*d260*/  ISETP.NE.U32.AND P0, PT, RZ, UR4, PT ;  /* 0x00000004ff007c0c */ /* 0x000fc8000bf05070 */
[----:B------:R-:W-:-:S13]  /*d270*/  ISETP.NE.AND.EX P0, PT, RZ, UR5, PT, P0 ;  /* 0x00000005ff007c0c */ /* 0x000fda000bf05300 */
[----:B------:R-:W-:Y:S05]  /*d280*/  @!P0 BRA `(.L_x_209) ;  /* 0x0000000000488947 */ /* 0x000fea0003800000 */
[----:B------:R-:W0:Y:S01]  /*d290*/  LDC R12, c[0x0][0x41c] ;  /* 0x00010700ff0c7b82 */ /* 0x000e220000000800 */
[----:B------:R-:W-:Y:S01]  /*d2a0*/  IMAD.MOV.U32 R15, RZ, RZ, R13 ;  /* 0x000000ffff0f7224 */ /* 0x000fe200078e000d */
        /* <DEDUP_REMOVED lines=14> */
[----:B------:R-:W-:-:S05]  /*d390*/  IADD3 R2, -R15, RZ, RZ ;  /* 0x000000ff0f027210 */ /* 0x000fca0007ffe1ff */
[----:B------:R-:W-:-:S07]  /*d3a0*/  IMAD R13, R12, R2, R13 ;  /* 0x000000020c0d7224 */ /* 0x000fce00078e020d */
.L_x_209:
[----:B--2---:R-:W-:Y:S01]  /*d3b0*/  IMAD R2, R22, 0x8, R26 ;  /* 0x0000000816027824 */ /* 0x004fe200078e021a */
[----:B------:R-:W-:-:S04]  /*d3c0*/  SHF.L.U32 R3, R24, 0x1f, RZ ;  /* 0x0000001f18037819 */ /* 0x000fc800000006ff */
[----:B------:R-:W2:Y:S02]  /*d3d0*/  SYNCS.PHASECHK.TRANS64.TRYWAIT P0, [R2+URZ+0x30840], R3 ;  /* 0x03084003020075a7 */ /* 0x000ea4000800017f */
[----:B--2---:R-:W-:Y:S05]  /*d3e0*/  @!P0 BRA `(.L_x_210) ;  /* 0x0000001800588947 */ /* 0x004fea0003800000 */
.L_x_261:
[----:B0-----:R-:W0:Y:S02]  /*d3f0*/  S2R R5, SR_TID.X ;  /* 0x0000000000057919 */ /* 0x001e240000002100 */
[----:B0-----:R-:W-:-:S04]  /*d400*/  LOP3.LUT R5, R5, 0x7f, RZ, 0xc0, !PT ;  /* 0x0000007f05057812 */ /* 0x001fc800078ec0ff */
[----:B------:R-:W-:-:S13]  /*d410*/  ISETP.NE.AND P0, PT, R5, RZ, PT ;  /* 0x000000ff0500720c */ /* 0x000fda0003f05270 */
[----:B------:R-:W-:Y:S05]  /*d420*/  @P0 BRA `(.L_x_211) ;  /* 0x0000000000140947 */ /* 0x000fea0003800000 */
[----:B------:R-:W-:Y:S01]  /*d430*/  ISETP.NE.AND P1, PT, R27, RZ, PT ;  /* 0x000000ff1b00720c */ /* 0x000fe20003f25270 */
[----:B--2---:R-:W-:-:S04]  /*d440*/  IMAD.MOV.U32 R3, RZ, RZ, 0x6000 ;  /* 0x00006000ff037424 */ /* 0x004fc800078e00ff */
[----:B------:R0:W-:Y:S08]  /*d450*/  SYNCS.ARRIVE.TRANS64 RZ, [R2+URZ+0x30830], R3 ;  /* 0x0308300302ff79a7 */ /* 0x0001f0000800003f */
[----:B------:R-:W-:Y:S05]  /*d460*/  @!P1 BRA `(.L_x_211) ;  /* 0x0000000000049947 */ /* 0x000fea0003800000 */
[----:B------:R-:W-:Y:S01]  /*d470*/  BPT.TRAP 0x1 ;  /* 0x000000040000795c */ /* 0x000fe20000300000 */
.L_x_211:
[----:B0-2---:R-:W-:Y:S01]  /*d480*/  IMAD R2, R22, 0x6000, R26 ;  /* 0x0000600016027824 */ /* 0x005fe200078e021a */
[----:B------:R-:W-:Y:S01]  /*d490*/  R2UR UR11, R13 ;  /* 0x000000000d0b72ca */ /* 0x000fe200000e0000 */
[----:B------:R-:W-:Y:S01]  /*d4a0*/  VIADD R3, R26, 0x30800 ;  /* 0x000308001a037836 */ /* 0x000fe20000000000 */
[----:B------:R-:W-:Y:S01]  /*d4b0*/  R2UR UR4, R23 ;  /* 0x00000000170472ca */ /* 0x000fe200000e0000 */
[----:B------:R-:W-:Y:S01]  /*d4c0*/  UIADD3 UR6, UP0, UR38, 0x370, URZ ;  /* 0x0000037026067890 */ /* 0x000fe2000ff1e03f */
[----:B------:R-:W-:Y:S01]  /*d4d0*/  R2UR UR8, R2 ;  /* 0x00000000020872ca */ /* 0x000fe200000e0000 */
[----:B------:R-:W-:Y:S01]  /*d4e0*/  UMOV UR5, 0x14f00000 ;  /* 0x14f0000000057882 */ /* 0x000fe20000000000 */
[----:B------:R-:W-:Y:S01]  /*d4f0*/  LEA R2, R22, R3, 0x3 ;  /* 0x0000000316027211 */ /* 0x000fe200078e18ff */
[----:B------:R-:W-:Y:S01]  /*d500*/  UIADD3.X UR7, URZ, UR39, URZ, UP0, !UPT ;  /* 0x000000273f077290 */ /* 0x000fe200087fe43f */
[----:B------:R-:W-:Y:S01]  /*d510*/  R2UR UR12, R0 ;  /* 0x00000000000c72ca */ /* 0x000fe200000e0000 */
[----:B------:R-:W-:Y:S01]  /*d520*/  UMOV UR10, URZ ;  /* 0x0000003f000a7c82 */ /* 0x000fe20008000000 */
[----:B------:R-:W-:Y:S01]  /*d530*/  R2UR UR9, R2 ;  /* 0x00000000020972ca */ /* 0x000fe200000e0000 */
[----:B------:R-:W-:Y:S01]  /*d540*/  IMAD R2, R10, 0x8, R3 ;  /* 0x000000080a027824 */ /* 0x000fe200078e0203 */
[----:B-----5:R-:W-:-:S02]  /*d550*/  R2UR UR13, R4 ;  /* 0x00000000040d72ca */ /* 0x020fc400000e0000 */
[----:B------:R-:W-:Y:S01]  /*d560*/  SHF.L.U32 R11, R11, 0x1f, RZ ;  /* 0x0000001f0b0b7819 */ /* 0x000fe200000006ff */
[----:B------:R-:W-:Y:S02]  /*d570*/  UIMAD UR11, UR11, 0xc0, UR4 ;  /* 0x000000c00b0b78a4 */ /* 0x000fe4000f8e0204 */
[----:B------:R-:W-:Y:S01]  /*d580*/  UIADD3 UR8, UR8, 0x12400, URZ ;  /* 0x0001240008087890 */ /* 0x000fe2000fffe03f */
[----:B------:R-:W-:-:S05]  /*d590*/  UMOV UR4, 0x0 ;  /* 0x0000000000047882 */ /* 0x000fca0000000000 */
[----:B------:R-:W-:-:S09]  /*d5a0*/  UIADD3 UR9, UR9, 0x30, URZ ;  /* 0x0000003009097890 */ /* 0x000fd2000fffe03f */
[----:B------:R0:W-:Y:S01]  /*d5b0*/  UTMALDG.4D [UR8], [UR6], desc[UR4] ;  /* 0x00000408060075b4 */ /* 0x0001e20008019000 */
[----:B------:R-:W2:Y:S02]  /*d5c0*/  SYNCS.PHASECHK.TRANS64.TRYWAIT P1, [R2+URZ+0x60], R11 ;  /* 0x0000600b020075a7 */ /* 0x000ea4000802017f */
[----:B0-2---:R-:W-:Y:S05]  /*d5d0*/  @!P1 BRA `(.L_x_212) ;  /* 0x0000001400f09947 */ /* 0x005fea0003800000 */
.L_x_262:
[----:B------:R-:W-:Y:S05]  /*d5e0*/  @P0 BRA `(.L_x_213) ;  /* 0x0000000000140947 */ /* 0x000fea0003800000 */
[----:B------:R-:W-:Y:S01]  /*d5f0*/  ISETP.NE.AND P1, PT, R27, RZ, PT ;  /* 0x000000ff1b00720c */ /* 0x000fe20003f25270 */
[----:B------:R-:W-:-:S04]  /*d600*/  IMAD.MOV.U32 R3, RZ, RZ, 0x6000 ;  /* 0x00006000ff037424 */ /* 0x000fc800078e00ff */
[----:B------:R2:W-:Y:S08]  /*d610*/  SYNCS.ARRIVE.TRANS64 RZ, [R2+URZ+0x50], R3 ;  /* 0x0000500302ff79a7 */ /* 0x0005f0000800003f */
[----:B------:R-:W-:Y:S05]  /*d620*/  @!P1 BRA `(.L_x_213) ;  /* 0x0000000000049947 */ /* 0x000fea0003800000 */
[----:B------:R-:W-:Y:S01]  /*d630*/  BPT.TRAP 0x1 ;  /* 0x000000040000795c */ /* 0x000fe20000300000 */
.L_x_213:
        /* <DEDUP_REMOVED lines=11> */
[----:B------:R-:W-:-:S02]  /*d6f0*/  R2UR UR12, R0 ;  /* 0x00000000000c72ca */ /* 0x000fc400000e0000 */
[----:B------:R-:W-:-:S03]  /*d700*/  MOV R7, R4 ;  /* 0x0000000400077202 */ /* 0x000fc60000000f00 */
[----:B------:R-:W-:Y:S02]  /*d710*/  UIADD3 UR9, UR9, 0x50, URZ ;  /* 0x0000005009097890 */ /* 0x000fe4000fffe03f */
[----:B------:R-:W-:Y:S02]  /*d720*/  UIADD3 UR8, UR8, 0x400, URZ ;  /* 0x0000040008087890 */ /* 0x000fe4000fffe03f */
[----:B------:R-:W-:-:S03]  /*d730*/  UIMAD UR11, UR11, 0xc0, UR4 ;  /* 0x000000c00b0b78a4 */ /* 0x000fc6000f8e0204 */
[----:B------:R-:W-:-:S06]  /*d740*/  UMOV UR4, 0x0 ;  /* 0x0000000000047882 */ /* 0x000fcc0000000000 */
[----:B------:R3:W-:Y:S02]  /*d750*/  UTMALDG.4D [UR8], [UR6], desc[UR4] ;  /* 0x00000408060075b4 */ /* 0x0007e40008019000 */
[----:B---3--:R-:W-:Y:S01]  /*d760*/  NOP ;  /* 0x0000000000007918 */ /* 0x008fe20000000000 */
.L_x_208:
[----:B------:R-:W-:Y:S05]  /*d770*/  BSYNC B1 ;  /* 0x0000000000017941 */ /* 0x000fea0003800000 */
.L_x_207:
[C---:B------:R-:W-:Y:S01]  /*d780*/  ISETP.GT.AND P0, PT, R9.reuse, 0x1, PT ;  /* 0x000000010900780c */ /* 0x040fe20003f04270 */
[----:B0-2---:R-:W-:-:S04]  /*d790*/  VIADD R2, R9, 0xfffffffe ;  /* 0xfffffffe09027836 */ /* 0x005fc80000000000 */
[----:B------:R-:W-:-:S08]  /*d7a0*/  IMAD.MOV.U32 R9, RZ, RZ, R2 ;  /* 0x000000ffff097224 */ /* 0x000fd000078e0002 */
[----:B------:R-:W-:Y:S05]  /*d7b0*/  @P0 BRA `(.L_x_214) ;  /* 0xfffffff400180947 */ /* 0x000fea000383ffff */
.L_x_190:
[----:B------:R-:W-:Y:S05]  /*d7c0*/  BSYNC B0 ;  /* 0x0000000000007941 */ /* 0x000fea0003800000 */
.L_x_189:
[----:B------:R-:W-:Y:S01]  /*d7d0*/  ISETP.NE.AND P0, PT, R27, RZ, PT ;  /* 0x000000ff1b00720c */ /* 0x000fe20003f05270 */
[----:B------:R-:W-:-:S12]  /*d7e0*/  BSSY B0, `(.L_x_215) ;  /* 0x000000e000007945 */ /* 0x000fd80003800000 */
[----:B------:R-:W-:Y:S05]  /*d7f0*/  @P0 BRA `(.L_x_216) ;  /* 0x0000000000300947 */ /* 0x000fea0003800000 */
[----:B------:R-:W3:Y:S01]  /*d800*/  S2R R9, SR_LANEID ;  /* 0x0000000000097919 */ /* 0x000ee20000000000 */
[----:B------:R-:W-:Y:S01]  /*d810*/  VOTEU.ANY UR4, UPT, PT ;  /* 0x0000000000047886 */ /* 0x000fe200038e0100 */
[----:B------:R-:W4:Y:S01]  /*d820*/  LDC.64 R2, c[0x0][0xc38] ;  /* 0x00030e00ff027b82 */ /* 0x000f220000000a00 */
[----:B------:R-:W3:Y:S08]  /*d830*/  FLO.U32 R4, UR4 ;  /* 0x0000000400047d00 */ /* 0x000ef000080e0000 */
[----:B--2---:R-:W4:Y:S01]  /*d840*/  POPC R5, UR4 ;  /* 0x0000000400057d09 */ /* 0x004f220008000000 */
[----:B---3--:R-:W-:-:S13]  /*d850*/  ISETP.EQ.U32.AND P0, PT, R4, R9, PT ;  /* 0x000000090400720c */ /* 0x008fda0003f02070 */
[----:B----4-:R-:W2:Y:S01]  /*d860*/  @P0 ATOMG.E.ADD.STRONG.GPU PT, R3, desc[UR46][R2.64], R5 ;  /* 0x00000005020309a8 */ /* 0x010ea200081ee1ee */
[----:B------:R-:W3:Y:S02]  /*d870*/  S2R R6, SR_LTMASK ;  /* 0x0000000000067919 */ /* 0x000ee40000003900 */
[----:B---3--:R-:W-:-:S04]  /*d880*/  LOP3.LUT R6, R6, UR4, RZ, 0xc0, !PT ;  /* 0x0000000406067c12 */ /* 0x008fc8000f8ec0ff */
[----:B------:R-:W3:Y:S01]  /*d890*/  POPC R9, R6 ;  /* 0x0000000600097309 */ /* 0x000ee20000000000 */
[----:B--2---:R-:W3:Y:S02]  /*d8a0*/  SHFL.IDX PT, R4, R3, R4, 0x1f ;  /* 0x00001f0403047589 */ /* 0x004ee400000e0000 */
[----:B---3--:R-:W-:-:S07]  /*d8b0*/  IADD3 R16, R4, UR37, R9 ;  /* 0x0000002504107c10 */ /* 0x008fce000fffe009 */
.L_x_216:
[----:B------:R-:W-:Y:S05]  /*d8c0*/  BSYNC B0 ;  /* 0x0000000000007941 */ /* 0x000fea0003800000 */
.L_x_215:
[----:B------:R-:W-:Y:S04]  /*d8d0*/  BSSY B0, `(.L_x_217) ;  /* 0x0000020000007945 */ /* 0x000fe80003800000 */
[----:B------:R-:W-:Y:S05]  /*d8e0*/  @!P6 BRA `(.L_x_218) ;  /* 0x000000000078e947 */ /* 0x000fea0003800000 */
[----:B------:R-:W-:Y:S01]  /*d8f0*/  IMAD R3, R22, 0x8, R26 ;  /* 0x0000000816037824 */ /* 0x000fe200078e021a */
[----:B------:R-:W-:-:S04]  /*d900*/  SHF.L.U32 R2, R24, 0x1f, RZ ;  /* 0x0000001f18027819 */ /* 0x000fc800000006ff */
[----:B------:R-:W3:Y:S02]  /*d910*/  SYNCS.PHASECHK.TRANS64.TRYWAIT P0, [R3+URZ+0x30860], R2 ;  /* 0x03086002030075a7 */ /* 0x000ee4000800017f */
[----:B---3--:R-:W-:Y:S05]  /*d920*/  @!P0 BRA `(.L_x_219) ;  /* 0x0000001400308947 */ /* 0x008fea0003800000 */
.L_x_263:
[----:B------:R-:W4:Y:S02]  /*d930*/  S2R R4, SR_TID.X ;  /* 0x0000000000047919 */ /* 0x000f240000002100 */
[----:B----4-:R-:W-:-:S04]  /*d940*/  LOP3.LUT R4, R4, 0x7f, RZ, 0xc0, !PT ;  /* 0x0000007f04047812 */ /* 0x010fc800078ec0ff */
[----:B------:R-:W-:-:S13]  /*d950*/  ISETP.NE.AND P0, PT, R4, RZ, PT ;  /* 0x000000ff0400720c */ /* 0x000fda0003f05270 */
[----:B------:R-:W-:Y:S05]  /*d960*/  @P0 BRA `(.L_x_220) ;  /* 0x0000000000140947 */ /* 0x000fea0003800000 */
[----:B------:R-:W-:Y:S02]  /*d970*/  ISETP.NE.AND P1, PT, R27, RZ, PT ;  /* 0x000000ff1b00720c */ /* 0x000fe40003f25270 */
[----:B---3--:R-:W-:-:S04]  /*d980*/  MOV R2, 0x6000 ;  /* 0x0000600000027802 */ /* 0x008fc80000000f00 */
[----:B------:R4:W-:Y:S07]  /*d990*/  SYNCS.ARRIVE.TRANS64 RZ, [R3+URZ+0x30850], R2 ;  /* 0x0308500203ff79a7 */ /* 0x0009ee000800003f */
[----:B------:R-:W-:Y:S05]  /*d9a0*/  @!P1 BRA `(.L_x_220) ;  /* 0x0000000000049947 */ /* 0x000fea0003800000 */
[----:B------:R-:W-:Y:S01]  /*d9b0*/  BPT.TRAP 0x1 ;  /* 0x000000040000795c */ /* 0x000fe20000300000 */
.L_x_220:
        /* <DEDUP_REMOVED lines=10> */
[----:B------:R-:W-:-:S05]  /*da60*/  R2UR UR13, R7 ;  /* 0x00000000070d72ca */ /* 0x000fca00000e0000 */
[----:B------:R-:W-:Y:S02]  /*da70*/  UIMAD UR11, UR11, 0xc0, UR4 ;  /* 0x000000c00b0b78a4 */ /* 0x000fe4000f8e0204 */
[----:B------:R-:W-:Y:S02]  /*da80*/  UIADD3 UR9, UR9, 0x30850, URZ ;  /* 0x0003085009097890 */ /* 0x000fe4000fffe03f */
[----:B------:R-:W-:Y:S01]  /*da90*/  UIADD3 UR8, UR8, 0x400, URZ ;  /* 0x0000040008087890 */ /* 0x000fe2000fffe03f */
[----:B------:R-:W-:-:S08]  /*daa0*/  UMOV UR4, 0x0 ;  /* 0x0000000000047882 */ /* 0x000fd00000000000 */
[----:B------:R2:W-:Y:S02]  /*dab0*/  UTMALDG.4D [UR8], [UR6], desc[UR4] ;  /* 0x00000408060075b4 */ /* 0x0005e40008019000 */
[----:B--2---:R-:W-:Y:S01]  /*dac0*/  NOP ;  /* 0x0000000000007918 */ /* 0x004fe20000000000 */
.L_x_218:
[----:B------:R-:W-:Y:S05]  /*dad0*/  BSYNC B0 ;  /* 0x0000000000007941 */ /* 0x000fea0003800000 */
.L_x_217:
[----:B------:R-:W-:-:S05]  /*dae0*/  VIADD R22, R22, 0x1 ;  /* 0x0000000116167836 */ /* 0x000fca0000000000 */
[----:B------:R-:W-:-:S04]  /*daf0*/  ISETP.NE.AND P0, PT, R22, 0x2, PT ;  /* 0x000000021600780c */ /* 0x000fc80003f05270 */
[----:B---34-:R-:W-:Y:S02]  /*db00*/  SEL R3, RZ, 0x1, P0 ;  /* 0x00000001ff037807 */ /* 0x018fe40000000000 */
[----:B------:R-:W-:Y:S02]  /*db10*/  SEL R22, R22, RZ, P0 ;  /* 0x000000ff16167207 */ /* 0x000fe40000000000 */
[----:B------:R-:W-:-:S07]  /*db20*/  LOP3.LUT R24, R24, R3, RZ, 0x3c, !PT ;  /* 0x0000000318187212 */ /* 0x000fce00078e3cff */
.L_x_176:
[----:B------:R-:W-:Y:S05]  /*db30*/  BSYNC B6 ;  /* 0x0000000000067941 */ /* 0x000fea0003800000 */
.L_x_174:
[----:B------:R-:W-:-:S03]  /*db40*/  UMOV UR4, 0xffffffff ;  /* 0xffffffff00047882 */ /* 0x000fc60000000000 */
[----:B------:R-:W-:Y:S05]  /*db50*/  BRA.DIV UR4, `(.L_x_221) ;  /* 0x0000001204b87947 */ /* 0x000fea000b800000 */
[----:B--2---:R2:W3:Y:S04]  /*db60*/  SHFL.IDX PT, R5, R16, RZ, 0x1f ;  /* 0x00001fff10057589 */ /* 0x0044e800000e0000 */
[----:B------:R2:W4:Y:S02]  /*db70*/  SHFL.IDX PT, R0, R16, 0x1, 0x1f ;  /* 0x00201f0010007f89 */ /* 0x00052400000e0000 */
.L_x_267:
[----:B------:R-:W-:Y:S01]  /*db80*/  ULDC UR4, c[0x0][0xc14] ;  /* 0x0003050000047ab9 */ /* 0x000fe20000000800 */
[C---:B------:R-:W-:Y:S01]  /*db90*/  IMAD.IADD R7, R27.reuse, 0x1, R19 ;  /* 0x000000011b077824 */ /* 0x040fe200078e0213 */
[----:B------:R-:W-:Y:S01]  /*dba0*/  ISETP.NE.AND P0, PT, R27, 0x1f, PT ;  /* 0x0000001f1b00780c */ /* 0x000fe20003f05270 */
[----:B------:R-:W-:Y:S01]  /*dbb0*/  IMAD.U32 R4, RZ, RZ, UR4 ;  /* 0x00000004ff047e24 */ /* 0x000fe2000f8e00ff */
[----:B------:R-:W-:Y:S01]  /*dbc0*/  BSSY B0, `(.L_x_222) ;  /* 0x0000007000007945 */ /* 0x000fe20003800000 */
[----:B------:R-:W-:-:S03]  /*dbd0*/  MOV R2, RZ ;  /* 0x000000ff00027202 */ /* 0x000fc60000000f00 */
[----:B------:R-:W-:-:S13]  /*dbe0*/  ISETP.GE.OR P0, PT, R7, R4, !P0 ;  /* 0x000000040700720c */ /* 0x000fda0004706670 */
[----:B------:R-:W-:Y:S05]  /*dbf0*/  @P0 BRA `(.L_x_223) ;  /* 0x00000000000c0947 */ /* 0x000fea0003800000 */
[----:B------:R-:W0:Y:S02]  /*dc00*/  LDC.64 R2, c[0x0][0xc58] ;  /* 0x00031600ff027b82 */ /* 0x000e240000000a00 */
[----:B0-----:R-:W-:-:S06]  /*dc10*/  IMAD.WIDE R2, R7, 0x4, R2 ;  /* 0x0000000407027825 */ /* 0x001fcc00078e0202 */
[----:B------:R0:W5:Y:S02]  /*dc20*/  LDG.E R2, desc[UR46][R2.64] ;  /* 0x0000002e02027981 */ /* 0x000164000c1e1900 */
.L_x_223:
[----:B------:R-:W-:Y:S05]  /*dc30*/  BSYNC B0 ;  /* 0x0000000000007941 */ /* 0x000fea0003800000 */
.L_x_222:
[----:B------:R-:W-:-:S03]  /*dc40*/  UMOV UR4, 0xffffffff ;  /* 0xffffffff00047882 */ /* 0x000fc60000000000 */
[----:B------:R-:W-:Y:S05]  /*dc50*/  BRA.DIV UR4, `(.L_x_224) ;  /* 0x0000001204c47947 */ /* 0x000fea000b800000 */
[----:B-----5:R-:W0:Y:S01]  /*dc60*/  SHFL.UP PT, R14, R2, 0x1, RZ ;  /* 0x04200000020e7989 */ /* 0x020e2200000e00ff */
[C---:B------:R-:W-:Y:S02]  /*dc70*/  ISETP.NE.AND P0, PT, R27.reuse, RZ, PT ;  /* 0x000000ff1b00720c */ /* 0x040fe40003f05270 */
[C---:B------:R-:W-:Y:S02]  /*dc80*/  ISETP.GE.U32.AND P1, PT, R27.reuse, 0x2, PT ;  /* 0x000000021b00780c */ /* 0x040fe40003f26070 */
[----:B0-----:R-:W-:Y:S02]  /*dc90*/  SEL R13, R14, RZ, P0 ;  /* 0x000000ff0e0d7207 */ /* 0x001fe40000000000 */
[----:B------:R-:W-:-:S03]  /*dca0*/  ISETP.GE.U32.AND P0, PT, R27, 0x4, PT ;  /* 0x000000041b00780c */ /* 0x000fc60003f06070 */
[----:B------:R-:W-:-:S05]  /*dcb0*/  IMAD.IADD R13, R2, 0x1, R13 ;  /* 0x00000001020d7824 */ /* 0x000fca00078e020d */
[----:B------:R-:W0:Y:S02]  /*dcc0*/  SHFL.UP PT, R14, R13, 0x2, RZ ;  /* 0x044000000d0e7989 */ /* 0x000e2400000e00ff */
        /* <DEDUP_REMOVED lines=8> */
[----:B0-----:R-:W-:-:S04]  /*dd50*/  SEL R7, R14, RZ, P1 ;  /* 0x000000ff0e077207 */ /* 0x001fc80000800000 */
[----:B------:R-:W-:-:S05]  /*dd60*/  IADD3 R7, R6, R7, RZ ;  /* 0x0000000706077210 */ /* 0x000fca0007ffe0ff */
[----:B------:R-:W0:Y:S02]  /*dd70*/  SHFL.UP PT, R14, R7, 0x10, RZ ;  /* 0x06000000070e7989 */ /* 0x000e2400000e00ff */
[----:B0-----:R-:W-:-:S05]  /*dd80*/  SEL R8, R14, RZ, P0 ;  /* 0x000000ff0e087207 */ /* 0x001fca0000000000 */
[----:B------:R-:W-:-:S05]  /*dd90*/  IMAD.IADD R8, R7, 0x1, R8 ;  /* 0x0000000107087824 */ /* 0x000fca00078e0208 */
[----:B------:R0:W0:Y:S02]  /*dda0*/  SHFL.IDX PT, R14, R8, 0x1f, 0x1f ;  /* 0x03e01f00080e7f89 */ /* 0x00002400000e0000 */
.L_x_275:
[----:B------:R-:W-:Y:S02]  /*ddb0*/  ULDC UR4, c[0x0][0xc10] ;  /* 0x0003040000047ab9 */ /* 0x000fe40000000800 */
[----:B------:R-:W-:-:S04]  /*ddc0*/  IMAD.U32 R7, RZ, RZ, UR4 ;  /* 0x00000004ff077e24 */ /* 0x000fc8000f8e00ff */
[----:B0-----:R-:W-:-:S04]  /*ddd0*/  IMAD R3, R14, R7, RZ ;  /* 0x000000070e037224 */ /* 0x001fc800078e02ff */
[----:B----4-:R-:W-:-:S05]  /*dde0*/  IMAD.IADD R6, R0, 0x1, R3 ;  /* 0x0000000100067824 */ /* 0x010fca00078e0203 */
[----:B---3--:R-:W-:-:S13]  /*ddf0*/  ISETP.GT.AND P0, PT, R6, R5, PT ;  /* 0x000000050600720c */ /* 0x008fda0003f04270 */
[----:B------:R-:W-:Y:S05]  /*de00*/  @P0 BRA `(.L_x_225) ;  /* 0x0000000000ac0947 */ /* 0x000fea0003800000 */
[----:B------:R-:W0:Y:S02]  /*de10*/  LDC R4, c[0x0][0xc14] ;  /* 0x00030500ff047b82 */ /* 0x000e240000000800 */
.L_x_230:
[----:B------:R-:W-:-:S04]  /*de20*/  IADD3 R19, R19, 0x1f, RZ ;  /* 0x0000001f13137810 */ /* 0x000fc80007ffe0ff */
[----:B0-----:R-:W-:-:S13]  /*de30*/  ISETP.GE.AND P0, PT, R19, R4, PT ;  /* 0x000000041300720c */ /* 0x001fda0003f06270 */
[----:B------:R-:W-:Y:S05]  /*de40*/  @P0 BRA `(.L_x_226) ;  /* 0x0000000400540947 */ /* 0x000fea0003800000 */
[C---:B------:R-:W-:Y:S01]  /*de50*/  IMAD.IADD R7, R27.reuse, 0x1, R19 ;  /* 0x000000011b077824 */ /* 0x040fe200078e0213 */
[----:B------:R-:W-:Y:S01]  /*de60*/  ISETP.NE.AND P1, PT, R27, 0x1f, PT ;  /* 0x0000001f1b00780c */ /* 0x000fe20003f25270 */
[----:B------:R-:W-:Y:S01]  /*de70*/  BSSY B0, `(.L_x_227) ;  /* 0x0000007000007945 */ /* 0x000fe20003800000 */
[----:B------:R-:W-:Y:S02]  /*de80*/  IMAD.MOV.U32 R2, RZ, RZ, RZ ;  /* 0x000000ffff027224 */ /* 0x000fe400078e00ff */
[----:B------:R-:W-:-:S13]  /*de90*/  ISETP.GE.OR P0, PT, R7, R4, !P1 ;  /* 0x000000040700720c */ /* 0x000fda0004f06670 */
[----:B------:R-:W-:Y:S05]  /*dea0*/  @P0 BRA `(.L_x_228) ;  /* 0x00000000000c0947 */ /* 0x000fea0003800000 */
[----:B------:R-:W0:Y:S02]  /*deb0*/  LDC.64 R2, c[0x0][0xc58] ;  /* 0x00031600ff027b82 */ /* 0x000e240000000a00 */
[----:B0-----:R-:W-:-:S06]  /*dec0*/  IMAD.WIDE R2, R7, 0x4, R2 ;  /* 0x0000000407027825 */ /* 0x001fcc00078e0202 */
[----:B------:R0:W5:Y:S02]  /*ded0*/  LDG.E R2, desc[UR46][R2.64] ;  /* 0x0000002e02027981 */ /* 0x000164000c1e1900 */
.L_x_228:
[----:B------:R-:W-:Y:S05]  /*dee0*/  BSYNC B0 ;  /* 0x0000000000007941 */ /* 0x000fea0003800000 */
.L_x_227:
[----:B------:R-:W-:-:S03]  /*def0*/  UMOV UR4, 0xffffffff ;  /* 0xffffffff00047882 */ /* 0x000fc60000000000 */
[----:B------:R-:W-:Y:S05]  /*df00*/  BRA.DIV UR4, `(.L_x_229) ;  /* 0x0000001204e87947 */ /* 0x000fea000b800000 */
[----:B-----5:R-:W3:Y:S01]  /*df10*/  SHFL.UP PT, R14, R2, 0x1, RZ ;  /* 0x04200000020e7989 */ /* 0x020ee200000e00ff */
[C---:B------:R-:W-:Y:S02]  /*df20*/  ISETP.NE.AND P0, PT, R27.reuse, RZ, PT ;  /* 0x000000ff1b00720c */ /* 0x040fe40003f05270 */
[C---:B------:R-:W-:Y:S02]  /*df30*/  ISETP.GE.U32.AND P1, PT, R27.reuse, 0x2, PT ;  /* 0x000000021b00780c */ /* 0x040fe40003f26070 */
[----:B---3--:R-:W-:Y:S02]  /*df40*/  SEL R13, R14, RZ, P0 ;  /* 0x000000ff0e0d7207 */ /* 0x008fe40000000000 */
[----:B------:R-:W-:-:S03]  /*df50*/  ISETP.GE.U32.AND P0, PT, R27, 0x4, PT ;  /* 0x000000041b00780c */ /* 0x000fc60003f06070 */
[----:B------:R-:W-:-:S05]  /*df60*/  IMAD.IADD R13, R2, 0x1, R13 ;  /* 0x00000001020d7824 */ /* 0x000fca00078e020d */
[----:B------:R-:W3:Y:S02]  /*df70*/  SHFL.UP PT, R14, R13, 0x2, RZ ;  /* 0x044000000d0e7989 */ /* 0x000ee400000e00ff */
[----:B---3--:R-:W-:Y:S02]  /*df80*/  SEL R0, R14, RZ, P1 ;  /* 0x000000ff0e007207 */ /* 0x008fe40000800000 */
        /* <DEDUP_REMOVED lines=12> */
[----:B------:R0:W3:Y:S02]  /*e050*/  SHFL.IDX PT, R14, R8, 0x1f, 0x1f ;  /* 0x03e01f00080e7f89 */ /* 0x0000e400000e0000 */
.L_x_283:
[----:B------:R-:W-:Y:S02]  /*e060*/  ULDC UR4, c[0x0][0xc10] ;  /* 0x0003040000047ab9 */ /* 0x000fe40000000800 */
[----:B------:R-:W-:-:S05]  /*e070*/  MOV R7, UR4 ;  /* 0x0000000400077c02 */ /* 0x000fca0008000f00 */
[----:B---3--:R-:W-:-:S04]  /*e080*/  IMAD R3, R14, R7, RZ ;  /* 0x000000070e037224 */ /* 0x008fc800078e02ff */
[----:B------:R-:W-:-:S05]  /*e090*/  IMAD.IADD R6, R3, 0x1, R6 ;  /* 0x0000000103067824 */ /* 0x000fca00078e0206 */
[----:B------:R-:W-:-:S13]  /*e0a0*/  ISETP.GT.AND P0, PT, R6, R5, PT ;  /* 0x000000050600720c */ /* 0x000fda0003f04270 */
[----:B------:R-:W-:Y:S05]  /*e0b0*/  @!P0 BRA `(.L_x_230) ;  /* 0xfffffffc00588947 */ /* 0x000fea000383ffff */
.L_x_225:
[----:B------:R-:W-:Y:S01]  /*e0c0*/  IMAD.IADD R6, R6, 0x1, -R3 ;  /* 0x0000000106067824 */ /* 0x000fe200078e0a03 */
[----:B------:R-:W-:-:S03]  /*e0d0*/  UMOV UR4, 0xffffffff ;  /* 0xffffffff00047882 */ /* 0x000fc60000000000 */
[----:B------:R-:W-:-:S05]  /*e0e0*/  IMAD R0, R8, R7, R6 ;  /* 0x0000000708007224 */ /* 0x000fca00078e0206 */
[----:B------:R-:W-:Y:S01]  /*e0f0*/  ISETP.GT.AND P6, PT, R0, R5, PT ;  /* 0x000000050000720c */ /* 0x000fe20003fc4270 */
[----:B------:R-:W-:-:S12]  /*e100*/  BRA.DIV UR4, `(.L_x_231) ;  /* 0x0000001604387947 */ /* 0x000fd8000b800000 */
[----:B------:R-:W-:-:S04]  /*e110*/  VOTE.ANY R3, PT, !P6 ;  /* 0x0000000000037806 */ /* 0x000fc800070e0100 */
[----:B------:R-:W3:Y:S02]  /*e120*/  POPC R0, R3 ;  /* 0x0000000300007309 */ /* 0x000ee40000000000 */
[----:B---3--:R3:W4:Y:S02]  /*e130*/  SHFL.IDX PT, R17, R2, R0, 0x1f ;  /* 0x00001f0002117589 */ /* 0x00872400000e0000 */
.L_x_287:
[----:B------:R-:W-:Y:S01]  /*e140*/  ISETP.NE.AND P0, PT, R3, RZ, PT ;  /* 0x000000ff0300720c */ /* 0x000fe20003f05270 */
[----:B------:R-:W-:-:S12]  /*e150*/  IMAD.MOV.U32 R14, RZ, RZ, RZ ;  /* 0x000000ffff0e7224 */ /* 0x000fd800078e00ff */
[----:B------:R-:W-:Y:S05]  /*e160*/  @!P0 BRA `(.L_x_232) ;  /* 0x0000000000108947 */ /* 0x000fea0003800000 */
[----:B------:R-:W-:Y:S01]  /*e170*/  UMOV UR4, 0xffffffff ;  /* 0xffffffff00047882 */ /* 0x000fe20000000000 */
[----:B------:R-:W-:Y:S02]  /*e180*/  IADD3 R12, R0, -0x1, RZ ;  /* 0xffffffff000c7810 */ /* 0x000fe40007ffe0ff */
[----:B------:R-:W-:Y:S05]  /*e190*/  BRA.DIV UR4, `(.L_x_233) ;  /* 0x00000016045c7947 */ /* 0x000fea000b800000 */
[----:B------:R0:W0:Y:S02]  /*e1a0*/  SHFL.IDX PT, R14, R8, R12, 0x1f ;  /* 0x00001f0c080e7589 */ /* 0x00002400000e0000 */
.L_x_232:
[----:B0---4-:R-:W-:Y:S01]  /*e1b0*/  IABS R8, R17 ;  /* 0x0000001100087213 */ /* 0x011fe20000000000 */
[----:B--2---:R-:W-:Y:S02]  /*e1c0*/  IMAD R16, R14, R7, R6 ;  /* 0x000000070e107224 */ /* 0x004fe400078e0206 */
[----:B------:R-:W-:Y:S01]  /*e1d0*/  IMAD.IADD R19, R0, 0x1, R19 ;  /* 0x0000000100137824 */ /* 0x000fe200078e0213 */
[----:B------:R-:W0:Y:S02]  /*e1e0*/  I2F.RP R9, R8 ;  /* 0x0000000800097306 */ /* 0x000e240000209400 */
[----:B------:R-:W-:Y:S02]  /*e1f0*/  IADD3 R6, R5, -R16, RZ ;  /* 0x8000001005067210 */ /* 0x000fe40007ffe0ff */
[----:B------:R-:W-:-:S05]  /*e200*/  IABS R5, R17 ;  /* 0x0000001100057213 */ /* 0x000fca0000000000 */
[----:B------:R-:W-:Y:S01]  /*e210*/  IMAD.MOV R5, RZ, RZ, -R5 ;  /* 0x000000ffff057224 */ /* 0x000fe200078e0a05 */
[----:B0-----:R-:W3:Y:S02]  /*e220*/  MUFU.RCP R9, R9 ;  /* 0x0000000900097308 */ /* 0x001ee40000001000 */
[----:B---3--:R-:W-:-:S06]  /*e230*/  VIADD R2, R9, 0xffffffe ;  /* 0x0ffffffe09027836 */ /* 0x008fcc0000000000 */
[----:B------:R0:W2:Y:S02]  /*e240*/  F2I.FTZ.U32.TRUNC.NTZ R3, R2 ;  /* 0x0000000200037305 */ /* 0x0000a4000021f000 */
[----:B0-----:R-:W-:Y:S02]  /*e250*/  IMAD.MOV.U32 R2, RZ, RZ, RZ ;  /* 0x000000ffff027224 */ /* 0x001fe400078e00ff */
[----:B--2---:R-:W-:-:S04]  /*e260*/  IMAD.MOV R11, RZ, RZ, -R3 ;  /* 0x000000ffff0b7224 */ /* 0x004fc800078e0a03 */
[----:B------:R-:W-:-:S04]  /*e270*/  IMAD R7, R11, R8, RZ ;  /* 0x000000080b077224 */ /* 0x000fc800078e02ff */
[----:B------:R-:W-:Y:S01]  /*e280*/  IMAD.HI.U32 R3, R3, R7, R2 ;  /* 0x0000000703037227 */ /* 0x000fe200078e0002 */
[----:B------:R-:W-:-:S05]  /*e290*/  IABS R2, R6 ;  /* 0x0000000600027213 */ /* 0x000fca0000000000 */
        /* <DEDUP_REMOVED lines=11> */
[----:B------:R-:W-:-:S04]  /*e350*/  @!P0 LOP3.LUT R3, RZ, R17, RZ, 0x33, !PT ;  /* 0x00000011ff038212 */ /* 0x000fc800078e33ff */
[----:B------:R-:W-:Y:S01]  /*e360*/  MOV R18, R3 ;  /* 0x0000000300127202 */ /* 0x000fe20000000f00 */
[----:B------:R-:W-:-:S04]  /*e370*/  IMAD.MOV R2, RZ, RZ, -R3 ;  /* 0x000000ffff027224 */ /* 0x000fc800078e0a03 */
[----:B------:R-:W-:Y:S01]  /*e380*/  IMAD R17, R17, R2, R6 ;  /* 0x0000000211117224 */ /* 0x000fe200078e0206 */
[----:B------:R-:W-:Y:S06]  /*e390*/  BRA `(.L_x_234) ;  /* 0x00000000001c7947 */ /* 0x000fec0003800000 */
.L_x_226:
[----:B------:R-:W-:Y:S01]  /*e3a0*/  UMOV UR4, URZ ;  /* 0x0000003f00047c82 */ /* 0x000fe20008000000 */
[----:B------:R-:W-:Y:S01]  /*e3b0*/  UMOV UR5, URZ ;  /* 0x0000003f00057c82 */ /* 0x000fe20008000000 */
[----:B------:R-:W-:Y:S01]  /*e3c0*/  ULDC UR6, c[0x0][0xc14] ;  /* 0x0003050000067ab9 */ /* 0x000fe20000000800 */
[----:B--2---:R-:W-:Y:S01]  /*e3d0*/  IMAD.MOV.U32 R16, RZ, RZ, R5 ;  /* 0x000000ffff107224 */ /* 0x004fe200078e0005 */
[----:B------:R-:W-:Y:S01]  /*e3e0*/  MOV R19, UR6 ;  /* 0x0000000600137c02 */ /* 0x000fe20008000f00 */
[----:B------:R-:W-:Y:S02]  /*e3f0*/  IMAD.U32 R17, RZ, RZ, UR4 ;  /* 0x00000004ff117e24 */ /* 0x000fe4000f8e00ff */
[----:B------:R-:W-:-:S07]  /*e400*/  IMAD.U32 R18, RZ, RZ, UR5 ;  /* 0x00000005ff127e24 */ /* 0x000fce000f8e00ff */
.L_x_234:
[----:B------:R-:W-:Y:S01]  /*e410*/  ISETP.NE.AND P0, PT, R27, RZ, PT ;  /* 0x000000ff1b00720c */ /* 0x000fe20003f05270 */
[----:B------:R-:W-:Y:S05]  /*e420*/  WARPSYNC.ALL ;  /* 0x0000000000007948 */ /* 0x000fea0003800000 */
[----:B------:R-:W-:Y:S07]  /*e430*/  BAR.SYNC.DEFER_BLOCKING 0x4, 0x1a0 ;  /* 0x0106800000007b1d */ /* 0x000fee0000010000 */
[----:B------:R-:W-:Y:S01]  /*e440*/  @!P0 MOV R0, 0x400 ;  /* 0x0000040000008802 */ /* 0x000fe20000000f00 */
[----:B------:R-:W0:Y:S03]  /*e450*/  @!P0 S2R R3, SR_CgaCtaId ;  /* 0x0000000000038919 */ /* 0x000e260000008800 */
[----:B0-----:R-:W-:-:S05]  /*e460*/  @!P0 LEA R0, R3, R0, 0x18 ;  /* 0x0000000003008211 */ /* 0x001fca00078ec0ff */
[----:B------:R2:W-:Y:S01]  /*e470*/  @!P0 STS.128 [R0+0x308d0], R16 ;  /* 0x0308d01000008388 */ /* 0x0005e20000000c00 */
[----:B------:R-:W-:Y:S06]  /*e480*/  BAR.ARV 0x5, 0x1a0 ;  /* 0x0146800000007b1d */ /* 0x000fec0000002000 */
[----:B------:R-:W-:-:S13]  /*e490*/  ISETP.GE.AND P0, PT, R19, R4, PT ;  /* 0x000000041300720c */ /* 0x000fda0003f06270 */
[----:B------:R-:W-:Y:S05]  /*e4a0*/  @!P0 BRA `(.L_x_235) ;  /* 0xffffffd000008947 */ /* 0x000fea000383ffff */
.L_x_172:
[----:B0-2---:R-:W2:Y:S01]  /*e4b0*/  LDL.LU R0, [R1+0xc] ;  /* 0x00000c0001007983 */ /* 0x005ea20000300800 */
[----:B------:R-:W-:Y:S01]  /*e4c0*/  BSSY B0, `(.L_x_236) ;  /* 0x000000b000007945 */ /* 0x000fe20003800000 */
[----:B------:R-:W0:Y:S01]  /*e4d0*/  S2R R5, SR_CgaCtaId ;  /* 0x0000000000057919 */ /* 0x000e220000008800 */
[----:B--2---:R-:W-:-:S05]  /*e4e0*/  VIADD R0, R0, 0x1 ;  /* 0x0000000100007836 */ /* 0x004fca0000000000 */
[----:B------:R-:W-:-:S04]  /*e4f0*/  LEA.HI R2, R0, R0, RZ, 0x1 ;  /* 0x0000000000027211 */ /* 0x000fc800078f08ff */
[----:B------:R-:W-:Y:S02]  /*e500*/  LOP3.LUT R3, R2, 0xfffffffe, RZ, 0xc0, !PT ;  /* 0xfffffffe02037812 */ /* 0x000fe400078ec0ff */
[----:B------:R-:W-:-:S03]  /*e510*/  MOV R2, 0x400 ;  /* 0x0000040000027802 */ /* 0x000fc60000000f00 */
[----:B------:R-:W-:Y:S01]  /*e520*/  IMAD.IADD R0, R0, 0x1, -R3 ;  /* 0x0000000100007824 */ /* 0x000fe200078e0a03 */
[----:B0-----:R-:W-:-:S04]  /*e530*/  LEA R9, R5, R2, 0x18 ;  /* 0x0000000205097211 */ /* 0x001fc800078ec0ff */
[----:B------:R-:W-:-:S04]  /*e540*/  SHF.L.U32 R0, R0, 0x1f, RZ ;  /* 0x0000001f00007819 */ /* 0x000fc800000006ff */
[----:B------:R-:W0:Y:S02]  /*e550*/  SYNCS.PHASECHK.TRANS64.TRYWAIT P0, [R9+URZ+0x30820], R0 ;  /* 0x03082000090075a7 */ /* 0x000e24000800017f */
[----:B0-----:R-:W-:Y:S05]  /*e560*/  @!P0 BRA `(.L_x_237) ;  /* 0x00000010008c8947 */ /* 0x001fea0003800000 */
.L_x_290:
[----:B------:R-:W-:Y:S05]  /*e570*/  BSYNC B0 ;  /* 0x0000000000007941 */ /* 0x000fea0003800000 */
.L_x_236:
[----:B------:R-:W-:-:S03]  /*e580*/  UMOV UR4, 0xffffffff ;  /* 0xffffffff00047882 */ /* 0x000fc60000000000 */
[----:B------:R-:W-:Y:S05]  /*e590*/  BRA.DIV UR4, `(.L_x_238) ;  /* 0x0000001204947947 */ /* 0x000fea000b800000 */
[----:B0-----:R-:W0:Y:S02]  /*e5a0*/  S2R R0, SR_TID.X ;  /* 0x0000000000007919 */ /* 0x001e240000002100 */
[----:B0-----:R-:W-:-:S04]  /*e5b0*/  SHF.R.U32.HI R0, RZ, 0x5, R0 ;  /* 0x00000005ff007819 */ /* 0x001fc80000011600 */
[----:B------:R-:W-:-:S05]  /*e5c0*/  LOP3.LUT R0, R0, 0x3, RZ, 0xc0, !PT ;  /* 0x0000000300007812 */ /* 0x000fca00078ec0ff */
[----:B------:R0:W2:Y:S02]  /*e5d0*/  SHFL.IDX PT, R14, R0, RZ, 0x1f ;  /* 0x00001fff000e7589 */ /* 0x0000a400000e0000 */
.L_x_293:
[----:B--2---:R-:W-:Y:S01]  /*e5e0*/  ISETP.NE.AND P0, PT, R14, RZ, PT ;  /* 0x000000ff0e00720c */ /* 0x004fe20003f05270 */
[----:B------:R-:W-:-:S12]  /*e5f0*/  BSSY B0, `(.L_x_239) ;  /* 0x0000024000007945 */ /* 0x000fd80003800000 */
[----:B------:R-:W-:Y:S05]  /*e600*/  @P0 BRA `(.L_x_240) ;  /* 0x0000000000880947 */ /* 0x000fea0003800000 */
[----:B------:R-:W-:-:S03]  /*e610*/  UMOV UR4, 0xffffffff ;  /* 0xffffffff00047882 */ /* 0x000fc60000000000 */
[----:B------:R-:W-:Y:S05]  /*e620*/  BRA.DIV UR4, `(.L_x_241) ;  /* 0x0000001204a47947 */ /* 0x000fea000b800000 */
[----:B------:R-:W-:-:S13]  /*e630*/  ELECT P6, URZ, PT ;  /* 0x00000000003f782f */ /* 0x000fda00038c0000 */
.L_x_296:
[----:B------:R-:W-:Y:S05]  /*e640*/  @!P6 BRA `(.L_x_240) ;  /* 0x000000000078e947 */ /* 0x000fea0003800000 */
[----:B------:R-:W-:-:S06]  /*e650*/  ULOP3.LUT UR4, UR36, 0x2, URZ, 0xfc, !UPT ;  /* 0x0000000224047892 */ /* 0x000fcc000f8efc3f */
[----:B0-----:R-:W-:-:S05]  /*e660*/  IMAD.U32 R0, RZ, RZ, UR4 ;  /* 0x00000004ff007e24 */ /* 0x001fca000f8e00ff */
[----:B------:R-:W-:-:S13]  /*e670*/  ISETP.NE.AND P2, PT, R0, 0x3, PT ;  /* 0x000000030000780c */ /* 0x000fda0003f45270 */
[----:B------:R-:W-:Y:S05]  /*e680*/  @!P2 BRA `(.L_x_242) ;  /* 0x000000000004a947 */ /* 0x000fea0003800000 */
[----:B------:R-:W-:Y:S01]  /*e690*/  BPT.TRAP 0x1 ;  /* 0x000000040000795c */ /* 0x000fe20000300000 */
.L_x_242:
[----:B------:R-:W-:Y:S01]  /*e6a0*/  IADD3 R3, R9, 0x30840, RZ ;  /* 0x0003084009037810 */ /* 0x000fe20007ffe0ff */
[----:B------:R-:W-:Y:S01]  /*e6b0*/  VIADD R0, R22, 0x1 ;  /* 0x0000000116007836 */ /* 0x000fe20000000000 */
[----:B------:R-:W-:-:S03]  /*e6c0*/  SHF.L.U32 R2, R24, 0x1f, RZ ;  /* 0x0000001f18027819 */ /* 0x000fc600000006ff */
[----:B------:R-:W-:Y:S01]  /*e6d0*/  IMAD R7, R22, 0x8, R3 ;  /* 0x0000000816077824 */ /* 0x000fe200078e0203 */
[----:B------:R-:W-:-:S03]  /*e6e0*/  ISETP.NE.AND P1, PT, R0, 0x2, PT ;  /* 0x000000020000780c */ /* 0x000fc60003f25270 */
[----:B------:R-:W0:Y:S01]  /*e6f0*/  SYNCS.PHASECHK.TRANS64.TRYWAIT P0, [R7+URZ], R2 ;  /* 0x00000002070075a7 */ /* 0x000e22000800017f */
[----:B------:R-:W-:Y:S02]  /*e700*/  SEL R5, RZ, 0x1, P1 ;  /* 0x00000001ff057807 */ /* 0x000fe40000800000 */
[----:B------:R-:W-:Y:S02]  /*e710*/  SEL R4, R0, RZ, P1 ;  /* 0x000000ff00047207 */ /* 0x000fe40000800000 */
[----:B------:R-:W-:-:S03]  /*e720*/  LOP3.LUT R0, R24, R5, RZ, 0x3c, !PT ;  /* 0x0000000518007212 */ /* 0x000fc600078e3cff */
[----:B------:R-:W-:Y:S01]  /*e730*/  IMAD R3, R4, 0x8, R3 ;  /* 0x0000000804037824 */ /* 0x000fe200078e0203 */
[----:B------:R-:W-:Y:S01]  /*e740*/  SHF.L.U32 R0, R0, 0x1f, RZ ;  /* 0x0000001f00007819 */ /* 0x000fe200000006ff */
[----:B0-----:R-:W-:Y:S06]  /*e750*/  @!P0 BRA `(.L_x_243) ;  /* 0x0000001000788947 */ /* 0x001fec0003800000 */
.L_x_297:
[----:B------:R-:W2:Y:S02]  /*e760*/  SYNCS.PHASECHK.TRANS64.TRYWAIT P0, [R3+URZ], R0 ;  /* 0x00000000030075a7 */ /* 0x000ea4000800017f */
[----:B--2---:R-:W-:Y:S05]  /*e770*/  @!P0 BRA `(.L_x_244) ;  /* 0x0000001000848947 */ /* 0x004fea0003800000 */
.L_x_298:
[----:B------:R-:W-:Y:S05]  /*e780*/  @!P2 BRA `(.L_x_245) ;  /* 0x000000000004a947 */ /* 0x000fea0003800000 */
[----:B------:R-:W-:Y:S01]  /*e790*/  BPT.TRAP 0x1 ;  /* 0x000000040000795c */ /* 0x000fe20000300000 */
.L_x_245:
[----:B--2---:R-:W-:-:S05]  /*e7a0*/  IADD3 R3, R9, 0x30860, RZ ;  /* 0x0003086009037810 */ /* 0x004fca0007ffe0ff */
[----:B------:R-:W-:-:S04]  /*e7b0*/  IMAD R5, R22, 0x8, R3 ;  /* 0x0000000816057824 */ /* 0x000fc800078e0203 */
[----:B------:R-:W2:Y:S02]  /*e7c0*/  SYNCS.PHASECHK.TRANS64.TRYWAIT P0, [R5+URZ], R2 ;  /* 0x00000002050075a7 */ /* 0x000ea4000800017f */
[----:B--2---:R-:W-:Y:S05]  /*e7d0*/  @!P0 BRA `(.L_x_246) ;  /* 0x0000001000808947 */ /* 0x004fea0003800000 */
.L_x_299:
[----:B------:R-:W-:-:S07]  /*e7e0*/  IMAD R3, R4, 0x8, R3 ;  /* 0x0000000804037824 */ /* 0x000fce00078e0203 */
.L_x_247:
[----:B---3--:R3:W4:Y:S02]  /*e7f0*/  SYNCS.PHASECHK.TRANS64.TRYWAIT P0, [R3+URZ], R0 ;  /* 0x00000000030075a7 */ /* 0x008724000800017f */
[----:B----4-:R-:W-:Y:S05]  /*e800*/  @!P0 NANOSLEEP.SYNCS 0x989680 ;  /* 0x009896800000895d */ /* 0x010fea0003900000 */
[----:B------:R-:W4:Y:S02]  /*e810*/  @!P0 SYNCS.PHASECHK.TRANS64 P0, [R3+URZ], R0 ;  /* 0x00000000030085a7 */ /* 0x000f24000800007f */
[----:B----4-:R-:W-:Y:S05]  /*e820*/  @!P0 BRA `(.L_x_247) ;  /* 0xfffffffc00f08947 */ /* 0x010fea000383ffff */
.L_x_240:
[----:B------:R-:W-:Y:S05]  /*e830*/  BSYNC B0 ;  /* 0x0000000000007941 */ /* 0x000fea0003800000 */
.L_x_239:
[----:B------:R-:W-:Y:S05]  /*e840*/  EXIT ;  /* 0x000000000000794d */ /* 0x000fea0003800000 */
.L_x_126:
[----:B0-----:R-:W-:-:S04]  /*e850*/  IMAD.U32 R3, RZ, RZ, UR40 ;  /* 0x00000028ff037e24 */ /* 0x001fc8000f8e00ff */
[----:B------:R0:W1:Y:S03]  /*e860*/  SYNCS.PHASECHK.TRANS64.TRYWAIT P1, [R3+URZ+0x30800], R0 ;  /* 0x03080000030075a7 */ /* 0x000066000802017f */
[----:B-1----:R-:W-:Y:S05]  /*e870*/  @!P1 NANOSLEEP.SYNCS 0x989680 ;  /* 0x009896800000995d */ /* 0x002fea0003900000 */
[----:B------:R-:W1:Y:S02]  /*e880*/  @!P1 SYNCS.PHASECHK.TRANS64 P1, [R3+URZ+0x30800], R0 ;  /* 0x03080000030095a7 */ /* 0x000e64000802007f */
[----:B-1----:R-:W-:Y:S05]  /*e890*/  @!P1 BRA `(.L_x_126) ;  /* 0xfffffffc00ec9947 */ /* 0x002fea000383ffff */
[----:B------:R-:W-:Y:S05]  /*e8a0*/  BRA `(.L_x_248) ;  /* 0xffffff2c008c7947 */ /* 0x000fea000383ffff */
.L_x_130:
[----:B-1----:R1:W2:Y:S02]  /*e8b0*/  SYNCS.PHASECHK.TRANS64.TRYWAIT P2, [R0+URZ+0x30830], R3 ;  /* 0x03083003000075a7 */ /* 0x0022a4000804017f */
[----:B--2---:R-:W-:Y:S05]  /*e8c0*/  @!P2 NANOSLEEP.SYNCS 0x989680 ;  /* 0x009896800000a95d */ /* 0x004fea0003900000 */
[----:B------:R-:W2:Y:S02]  /*e8d0*/  @!P2 SYNCS.PHASECHK.TRANS64 P2, [R0+URZ+0x30830], R3 ;  /* 0x030830030000a5a7 */ /* 0x000ea4000804007f */
[----:B--2---:R-:W-:Y:S05]  /*e8e0*/  @!P2 BRA `(.L_x_130) ;  /* 0xfffffffc00f0a947 */ /* 0x004fea000383ffff */
[----:B------:R-:W-:Y:S05]  /*e8f0*/  BRA `(.L_x_129) ;  /* 0xffffff2c00b47947 */ /* 0x000fea000383ffff */
.L_x_135:
[----:B-1----:R-:W-:-:S04]  /*e900*/  MOV R7, UR6 ;  /* 0x0000000600077c02 */ /* 0x002fc80008000f00 */
[----:B------:R1:W2:Y:S03]  /*e910*/  SYNCS.PHASECHK.TRANS64.TRYWAIT P2, [R7+URZ+0x30830], R6 ;  /* 0x03083006070075a7 */ /* 0x0002a6000804017f */
[----:B--2---:R-:W-:Y:S05]  /*e920*/  @!P2 NANOSLEEP.SYNCS 0x989680 ;  /* 0x009896800000a95d */ /* 0x004fea0003900000 */
[----:B------:R-:W2:Y:S02]  /*e930*/  @!P2 SYNCS.PHASECHK.TRANS64 P2, [R7+URZ+0x30830], R6 ;  /* 0x030830060700a5a7 */ /* 0x000ea4000804007f */
[----:B--2---:R-:W-:Y:S05]  /*e940*/  @!P2 BRA `(.L_x_135) ;  /* 0xfffffffc00eca947 */ /* 0x004fea000383ffff */
[----:B------:R-:W-:Y:S05]  /*e950*/  BRA `(.L_x_132) ;  /* 0xffffff6400f47947 */ /* 0x000fea000383ffff */
.L_x_139:
[----:B-1----:R-:W-:-:S04]  /*e960*/  IMAD.U32 R7, RZ, RZ, UR6 ;  /* 0x00000006ff077e24 */ /* 0x002fc8000f8e00ff */
[----:B------:R1:W2:Y:S03]  /*e970*/  SYNCS.PHASECHK.TRANS64.TRYWAIT P2, [R7+URZ+0x30850], R6 ;  /* 0x03085006070075a7 */ /* 0x0002a6000804017f */
[----:B--2---:R-:W-:Y:S05]  /*e980*/  @!P2 NANOSLEEP.SYNCS 0x989680 ;  /* 0x009896800000a95d */ /* 0x004fea0003900000 */
[----:B------:R-:W2:Y:S02]  /*e990*/  @!P2 SYNCS.PHASECHK.TRANS64 P2, [R7+URZ+0x30850], R6 ;  /* 0x030850060700a5a7 */ /* 0x000ea4000804007f */
[----:B--2---:R-:W-:Y:S05]  /*e9a0*/  @!P2 BRA `(.L_x_139) ;  /* 0xfffffffc00eca947 */ /* 0x004fea000383ffff */
[----:B------:R-:W-:Y:S05]  /*e9b0*/  BRA `(.L_x_136) ;  /* 0xffffff68006c7947 */ /* 0x000fea000383ffff */
.L_x_144:
[----:B-1----:R-:W-:-:S04]  /*e9c0*/  IMAD.U32 R3, RZ, RZ, UR5 ;  /* 0x00000005ff037e24 */ /* 0x002fc8000f8e00ff */
[----:B------:R1:W2:Y:S03]  /*e9d0*/  SYNCS.PHASECHK.TRANS64.TRYWAIT P0, [R3+URZ+0x30850], R0 ;  /* 0x03085000030075a7 */ /* 0x0002a6000800017f */
[----:B--2---:R-:W-:Y:S05]  /*e9e0*/  @!P0 NANOSLEEP.SYNCS 0x989680 ;  /* 0x009896800000895d */ /* 0x004fea0003900000 */
[----:B------:R-:W2:Y:S02]  /*e9f0*/  @!P0 SYNCS.PHASECHK.TRANS64 P0, [R3+URZ+0x30850], R0 ;  /* 0x03085000030085a7 */ /* 0x000ea4000800007f */
[----:B--2---:R-:W-:Y:S05]  /*ea00*/  @!P0 BRA `(.L_x_144) ;  /* 0xfffffffc00ec8947 */ /* 0x004fea000383ffff */
[----:B------:R-:W-:Y:S05]  /*ea10*/  BRA `(.L_x_143) ;  /* 0xffffff9c00287947 */ /* 0x000fea000383ffff */
.L_x_181:
[----:B------:R-:W0:Y:S01]  /*ea20*/  S2R R4, SR_TID.X ;  /* 0x0000000000047919 */ /* 0x000e220000002100 */
[----:B------:R-:W-:Y:S01]  /*ea30*/  BSSY B0, `(.L_x_249) ;  /* 0x000000a000007945 */ /* 0x000fe20003800000 */
[----:B------:R-:W-:Y:S01]  /*ea40*/  MOV R12, RZ ;  /* 0x000000ff000c7202 */ /* 0x000fe20000000f00 */
[----:B------:R-:W-:Y:S02]  /*ea50*/  IMAD.MOV.U32 R11, RZ, RZ, 0x1f ;  /* 0x0000001fff0b7424 */ /* 0x000fe400078e00ff */
[----:B------:R-:W-:Y:S01]  /*ea60*/  IMAD.MOV.U32 R15, RZ, RZ, -0x1 ;  /* 0xffffffffff0f7424 */ /* 0x000fe200078e00ff */
[----:B0-----:R-:W-:-:S04]  /*ea70*/  SHF.R.U32.HI R4, RZ, 0x5, R4 ;  /* 0x00000005ff047819 */ /* 0x001fc80000011604 */
[----:B------:R-:W-:-:S05]  /*ea80*/  LOP3.LUT R4, R4, 0x3, RZ, 0xc0, !PT ;  /* 0x0000000304047812 */ /* 0x000fca00078ec0ff */
[----:B------:R-:W-:-:S07]  /*ea90*/  IMAD.MOV.U32 R13, RZ, RZ, R4 ;  /* 0x000000ffff0d7224 */ /* 0x000fce00078e0004 */
[----:B-1----:R-:W-:Y:S05]  /*eaa0*/  WARPSYNC.COLLECTIVE R15, `(.L_x_250) ;  /* 0x000000000f087348 */ /* 0x002fea0003c00000 */
[----:B------:R0:W2:Y:S02]  /*eab0*/  SHFL.IDX P6, R14, R13, R12, R11 ;  /* 0x0000000c0d0e7389 */ /* 0x0000a400000c000b */
[----:B012---:R-:W-:Y:S01]  /*eac0*/  ENDCOLLECTIVE ;  /* 0x000000000000791b */ /* 0x007fe20003800000 */
.L_x_250:
[----:B------:R-:W-:Y:S05]  /*ead0*/  BSYNC B0 ;  /* 0x0000000000007941 */ /* 0x000fea0003800000 */
.L_x_249:
[----:B------:R-:W-:Y:S05]  /*eae0*/  BRA `(.L_x_251) ;  /* 0xffffffd400347947 */ /* 0x000fea000383ffff */
.L_x_182:
[----:B------:R-:W-:Y:S01]  /*eaf0*/  BSSY B0, `(.L_x_252) ;  /* 0x0000006000007945 */ /* 0x000fe20003800000 */
[----:B------:R-:W-:-:S07]  /*eb00*/  IMAD.MOV.U32 R15, RZ, RZ, -0x1 ;  /* 0xffffffffff0f7424 */ /* 0x000fce00078e00ff */
[----:B-1----:R-:W-:Y:S05]  /*eb10*/  WARPSYNC.COLLECTIVE R15, `(.L_x_253) ;  /* 0x000000000f0c7348 */ /* 0x002fea0003c00000 */
[----:B------:R-:W-:Y:S02]  /*eb20*/  ELECT P6, UR62, PT ;  /* 0x00000000003e782f */ /* 0x000fe400038c0000 */
[----:B------:R-:W-:Y:S01]  /*eb30*/  MOV R14, UR62 ;  /* 0x0000003e000e7c02 */ /* 0x000fe20008000f00 */
[----:B-1----:R-:W-:Y:S10]  /*eb40*/  ENDCOLLECTIVE ;  /* 0x000000000000791b */ /* 0x002ff40003800000 */
.L_x_253:
[----:B------:R-:W-:Y:S05]  /*eb50*/  BSYNC B0 ;  /* 0x0000000000007941 */ /* 0x000fea0003800000 */
.L_x_252:
[----:B------:R-:W-:Y:S05]  /*eb60*/  BRA `(.L_x_254) ;  /* 0xffffffd400287947 */ /* 0x000fea000383ffff */
.L_x_185:
[----:B--2---:R2:W3:Y:S02]  /*eb70*/  SYNCS.PHASECHK.TRANS64.TRYWAIT P0, [R5+URZ+0x30840], R4 ;  /* 0x03084004050075a7 */ /* 0x0044e4000800017f */
[----:B---3--:R-:W-:Y:S05]  /*eb80*/  @!P0 NANOSLEEP.SYNCS 0x989680 ;  /* 0x009896800000895d */ /* 0x008fea0003900000 */
[----:B------:R-:W3:Y:S02]  /*eb90*/  @!P0 SYNCS.PHASECHK.TRANS64 P0, [R5+URZ+0x30840], R4 ;  /* 0x03084004050085a7 */ /* 0x000ee4000800007f */
[----:B---3--:R-:W-:Y:S05]  /*eba0*/  @!P0 BRA `(.L_x_185) ;  /* 0xfffffffc00f08947 */ /* 0x008fea000383ffff */
[----:B------:R-:W-:Y:S05]  /*ebb0*/  BRA `(.L_x_255) ;  /* 0xffffffd400807947 */ /* 0x000fea000383ffff */
.L_x_188:
[----:B--2---:R2:W3:Y:S02]  /*ebc0*/  SYNCS.PHASECHK.TRANS64.TRYWAIT P0, [R26+URZ+0x30820], R5 ;  /* 0x030820051a0075a7 */ /* 0x0044e4000800017f */
[----:B---3--:R-:W-:Y:S05]  /*ebd0*/  @!P0 NANOSLEEP.SYNCS 0x989680 ;  /* 0x009896800000895d */ /* 0x008fea0003900000 */
[----:B------:R-:W3:Y:S02]  /*ebe0*/  @!P0 SYNCS.PHASECHK.TRANS64 P0, [R26+URZ+0x30820], R5 ;  /* 0x030820051a0085a7 */ /* 0x000ee4000800007f */
[----:B---3--:R-:W-:Y:S05]  /*ebf0*/  @!P0 BRA `(.L_x_188) ;  /* 0xfffffffc00f08947 */ /* 0x008fea000383ffff */
[----:B------:R-:W-:Y:S05]  /*ec00*/  BRA `(.L_x_256) ;  /* 0xffffffd800407947 */ /* 0x000fea000383ffff */
.L_x_196:
[----:B0-----:R0:W3:Y:S02]  /*ec10*/  SYNCS.PHASECHK.TRANS64.TRYWAIT P0, [R3+URZ+0x30840], R2 ;  /* 0x03084002030075a7 */ /* 0x0010e4000800017f */
[----:B---3--:R-:W-:Y:S05]  /*ec20*/  @!P0 NANOSLEEP.SYNCS 0x989680 ;  /* 0x009896800000895d */ /* 0x008fea0003900000 */
[----:B------:R-:W3:Y:S02]  /*ec30*/  @!P0 SYNCS.PHASECHK.TRANS64 P0, [R3+URZ+0x30840], R2 ;  /* 0x03084002030085a7 */ /* 0x000ee4000800007f */
[----:B---3--:R-:W-:Y:S05]  /*ec40*/  @!P0 BRA `(.L_x_196) ;  /* 0xfffffffc00f08947 */ /* 0x008fea000383ffff */
[----:B------:R-:W-:Y:S05]  /*ec50*/  BRA `(.L_x_257) ;  /* 0xffffffd800e87947 */ /* 0x000fea000383ffff */
.L_x_198:
[----:B0-----:R0:W2:Y:S02]  /*ec60*/  SYNCS.PHASECHK.TRANS64.TRYWAIT P0, [R2+URZ+0x60], R5 ;  /* 0x00006005020075a7 */ /* 0x0010a4000800017f */
[----:B--2---:R-:W-:Y:S05]  /*ec70*/  @!P0 NANOSLEEP.SYNCS 0x989680 ;  /* 0x009896800000895d */ /* 0x004fea0003900000 */
[----:B------:R-:W2:Y:S02]  /*ec80*/  @!P0 SYNCS.PHASECHK.TRANS64 P0, [R2+URZ+0x60], R5 ;  /* 0x00006005020085a7 */ /* 0x000ea4000800007f */
[----:B--2---:R-:W-:Y:S05]  /*ec90*/  @!P0 BRA `(.L_x_198) ;  /* 0xfffffffc00f08947 */ /* 0x004fea000383ffff */
[----:B------:R-:W-:Y:S05]  /*eca0*/  BRA `(.L_x_258) ;  /* 0xffffffdc004c7947 */ /* 0x000fea000383ffff */
.L_x_203:
[----:B---3--:R3:W4:Y:S02]  /*ecb0*/  SYNCS.PHASECHK.TRANS64.TRYWAIT P0, [R3+URZ+0x30840], R2 ;  /* 0x03084002030075a7 */ /* 0x008724000800017f */
[----:B----4-:R-:W-:Y:S05]  /*ecc0*/  @!P0 NANOSLEEP.SYNCS 0x989680 ;  /* 0x009896800000895d */ /* 0x010fea0003900000 */
[----:B------:R-:W4:Y:S02]  /*ecd0*/  @!P0 SYNCS.PHASECHK.TRANS64 P0, [R3+URZ+0x30840], R2 ;  /* 0x03084002030085a7 */ /* 0x000f24000800007f */
[----:B----4-:R-:W-:Y:S05]  /*ece0*/  @!P0 BRA `(.L_x_203) ;  /* 0xfffffffc00f08947 */ /* 0x010fea000383ffff */
[----:B------:R-:W-:Y:S05]  /*ecf0*/  BRA `(.L_x_259) ;  /* 0xffffffe000547947 */ /* 0x000fea000383ffff */
.L_x_205:
[----:B0-----:R0:W2:Y:S02]  /*ed00*/  SYNCS.PHASECHK.TRANS64.TRYWAIT P1, [R3+URZ+0x60], R24 ;  /* 0x00006018030075a7 */ /* 0x0010a4000802017f */
[----:B--2---:R-:W-:Y:S05]  /*ed10*/  @!P1 NANOSLEEP.SYNCS 0x989680 ;  /* 0x009896800000995d */ /* 0x004fea0003900000 */
[----:B------:R-:W2:Y:S02]  /*ed20*/  @!P1 SYNCS.PHASECHK.TRANS64 P1, [R3+URZ+0x60], R24 ;  /* 0x00006018030095a7 */ /* 0x000ea4000802007f */
[----:B--2---:R-:W-:Y:S05]  /*ed30*/  @!P1 BRA `(.L_x_205) ;  /* 0xfffffffc00f09947 */ /* 0x004fea000383ffff */
[----:B------:R-:W-:Y:S05]  /*ed40*/  BRA `(.L_x_260) ;  /* 0xffffffe000b87947 */ /* 0x000fea000383ffff */
.L_x_210:
[----:B--2---:R2:W3:Y:S02]  /*ed50*/  SYNCS.PHASECHK.TRANS64.TRYWAIT P0, [R2+URZ+0x30840], R3 ;  /* 0x03084003020075a7 */ /* 0x0044e4000800017f */
[----:B---3--:R-:W-:Y:S05]  /*ed60*/  @!P0 NANOSLEEP.SYNCS 0x989680 ;  /* 0x009896800000895d */ /* 0x008fea0003900000 */
[----:B------:R-:W3:Y:S02]  /*ed70*/  @!P0 SYNCS.PHASECHK.TRANS64 P0, [R2+URZ+0x30840], R3 ;  /* 0x03084003020085a7 */ /* 0x000ee4000800007f */
[----:B---3--:R-:W-:Y:S05]  /*ed80*/  @!P0 BRA `(.L_x_210) ;  /* 0xfffffffc00f08947 */ /* 0x008fea000383ffff */
[----:B------:R-:W-:Y:S05]  /*ed90*/  BRA `(.L_x_261) ;  /* 0xffffffe400947947 */ /* 0x000fea000383ffff */
.L_x_212:
[----:B0-----:R0:W2:Y:S02]  /*eda0*/  SYNCS.PHASECHK.TRANS64.TRYWAIT P1, [R2+URZ+0x60], R11 ;  /* 0x0000600b020075a7 */ /* 0x0010a4000802017f */
[----:B--2---:R-:W-:Y:S05]  /*edb0*/  @!P1 NANOSLEEP.SYNCS 0x989680 ;  /* 0x009896800000995d */ /* 0x004fea0003900000 */
[----:B------:R-:W2:Y:S02]  /*edc0*/  @!P1 SYNCS.PHASECHK.TRANS64 P1, [R2+URZ+0x60], R11 ;  /* 0x0000600b020095a7 */ /* 0x000ea4000802007f */
[----:B--2---:R-:W-:Y:S05]  /*edd0*/  @!P1 BRA `(.L_x_212) ;  /* 0xfffffffc00f09947 */ /* 0x004fea000383ffff */
[----:B------:R-:W-:Y:S05]  /*ede0*/  BRA `(.L_x_262) ;  /* 0xffffffe400fc7947 */ /* 0x000fea000383ffff */
.L_x_219:
[----:B---3--:R3:W4:Y:S02]  /*edf0*/  SYNCS.PHASECHK.TRANS64.TRYWAIT P0, [R3+URZ+0x30860], R2 ;  /* 0x03086002030075a7 */ /* 0x008724000800017f */
[----:B----4-:R-:W-:Y:S05]  /*ee00*/  @!P0 NANOSLEEP.SYNCS 0x989680 ;  /* 0x009896800000895d */ /* 0x010fea0003900000 */
[----:B------:R-:W4:Y:S02]  /*ee10*/  @!P0 SYNCS.PHASECHK.TRANS64 P0, [R3+URZ+0x30860], R2 ;  /* 0x03086002030085a7 */ /* 0x000f24000800007f */
[----:B----4-:R-:W-:Y:S05]  /*ee20*/  @!P0 BRA `(.L_x_219) ;  /* 0xfffffffc00f08947 */ /* 0x010fea000383ffff */
[----:B------:R-:W-:Y:S05]  /*ee30*/  BRA `(.L_x_263) ;  /* 0xffffffe800bc7947 */ /* 0x000fea000383ffff */
.L_x_221:
[----:B------:R-:W-:Y:S01]  /*ee40*/  BSSY B0, `(.L_x_264) ;  /* 0x0000008000007945 */ /* 0x000fe20003800000 */
[----:B0-----:R-:W-:Y:S01]  /*ee50*/  MOV R13, R16 ;  /* 0x00000010000d7202 */ /* 0x001fe20000000f00 */
[----:B------:R-:W-:Y:S02]  /*ee60*/  IMAD.MOV.U32 R12, RZ, RZ, RZ ;  /* 0x000000ffff0c7224 */ /* 0x000fe400078e00ff */
[----:B------:R-:W-:Y:S02]  /*ee70*/  IMAD.MOV.U32 R11, RZ, RZ, 0x1f ;  /* 0x0000001fff0b7424 */ /* 0x000fe400078e00ff */
[----:B------:R-:W-:-:S07]  /*ee80*/  IMAD.MOV.U32 R15, RZ, RZ, -0x1 ;  /* 0xffffffffff0f7424 */ /* 0x000fce00078e00ff */
[----:B-12---:R-:W-:Y:S05]  /*ee90*/  WARPSYNC.COLLECTIVE R15, `(.L_x_265) ;  /* 0x000000000f087348 */ /* 0x006fea0003c00000 */
[----:B------:R0:W3:Y:S02]  /*eea0*/  SHFL.IDX P6, R14, R13, R12, R11 ;  /* 0x0000000c0d0e7389 */ /* 0x0000e400000c000b */
[----:B0123--:R-:W-:Y:S01]  /*eeb0*/  ENDCOLLECTIVE ;  /* 0x000000000000791b */ /* 0x00ffe20003800000 */
.L_x_265:
[----:B------:R-:W-:Y:S05]  /*eec0*/  BSYNC B0 ;  /* 0x0000000000007941 */ /* 0x000fea0003800000 */
.L_x_264:
[----:B------:R-:W-:Y:S01]  /*eed0*/  IMAD.MOV.U32 R13, RZ, RZ, R16 ;  /* 0x000000ffff0d7224 */ /* 0x000fe200078e0010 */
[----:B------:R-:W-:Y:S01]  /*eee0*/  MOV R15, 0xffffffff ;  /* 0xffffffff000f7802 */ /* 0x000fe20000000f00 */
[----:B------:R-:W-:Y:S01]  /*eef0*/  IMAD.MOV.U32 R12, RZ, RZ, 0x1 ;  /* 0x00000001ff0c7424 */ /* 0x000fe200078e00ff */
[----:B------:R-:W-:Y:S01]  /*ef00*/  MOV R5, R14 ;  /* 0x0000000e00057202 */ /* 0x000fe20000000f00 */
[----:B------:R-:W-:-:S07]  /*ef10*/  IMAD.MOV.U32 R11, RZ, RZ, 0x1f ;  /* 0x0000001fff0b7424 */ /* 0x000fce00078e00ff */
[----:B------:R-:W-:Y:S05]  /*ef20*/  WARPSYNC.COLLECTIVE R15, `(.L_x_266) ;  /* 0x000000000f087348 */ /* 0x000fea0003c00000 */
[----:B------:R0:W1:Y:S02]  /*ef30*/  SHFL.IDX P6, R14, R13, R12, R11 ;  /* 0x0000000c0d0e7389 */ /* 0x00006400000c000b */
[----:B01----:R-:W-:Y:S01]  /*ef40*/  ENDCOLLECTIVE ;  /* 0x000000000000791b */ /* 0x003fe20003800000 */
.L_x_266:
[----:B------:R-:W-:Y:S01]  /*ef50*/  IMAD.MOV.U32 R0, RZ, RZ, R14 ;  /* 0x000000ffff007224 */ /* 0x000fe200078e000e */
[----:B------:R-:W-:Y:S06]  /*ef60*/  BRA `(.L_x_267) ;  /* 0xffffffec00047947 */ /* 0x000fec000383ffff */
.L_x_224:
[----:B------:R-:W-:Y:S01]  /*ef70*/  BSSY B0, `(.L_x_268) ;  /* 0x0000008000007945 */ /* 0x000fe20003800000 */
[----:B0----5:R-:W-:Y:S01]  /*ef80*/  IMAD.MOV.U32 R13, RZ, RZ, R2 ;  /* 0x000000ffff0d7224 */ /* 0x021fe200078e0002 */
[----:B------:R-:W-:Y:S01]  /*ef90*/  MOV R11, RZ ;  /* 0x000000ff000b7202 */ /* 0x000fe20000000f00 */
[----:B------:R-:W-:Y:S02]  /*efa0*/  IMAD.MOV.U32 R12, RZ, RZ, 0x1 ;  /* 0x00000001ff0c7424 */ /* 0x000fe400078e00ff */
[----:B------:R-:W-:-:S07]  /*efb0*/  IMAD.MOV.U32 R15, RZ, RZ, -0x1 ;  /* 0xffffffffff0f7424 */ /* 0x000fce00078e00ff */
[----:B-1234-:R-:W-:Y:S05]  /*efc0*/  WARPSYNC.COLLECTIVE R15, `(.L_x_269) ;  /* 0x000000000f087348 */ /* 0x01efea0003c00000 */
[----:B------:R0:W0:Y:S02]  /*efd0*/  SHFL.UP P6, R14, R13, R12, R11 ;  /* 0x0400000c0d0e7389 */ /* 0x00002400000c000b */
[----:B01234-:R-:W-:Y:S01]  /*efe0*/  ENDCOLLECTIVE ;  /* 0x000000000000791b */ /* 0x01ffe20003800000 */
.L_x_269:
[----:B------:R-:W-:Y:S05]  /*eff0*/  BSYNC B0 ;  /* 0x0000000000007941 */ /* 0x000fea0003800000 */
.L_x_268:
[C---:B------:R-:W-:Y:S01]  /*f000*/  ISETP.NE.AND P0, PT, R27.reuse, RZ, PT ;  /* 0x000000ff1b00720c */ /* 0x040fe20003f05270 */
[----:B------:R-:W-:Y:S01]  /*f010*/  IMAD.MOV.U32 R12, RZ, RZ, 0x2 ;  /* 0x00000002ff0c7424 */ /* 0x000fe200078e00ff */
[----:B------:R-:W-:Y:S01]  /*f020*/  MOV R11, RZ ;  /* 0x000000ff000b7202 */ /* 0x000fe20000000f00 */
[----:B------:R-:W-:Y:S01]  /*f030*/  IMAD.MOV.U32 R15, RZ, RZ, -0x1 ;  /* 0xffffffffff0f7424 */ /* 0x000fe200078e00ff */
[----:B------:R-:W-:Y:S02]  /*f040*/  SEL R13, R14, RZ, P0 ;  /* 0x000000ff0e0d7207 */ /* 0x000fe40000000000 */
[----:B------:R-:W-:-:S03]  /*f050*/  ISETP.GE.U32.AND P0, PT, R27, 0x2, PT ;  /* 0x000000021b00780c */ /* 0x000fc60003f06070 */
[----:B------:R-:W-:-:S10]  /*f060*/  IMAD.IADD R13, R2, 0x1, R13 ;  /* 0x00000001020d7824 */ /* 0x000fd400078e020d */
[----:B------:R-:W-:Y:S05]  /*f070*/  WARPSYNC.COLLECTIVE R15, `(.L_x_270) ;  /* 0x000000000f087348 */ /* 0x000fea0003c00000 */
[----:B------:R0:W1:Y:S02]  /*f080*/  SHFL.UP P6, R14, R13, R12, R11 ;  /* 0x0400000c0d0e7389 */ /* 0x00006400000c000b */
[----:B01----:R-:W-:Y:S01]  /*f090*/  ENDCOLLECTIVE ;  /* 0x000000000000791b */ /* 0x003fe20003800000 */
.L_x_270:
[----:B------:R-:W-:Y:S02]  /*f0a0*/  MOV R12, 0x4 ;  /* 0x00000004000c7802 */ /* 0x000fe40000000f00 */
[----:B------:R-:W-:Y:S02]  /*f0b0*/  SEL R14, R14, RZ, P0 ;  /* 0x000000ff0e0e7207 */ /* 0x000fe40000000000 */
[----:B------:R-:W-:-:S03]  /*f0c0*/  ISETP.GE.U32.AND P0, PT, R27, 0x4, PT ;  /* 0x000000041b00780c */ /* 0x000fc60003f06070 */
[----:B------:R-:W-:-:S04]  /*f0d0*/  IMAD.IADD R3, R13, 0x1, R14 ;  /* 0x000000010d037824 */ /* 0x000fc800078e020e */
[----:B------:R-:W-:-:S07]  /*f0e0*/  IMAD.MOV.U32 R13, RZ, RZ, R3 ;  /* 0x000000ffff0d7224 */ /* 0x000fce00078e0003 */
[----:B------:R-:W-:Y:S05]  /*f0f0*/  WARPSYNC.COLLECTIVE R15, `(.L_x_271) ;  /* 0x000000000f087348 */ /* 0x000fea0003c00000 */
[----:B------:R0:W1:Y:S02]  /*f100*/  SHFL.UP P6, R14, R13, R12, R11 ;  /* 0x0400000c0d0e7389 */ /* 0x00006400000c000b */
[----:B01----:R-:W-:Y:S01]  /*f110*/  ENDCOLLECTIVE ;  /* 0x000000000000791b */ /* 0x003fe20003800000 */
.L_x_271:
[----:B------:R-:W-:Y:S01]  /*f120*/  IMAD.MOV.U32 R12, RZ, RZ, 0x8 ;  /* 0x00000008ff0c7424 */ /* 0x000fe200078e00ff */
[----:B------:R-:W-:Y:S02]  /*f130*/  SEL R6, R14, RZ, P0 ;  /* 0x000000ff0e067207 */ /* 0x000fe40000000000 */
[----:B------:R-:W-:-:S03]  /*f140*/  ISETP.GE.U32.AND P0, PT, R27, 0x8, PT ;  /* 0x000000081b00780c */ /* 0x000fc60003f06070 */
[----:B------:R-:W-:-:S04]  /*f150*/  IMAD.IADD R6, R3, 0x1, R6 ;  /* 0x0000000103067824 */ /* 0x000fc800078e0206 */
[----:B------:R-:W-:-:S07]  /*f160*/  IMAD.MOV.U32 R13, RZ, RZ, R6 ;  /* 0x000000ffff0d7224 */ /* 0x000fce00078e0006 */
[----:B------:R-:W-:Y:S05]  /*f170*/  WARPSYNC.COLLECTIVE R15, `(.L_x_272) ;  /* 0x000000000f087348 */ /* 0x000fea0003c00000 */
[----:B------:R0:W1:Y:S02]  /*f180*/  SHFL.UP P6, R14, R13, R12, R11 ;  /* 0x0400000c0d0e7389 */ /* 0x00006400000c000b */
[----:B01----:R-:W-:Y:S01]  /*f190*/  ENDCOLLECTIVE ;  /* 0x000000000000791b */ /* 0x003fe20003800000 */
.L_x_272:
[----:B------:R-:W-:Y:S01]  /*f1a0*/  IMAD.MOV.U32 R12, RZ, RZ, 0x10 ;  /* 0x00000010ff0c7424 */ /* 0x000fe200078e00ff */
[----:B------:R-:W-:Y:S02]  /*f1b0*/  SEL R7, R14, RZ, P0 ;  /* 0x000000ff0e077207 */ /* 0x000fe40000000000 */
[----:B------:R-:W-:Y:S02]  /*f1c0*/  ISETP.GE.U32.AND P0, PT, R27, 0x10, PT ;  /* 0x000000101b00780c */ /* 0x000fe40003f06070 */
[----:B------:R-:W-:-:S05]  /*f1d0*/  IADD3 R7, R6, R7, RZ ;  /* 0x0000000706077210 */ /* 0x000fca0007ffe0ff */
[----:B------:R-:W-:-:S07]  /*f1e0*/  IMAD.MOV.U32 R13, RZ, RZ, R7 ;  /* 0x000000ffff0d7224 */ /* 0x000fce00078e0007 */
[----:B------:R-:W-:Y:S05]  /*f1f0*/  WARPSYNC.COLLECTIVE R15, `(.L_x_273) ;  /* 0x000000000f087348 */ /* 0x000fea0003c00000 */
[----:B------:R0:W1:Y:S02]  /*f200*/  SHFL.UP P6, R14, R13, R12, R11 ;  /* 0x0400000c0d0e7389 */ /* 0x00006400000c000b */
[----:B01----:R-:W-:Y:S01]  /*f210*/  ENDCOLLECTIVE ;  /* 0x000000000000791b */ /* 0x003fe20003800000 */
.L_x_273:
[----:B------:R-:W-:Y:S02]  /*f220*/  IMAD.MOV.U32 R12, RZ, RZ, 0x1f ;  /* 0x0000001fff0c7424 */ /* 0x000fe400078e00ff */
[----:B------:R-:W-:Y:S01]  /*f230*/  IMAD.MOV.U32 R11, RZ, RZ, 0x1f ;  /* 0x0000001fff0b7424 */ /* 0x000fe200078e00ff */
[----:B------:R-:W-:-:S05]  /*f240*/  SEL R8, R14, RZ, P0 ;  /* 0x000000ff0e087207 */ /* 0x000fca0000000000 */
[----:B------:R-:W-:-:S05]  /*f250*/  IMAD.IADD R8, R7, 0x1, R8 ;  /* 0x0000000107087824 */ /* 0x000fca00078e0208 */
[----:B------:R-:W-:-:S07]  /*f260*/  MOV R13, R8 ;  /* 0x00000008000d7202 */ /* 0x000fce0000000f00 */
[----:B------:R-:W-:Y:S05]  /*f270*/  WARPSYNC.COLLECTIVE R15, `(.L_x_274) ;  /* 0x000000000f087348 */ /* 0x000fea0003c00000 */
[----:B------:R0:W1:Y:S02]  /*f280*/  SHFL.IDX P6, R14, R13, R12, R11 ;  /* 0x0000000c0d0e7389 */ /* 0x00006400000c000b */
[----:B01----:R-:W-:Y:S01]  /*f290*/  ENDCOLLECTIVE ;  /* 0x000000000000791b */ /* 0x003fe20003800000 */
.L_x_274:
[----:B------:R-:W-:Y:S05]  /*f2a0*/  BRA `(.L_x_275) ;  /* 0xffffffe800c07947 */ /* 0x000fea000383ffff */
.L_x_229:
[----:B------:R-:W-:Y:S01]  /*f2b0*/  BSSY B0, `(.L_x_276) ;  /* 0x0000008000007945 */ /* 0x000fe20003800000 */
[----:B-----5:R-:W-:Y:S01]  /*f2c0*/  IMAD.MOV.U32 R13, RZ, RZ, R2 ;  /* 0x000000ffff0d7224 */ /* 0x020fe200078e0002 */
[----:B------:R-:W-:Y:S01]  /*f2d0*/  MOV R12, 0x1 ;  /* 0x00000001000c7802 */ /* 0x000fe20000000f00 */
[----:B------:R-:W-:Y:S02]  /*f2e0*/  IMAD.MOV.U32 R11, RZ, RZ, RZ ;  /* 0x000000ffff0b7224 */ /* 0x000fe400078e00ff */
[----:B------:R-:W-:-:S07]  /*f2f0*/  IMAD.MOV.U32 R15, RZ, RZ, -0x1 ;  /* 0xffffffffff0f7424 */ /* 0x000fce00078e00ff */
[----:B012---:R-:W-:Y:S05]  /*f300*/  WARPSYNC.COLLECTIVE R15, `(.L_x_277) ;  /* 0x000000000f087348 */ /* 0x007fea0003c00000 */
[----:B------:R3:W4:Y:S02]  /*f310*/  SHFL.UP P6, R14, R13, R12, R11 ;  /* 0x0400000c0d0e7389 */ /* 0x00072400000c000b */
[----:B01234-:R-:W-:Y:S01]  /*f320*/  ENDCOLLECTIVE ;  /* 0x000000000000791b */ /* 0x01ffe20003800000 */
.L_x_277:
[----:B------:R-:W-:Y:S05]  /*f330*/  BSYNC B0 ;  /* 0x0000000000007941 */ /* 0x000fea0003800000 */
.L_x_276:
[C---:B------:R-:W-:Y:S01]  /*f340*/  ISETP.NE.AND P0, PT, R27.reuse, RZ, PT ;  /* 0x000000ff1b00720c */ /* 0x040fe20003f05270 */
[----:B------:R-:W-:Y:S01]  /*f350*/  IMAD.MOV.U32 R11, RZ, RZ, RZ ;  /* 0x000000ffff0b7224 */ /* 0x000fe200078e00ff */
[----:B------:R-:W-:Y:S01]  /*f360*/  MOV R12, 0x2 ;  /* 0x00000002000c7802 */ /* 0x000fe20000000f00 */
[----:B------:R-:W-:Y:S01]  /*f370*/  IMAD.MOV.U32 R15, RZ, RZ, -0x1 ;  /* 0xffffffffff0f7424 */ /* 0x000fe200078e00ff */
[----:B------:R-:W-:Y:S02]  /*f380*/  SEL R13, R14, RZ, P0 ;  /* 0x000000ff0e0d7207 */ /* 0x000fe40000000000 */
[----:B------:R-:W-:-:S03]  /*f390*/  ISETP.GE.U32.AND P0, PT, R27, 0x2, PT ;  /* 0x000000021b00780c */ /* 0x000fc60003f06070 */
[----:B------:R-:W-:-:S10]  /*f3a0*/  IMAD.IADD R13, R2, 0x1, R13 ;  /* 0x00000001020d7824 */ /* 0x000fd400078e020d */
[----:B------:R-:W-:Y:S05]  /*f3b0*/  WARPSYNC.COLLECTIVE R15, `(.L_x_278) ;  /* 0x000000000f087348 */ /* 0x000fea0003c00000 */
[----:B------:R0:W1:Y:S02]  /*f3c0*/  SHFL.UP P6, R14, R13, R12, R11 ;  /* 0x0400000c0d0e7389 */ /* 0x00006400000c000b */
[----:B01----:R-:W-:Y:S01]  /*f3d0*/  ENDCOLLECTIVE ;  /* 0x000000000000791b */ /* 0x003fe20003800000 */
.L_x_278:
[----:B------:R-:W-:Y:S01]  /*f3e0*/  IMAD.MOV.U32 R12, RZ, RZ, 0x4 ;  /* 0x00000004ff0c7424 */ /* 0x000fe200078e00ff */
[----:B------:R-:W-:Y:S02]  /*f3f0*/  SEL R0, R14, RZ, P0 ;  /* 0x000000ff0e007207 */ /* 0x000fe40000000000 */
[----:B------:R-:W-:-:S03]  /*f400*/  ISETP.GE.U32.AND P0, PT, R27, 0x4, PT ;  /* 0x000000041b00780c */ /* 0x000fc60003f06070 */
[----:B------:R-:W-:-:S05]  /*f410*/  IMAD.IADD R0, R13, 0x1, R0 ;  /* 0x000000010d007824 */ /* 0x000fca00078e0200 */
[----:B------:R-:W-:-:S07]  /*f420*/  MOV R13, R0 ;  /* 0x00000000000d7202 */ /* 0x000fce0000000f00 */
[----:B------:R-:W-:Y:S05]  /*f430*/  WARPSYNC.COLLECTIVE R15, `(.L_x_279) ;  /* 0x000000000f087348 */ /* 0x000fea0003c00000 */
[----:B------:R0:W1:Y:S02]  /*f440*/  SHFL.UP P6, R14, R13, R12, R11 ;  /* 0x0400000c0d0e7389 */ /* 0x00006400000c000b */
[----:B01----:R-:W-:Y:S01]  /*f450*/  ENDCOLLECTIVE ;  /* 0x000000000000791b */ /* 0x003fe20003800000 */
.L_x_279:
        /* <DEDUP_REMOVED lines=8> */
.L_x_280:
        /* <DEDUP_REMOVED lines=8> */
.L_x_281:
[----:B------:R-:W-:Y:S02]  /*f560*/  IMAD.MOV.U32 R12, RZ, RZ, 0x1f ;  /* 0x0000001fff0c7424 */ /* 0x000fe400078e00ff */
[----:B------:R-:W-:Y:S01]  /*f570*/  IMAD.MOV.U32 R11, RZ, RZ, 0x1f ;  /* 0x0000001fff0b7424 */ /* 0x000fe200078e00ff */
[----:B------:R-:W-:-:S04]  /*f580*/  SEL R8, R14, RZ, P0 ;  /* 0x000000ff0e087207 */ /* 0x000fc80000000000 */
[----:B------:R-:W-:-:S05]  /*f590*/  IADD3 R8, R7, R8, RZ ;  /* 0x0000000807087210 */ /* 0x000fca0007ffe0ff */
[----:B------:R-:W-:-:S07]  /*f5a0*/  IMAD.MOV.U32 R13, RZ, RZ, R8 ;  /* 0x000000ffff0d7224 */ /* 0x000fce00078e0008 */
[----:B------:R-:W-:Y:S05]  /*f5b0*/  WARPSYNC.COLLECTIVE R15, `(.L_x_282) ;  /* 0x000000000f087348 */ /* 0x000fea0003c00000 */
[----:B------:R0:W1:Y:S02]  /*f5c0*/  SHFL.IDX P6, R14, R13, R12, R11 ;  /* 0x0000000c0d0e7389 */ /* 0x00006400000c000b */
[----:B01----:R-:W-:Y:S01]  /*f5d0*/  ENDCOLLECTIVE ;  /* 0x000000000000791b */ /* 0x003fe20003800000 */
.L_x_282:
[----:B------:R-:W-:Y:S05]  /*f5e0*/  BRA `(.L_x_283) ;  /* 0xffffffe8009c7947 */ /* 0x000fea000383ffff */
.L_x_231:
[----:B------:R-:W-:Y:S01]  /*f5f0*/  BSSY B0, `(.L_x_284) ;  /* 0x0000006000007945 */ /* 0x000fe20003800000 */
[----:B------:R-:W-:Y:S02]  /*f600*/  PLOP3.LUT P6, PT, P6, PT, PT, 0x8, 0x0 ;  /* 0x000000000000781c */ /* 0x000fe400037ce170 */
[----:B------:R-:W-:-:S11]  /*f610*/  MOV R15, 0xffffffff ;  /* 0xffffffff000f7802 */ /* 0x000fd60000000f00 */
[----:B012---:R-:W-:Y:S05]  /*f620*/  WARPSYNC.COLLECTIVE R15, `(.L_x_285) ;  /* 0x000000000f087348 */ /* 0x007fea0003c00000 */
[----:B------:R-:W-:Y:S01]  /*f630*/  VOTE.ANY R14, PT, P6 ;  /* 0x00000000000e7806 */ /* 0x000fe200030e0100 */
[----:B012---:R-:W-:Y:S06]  /*f640*/  ENDCOLLECTIVE ;  /* 0x000000000000791b */ /* 0x007fec0003800000 */
.L_x_285:
[----:B------:R-:W-:Y:S05]  /*f650*/  BSYNC B0 ;  /* 0x0000000000007941 */ /* 0x000fea0003800000 */
.L_x_284:
[----:B------:R-:W-:Y:S01]  /*f660*/  IMAD.MOV.U32 R3, RZ, RZ, R14 ;  /* 0x000000ffff037224 */ /* 0x000fe200078e000e */
[----:B------:R-:W-:Y:S01]  /*f670*/  MOV R11, 0x1f ;  /* 0x0000001f000b7802 */ /* 0x000fe20000000f00 */
[----:B------:R-:W-:Y:S02]  /*f680*/  IMAD.MOV.U32 R13, RZ, RZ, R2 ;  /* 0x000000ffff0d7224 */ /* 0x000fe400078e0002 */
[----:B------:R-:W0:Y:S01]  /*f690*/  POPC R0, R3 ;  /* 0x0000000300007309 */ /* 0x000e220000000000 */
[----:B------:R-:W-:Y:S02]  /*f6a0*/  IMAD.MOV.U32 R15, RZ, RZ, -0x1 ;  /* 0xffffffffff0f7424 */ /* 0x000fe400078e00ff */
[----:B0-----:R-:W-:-:S07]  /*f6b0*/  IMAD.MOV.U32 R12, RZ, RZ, R0 ;  /* 0x000000ffff0c7224 */ /* 0x001fce00078e0000 */
[----:B------:R-:W-:Y:S05]  /*f6c0*/  WARPSYNC.COLLECTIVE R15, `(.L_x_286) ;  /* 0x000000000f087348 */ /* 0x000fea0003c00000 */
[----:B------:R0:W1:Y:S02]  /*f6d0*/  SHFL.IDX P6, R14, R13, R12, R11 ;  /* 0x0000000c0d0e7389 */ /* 0x00006400000c000b */
[----:B01----:R-:W-:Y:S01]  /*f6e0*/  ENDCOLLECTIVE ;  /* 0x000000000000791b */ /* 0x003fe20003800000 */
.L_x_286:
[----:B------:R-:W-:Y:S01]  /*f6f0*/  IMAD.MOV.U32 R17, RZ, RZ, R14 ;  /* 0x000000ffff117224 */ /* 0x000fe200078e000e */
[----:B------:R-:W-:Y:S06]  /*f700*/  BRA `(.L_x_287) ;  /* 0xffffffe8008c7947 */ /* 0x000fec000383ffff */
.L_x_233:
[----:B------:R-:W-:Y:S01]  /*f710*/  BSSY B0, `(.L_x_288) ;  /* 0x0000007000007945 */ /* 0x000fe20003800000 */
[----:B------:R-:W-:Y:S01]  /*f720*/  IMAD.MOV.U32 R13, RZ, RZ, R8 ;  /* 0x000000ffff0d7224 */ /* 0x000fe200078e0008 */
[----:B------:R-:W-:Y:S01]  /*f730*/  MOV R11, 0x1f ;  /* 0x0000001f000b7802 */ /* 0x000fe20000000f00 */
[----:B------:R-:W-:-:S07]  /*f740*/  IMAD.MOV.U32 R15, RZ, RZ, -0x1 ;  /* 0xffffffffff0f7424 */ /* 0x000fce00078e00ff */
[----:B01234-:R-:W-:Y:S05]  /*f750*/  WARPSYNC.COLLECTIVE R15, `(.L_x_289) ;  /* 0x000000000f087348 */ /* 0x01ffea0003c00000 */
[----:B------:R0:W0:Y:S02]  /*f760*/  SHFL.IDX P6, R14, R13, R12, R11 ;  /* 0x0000000c0d0e7389 */ /* 0x00002400000c000b */
[----:B01234-:R-:W-:Y:S01]  /*f770*/  ENDCOLLECTIVE ;  /* 0x000000000000791b */ /* 0x01ffe20003800000 */
.L_x_289:
[----:B------:R-:W-:Y:S05]  /*f780*/  BSYNC B0 ;  /* 0x0000000000007941 */ /* 0x000fea0003800000 */
.L_x_288:
[----:B------:R-:W-:Y:S05]  /*f790*/  BRA `(.L_x_232) ;  /* 0xffffffe800847947 */ /* 0x000fea000383ffff */
.L_x_237:
[----:B0-----:R0:W2:Y:S02]  /*f7a0*/  SYNCS.PHASECHK.TRANS64.TRYWAIT P0, [R9+URZ+0x30820], R0 ;  /* 0x03082000090075a7 */ /* 0x0010a4000800017f */
[----:B--2---:R-:W-:Y:S05]  /*f7b0*/  @!P0 NANOSLEEP.SYNCS 0x989680 ;  /* 0x009896800000895d */ /* 0x004fea0003900000 */
[----:B------:R-:W2:Y:S02]  /*f7c0*/  @!P0 SYNCS.PHASECHK.TRANS64 P0, [R9+URZ+0x30820], R0 ;  /* 0x03082000090085a7 */ /* 0x000ea4000800007f */
[----:B--2---:R-:W-:Y:S05]  /*f7d0*/  @!P0 BRA `(.L_x_237) ;  /* 0xfffffffc00f08947 */ /* 0x004fea000383ffff */
[----:B------:R-:W-:Y:S05]  /*f7e0*/  BRA `(.L_x_290) ;  /* 0xffffffec00607947 */ /* 0x000fea000383ffff */
.L_x_238:
[----:B------:R-:W2:Y:S01]  /*f7f0*/  S2R R2, SR_TID.X ;  /* 0x0000000000027919 */ /* 0x000ea20000002100 */
[----:B------:R-:W-:Y:S01]  /*f800*/  BSSY B0, `(.L_x_291) ;  /* 0x000000a000007945 */ /* 0x000fe20003800000 */
[----:B------:R-:W-:Y:S01]  /*f810*/  IMAD.MOV.U32 R12, RZ, RZ, RZ ;  /* 0x000000ffff0c7224 */ /* 0x000fe200078e00ff */
[----:B------:R-:W-:Y:S01]  /*f820*/  MOV R11, 0x1f ;  /* 0x0000001f000b7802 */ /* 0x000fe20000000f00 */
[----:B------:R-:W-:Y:S01]  /*f830*/  IMAD.MOV.U32 R15, RZ, RZ, -0x1 ;  /* 0xffffffffff0f7424 */ /* 0x000fe200078e00ff */
[----:B--2---:R-:W-:-:S04]  /*f840*/  SHF.R.U32.HI R2, RZ, 0x5, R2 ;  /* 0x00000005ff027819 */ /* 0x004fc80000011602 */
[----:B------:R-:W-:-:S05]  /*f850*/  LOP3.LUT R2, R2, 0x3, RZ, 0xc0, !PT ;  /* 0x0000000302027812 */ /* 0x000fca00078ec0ff */
[----:B------:R-:W-:-:S07]  /*f860*/  IMAD.MOV.U32 R13, RZ, RZ, R2 ;  /* 0x000000ffff0d7224 */ /* 0x000fce00078e0002 */
[----:B01----:R-:W-:Y:S05]  /*f870*/  WARPSYNC.COLLECTIVE R15, `(.L_x_292) ;  /* 0x000000000f087348 */ /* 0x003fea0003c00000 */
[----:B------:R2:W3:Y:S02]  /*f880*/  SHFL.IDX P6, R14, R13, R12, R11 ;  /* 0x0000000c0d0e7389 */ /* 0x0004e400000c000b */
[----:B0123--:R-:W-:Y:S01]  /*f890*/  ENDCOLLECTIVE ;  /* 0x000000000000791b */ /* 0x00ffe20003800000 */
.L_x_292:
[----:B------:R-:W-:Y:S05]  /*f8a0*/  BSYNC B0 ;  /* 0x0000000000007941 */ /* 0x000fea0003800000 */
.L_x_291:
[----:B------:R-:W-:Y:S05]  /*f8b0*/  BRA `(.L_x_293) ;  /* 0xffffffec00487947 */ /* 0x000fea000383ffff */
.L_x_241:
[----:B------:R-:W-:Y:S01]  /*f8c0*/  BSSY B1, `(.L_x_294) ;  /* 0x0000006000017945 */ /* 0x000fe20003800000 */
[----:B------:R-:W-:-:S07]  /*f8d0*/  IMAD.MOV.U32 R15, RZ, RZ, -0x1 ;  /* 0xffffffffff0f7424 */ /* 0x000fce00078e00ff */
[----:B01----:R-:W-:Y:S05]  /*f8e0*/  WARPSYNC.COLLECTIVE R15, `(.L_x_295) ;  /* 0x000000000f0c7348 */ /* 0x003fea0003c00000 */
[----:B------:R-:W-:Y:S02]  /*f8f0*/  ELECT P6, UR62, PT ;  /* 0x00000000003e782f */ /* 0x000fe400038c0000 */
[----:B------:R-:W-:Y:S01]  /*f900*/  MOV R14, UR62 ;  /* 0x0000003e000e7c02 */ /* 0x000fe20008000f00 */
[----:B01----:R-:W-:Y:S10]  /*f910*/  ENDCOLLECTIVE ;  /* 0x000000000000791b */ /* 0x003ff40003800000 */
.L_x_295:
[----:B------:R-:W-:Y:S05]  /*f920*/  BSYNC B1 ;  /* 0x0000000000017941 */ /* 0x000fea0003800000 */
.L_x_294:
[----:B------:R-:W-:Y:S05]  /*f930*/  BRA `(.L_x_296) ;  /* 0xffffffec00407947 */ /* 0x000fea000383ffff */
.L_x_243:
[----:B0-----:R0:W2:Y:S02]  /*f940*/  SYNCS.PHASECHK.TRANS64.TRYWAIT P0, [R7+URZ], R2 ;  /* 0x00000002070075a7 */ /* 0x0010a4000800017f */
[----:B--2---:R-:W-:Y:S05]  /*f950*/  @!P0 NANOSLEEP.SYNCS 0x989680 ;  /* 0x009896800000895d */ /* 0x004fea0003900000 */
[----:B------:R-:W2:Y:S02]  /*f960*/  @!P0 SYNCS.PHASECHK.TRANS64 P0, [R7+URZ], R2 ;  /* 0x00000002070085a7 */ /* 0x000ea4000800007f */
[----:B--2---:R-:W-:Y:S05]  /*f970*/  @!P0 BRA `(.L_x_243) ;  /* 0xfffffffc00f08947 */ /* 0x004fea000383ffff */
[----:B------:R-:W-:Y:S05]  /*f980*/  BRA `(.L_x_297) ;  /* 0xffffffec00747947 */ /* 0x000fea000383ffff */
.L_x_244:
[----:B--2---:R2:W3:Y:S02]  /*f990*/  SYNCS.PHASECHK.TRANS64.TRYWAIT P0, [R3+URZ], R0 ;  /* 0x00000000030075a7 */ /* 0x0044e4000800017f */
[----:B---3--:R-:W-:Y:S05]  /*f9a0*/  @!P0 NANOSLEEP.SYNCS 0x989680 ;  /* 0x009896800000895d */ /* 0x008fea0003900000 */
[----:B------:R-:W3:Y:S02]  /*f9b0*/  @!P0 SYNCS.PHASECHK.TRANS64 P0, [R3+URZ], R0 ;  /* 0x00000000030085a7 */ /* 0x000ee4000800007f */
[----:B---3--:R-:W-:Y:S05]  /*f9c0*/  @!P0 BRA `(.L_x_244) ;  /* 0xfffffffc00f08947 */ /* 0x008fea000383ffff */
[----:B------:R-:W-:Y:S05]  /*f9d0*/  BRA `(.L_x_298) ;  /* 0xffffffec00687947 */ /* 0x000fea000383ffff */
.L_x_246:
[----:B--2---:R2:W3:Y:S02]  /*f9e0*/  SYNCS.PHASECHK.TRANS64.TRYWAIT P0, [R5+URZ], R2 ;  /* 0x00000002050075a7 */ /* 0x0044e4000800017f */
[----:B---3--:R-:W-:Y:S05]  /*f9f0*/  @!P0 NANOSLEEP.SYNCS 0x989680 ;  /* 0x009896800000895d */ /* 0x008fea0003900000 */
[----:B------:R-:W3:Y:S02]  /*fa00*/  @!P0 SYNCS.PHASECHK.TRANS64 P0, [R5+URZ], R2 ;  /* 0x00000002050085a7 */ /* 0x000ee4000800007f */
[----:B---3--:R-:W-:Y:S05]  /*fa10*/  @!P0 BRA `(.L_x_246) ;  /* 0xfffffffc00f08947 */ /* 0x008fea000383ffff */
[----:B------:R-:W-:Y:S05]  /*fa20*/  BRA `(.L_x_299) ;  /* 0xffffffec006c7947 */ /* 0x000fea000383ffff */
.L_x_300:
        /* <DEDUP_REMOVED lines=13> */
.L_x_2276:


//--------------------- .text._ZN7cutlass13device_kernelIN5flash11enable_sm90INS1_16FlashAttnFwdSm90INS1_25CollectiveMainloopFwdSm90ILi2EN4cute5tupleIJNS5_1CILi1EEES8_S8_EEENS6_IJNS7_ILi192EEESA_NS7_ILi64EEEEEELi64ENS_10bfloat16_tEfNS_4arch4Sm90ELb0ELb0ELb1ELb1ELb0ELb1ELb0ELb0ELb1ELb0ELb0ELb0EEENS1_21CollectiveEpilogueFwdINS6_IJSA_SB_SA_EEES9_SD_SF_Li384ELb1ELb0ELb0ELb0EEENS1_36VarlenDynamicPersistentTileSchedulerILi192ELi192ELi384ELi32ELb0ELb0ELb1ELb0ELb1ELb1EEEEEEEEEvNT_6ParamsE --------------------------
	.section	.text._ZN7cutlass13device_kernelIN5flash11enable_sm90INS1_16FlashAttnFwdSm90INS1_25CollectiveMainloopFwdSm90ILi2EN4cute5tupleIJNS5_1CILi1EEES8_S8_EEENS6_IJNS7_ILi192EEESA_NS7_ILi64EEEEEELi64ENS_10bfloat16_tEfNS_4arch4Sm90ELb0ELb0ELb1ELb1ELb0ELb1ELb0ELb0ELb1ELb0ELb0ELb0EEENS1_21CollectiveEpilogueFwdINS6_IJSA_SB_SA_EEES9_SD_SF_Li384ELb1ELb0ELb0ELb0EEENS1_36VarlenDynamicPersistentTileSchedulerILi192ELi192ELi384ELi32ELb0ELb0ELb1ELb0ELb1ELb1EEEEEEEEEvNT_6ParamsE,"ax",@progbits
	.align	128
.text._ZN7cutlass13device_kernelIN5flash11enable_sm90INS1_16FlashAttnFwdSm90INS1_25CollectiveMainloopFwdSm90ILi2EN4cute5tupleIJNS5_1CILi1EEES8_S8_EEENS6_IJNS7_ILi192EEESA_NS7_ILi64EEEEEELi64ENS_10bfloat16_tEfNS_4arch4Sm90ELb0ELb0ELb1ELb1ELb0ELb1ELb0ELb0ELb1ELb0ELb0ELb0EEENS1_21CollectiveEpilogueFwdINS6_IJSA_SB_SA_EEES9_SD_SF_Li384ELb1ELb0ELb0ELb0EEENS1_36VarlenDynamicPersistentTileSchedulerILi192ELi192ELi384ELi32ELb0ELb0ELb1ELb0ELb1ELb1EEEEEEEEEvNT_6ParamsE:
        .type           _ZN7cutlass13device_kernelIN5flash11enable_sm90INS1_16FlashAttnFwdSm90INS1_25CollectiveMainloopFwdSm90ILi2EN4cute5tupleIJNS5_1CILi1EEES8_S8_EEENS6_IJNS7_ILi192EEESA_NS7_ILi64EEEEEELi64ENS_10bfloat16_tEfNS_4arch4Sm90ELb0ELb0ELb1ELb1ELb0ELb1ELb0ELb0ELb1ELb0ELb0ELb0EEENS1_21CollectiveEpilogueFwdINS6_IJSA_SB_SA_EEES9_SD_SF_Li384ELb1ELb0ELb0ELb0EEENS1_36VarlenDynamicPersistentTileSchedulerILi192ELi192ELi384ELi32ELb0ELb0ELb1ELb0ELb1ELb1EEEEEEEEEvNT_6ParamsE,@function
        .size           _ZN7cutlass13device_kernelIN5flash11enable_sm90INS1_16FlashAttnFwdSm90INS1_25CollectiveMainloopFwdSm90ILi2EN4cute5tupleIJNS5_1CILi1EEES8_S8_EEENS6_IJNS7_ILi192EEESA_NS7_ILi64EEEEEELi64ENS_10bfloat16_tEfNS_4arch4Sm90ELb0ELb0ELb1ELb1ELb0ELb1ELb0ELb0ELb1ELb0ELb0ELb0EEENS1_21CollectiveEpilogueFwdINS6_IJSA_SB_SA_EEES9_SD_SF_Li384ELb1ELb0ELb0ELb0EEENS1_36VarlenDynamicPersistentTileSchedulerILi192ELi192ELi384ELi32ELb0ELb0ELb1ELb0ELb1ELb1EEEEEEEEEvNT_6ParamsE,(.L_x_2277 - _ZN7cutlass13device_kernelIN5flash11enable_sm90INS1_16FlashAttnFwdSm90INS1_25CollectiveMainloopFwdSm90ILi2EN4cute5tupleIJNS5_1CILi1EEES8_S8_EEENS6_IJNS7_ILi192EEESA_NS7_ILi64EEEEEELi64ENS_10bfloat16_tEfNS_4arch4Sm90ELb0ELb0ELb1ELb1ELb0ELb1ELb0ELb0ELb1ELb0ELb0ELb0EEENS1_21CollectiveEpilogueFwdINS6_IJSA_SB_SA_EEES9_SD_SF_Li384ELb1ELb0ELb0ELb0EEENS1_36VarlenDynamicPersistentTileSchedulerILi192ELi192ELi384ELi32ELb0ELb0ELb1ELb0ELb1ELb1EEEEEEEEEvNT_6ParamsE)
        .other          _ZN7cutlass13device_kernelIN5flash11enable_sm90INS1_16FlashAttnFwdSm90INS1_25CollectiveMainloopFwdSm90ILi2EN4cute5tupleIJNS5_1CILi1EEES8_S8_EEENS6_IJNS7_ILi192EEESA_NS7_ILi64EEEEEELi64ENS_10bfloat16_tEfNS_4arch4Sm90ELb0ELb0ELb1ELb1ELb0ELb1ELb0ELb0ELb1ELb0ELb0ELb0EEENS1_21CollectiveEpilogueFwdINS6_IJSA_SB_SA_EEES9_SD_SF_Li384ELb1ELb0ELb0ELb0EEENS1_36VarlenDynamicPersistentTileSchedulerILi192ELi192ELi384ELi32ELb0ELb0ELb1ELb0ELb1ELb1EEEEEEEEEvNT_6ParamsE,@"STO_CUDA_ENTRY STV_DEFAULT"
_ZN7cutlass13device_kernelIN5flash11enable_sm90INS1_16FlashAttnFwdSm90INS1_25CollectiveMainloopFwdSm90ILi2EN4cute5tupleIJNS5_1CILi1EEES8_S8_EEENS6_IJNS7_ILi192EEESA_NS7_ILi64EEEEEELi64ENS_10bfloat16_tEfNS_4arch4Sm90ELb0ELb0ELb1ELb1ELb0ELb1ELb0ELb0ELb1ELb0ELb0ELb0EEENS1_21CollectiveEpilogueFwdINS6_IJSA_SB_SA_EEES9_SD_SF_Li384ELb1ELb0ELb0ELb0EEENS1_36VarlenDynamicPersistentTileSchedulerILi192ELi192ELi384ELi32ELb0ELb0ELb1ELb0ELb1ELb1EEEEEEEEEvNT_6ParamsE:
[----:B------:R-:W0:Y:S02]  /*0000*/  LDC R1, c[0x0][0x28] ;  /* 0x00000a00ff017b82 */ /* 0x000e240000000800 */
[----:B0-----:R-:W-:Y:S01]  /*0010*/  VIADD R1, R1, 0xffffff70 ;  /* 0xffffff7001017836 */ /* 0x001fe20000000000 */
[----:B------:R-:W0:Y:S01]  /*0020*/  S2R R3, SR_TID.X ;  /* 0x0000000000037919 */ /* 0x000e220000002100 */
[----:B------:R-:W-:Y:S01]  /*0030*/  ELECT P0, URZ, PT ;  /* 0x00000000003f782f */ /* 0x000fe20003800000 */
[----:B------:R-:W-:Y:S01]  /*0040*/  BSSY B0, `(.L_x_301) ;  /* 0x0000016000007945 */ /* 0x000fe20003800000 */
[----:B0-----:R-:W-:-:S05]  /*0050*/  SHF.R.U32.HI R0, RZ, 0x5, R3 ;  /* 0x00000005ff007819 */ /* 0x001fca0000011603 */
[----:B------:R-:W0:Y:S02]  /*0060*/  SHFL.IDX PT, R2, R0, RZ, 0x1f ;  /* 0x00001fff00027589 */ /* 0x000e2400000e0000 */
[----:B0-----:R-:W-:-:S13]  /*0070*/  ISETP.EQ.AND P0, PT, R2, RZ, P0 ;  /* 0x000000ff0200720c */ /* 0x001fda0000702270 */
[----:B------:R-:W-:Y:S05]  /*0080*/  @!P0 BRA `(.L_x_302) ;  /* 0x0000000000448947 */ /* 0x000fea0003800000 */
[----:B------:R-:W-:Y:S02]  /*0090*/  ULDC.64 UR4, c[0x0][0x198] ;  /* 0x0000660000047ab9 */ /* 0x000fe40000000a00 */
[----:B------:R-:W-:Y:S02]  /*00a0*/  UIADD3 UR6, UP0, UR4, 0x270, URZ ;  /* 0x0000027004067890 */ /* 0x000fe4000ff1e03f */
[----:B------:R-:W-:Y:S02]  /*00b0*/  UIADD3 UR8, UP1, UR4, 0x370, URZ ;  /* 0x0000037004087890 */ /* 0x000fe4000ff3e03f */
[----:B------:R-:W-:Y:S02]  /*00c0*/  UIADD3 UR10, UP2, UR4, 0x470, URZ ;  /* 0x00000470040a7890 */ /* 0x000fe4000ff5e03f */
[----:B------:R-:W-:Y:S02]  /*00d0*/  UIADD3 UR12, UP3, UR4, 0x570, URZ ;  /* 0x00000570040c7890 */ /* 0x000fe4000ff7e03f */
[----:B------:R-:W-:-:S02]  /*00e0*/  UIADD3 UR4, UP4, UR4, 0x670, URZ ;  /* 0x0000067004047890 */ /* 0x000fc4000ff9e03f */
[----:B------:R-:W-:Y:S02]  /*00f0*/  UIADD3.X UR7, URZ, UR5, URZ, UP0, !UPT ;  /* 0x000000053f077290 */ /* 0x000fe400087fe43f */
[----:B------:R-:W-:Y:S02]  /*0100*/  UIADD3.X UR9, URZ, UR5, URZ, UP1, !UPT ;  /* 0x000000053f097290 */ /* 0x000fe40008ffe43f */
[----:B------:R-:W-:Y:S02]  /*0110*/  UIADD3.X UR11, URZ, UR5, URZ, UP2, !UPT ;  /* 0x000000053f0b7290 */ /* 0x000fe400097fe43f */
[----:B------:R-:W-:Y:S02]  /*0120*/  UIADD3.X UR13, URZ, UR5, URZ, UP3, !UPT ;  /* 0x000000053f0d7290 */ /* 0x000fe40009ffe43f */
[----:B------:R-:W-:Y:S01]  /*0130*/  UIADD3.X UR5, URZ, UR5, URZ, UP4, !UPT ;  /* 0x000000053f057290 */ /* 0x000fe2000a7fe43f */
[----:B------:R0:W-:Y:S02]  /*0140*/  UTMACCTL.PF [UR6] ;  /* 0x00000000060079b9 */ /* 0x0001e40008040000 */
[----:B------:R0:W-:Y:S02]  /*0150*/  UTMACCTL.PF [UR8] ;  /* 0x00000000080079b9 */ /* 0x0001e40008040000 */
[----:B------:R0:W-:Y:S02]  /*0160*/  UTMACCTL.PF [UR10] ;  /* 0x000000000a0079b9 */ /* 0x0001e40008040000 */
[----:B------:R0:W-:Y:S02]  /*0170*/  UTMACCTL.PF [UR12] ;  /* 0x000000000c0079b9 */ /* 0x0001e40008040000 */
[----:B------:R0:W-:Y:S02]  /*0180*/  UTMACCTL.PF [UR4] ;  /* 0x00000000040079b9 */ /* 0x0001e40008040000 */
[----:B0-----:R-:W-:Y:S01]  /*0190*/  NOP ;  /* 0x0000000000007918 */ /* 0x001fe20000000000 */
.L_x_302:
[----:B------:R-:W-:Y:S05]  /*01a0*/  BSYNC B0 ;  /* 0x0000000000007941 */ /* 0x000fea0003800000 */
.L_x_301:
[----:B------:R-:W-:Y:S01]  /*01b0*/  VOTEU.ANY UP0, P0 ;  /* 0x00000000003f7886 */ /* 0x000fe20000000100 */
[----:B------:R-:W0:Y:S01]  /*01c0*/  SHFL.IDX PT, R2, R0, RZ, 0x1f ;  /* 0x00001fff00027589 */ /* 0x000e2200000e0000 */
[----:B------:R-:W-:Y:S01]  /*01d0*/  UMOV UR4, 0x1 ;  /* 0x0000000100047882 */ /* 0x000fe20000000000 */
[----:B------:R-:W-:Y:S01]  /*01e0*/  UMOV UR7, 0x180 ;  /* 0x0000018000077882 */ /* 0x000fe20000000000 */
[----:B------:R-:W-:Y:S01]  /*01f0*/  SHF.R.U32.HI R3, RZ, 0x7, R3 ;  /* 0x00000007ff037819 */ /* 0x000fe20000011603 */
[----:B------:R-:W1:Y:S01]  /*0200*/  @UP0 S2UR UR8, SR_CgaCtaId ;  /* 0x00000000000809c3 */ /* 0x000e620000008800 */
[----:B------:R-:W-:Y:S01]  /*0210*/  @UP0 UMOV UR6, 0x400 ;  /* 0x0000040000060882 */ /* 0x000fe20000000000 */
[----:B------:R-:W-:-:S04]  /*0220*/  @UP0 UIADD3 UR4, -UR4, 0x100000, URZ ;  /* 0x0010000004040890 */ /* 0x000fc8000fffe13f */
[----:B------:R-:W-:Y:S02]  /*0230*/  @UP0 USHF.L.U32 UR5, UR4, 0xb, URZ ;  /* 0x0000000b04050899 */ /* 0x000fe4000800063f */
[----:B------:R-:W-:Y:S01]  /*0240*/  @UP0 USHF.L.U32 UR4, UR4, 0x1, URZ ;  /* 0x0000000104040899 */ /* 0x000fe2000800063f */
[----:B------:R-:W-:Y:S01]  /*0250*/  VOTEU.ANY UP1, P0 ;  /* 0x00000000003f7886 */ /* 0x000fe20000020100 */
[----:B0-----:R-:W-:Y:S02]  /*0260*/  ISETP.NE.AND P1, PT, R2, RZ, PT ;  /* 0x000000ff0200720c */ /* 0x001fe40003f25270 */
[----:B------:R0:W2:Y:S01]  /*0270*/  SHFL.IDX PT, R2, R3, RZ, 0x1f ;  /* 0x00001fff03027589 */ /* 0x0000a200000e0000 */
[----:B-1----:R-:W-:Y:S02]  /*0280*/  @UP0 ULEA UR8, UR8, UR6, 0x18 ;  /* 0x0000000608080291 */ /* 0x002fe4000f8ec03f */
[----:B------:R-:W-:-:S04]  /*0290*/  @UP0 UIADD3 UR6, -UR7, 0x100000, URZ ;  /* 0x0010000007060890 */ /* 0x000fc8000fffe13f */
[----:B------:R-:W-:Y:S02]  /*02a0*/  @UP0 USHF.L.U32 UR7, UR6, 0xb, URZ ;  /* 0x0000000b06070899 */ /* 0x000fe4000800063f */
[----:B------:R-:W-:Y:S01]  /*02b0*/  @UP0 USHF.L.U32 UR6, UR6, 0x1, URZ ;  /* 0x0000000106060899 */ /* 0x000fe2000800063f */
[----:B------:R-:W-:Y:S01]  /*02c0*/  VOTEU.ANY UP0, P0 ;  /* 0x00000000003f7886 */ /* 0x000fe20000000100 */
[----:B------:R-:W1:Y:S04]  /*02d0*/  FENCE.VIEW.ASYNC.S ;  /* 0x00000000000073c6 */ /* 0x000e680000000000 */
[----:B-1----:R0:W1:Y:S06]  /*02e0*/  @UP0 SYNCS.EXCH.64 URZ, [UR8+0x30800], UR4 ;  /* 0x03080004083f05b2 */ /* 0x00206c0008000100 */
[----:B------:R0:W3:Y:S02]  /*02f0*/  @UP1 SYNCS.EXCH.64 URZ, [UR8+0x30820], UR6 ;  /* 0x03082006083f15b2 */ /* 0x0000e40008000100 */
[----:B0-----:R-:W-:Y:S05]  /*0300*/  @P1 BRA `(.L_x_303) ;  /* 0x0000000000481947 */ /* 0x001fea0003800000 */
[----:B------:R-:W0:Y:S01]  /*0310*/  S2UR UR5, SR_CgaCtaId ;  /* 0x00000000000579c3 */ /* 0x000e220000008800 */
        /* <DEDUP_REMOVED lines=15> */
[----:B------:R0:W0:Y:S01]  /*0410*/  SYNCS.EXCH.64 URZ, [UR8+0x30848], UR4 ;  /* 0x03084804083f75b2 */ /* 0x0000220008000100 */
[----:B------:R-:W-:Y:S01]  /*0420*/  NOP ;  /* 0x0000000000007918 */ /* 0x000fe20000000000 */
.L_x_303:
[----:B------:R-:W5:Y:S01]  /*0430*/  SHFL.IDX PT, R3, R0, RZ, 0x1f ;  /* 0x00001fff00037589 */ /* 0x000f6200000e0000 */
[----:B------:R-:W-:Y:S01]  /*0440*/  NOP ;  /* 0x0000000000007918 */ /* 0x000fe20000000000 */
[----:B-----5:R-:W-:-:S13]  /*0450*/  ISETP.NE.AND P0, PT, R3, RZ, PT ;  /* 0x000000ff0300720c */ /* 0x020fda0003f05270 */
        /* <DEDUP_REMOVED lines=17> */
[----:B------:R0:W0:Y:S01]  /*0570*/  SYNCS.EXCH.64 URZ, [UR8+0x30868], UR6 ;  /* 0x03086806083f75b2 */ /* 0x0000220008000100 */
[----:B------:R-:W-:Y:S01]  /*0580*/  NOP ;  /* 0x0000000000007918 */ /* 0x000fe20000000000 */
.L_x_304:
[----:B------:R-:W5:Y:S01]  /*0590*/  SHFL.IDX PT, R3, R0, RZ, 0x1f ;  /* 0x00001fff00037589 */ /* 0x000f6200000e0000 */
[----:B------:R-:W-:Y:S01]  /*05a0*/  NOP ;  /* 0x0000000000007918 */ /* 0x000fe20000000000 */
[----:B-----5:R-:W-:-:S13]  /*05b0*/  ISETP.NE.AND P0, PT, R3, RZ, PT ;  /* 0x000000ff0300720c */ /* 0x020fda0003f05270 */
        /* <DEDUP_REMOVED lines=13> */
[----:B------:R0:W0:Y:S01]  /*0690*/  SYNCS.EXCH.64 URZ, [UR6+0x30888], UR4 ;  /* 0x03088804063f75b2 */ /* 0x0000220008000100 */
[----:B------:R-:W-:Y:S01]  /*06a0*/  NOP ;  /* 0x0000000000007918 */ /* 0x000fe20000000000 */
.L_x_305:
        /* <DEDUP_REMOVED lines=22> */
.L_x_306:
        /* <DEDUP_REMOVED lines=22> */
.L_x_307:
[----:B--2---:R-:W-:Y:S01]  /*0970*/  ISETP.NE.AND P0, PT, R2, RZ, PT ;  /* 0x000000ff0200720c */ /* 0x004fe20003f05270 */
[----:B------:R-:W-:Y:S01]  /*0980*/  IMAD.MOV.U32 R2, RZ, RZ, 0x1 ;  /* 0x00000001ff027424 */ /* 0x000fe200078e00ff */
[----:B------:R-:W-:Y:S01]  /*0990*/  NOP ;  /* 0x0000000000007918 */ /* 0x000fe20000000000 */
[----:B------:R-:W-:Y:S01]  /*09a0*/  ULDC.64 UR56, c[0x0][0x208] ;  /* 0x0000820000387ab9 */ /* 0x000fe20000000a00 */
[----:B------:R-:W-:Y:S02]  /*09b0*/  BSSY B7, `(.L_x_308) ;  /* 0x000162e000077945 */ /* 0x000fe40003800000 */
[----:B------:R-:W-:-:S05]  /*09c0*/  SEL R2, R2, 0x2, !P0 ;  /* 0x0000000202027807 */ /* 0x000fca0004000000 */
[----:B------:R2:W-:Y:S01]  /*09d0*/  STL [R1+0x1c], R2 ;  /* 0x00001c0201007387 */ /* 0x0005e20000100800 */
[----:B01-34-:R-:W-:Y:S06]  /*09e0*/  BAR.SYNC.DEFER_BLOCKING 0x0 ;  /* 0x0000000000007b1d */ /* 0x01bfec0000010000 */
[----:B------:R-:W-:Y:S05]  /*09f0*/  @!P0 BRA `(.L_x_309) ;  /* 0x00000118003c8947 */ /* 0x000fea0003800000 */
.L_x_310:
[----:B------:R-:W-:-:S08]  /*0a00*/  NOP ;  /* 0x0000000000007918 */ /* 0x000fd00000000000 */
[----:B------:R-:W0:Y:S02]  /*0a10*/  USETMAXREG.TRY_ALLOC.CTAPOOL UP0, 0xa0 ;  /* 0x000000a0000079c8 */ /* 0x000e240008000600 */
[----:B0-----:R-:W-:-:S13]  /*0a20*/  PLOP3.LUT P0, PT, PT, PT, UP0, 0x80, 0x0 ;  /* 0x000000000000781c */ /* 0x001fda0003f0f008 */
[----:B------:R-:W-:Y:S05]  /*0a30*/  @!P0 BRA `(.L_x_310) ;  /* 0xfffffffc00f08947 */ /* 0x000fea000383ffff */
[----:B------:R-:W3:Y:S01]  /*0a40*/  LDL.LU R0, [R1] ;  /* 0x0000000001007983 */ /* 0x000ee20000300800 */
[----:B--2---:R-:W0:Y:S01]  /*0a50*/  S2R R2, SR_TID.X ;  /* 0x0000000000027919 */ /* 0x004e220000002100 */
[----:B------:R-:W1:Y:S01]  /*0a60*/  S2UR UR5, SR_CgaCtaId ;  /* 0x00000000000579c3 */ /* 0x000e620000008800 */
[----:B------:R-:W-:Y:S01]  /*0a70*/  UMOV UR4, 0x400 ;  /* 0x0000040000047882 */ /* 0x000fe20000000000 */
[----:B0-----:R-:W-:-:S06]  /*0a80*/  SHF.R.U32.HI R2, RZ, 0x7, R2 ;  /* 0x00000007ff027819 */ /* 0x001fcc0000011602 */
[----:B------:R-:W-:Y:S06]  /*0a90*/  BAR.ARV 0x8, 0x1a0 ;  /* 0x0206800000007b1d */ /* 0x000fec0000002000 */
[----:B------:R-:W-:-:S13]  /*0aa0*/  ISETP.NE.AND P0, PT, R2, 0x1, PT ;  /* 0x000000010200780c */ /* 0x000fda0003f05270 */
[----:B------:R-:W-:Y:S08]  /*0ab0*/  @!P0 BAR.ARV 0x9, 0x100 ;  /* 0x0244000000008b1d */ /* 0x000ff00000002000 */
[----:B------:R-:W-:Y:S01]  /*0ac0*/  BAR.SYNC.DEFER_BLOCKING 0x5, 0x1a0 ;  /* 0x0146800000007b1d */ /* 0x000fe20000010000 */
[----:B-1----:R-:W-:-:S06]  /*0ad0*/  ULEA UR4, UR5, UR4, 0x18 ;  /* 0x0000000405047291 */ /* 0x002fcc000f8ec03f */
[----:B------:R-:W-:Y:S01]  /*0ae0*/  IMAD.U32 R2, RZ, RZ, UR4 ;  /* 0x00000004ff027e24 */ /* 0x000fe2000f8e00ff */
[----:B------:R-:W-:-:S04]  /*0af0*/  ULDC UR4, c[0x0][0xc14] ;  /* 0x0003050000047ab9 */ /* 0x000fc80000000800 */
[----:B------:R-:W0:Y:S01]  /*0b00*/  LDS.128 R32, [R2+0x308d0] ;  /* 0x0308d00002207984 */ /* 0x000e220000000c00 */
[----:B------:R-:W-:Y:S06]  /*0b10*/  BAR.ARV 0x4, 0x1a0 ;  /* 0x0106800000007b1d */ /* 0x000fec0000002000 */
[----:B---3--:R-:W-:-:S04]  /*0b20*/  LOP3.LUT R0, R0, 0xfffffff7, RZ, 0xc0, !PT ;  /* 0xfffffff700007812 */ /* 0x008fc800078ec0ff */
[----:B------:R-:W-:-:S05]  /*0b30*/  @P0 LOP3.LUT R0, R0, 0x8, RZ, 0xfc, !PT ;  /* 0x0000000800000812 */ /* 0x000fca00078efcff */
[----:B------:R4:W-:Y:S01]  /*0b40*/  STL [R1], R0 ;  /* 0x0000000001007387 */ /* 0x0009e20000100800 */
[----:B0-----:R-:W-:-:S13]  /*0b50*/  ISETP.GE.AND P0, PT, R35, UR4, PT ;  /* 0x0000000423007c0c */ /* 0x001fda000bf06270 */
[----:B----4-:R-:W-:Y:S05]  /*0b60*/  @P0 BRA `(.L_x_311) ;  /* 0x0000016000480947 */ /* 0x010fea0003800000 */
[----:B------:R-:W2:Y:S01]  /*0b70*/  LDL.LU R13, [R1+0x1c] ;  /* 0x00001c00010d7983 */ /* 0x000ea20000300800 */
[----:B------:R-:W0:Y:S02]  /*0b80*/  S2R R0, SR_TID.X ;  /* 0x0000000000007919 */ /* 0x000e240000002100 */
[----:B0-----:R-:W-:-:S05]  /*0b90*/  VIADD R12, R0, 0xffffff80 ;  /* 0xffffff80000c7836 */ /* 0x001fca0000000000 */
[----:B------:R-:W-:-:S04]  /*0ba0*/  SHF.R.S32.HI R0, RZ, 0x1f, R12 ;  /* 0x0000001fff007819 */ /* 0x000fc8000001140c */
[----:B------:R-:W-:-:S04]  /*0bb0*/  LEA.HI R3, R0, R12, RZ, 0x7 ;  /* 0x0000000c00037211 */ /* 0x000fc800078f38ff */
[----:B------:R-:W-:Y:S02]  /*0bc0*/  LOP3.LUT R6, R3, 0xffffff80, RZ, 0xc0, !PT ;  /* 0xffffff8003067812 */ /* 0x000fe400078ec0ff */
[----:B------:R-:W-:-:S03]  /*0bd0*/  LEA.HI R4, R0, R12, RZ, 0x4 ;  /* 0x0000000c00047211 */ /* 0x000fc600078f20ff */
[----:B------:R-:W-:Y:S01]  /*0be0*/  IMAD.IADD R15, R12, 0x1, -R6 ;  /* 0x000000010c0f7824 */ /* 0x000fe200078e0a06 */
[----:B------:R-:W-:-:S04]  /*0bf0*/  LOP3.LUT R5, R4, 0xfffffff0, RZ, 0xc0, !PT ;  /* 0xfffffff004057812 */ /* 0x000fc800078ec0ff */
[----:B------:R-:W-:Y:S01]  /*0c00*/  SHF.R.S32.HI R9, RZ, 0x1f, R15 ;  /* 0x0000001fff097819 */ /* 0x000fe2000001140f */
[----:B------:R-:W-:Y:S01]  /*0c10*/  IMAD.IADD R5, R12, 0x1, -R5 ;  /* 0x000000010c057824 */ /* 0x000fe200078e0a05 */
[----:B------:R-:W-:Y:S02]  /*0c20*/  SHF.R.S32.HI R7, RZ, 0x4, R4 ;  /* 0x00000004ff077819 */ /* 0x000fe40000011404 */
[----:B------:R-:W-:Y:S02]  /*0c30*/  LEA.HI R8, R9, R15, RZ, 0x2 ;  /* 0x0000000f09087211 */ /* 0x000fe400078f10ff */
[----:B------:R-:W-:Y:S02]  /*0c40*/  SHF.R.S32.HI R6, RZ, 0x1f, R5 ;  /* 0x0000001fff067819 */ /* 0x000fe40000011405 */
[--C-:B------:R-:W-:Y:S02]  /*0c50*/  SHF.R.S32.HI R10, RZ, 0x2, R8.reuse ;  /* 0x00000002ff0a7819 */ /* 0x100fe40000011408 */
[----:B------:R-:W-:-:S02]  /*0c60*/  SHF.R.S32.HI R11, RZ, 0x1f, R8 ;  /* 0x0000001fff0b7819 */ /* 0x000fc40000011408 */
[----:B------:R-:W-:Y:S02]  /*0c70*/  LEA.HI R8, R4, R7, RZ, 0x1 ;  /* 0x0000000704087211 */ /* 0x000fe400078f08ff */
[----:B------:R-:W-:Y:S02]  /*0c80*/  LEA.HI R6, R6, R5, RZ, 0x3 ;  /* 0x0000000506067211 */ /* 0x000fe400078f18ff */
[----:B------:R-:W-:Y:S02]  /*0c90*/  LOP3.LUT R8, R8, 0x1ffffffe, RZ, 0xc0, !PT ;  /* 0x1ffffffe08087812 */ /* 0x000fe400078ec0ff */
[----:B------:R-:W-:Y:S02]  /*0ca0*/  SHF.R.S32.HI R14, RZ, 0x7, R3 ;  /* 0x00000007ff0e7819 */ /* 0x000fe40000011403 */
[----:B------:R-:W-:Y:S02]  /*0cb0*/  LOP3.LUT R4, R6, 0xfffffff8, RZ, 0xc0, !PT ;  /* 0xfffffff806047812 */ /* 0x000fe400078ec0ff */
[----:B------:R-:W-:Y:S01]  /*0cc0*/  LEA.HI R11, R11, R10, RZ, 0x3 ;  /* 0x0000000a0b0b7211 */ /* 0x000fe200078f18ff */
[----:B------:R-:W-:Y:S01]  /*0cd0*/  IMAD.IADD R8, R7, 0x1, -R8 ;  /* 0x0000000107087824 */ /* 0x000fe200078e0a08 */
[----:B------:R-:W-:Y:S01]  /*0ce0*/  LEA.HI R9, R9, R15, RZ, 0x5 ;  /* 0x0000000f09097211 */ /* 0x000fe200078f28ff */
[----:B------:R-:W-:Y:S01]  /*0cf0*/  IMAD.HI R7, R14, 0x55555556, RZ ;  /* 0x555555560e077827 */ /* 0x000fe200078e02ff */
[----:B------:R-:W-:-:S03]  /*0d00*/  LOP3.LUT R11, R11, 0xfffffff8, RZ, 0xc0, !PT ;  /* 0xfffffff80b0b7812 */ /* 0x000fc600078ec0ff */
[----:B------:R-:W-:Y:S01]  /*0d10*/  IMAD.IADD R4, R5, 0x1, -R4 ;  /* 0x0000000105047824 */ /* 0x000fe200078e0a04 */
[----:B------:R-:W-:Y:S02]  /*0d20*/  IADD3 R10, R10, -R11, RZ ;  /* 0x8000000b0a0a7210 */ /* 0x000fe40007ffe0ff */
[----:B------:R-:W-:Y:S01]  /*0d30*/  SHF.R.S32.HI R9, RZ, 0x5, R9 ;  /* 0x00000005ff097819 */ /* 0x000fe20000011409 */
[----:B------:R-:W-:Y:S01]  /*0d40*/  IMAD.SHL.U32 R3, R4, 0x40, RZ ;  /* 0x0000004004037824 */ /* 0x000fe200078e00ff */
[----:B------:R-:W-:Y:S01]  /*0d50*/  LEA.HI R7, R7, R7, RZ, 0x1 ;  /* 0x0000000707077211 */ /* 0x000fe200078f08ff */
[----:B------:R-:W-:Y:S01]  /*0d60*/  IMAD.SHL.U32 R8, R8, 0x8, RZ ;  /* 0x0000000808087824 */ /* 0x000fe200078e00ff */
[----:B------:R-:W-:Y:S01]  /*0d70*/  LEA.HI R5, R0, R12, RZ, 0x5 ;  /* 0x0000000c00057211 */ /* 0x000fe200078f28ff */
[----:B------:R-:W-:Y:S01]  /*0d80*/  IMAD R10, R9, 0x10, R10 ;  /* 0x00000010090a7824 */ /* 0x000fe200078e020a */
[----:B------:R-:W-:Y:S01]  /*0d90*/  LOP3.LUT R3, R3, 0x1c0, RZ, 0xc0, !PT ;  /* 0x000001c003037812 */ /* 0x000fe200078ec0ff */
[----:B------:R-:W-:Y:S01]  /*0da0*/  IMAD R7, R7, -0x3, R14 ;  /* 0xfffffffd07077824 */ /* 0x000fe200078e020e */
[----:B------:R-:W-:-:S02]  /*0db0*/  R2P PR, R4, 0x6 ;  /* 0x0000000604007804 */ /* 0x000fc40000000000 */
[----:B------:R-:W-:Y:S01]  /*0dc0*/  LOP3.LUT R8, R3, 0x8, R8, 0xf8, !PT ;  /* 0x0000000803087812 */ /* 0x000fe200078ef808 */
[----:B------:R-:W-:Y:S01]  /*0dd0*/  IMAD R4, R7, 0x40, R10 ;  /* 0x0000004007047824 */ /* 0x000fe200078e020a */
[----:B------:R-:W-:Y:S01]  /*0de0*/  LEA.HI R0, R0, R12, RZ, 0x2 ;  /* 0x0000000c00007211 */ /* 0x000fe200078f10ff */
[----:B------:R-:W-:Y:S01]  /*0df0*/  IMAD.SHL.U32 R6, R6, 0x40, RZ ;  /* 0x0000004006067824 */ /* 0x000fe200078e00ff */
[----:B------:R-:W-:Y:S02]  /*0e00*/  SHF.R.U32.HI R3, RZ, 0x3, R3 ;  /* 0x00000003ff037819 */ /* 0x000fe40000011603 */
[----:B------:R-:W-:Y:S01]  /*0e10*/  SHF.R.S32.HI R11, RZ, 0x5, R5 ;  /* 0x00000005ff0b7819 */ /* 0x000fe20000011405 */
[----:B------:R2:W-:Y:S01]  /*0e20*/  STL [R1+0x8c], R4 ;  /* 0x00008c0401007387 */ /* 0x0005e20000100800 */
[----:B------:R-:W-:Y:S02]  /*0e30*/  SHF.R.S32.HI R18, RZ, 0x2, R0 ;  /* 0x00000002ff127819 */ /* 0x000fe40000011400 */
[----:B------:R-:W-:Y:S01]  /*0e40*/  LOP3.LUT R8, R8, R3, RZ, 0x3c, !PT ;  /* 0x0000000308087212 */ /* 0x000fe200078e3cff */
[----:B------:R-:W-:Y:S01]  /*0e50*/  IMAD.SHL.U32 R3, R11, 0x400, RZ ;  /* 0x000004000b037824 */ /* 0x000fe200078e00ff */
[----:B------:R-:W-:-:S02]  /*0e60*/  LOP3.LUT R6, R6, 0x7ffffe00, RZ, 0xc0, !PT ;  /* 0x7ffffe0006067812 */ /* 0x000fc400078ec0ff */
[----:B------:R-:W-:Y:S02]  /*0e70*/  IADD3 R7, R18, 0x60, RZ ;  /* 0x0000006012077810 */ /* 0x000fe40007ffe0ff */
[----:B------:R-:W-:Y:S02]  /*0e80*/  IADD3 R3, R8, R6, R3 ;  /* 0x0000000608037210 */ /* 0x000fe40007ffe003 */
[----:B------:R-:W-:Y:S02]  /*0e90*/  SHF.R.S32.HI R6, RZ, 0x1f, R7 ;  /* 0x0000001fff067819 */ /* 0x000fe40000011407 */
[----:B------:R-:W-:Y:S02]  /*0ea0*/  SHF.R.S32.HI R5, RZ, 0x1f, R0 ;  /* 0x0000001fff057819 */ /* 0x000fe40000011400 */
[----:B------:R-:W-:Y:S01]  /*0eb0*/  LEA.HI R6, R6, R7, RZ, 0x3 ;  /* 0x0000000706067211 */ /* 0x000fe200078f18ff */
[----:B------:R-:W-:-:S04]  /*0ec0*/  IMAD R9, R3, 0x2, R2 ;  /* 0x0000000203097824 */ /* 0x000fc800078e0202 */
[----:B------:R-:W-:Y:S01]  /*0ed0*/  IMAD.SHL.U32 R6, R6, 0x40, RZ ;  /* 0x0000004006067824 */ /* 0x000fe200078e00ff */
[----:B------:R-:W-:Y:S01]  /*0ee0*/  LEA.HI R5, R5, R18, RZ, 0x3 ;  /* 0x0000001205057211 */ /* 0x000fe200078f18ff */
[----:B------:R-:W-:-:S03]  /*0ef0*/  IMAD.MOV.U32 R8, RZ, RZ, 0x40 ;  /* 0x00000040ff087424 */ /* 0x000fc600078e00ff */
[----:B------:R-:W-:Y:S02]  /*0f00*/  LOP3.LUT R6, R6, 0xfffffe00, RZ, 0xc0, !PT ;  /* 0xfffffe0006067812 */ /* 0x000fe400078ec0ff */
[----:B------:R-:W-:Y:S02]  /*0f10*/  LOP3.LUT R5, R5, 0xfffffff8, RZ, 0xc0, !PT ;  /* 0xfffffff805057812 */ /* 0x000fe400078ec0ff */
[----:B------:R-:W-:Y:S01]  /*0f20*/  CS2R R22, SRZ ;  /* 0x0000000000167805 */ /* 0x000fe2000001ff00 */
[----:B------:R-:W-:Y:S01]  /*0f30*/  IMAD.MOV.U32 R19, RZ, RZ, RZ ;  /* 0x000000ffff137224 */ /* 0x000fe200078e00ff */
[----:B--2---:R-:W-:-:S05]  /*0f40*/  LOP3.LUT R4, R13, 0x1, RZ, 0xfc, !PT ;  /* 0x000000010d047812 */ /* 0x004fca00078efcff */
[----:B------:R0:W-:Y:S02]  /*0f50*/  STL [R1+0x14], R4 ;  /* 0x0000140401007387 */ /* 0x0001e40000100800 */
[----:B0-----:R-:W-:Y:S01]  /*0f60*/  LOP3.LUT R4, R0, 0xfffffffc, RZ, 0xc0, !PT ;  /* 0xfffffffc00047812 */ /* 0x001fe200078ec0ff */
[----:B------:R-:W-:-:S04]  /*0f70*/  IMAD.SHL.U32 R0, R7, 0x40, RZ ;  /* 0x0000004007007824 */ /* 0x000fc800078e00ff */
[----:B------:R-:W-:Y:S01]  /*0f80*/  IMAD.IADD R4, R12, 0x1, -R4 ;  /* 0x000000010c047824 */ /* 0x000fe200078e0a04 */
[----:B------:R-:W-:-:S03]  /*0f90*/  LOP3.LUT R0, R0, 0x1c0, RZ, 0xc0, !PT ;  /* 0x000001c000007812 */ /* 0x000fc600078ec0ff */
[----:B------:R-:W-:Y:S01]  /*0fa0*/  IMAD.SHL.U32 R16, R4, 0x8, RZ ;  /* 0x0000000804107824 */ /* 0x000fe200078e00ff */
[----:B------:R-:W-:Y:S02]  /*0fb0*/  SHF.R.S32.HI R7, RZ, 0x1f, R18 ;  /* 0x0000001fff077819 */ /* 0x000fe40000011412 */
[----:B------:R-:W-:Y:S02]  /*0fc0*/  SHF.R.U32.HI R7, RZ, 0x3, R0 ;  /* 0x00000003ff077819 */ /* 0x000fe40000011600 */
[----:B------:R-:W-:Y:S01]  /*0fd0*/  LOP3.LUT R3, R0, 0x38, R16, 0xf8, !PT ;  /* 0x0000003800037812 */ /* 0x000fe200078ef810 */
[----:B------:R-:W-:Y:S01]  /*0fe0*/  STL [R1+0x80], RZ ;  /* 0x000080ff01007387 */ /* 0x000fe20000100800 */
[C---:B------:R-:W-:Y:S02]  /*0ff0*/  VIADD R0, R9.reuse, 0x1e800 ;  /* 0x0001e80009007836 */ /* 0x040fe40000000000 */
[----:B------:R-:W-:Y:S01]  /*1000*/  LOP3.LUT R7, R6, R3, R7, 0xf6, !PT ;  /* 0x0000000306077212 */ /* 0x000fe200078ef607 */
[----:B------:R-:W-:Y:S01]  /*1010*/  STL [R1+0x28], RZ ;  /* 0x000028ff01007387 */ /* 0x000fe20000100800 */
[----:B------:R-:W-:Y:S01]  /*1020*/  SEL R3, R8, 0xffffffc0, !P2 ;  /* 0xffffffc008037807 */ /* 0x000fe20005000000 */
[----:B------:R-:W-:-:S02]  /*1030*/  VIADD R4, R9, 0x1e820 ;  /* 0x0001e82009047836 */ /* 0x000fc40000000000 */
[----:B------:R-:W-:Y:S01]  /*1040*/  STL [R1+0x2c], R9 ;  /* 0x00002c0901007387 */ /* 0x000fe20000100800 */
[----:B------:R-:W-:-:S03]  /*1050*/  @P1 VIADD R4, R0, 0xffffffe0 ;  /* 0xffffffe000041836 */ /* 0x000fc60000000000 */
[----:B------:R0:W-:Y:S01]  /*1060*/  STL [R1+0x68], R6 ;  /* 0x0000680601007387 */ /* 0x0001e20000100800 */
[----:B------:R-:W-:Y:S01]  /*1070*/  IMAD.IADD R0, R0, 0x1, R3 ;  /* 0x0000000100007824 */ /* 0x000fe200078e0203 */
[----:B0-----:R-:W-:Y:S01]  /*1080*/  IADD3 R6, R18, -R5, RZ ;  /* 0x8000000512067210 */ /* 0x001fe20007ffe0ff */
[----:B------:R-:W-:-:S04]  /*1090*/  IMAD R5, R7, 0x2, R2 ;  /* 0x0000000207057824 */ /* 0x000fc800078e0202 */
[----:B------:R-:W-:Y:S04]  /*10a0*/  STL [R1+0x58], R6 ;  /* 0x0000580601007387 */ /* 0x000fe80000100800 */
[----:B------:R-:W-:Y:S04]  /*10b0*/  STL [R1+0x6c], R4 ;  /* 0x00006c0401007387 */ /* 0x000fe80000100800 */
[----:B------:R0:W-:Y:S04]  /*10c0*/  STL [R1+0x88], R5 ;  /* 0x0000880501007387 */ /* 0x0001e80000100800 */
[----:B------:R1:W-:Y:S01]  /*10d0*/  STL [R1+0x34], R0 ;  /* 0x0000340001007387 */ /* 0x0003e20000100800 */
[----:B0-----:R-:W-:-:S02]  /*10e0*/  IMAD.IADD R5, R3, 0x1, R4 ;  /* 0x0000000103057824 */ /* 0x001fc400078e0204 */
[C---:B------:R-:W-:Y:S02]  /*10f0*/  VIADD R3, R4.reuse, 0x6000 ;  /* 0x0000600004037836 */ /* 0x040fe40000000000 */
[----:B-1----:R-:W-:Y:S01]  /*1100*/  VIADD R0, R4, 0xc000 ;  /* 0x0000c00004007836 */ /* 0x002fe20000000000 */
[----:B------:R0:W-:Y:S04]  /*1110*/  STL [R1+0x30], R5 ;  /* 0x0000300501007387 */ /* 0x0001e80000100800 */
[----:B------:R0:W-:Y:S04]  /*1120*/  STL [R1+0x70], R0 ;  /* 0x0000700001007387 */ /* 0x0001e80000100800 */
[----:B------:R0:W-:Y:S02]  /*1130*/  STL [R1+0x74], R3 ;  /* 0x0000740301007387 */ /* 0x0001e40000100800 */
.L_x_445:
[----:B0----5:R-:W0:Y:S02]  /*1140*/  LDC.64 R4, c[0x0][0xc60] ;  /* 0x00031800ff047b82 */ /* 0x021e240000000a00 */
[----:B0-----:R-:W-:-:S05]  /*1150*/  IMAD.WIDE R4, R35, 0x4, R4 ;  /* 0x0000000423047825 */ /* 0x001fca00078e0204 */
[----:B-12---:R-:W2:Y:S01]  /*1160*/  LDG.E R10, desc[UR56][R4.64] ;  /* 0x00000038040a7981 */ /* 0x006ea2000c1e1900 */
[----:B------:R-:W-:Y:S05]  /*1170*/  YIELD ;  /* 0x0000000000007946 */ /* 0x000fea0003800000 */
[----:B------:R-:W-:Y:S01]  /*1180*/  ULDC.64 UR4, c[0x0][0xa28] ;  /* 0x00028a0000047ab9 */ /* 0x000fe20000000a00 */
[----:B------:R-:W-:Y:S01]  /*1190*/  ULDC.64 UR8, c[0x0][0xa18] ;  /* 0x0002860000087ab9 */ /* 0x000fe20000000a00 */
[----:B------:R-:W-:Y:S01]  /*11a0*/  ISETP.NE.U32.AND P1, PT, RZ, UR4, PT ;  /* 0x00000004ff007c0c */ /* 0x000fe2000bf25070 */
[----:B------:R-:W-:Y:S01]  /*11b0*/  ULDC.64 UR6, c[0x0][0xa08] ;  /* 0x0002820000067ab9 */ /* 0x000fe20000000a00 */
[----:B------:R-:W-:Y:S01]  /*11c0*/  IMAD.MOV.U32 R3, RZ, RZ, RZ ;  /* 0x000000ffff037224 */ /* 0x000fe200078e00ff */
[----:B------:R-:W-:Y:S01]  /*11d0*/  ISETP.NE.U32.AND P0, PT, RZ, UR6, PT ;  /* 0x00000006ff007c0c */ /* 0x000fe2000bf05070 */
[----:B------:R-:W-:Y:S01]  /*11e0*/  IMAD.MOV.U32 R37, RZ, RZ, RZ ;  /* 0x000000ffff257224 */ /* 0x000fe200078e00ff */
[----:B------:R-:W-:-:S02]  /*11f0*/  ISETP.NE.AND.EX P1, PT, RZ, UR5, PT, P1 ;  /* 0x00000005ff007c0c */ /* 0x000fc4000bf25310 */
[----:B------:R-:W-:Y:S02]  /*1200*/  ISETP.NE.AND.EX P0, PT, RZ, UR7, PT, P0 ;  /* 0x00000007ff007c0c */ /* 0x000fe4000bf05300 */
[----:B--2---:R-:W-:Y:S01]  /*1210*/  SHF.R.S32.HI R0, RZ, 0x1f, R10 ;  /* 0x0000001fff007819 */ /* 0x004fe2000001140a */
[----:B------:R-:W-:-:S08]  /*1220*/  IMAD.SHL.U32 R30, R10, 0x4, RZ ;  /* 0x000000040a1e7824 */ /* 0x000fd000078e00ff */
[C---:B---34-:R-:W-:Y:S01]  /*1230*/  @P1 LEA R6, P2, R10.reuse, UR4, 0x2 ;  /* 0x000000040a061c11 */ /* 0x058fe2000f8410ff */
[----:B------:R0:W-:Y:S01]  /*1240*/  STL [R1+0x78], R10 ;  /* 0x0000780a01007387 */ /* 0x0001e20000100800 */
[C-C-:B------:R-:W-:Y:S02]  /*1250*/  SHF.L.U64.HI R31, R10.reuse, 0x2, R0.reuse ;  /* 0x000000020a1f7819 */ /* 0x140fe40000010200 */
[----:B------:R-:W-:Y:S02]  /*1260*/  @P1 LEA.HI.X R7, R10, UR5, R0, 0x2, P2 ;  /* 0x000000050a071c11 */ /* 0x000fe400090f1400 */
[----:B------:R-:W-:Y:S01]  /*1270*/  ISETP.NE.U32.AND P2, PT, RZ, UR8, PT ;  /* 0x00000008ff007c0c */ /* 0x000fe2000bf45070 */
[----:B------:R-:W-:Y:S01]  /*1280*/  ULDC UR4, c[0x0][0x288] ;  /* 0x0000a20000047ab9 */ /* 0x000fe20000000800 */
[----:B------:R-:W-:Y:S01]  /*1290*/  IADD3 R8, P3, R30, UR6, RZ ;  /* 0x000000061e087c10 */ /* 0x000fe2000ff7e0ff */
[----:B------:R0:W5:Y:S01]  /*12a0*/  @P1 LDG.E R3, desc[UR56][R6.64] ;  /* 0x0000003806031981 */ /* 0x000162000c1e1900 */
[----:B------:R-:W-:-:S02]  /*12b0*/  ISETP.NE.AND.EX P2, PT, RZ, UR9, PT, P2 ;  /* 0x00000009ff007c0c */ /* 0x000fc4000bf45320 */
[----:B------:R-:W-:Y:S01]  /*12c0*/  MOV R25, UR4 ;  /* 0x0000000400197c02 */ /* 0x000fe20008000f00 */
[----:B------:R-:W-:Y:S01]  /*12d0*/  ULDC.64 UR4, c[0x0][0x3f8] ;  /* 0x0000fe0000047ab9 */ /* 0x000fe20000000a00 */
[----:B------:R-:W-:-:S05]  /*12e0*/  IADD3.X R9, R31, UR7, RZ, P3, !PT ;  /* 0x000000071f097c10 */ /* 0x000fca0009ffe4ff */
[----:B------:R0:W5:Y:S04]  /*12f0*/  @P0 LDG.E R37, desc[UR56][R8.64] ;  /* 0x0000003808250981 */ /* 0x000168000c1e1900 */
[----:B------:R-:W-:-:S04]  /*1300*/  @P2 IADD3 R4, P1, R30, UR8, RZ ;  /* 0x000000081e042c10 */ /* 0x000fc8000ff3e0ff */
[----:B------:R-:W-:-:S05]  /*1310*/  @P2 IADD3.X R5, R31, UR9, RZ, P1, !PT ;  /* 0x000000091f052c10 */ /* 0x000fca0008ffe4ff */
[----:B------:R0:W5:Y:S01]  /*1320*/  @P2 LDG.E R25, desc[UR56][R4.64] ;  /* 0x0000003804192981 */ /* 0x000162000c1e1900 */
[----:B------:R-:W-:-:S03]  /*1330*/  UISETP.NE.U32.AND UP0, UPT, UR4, URZ, UPT ;  /* 0x0000003f0400728c */ /* 0x000fc6000bf05070 */
[----:B------:R-:W-:Y:S01]  /*1340*/  ULDC UR4, c[0x0][0x404] ;  /* 0x0001010000047ab9 */ /* 0x000fe20000000800 */
[----:B------:R-:W-:-:S03]  /*1350*/  UISETP.NE.AND.EX UP0, UPT, UR5, URZ, UPT, UP0 ;  /* 0x0000003f0500728c */ /* 0x000fc6000bf05300 */
[----:B------:R-:W-:Y:S01]  /*1360*/  ULDC UR5, c[0x0][0x2e0] ;  /* 0x0000b80000057ab9 */ /* 0x000fe20000000800 */
[----:B------:R-:W-:-:S04]  /*1370*/  USEL UR4, UR4, 0x1, UP0 ;  /* 0x0000000104047887 */ /* 0x000fc80008000000 */
[----:B------:R-:W-:-:S03]  /*1380*/  UIMAD UR4, UR4, UR5, URZ ;  /* 0x00000005040472a4 */ /* 0x000fc6000f8e023f */
[----:B------:R-:W-:Y:S02]  /*1390*/  ULDC UR5, c[0x0][0x338] ;  /* 0x0000ce0000057ab9 */ /* 0x000fe40000000800 */
[----:B------:R-:W-:Y:S02]  /*13a0*/  IMAD.U32 R29, RZ, RZ, UR5 ;  /* 0x00000005ff1d7e24 */ /* 0x000fe4000f8e00ff */
[----:B------:R-:W-:Y:S02]  /*13b0*/  IMAD.U32 R32, RZ, RZ, UR4 ;  /* 0x00000004ff207e24 */ /* 0x000fe4000f8e00ff */
[----:B------:R-:W-:Y:S01]  /*13c0*/  IMAD.MOV.U32 R35, RZ, RZ, R10 ;  /* 0x000000ffff237224 */ /* 0x000fe200078e000a */
[----:B0-----:R-:W-:Y:S06]  /*13d0*/  @P2 BRA `(.L_x_312) ;  /* 0x0000000000242947 */ /* 0x001fec0003800000 */
[----:B------:R-:W-:Y:S02]  /*13e0*/  ULDC.64 UR4, c[0x0][0xa00] ;  /* 0x0002800000047ab9 */ /* 0x000fe40000000a00 */
[----:B------:R-:W-:-:S04]  /*13f0*/  ISETP.NE.U32.AND P1, PT, RZ, UR4, PT ;  /* 0x00000004ff007c0c */ /* 0x000fc8000bf25070 */
[----:B------:R-:W-:-:S13]  /*1400*/  ISETP.NE.AND.EX P1, PT, RZ, UR5, PT, P1 ;  /* 0x00000005ff007c0c */ /* 0x000fda000bf25310 */
[----:B------:R-:W-:Y:S05]  /*1410*/  @!P1 BRA `(.L_x_312) ;  /* 0x0000000000149947 */ /* 0x000fea0003800000 */
[----:B------:R-:W0:Y:S02]  /*1420*/  LDC.64 R4, c[0x0][0xa00] ;  /* 0x00028000ff047b82 */ /* 0x000e240000000a00 */
[----:B0-----:R-:W-:-:S05]  /*1430*/  IMAD.WIDE R4, R35, 0x4, R4 ;  /* 0x0000000423047825 */ /* 0x001fca00078e0204 */
[----:B-----5:R-:W2:Y:S04]  /*1440*/  LDG.E R25, desc[UR56][R4.64] ;  /* 0x0000003804197981 */ /* 0x020ea8000c1e1900 */
[----:B------:R-:W2:Y:S02]  /*1450*/  LDG.E R0, desc[UR56][R4.64+0x4] ;  /* 0x0000043804007981 */ /* 0x000ea4000c1e1900 */
[----:B--2---:R-:W-:-:S07]  /*1460*/  IMAD.IADD R25, R0, 0x1, -R25 ;  /* 0x0000000100197824 */ /* 0x004fce00078e0a19 */
.L_x_312:
[----:B------:R-:W-:Y:S01]  /*1470*/  ULDC.64 UR4, c[0x0][0xa20] ;  /* 0x0002880000047ab9 */ /* 0x000fe20000000a00 */
[----:B------:R0:W-:Y:S01]  /*1480*/  STL [R1+0x84], R33 ;  /* 0x0000842101007387 */ /* 0x0001e20000100800 */
[----:B------:R-:W-:-:S03]  /*1490*/  ISETP.NE.U32.AND P1, PT, RZ, UR4, PT ;  /* 0x00000004ff007c0c */ /* 0x000fc6000bf25070 */
[----:B------:R0:W-:Y:S01]  /*14a0*/  STL [R1+0x7c], R34 ;  /* 0x00007c2201007387 */ /* 0x0001e20000100800 */
[----:B------:R-:W-:-:S13]  /*14b0*/  ISETP.NE.AND.EX P1, PT, RZ, UR5, PT, P1 ;  /* 0x00000005ff007c0c */ /* 0x000fda000bf25310 */
[----:B0-----:R-:W-:Y:S05]  /*14c0*/  @!P1 BRA `(.L_x_313) ;  /* 0x0000000000109947 */ /* 0x001fea0003800000 */
[----:B------:R-:W-:-:S04]  /*14d0*/  IADD3 R4, P0, R30, UR4, RZ ;  /* 0x000000041e047c10 */ /* 0x000fc8000ff1e0ff */
[----:B------:R-:W-:-:S05]  /*14e0*/  IADD3.X R5, R31, UR5, RZ, P0, !PT ;  /* 0x000000051f057c10 */ /* 0x000fca00087fe4ff */
[----:B------:R0:W5:Y:S01]  /*14f0*/  LDG.E R32, desc[UR56][R4.64] ;  /* 0x0000003804207981 */ /* 0x000162000c1e1900 */
[----:B------:R-:W-:Y:S05]  /*1500*/  BRA `(.L_x_314) ;  /* 0x0000000000107947 */ /* 0x000fea0003800000 */
.L_x_313:
[----:B------:R-:W-:Y:S05]  /*1510*/  @!P0 BRA `(.L_x_314) ;  /* 0x00000000000c8947 */ /* 0x000fea0003800000 */
[----:B------:R-:W2:Y:S04]  /*1520*/  LDG.E R5, desc[UR56][R8.64] ;  /* 0x0000003808057981 */ /* 0x000ea8000c1e1900 */
[----:B------:R-:W2:Y:S02]  /*1530*/  LDG.E R32, desc[UR56][R8.64+0x4] ;  /* 0x0000043808207981 */ /* 0x000ea4000c1e1900 */
[----:B--2---:R-:W-:-:S07]  /*1540*/  IMAD.IADD R32, R32, 0x1, -R5 ;  /* 0x0000000120207824 */ /* 0x004fce00078e0a05 */
.L_x_314:
[----:B------:R-:W-:Y:S02]  /*1550*/  ULDC.64 UR4, c[0x0][0xa10] ;  /* 0x0002840000047ab9 */ /* 0x000fe40000000a00 */
[----:B------:R-:W-:-:S04]  /*1560*/  ISETP.NE.U32.AND P0, PT, RZ, UR4, PT ;  /* 0x00000004ff007c0c */ /* 0x000fc8000bf05070 */
[----:B------:R-:W-:Y:S01]  /*1570*/  ISETP.NE.AND.EX P0, PT, RZ, UR5, PT, P0 ;  /* 0x00000005ff007c0c */ /* 0x000fe2000bf05300 */
[----:B-----5:R-:W-:Y:S01]  /*1580*/  IMAD.IADD R8, R32, 0x1, -R3 ;  /* 0x0000000120087824 */ /* 0x020fe200078e0a03 */
[----:B------:R-:W-:-:S11]  /*1590*/  ULDC.64 UR4, c[0x0][0xa30] ;  /* 0x00028c0000047ab9 */ /* 0x000fd60000000a00 */
[----:B0-----:R-:W0:Y:S02]  /*15a0*/  @P0 LDC.64 R4, c[0x0][0xa10] ;  /* 0x00028400ff040b82 */ /* 0x001e240000000a00 */
[----:B0-----:R-:W-:-:S05]  /*15b0*/  @P0 IMAD.WIDE R4, R35, 0x4, R4 ;  /* 0x0000000423040825 */ /* 0x001fca00078e0204 */
[----:B------:R-:W2:Y:S04]  /*15c0*/  @P0 LDG.E R0, desc[UR56][R4.64] ;  /* 0x0000003804000981 */ /* 0x000ea8000c1e1900 */
[----:B------:R0:W2:Y:S01]  /*15d0*/  @P0 LDG.E R9, desc[UR56][R4.64+0x4] ;  /* 0x0000043804090981 */ /* 0x0000a2000c1e1900 */
[----:B------:R-:W-:Y:S01]  /*15e0*/  ISETP.NE.U32.AND P1, PT, RZ, UR4, PT ;  /* 0x00000004ff007c0c */ /* 0x000fe2000bf25070 */
[----:B------:R-:W-:-:S03]  /*15f0*/  IMAD.MOV.U32 R24, RZ, RZ, R32 ;  /* 0x000000ffff187224 */ /* 0x000fc600078e0020 */
[----:B------:R-:W-:Y:S01]  /*1600*/  ISETP.NE.AND.EX P1, PT, RZ, UR5, PT, P1 ;  /* 0x00000005ff007c0c */ /* 0x000fe2000bf25310 */
[----:B0-----:R-:W-:-:S05]  /*1610*/  IMAD.MOV R4, RZ, RZ, -R8 ;  /* 0x000000ffff047224 */ /* 0x001fca00078e0a08 */
[----:B------:R-:W-:-:S07]  /*1620*/  VIMNMX R4, RZ, R4, !PT ;  /* 0x00000004ff047248 */ /* 0x000fce0007fe0100 */
[----:B------:R-:W-:-:S04]  /*1630*/  @P1 IADD3 R6, P2, R30, UR4, RZ ;  /* 0x000000041e061c10 */ /* 0x000fc8000ff5e0ff */
[----:B------:R-:W-:-:S05]  /*1640*/  @P1 IADD3.X R7, R31, UR5, RZ, P2, !PT ;  /* 0x000000051f071c10 */ /* 0x000fca00097fe4ff */
[----:B------:R0:W5:Y:S01]  /*1650*/  @P1 LDG.E R24, desc[UR56][R6.64] ;  /* 0x0000003806181981 */ /* 0x000162000c1e1900 */
[----:B--2---:R-:W-:-:S05]  /*1660*/  @P0 IMAD.IADD R29, R9, 0x1, -R0 ;  /* 0x00000001091d0824 */ /* 0x004fca00078e0a00 */
[----:B------:R-:W-:-:S05]  /*1670*/  IADD3 R120, R8, R29, RZ ;  /* 0x0000001d08787210 */ /* 0x000fca0007ffe0ff */
[----:B------:R-:W-:-:S04]  /*1680*/  VIADD R0, R120, 0xbf ;  /* 0x000000bf78007836 */ /* 0x000fc80000000000 */
[----:B------:R-:W-:-:S05]  /*1690*/  IMAD.HI R0, R0, 0x2aaaaaab, RZ ;  /* 0x2aaaaaab00007827 */ /* 0x000fca00078e02ff */
[----:B------:R-:W-:-:S04]  /*16a0*/  SHF.R.U32.HI R3, RZ, 0x1f, R0 ;  /* 0x0000001fff037819 */ /* 0x000fc80000011600 */
[----:B------:R-:W-:-:S05]  /*16b0*/  LEA.HI.SX32 R152, R0, R3, 0x1b ;  /* 0x0000000300987211 */ /* 0x000fca00078fdaff */
[----:B------:R-:W-:-:S05]  /*16c0*/  IMAD R0, R152, 0xc0, -R8 ;  /* 0x000000c098007824 */ /* 0x000fca00078e0a08 */
[----:B------:R-:W-:-:S04]  /*16d0*/  VIMNMX R3, R0, R29, PT ;  /* 0x0000001d00037248 */ /* 0x000fc80003fe0100 */
[----:B------:R-:W-:Y:S01]  /*16e0*/  ISETP.GT.AND P0, PT, R3, R4, PT ;  /* 0x000000040300720c */ /* 0x000fe20003f04270 */
[----:B------:R-:W-:-:S05]  /*16f0*/  IMAD.WIDE.U32 R4, R4, -0x55555555, RZ ;  /* 0xaaaaaaab04047825 */ /* 0x000fca00078e00ff */
[----:B------:R-:W-:-:S05]  /*1700*/  SHF.R.U32.HI R28, RZ, 0x7, R5 ;  /* 0x00000007ff1c7819 */ /* 0x000fca0000011605 */
[----:B------:R-:W-:Y:S02]  /*1710*/  IMAD.MOV.U32 R27, RZ, RZ, R28 ;  /* 0x000000ffff1b7224 */ /* 0x000fe400078e001c */
[----:B------:R-:W-:-:S04]  /*1720*/  @P0 VIADD R0, R3, 0xbf ;  /* 0x000000bf03000836 */ /* 0x000fc80000000000 */
[----:B------:R-:W-:-:S05]  /*1730*/  @P0 IMAD.HI R0, R0, 0x2aaaaaab, RZ ;  /* 0x2aaaaaab00000827 */ /* 0x000fca00078e02ff */
[----:B------:R-:W-:-:S04]  /*1740*/  @P0 SHF.R.U32.HI R3, RZ, 0x1f, R0 ;  /* 0x0000001fff030819 */ /* 0x000fc80000011600 */
[----:B------:R-:W-:Y:S02]  /*1750*/  @P0 LEA.HI.SX32 R27, R0, R3, 0x1b ;  /* 0x00000003001b0211 */ /* 0x000fe400078fdaff */
[----:B------:R-:W-:Y:S02]  /*1760*/  PLOP3.LUT P0, PT, PT, PT, PT, 0x80, 0x0 ;  /* 0x000000000000781c */ /* 0x000fe40003f0f070 */
[----:B------:R-:W-:-:S13]  /*1770*/  ISETP.GT.AND P1, PT, R27, R28, PT ;  /* 0x0000001c1b00720c */ /* 0x000fda0003f24270 */
[----:B0-----:R-:W-:Y:S05]  /*1780*/  @!P1 BRA `(.L_x_315) ;  /* 0x0000004000889947 */ /* 0x001fea0003800000 */
[----:B------:R-:W-:Y:S01]  /*1790*/  VIADD R0, R2, 0x12400 ;  /* 0x0001240002007836 */ /* 0x000fe20000000000 */
[----:B------:R-:W-:Y:S04]  /*17a0*/  BSSY B6, `(.L_x_316) ;  /* 0x0000013000067945 */ /* 0x000fe80003800000 */
[----:B------:R-:W-:-:S13]  /*17b0*/  LOP3.LUT P0, RZ, R0, 0x3ff, RZ, 0xc0, !PT ;  /* 0x000003ff00ff7812 */ /* 0x000fda000780c0ff */
[----:B------:R-:W-:Y:S05]  /*17c0*/  @!P0 BRA `(.L_x_317) ;  /* 0x0000000000408947 */ /* 0x000fea0003800000 */
        /* <DEDUP_REMOVED lines=15> */
[----:B-1---5:R-:W-:Y:S05]  /*18c0*/  CALL.ABS.NOINC R14 ;  /* 0x000000000e007343 */ /* 0x022fea0003c00000 */
.L_x_317:
[----:B------:R-:W-:Y:S05]  /*18d0*/  BSYNC B6 ;  /* 0x0000000000067941 */ /* 0x000fea0003800000 */
.L_x_316:
        /* <DEDUP_REMOVED lines=9> */
[----:B------:R-:W-:Y:S01]  /*1970*/  MOV R5, UR5 ;  /* 0x0000000500057c02 */ /* 0x000fe20008000f00 */
[----:B------:R-:W-:Y:S01]  /*1980*/  ULDC.64 UR4, c[0x4][0xb0] ;  /* 0x01002c0000047ab9 */ /* 0x000fe20000000a00 */
[----:B------:R-:W-:Y:S02]  /*1990*/  IMAD.U32 R10, RZ, RZ, UR6 ;  /* 0x00000006ff0a7e24 */ /* 0x000fe4000f8e00ff */
[----:B------:R-:W-:Y:S02]  /*19a0*/  IMAD.U32 R6, RZ, RZ, UR4 ;  /* 0x00000004ff067e24 */ /* 0x000fe4000f8e00ff */
[----:B------:R-:W-:-:S02]  /*19b0*/  IMAD.U32 R7, RZ, RZ, UR5 ;  /* 0x00000005ff077e24 */ /* 0x000fc4000f8e00ff */
[----:B------:R-:W-:Y:S02]  /*19c0*/  IMAD.U32 R11, RZ, RZ, UR7 ;  /* 0x00000007ff0b7e24 */ /* 0x000fe4000f8e00ff */
[----:B------:R-:W-:Y:S02]  /*19d0*/  IMAD.MOV.U32 R8, RZ, RZ, 0x70 ;  /* 0x00000070ff087424 */ /* 0x000fe400078e00ff */
[----:B------:R-:W-:Y:S02]  /*19e0*/  IMAD.MOV.U32 R12, RZ, RZ, 0x1 ;  /* 0x00000001ff0c7424 */ /* 0x000fe400078e00ff */
[----:B0-----:R-:W-:-:S07]  /*19f0*/  IMAD.MOV.U32 R13, RZ, RZ, RZ ;  /* 0x000000ffff0d7224 */ /* 0x001fce00078e00ff */
[----:B------:R-:W-:-:S07]  /*1a00*/  LEPC R20, `(.L_x_319) ;  /* 0x000000001014794e */ /* 0x000fce0000000000 */
[----:B-1---5:R-:W-:Y:S05]  /*1a10*/  CALL.ABS.NOINC R14 ;  /* 0x000000000e007343 */ /* 0x022fea0003c00000 */
.L_x_319:
[----:B------:R-:W-:Y:S05]  /*1a20*/  BSYNC B6 ;  /* 0x0000000000067941 */ /* 0x000fea0003800000 */
.L_x_318:
[----:B------:R-:W-:Y:S01]  /*1a30*/  IADD3 R49, R37, R32, RZ ;  /* 0x0000002025317210 */ /* 0x000fe20007ffe0ff */
[----:B------:R-:W-:Y:S01]  /*1a40*/  ULDC.64 UR4, c[0x0][0x9f8] ;  /* 0x00027e0000047ab9 */ /* 0x000fe20000000a00 */
[----:B------:R-:W2:Y:S01]  /*1a50*/  LDL R32, [R1+0x58] ;  /* 0x0000580001207983 */ /* 0x000ea20000100800 */
[----:B------:R-:W-:Y:S01]  /*1a60*/  ISETP.NE.U32.AND P0, PT, RZ, UR4, PT ;  /* 0x00000004ff007c0c */ /* 0x000fe2000bf05070 */
[----:B------:R-:W0:Y:S01]  /*1a70*/  LDC R0, c[0x0][0x428] ;  /* 0x00010a00ff007b82 */ /* 0x000e220000000800 */
[----:B------:R-:W-:Y:S01]  /*1a80*/  ULDC.64 UR6, c[0x0][0xa08] ;  /* 0x0002820000067ab9 */ /* 0x000fe20000000a00 */
[----:B------:R-:W3:Y:S01]  /*1a90*/  LDL.LU R44, [R1] ;  /* 0x00000000012c7983 */ /* 0x000ee20000300800 */
[----:B------:R-:W-:Y:S01]  /*1aa0*/  ISETP.NE.AND.EX P0, PT, RZ, UR5, PT, P0 ;  /* 0x00000005ff007c0c */ /* 0x000fe2000bf05300 */
[----:B------:R-:W1:Y:S04]  /*1ab0*/  S2R R21, SR_TID.X ;  /* 0x0000000000157919 */ /* 0x000e680000002100 */
[----:B------:R-:W4:Y:S08]  /*1ac0*/  LDC.64 R12, c[0x0][0x3d8] ;  /* 0x0000f600ff0c7b82 */ /* 0x000f300000000a00 */
[----:B------:R-:W-:Y:S01]  /*1ad0*/  @P0 IADD3 R4, P1, R30, UR4, RZ ;  /* 0x000000041e040c10 */ /* 0x000fe2000ff3e0ff */
[----:B------:R-:W4:Y:S03]  /*1ae0*/  LDC R75, c[0x0][0x3d4] ;  /* 0x0000f500ff4b7b82 */ /* 0x000f260000000800 */
[----:B------:R-:W-:Y:S01]  /*1af0*/  @P0 IADD3.X R5, R31, UR5, RZ, P1, !PT ;  /* 0x000000051f050c10 */ /* 0x000fe20008ffe4ff */
[----:B------:R-:W-:-:S04]  /*1b00*/  ULDC.64 UR4, c[0x0][0x2f8] ;  /* 0x0000be0000047ab9 */ /* 0x000fc80000000a00 */
[----:B------:R4:W3:Y:S01]  /*1b10*/  @P0 LDG.E R35, desc[UR56][R4.64] ;  /* 0x0000003804230981 */ /* 0x0008e2000c1e1900 */
[----:B0-----:R-:W-:Y:S01]  /*1b20*/  ISETP.NE.AND P0, PT, R0, 0x1, PT ;  /* 0x000000010000780c */ /* 0x001fe20003f05270 */
[----:B------:R-:W0:Y:S01]  /*1b30*/  LDC.64 R30, c[0x0][0x2f0] ;  /* 0x0000bc00ff1e7b82 */ /* 0x000e220000000a00 */
[----:B------:R-:W-:Y:S02]  /*1b40*/  SHF.R.S32.HI R3, RZ, 0x1f, R49 ;  /* 0x0000001fff037819 */ /* 0x000fe40000011431 */
[----:B------:R-:W-:Y:S02]  /*1b50*/  SHF.R.S32.HI R17, RZ, 0x1f, R16 ;  /* 0x0000001fff117819 */ /* 0x000fe40000011410 */
[----:B-1----:R-:W-:-:S07]  /*1b60*/  SHF.R.U32.HI R40, RZ, 0x7, R21 ;  /* 0x00000007ff287819 */ /* 0x002fce0000011615 */
[----:B------:R-:W1:Y:S01]  /*1b70*/  @P0 LDC R7, c[0x0][0x42c] ;  /* 0x00010b00ff070b82 */ /* 0x000e620000000800 */
[----:B------:R-:W-:-:S07]  /*1b80*/  VIADD R38, R21, 0xffffff80 ;  /* 0xffffff8015267836 */ /* 0x000fce0000000000 */
[----:B------:R-:W1:Y:S01]  /*1b90*/  @P0 LDC R9, c[0x0][0x430] ;  /* 0x00010c00ff090b82 */ /* 0x000e620000000800 */
[-C--:B0-----:R-:W-:Y:S02]  /*1ba0*/  IMAD R6, R3, R30.reuse, RZ ;  /* 0x0000001e03067224 */ /* 0x081fe400078e02ff */
[----:B----4-:R-:W-:-:S04]  /*1bb0*/  IMAD.WIDE.U32 R4, R49, R30, RZ ;  /* 0x0000001e31047225 */ /* 0x010fc800078e00ff */
[----:B-1----:R-:W-:-:S04]  /*1bc0*/  @P0 IMAD.HI.U32 R0, R34, R7, RZ ;  /* 0x0000000722000227 */ /* 0x002fc800078e00ff */
[----:B------:R-:W-:Y:S01]  /*1bd0*/  IMAD R7, R49, R31, R6 ;  /* 0x0000001f31077224 */ /* 0x000fe200078e0206 */
[----:B------:R-:W-:-:S03]  /*1be0*/  @P0 SHF.R.U32.HI R34, RZ, R9, R0 ;  /* 0x00000009ff220219 */ /* 0x000fc60000011600 */
[----:B------:R-:W-:Y:S01]  /*1bf0*/  IMAD.IADD R5, R5, 0x1, R7 ;  /* 0x0000000105057824 */ /* 0x000fe200078e0207 */
[----:B------:R-:W-:Y:S02]  /*1c00*/  ISETP.NE.U32.AND P0, PT, RZ, UR6, PT ;  /* 0x00000006ff007c0c */ /* 0x000fe4000bf05070 */
[----:B------:R-:W-:Y:S01]  /*1c10*/  SHF.R.S32.HI R9, RZ, 0x1f, R34 ;  /* 0x0000001fff097819 */ /* 0x000fe20000011422 */
[----:B------:R-:W-:Y:S01]  /*1c20*/  IMAD.WIDE.U32 R4, R34, UR4, R4 ;  /* 0x0000000422047c25 */ /* 0x000fe2000f8e0004 */
[----:B------:R-:W-:-:S03]  /*1c30*/  ISETP.NE.AND.EX P0, PT, RZ, UR7, PT, P0 ;  /* 0x00000007ff007c0c */ /* 0x000fc6000bf05300 */
[----:B------:R-:W-:-:S04]  /*1c40*/  IMAD R7, R9, UR4, RZ ;  /* 0x0000000409077c24 */ /* 0x000fc8000f8e02ff */
[----:B------:R-:W-:Y:S01]  /*1c50*/  IMAD R7, R34, UR5, R7 ;  /* 0x0000000522077c24 */ /* 0x000fe2000f8e0207 */
[----:B------:R-:W-:Y:S01]  /*1c60*/  ISETP.NE.AND P6, PT, R40, 0x1, PT ;  /* 0x000000012800780c */ /* 0x000fe20003fc5270 */
[----:B------:R-:W-:Y:S02]  /*1c70*/  ULDC.64 UR4, c[0x0][0x300] ;  /* 0x0000c00000047ab9 */ /* 0x000fe40000000a00 */
[----:B------:R-:W-:Y:S02]  /*1c80*/  IMAD.IADD R5, R5, 0x1, R7 ;  /* 0x0000000105057824 */ /* 0x000fe400078e0207 */
[----:B------:R-:W0:Y:S01]  /*1c90*/  LDC.64 R6, c[0x0][0x3e8] ;  /* 0x0000fa00ff067b82 */ /* 0x000e220000000a00 */
[C---:B--2---:R-:W-:Y:S01]  /*1ca0*/  IMAD.SHL.U32 R80, R32.reuse, 0x40, RZ ;  /* 0x0000004020507824 */ /* 0x044fe200078e00ff */
[----:B------:R-:W-:Y:S02]  /*1cb0*/  LOP3.LUT P1, RZ, R32, 0x4, RZ, 0xc0, !PT ;  /* 0x0000000420ff7812 */ /* 0x000fe4000782c0ff */
[----:B------:R-:W2:Y:S01]  /*1cc0*/  LDL R32, [R1+0x68] ;  /* 0x0000680001207983 */ /* 0x000ea20000100800 */
[----:B------:R-:W-:-:S02]  /*1cd0*/  SHF.R.S32.HI R36, RZ, 0x1f, R18 ;  /* 0x0000001fff247819 */ /* 0x000fc40000011412 */
[----:B------:R-:W-:-:S04]  /*1ce0*/  SHF.R.S32.HI R14, RZ, 0x1f, R38 ;  /* 0x0000001fff0e7819 */ /* 0x000fc80000011426 */
[----:B------:R-:W-:Y:S02]  /*1cf0*/  LEA.HI R14, R14, R38, RZ, 0x2 ;  /* 0x000000260e0e7211 */ /* 0x000fe400078f10ff */
[----:B---3--:R-:W-:Y:S02]  /*1d00*/  SHF.R.S32.HI R0, RZ, 0x1f, R35 ;  /* 0x0000001fff007819 */ /* 0x008fe40000011423 */
[----:B------:R-:W-:Y:S02]  /*1d10*/  SEL R35, R35, RZ, !P0 ;  /* 0x000000ff23237207 */ /* 0x000fe40004000000 */
[----:B------:R-:W-:-:S05]  /*1d20*/  SEL R10, R0, RZ, !P0 ;  /* 0x000000ff000a7207 */ /* 0x000fca0004000000 */
[----:B------:R-:W-:Y:S02]  /*1d30*/  IMAD R0, R10, UR4, RZ ;  /* 0x000000040a007c24 */ /* 0x000fe4000f8e02ff */
[----:B------:R-:W-:-:S04]  /*1d40*/  IMAD.WIDE.U32 R62, R35, UR4, R4 ;  /* 0x00000004233e7c25 */ /* 0x000fc8000f8e0004 */
[----:B------:R-:W-:Y:S02]  /*1d50*/  IMAD R83, R35, UR5, R0 ;  /* 0x0000000523537c24 */ /* 0x000fe4000f8e0200 */
[-C--:B------:R-:W-:Y:S02]  /*1d60*/  IMAD R0, R36, R30.reuse, RZ ;  /* 0x0000001e24007224 */ /* 0x080fe400078e02ff */
[C---:B------:R-:W-:Y:S01]  /*1d70*/  IMAD.WIDE.U32 R4, R18.reuse, R30, R16 ;  /* 0x0000001e12047225 */ /* 0x040fe200078e0010 */
[----:B------:R-:W-:Y:S05]  /*1d80*/  @!P6 WARPSYNC.ALL ;  /* 0x000000000000e948 */ /* 0x000fea0003800000 */
[----:B------:R-:W-:Y:S01]  /*1d90*/  IMAD R0, R18, R31, R0 ;  /* 0x0000001f12007224 */ /* 0x000fe200078e0200 */
[----:B------:R-:W-:Y:S01]  /*1da0*/  ULDC.64 UR4, c[0x0][0x320] ;  /* 0x0000c80000047ab9 */ /* 0x000fe20000000a00 */
[----:B------:R-:W-:Y:S01]  /*1db0*/  IMAD.IADD R83, R63, 0x1, R83 ;  /* 0x000000013f537824 */ /* 0x000fe200078e0253 */
[----:B------:R-:W-:Y:S01]  /*1dc0*/  IADD3 R82, P0, R62, R4, RZ ;  /* 0x000000043e527210 */ /* 0x000fe20007f1e0ff */
[----:B------:R-:W-:Y:S01]  /*1dd0*/  IMAD R9, R9, UR4, RZ ;  /* 0x0000000409097c24 */ /* 0x000fe2000f8e02ff */
[----:B------:R-:W-:-:S02]  /*1de0*/  LOP3.LUT R14, R14, 0xfffffffc, RZ, 0xc0, !PT ;  /* 0xfffffffc0e0e7812 */ /* 0x000fc400078ec0ff */
[----:B------:R-:W-:Y:S01]  /*1df0*/  IADD3.X R81, R83, R5, R0, P0, !PT ;  /* 0x0000000553517210 */ /* 0x000fe200007fe400 */
[----:B------:R-:W-:Y:S02]  /*1e00*/  IMAD R0, R36, R12, RZ ;  /* 0x0000000c24007224 */ /* 0x000fe400078e02ff */
[C---:B------:R-:W-:Y:S02]  /*1e10*/  IMAD R11, R34.reuse, UR5, R9 ;  /* 0x00000005220b7c24 */ /* 0x040fe4000f8e0209 */
[----:B------:R-:W-:Y:S01]  /*1e20*/  IMAD.WIDE.U32 R8, R34, UR4, R16 ;  /* 0x0000000422087c25 */ /* 0x000fe2000f8e0010 */
[----:B------:R-:W-:Y:S01]  /*1e30*/  ULDC.64 UR4, c[0x0][0x328] ;  /* 0x0000ca0000047ab9 */ /* 0x000fe20000000a00 */
[----:B------:R-:W-:Y:S02]  /*1e40*/  ISETP.GE.AND P0, PT, R16, R75, PT ;  /* 0x0000004b1000720c */ /* 0x000fe40003f06270 */
[----:B------:R-:W-:Y:S02]  /*1e50*/  IMAD.IADD R14, R38, 0x1, -R14 ;  /* 0x00000001260e7824 */ /* 0x000fe400078e0a0e */
[----:B------:R-:W-:-:S02]  /*1e60*/  IMAD R39, R18, R13, R0 ;  /* 0x0000000d12277224 */ /* 0x000fc400078e0200 */
[----:B0-----:R-:W-:Y:S02]  /*1e70*/  IMAD R0, R36, R6, RZ ;  /* 0x0000000624007224 */ /* 0x001fe400078e02ff */
[----:B------:R-:W-:Y:S02]  /*1e80*/  IMAD.IADD R9, R9, 0x1, R11 ;  /* 0x0000000109097824 */ /* 0x000fe400078e020b */
[----:B------:R-:W-:Y:S02]  /*1e90*/  IMAD R4, R10, UR4, RZ ;  /* 0x000000040a047c24 */ /* 0x000fe4000f8e02ff */
[----:B------:R-:W-:Y:S01]  /*1ea0*/  IMAD.SHL.U32 R60, R14, 0x4, RZ ;  /* 0x000000040e3c7824 */ /* 0x000fe200078e00ff */
[----:B------:R-:W-:Y:S01]  /*1eb0*/  SEL R37, R75, RZ, P0 ;  /* 0x000000ff4b257207 */ /* 0x000fe20000000000 */
[----:B------:R-:W-:-:S04]  /*1ec0*/  IMAD.WIDE.U32 R10, R18, R12, R16 ;  /* 0x0000000c120a7225 */ /* 0x000fc800078e0010 */
[----:B------:R-:W-:Y:S01]  /*1ed0*/  IMAD.WIDE.U32 R14, R18, R6, R16 ;  /* 0x00000006120e7225 */ /* 0x000fe200078e0010 */
[----:B------:R-:W-:-:S03]  /*1ee0*/  SHF.R.S32.HI R61, RZ, 0x1f, R60 ;  /* 0x0000001fff3d7819 */ /* 0x000fc6000001143c */
[----:B------:R-:W-:Y:S01]  /*1ef0*/  IMAD R41, R18, R7, R0 ;  /* 0x0000000712297224 */ /* 0x000fe200078e0200 */
[----:B------:R-:W-:Y:S01]  /*1f00*/  IADD3 R21, R39, R11, RZ ;  /* 0x0000000b27157210 */ /* 0x000fe20007ffe0ff */
[----:B------:R-:W-:Y:S02]  /*1f10*/  IMAD.IADD R37, R16, 0x1, R37 ;  /* 0x0000000110257824 */ /* 0x000fe400078e0225 */
[----:B------:R-:W-:Y:S01]  /*1f20*/  IMAD.IADD R11, R41, 0x1, R15 ;  /* 0x00000001290b7824 */ /* 0x000fe200078e020f */
[----:B-----5:R-:W-:Y:S01]  /*1f30*/  SHF.R.S32.HI R15, RZ, 0x1f, R24 ;  /* 0x0000001fff0f7819 */ /* 0x020fe20000011418 */
[----:B------:R-:W-:Y:S02]  /*1f40*/  IMAD R45, R35, UR5, R4 ;  /* 0x00000005232d7c24 */ /* 0x000fe4000f8e0204 */
[----:B------:R-:W-:Y:S01]  /*1f50*/  IMAD.WIDE.U32 R4, R18, R12, R60 ;  /* 0x0000000c12047225 */ /* 0x000fe200078e003c */
[----:B------:R-:W-:-:S03]  /*1f60*/  SHF.R.S32.HI R0, RZ, 0x1f, R37 ;  /* 0x0000001fff007819 */ /* 0x000fc60000011425 */
[----:B------:R-:W-:Y:S01]  /*1f70*/  IMAD.WIDE.U32 R34, R35, UR4, R8 ;  /* 0x0000000423227c25 */ /* 0x000fe2000f8e0008 */
[----:B------:R-:W-:Y:S01]  /*1f80*/  LOP3.LUT R44, R44, 0xfffffffb, RZ, 0xc0, !PT ;  /* 0xfffffffb2c2c7812 */ /* 0x000fe200078ec0ff */
[----:B------:R-:W-:Y:S02]  /*1f90*/  ULDC UR4, c[0x0][0x2e4] ;  /* 0x0000b90000047ab9 */ /* 0x000fe40000000800 */
[----:B------:R-:W-:Y:S02]  /*1fa0*/  IMAD.MOV.U32 R20, RZ, RZ, R10 ;  /* 0x000000ffff147224 */ /* 0x000fe400078e000a */
[----:B------:R-:W-:-:S04]  /*1fb0*/  IMAD.WIDE.U32 R8, R18, R6, R60 ;  /* 0x0000000612087225 */ /* 0x000fc800078e003c */
[----:B------:R-:W-:Y:S02]  /*1fc0*/  IMAD.MOV.U32 R10, RZ, RZ, R14 ;  /* 0x000000ffff0a7224 */ /* 0x000fe400078e000e */
[----:B------:R-:W-:Y:S02]  /*1fd0*/  IMAD R14, R15, R12, RZ ;  /* 0x0000000c0f0e7224 */ /* 0x000fe400078e02ff */
[----:B------:R-:W-:Y:S01]  /*1fe0*/  IMAD.IADD R5, R5, 0x1, R39 ;  /* 0x0000000105057824 */ /* 0x000fe200078e0227 */
[----:B------:R-:W-:Y:S01]  /*1ff0*/  LEA.HI R37, R0, R37, RZ, 0x3 ;  /* 0x0000002500257211 */ /* 0x000fe200078f18ff */
[----:B------:R-:W-:Y:S01]  /*2000*/  IMAD.IADD R9, R9, 0x1, R41 ;  /* 0x0000000109097824 */ /* 0x000fe200078e0229 */
[----:B------:R-:W-:Y:S01]  /*2010*/  @P1 LOP3.LUT R44, R44, 0x4, RZ, 0xfc, !PT ;  /* 0x000000042c2c1812 */ /* 0x000fe200078efcff */
[----:B------:R-:W-:Y:S02]  /*2020*/  IMAD R41, R24, R13, R14 ;  /* 0x0000000d18297224 */ /* 0x000fe400078e020e */
[----:B------:R-:W-:-:S02]  /*2030*/  IMAD R0, R15, R6, RZ ;  /* 0x000000060f007224 */ /* 0x000fc400078e02ff */
[----:B------:R-:W-:Y:S01]  /*2040*/  IMAD.WIDE.U32 R14, R24, R12, R4 ;  /* 0x0000000c180e7225 */ /* 0x000fe200078e0004 */
[----:B------:R-:W-:-:S05]  /*2050*/  IADD3 R4, P1, R18, R49, RZ ;  /* 0x0000003112047210 */ /* 0x000fca0007f3e0ff */
[----:B------:R-:W-:Y:S01]  /*2060*/  IMAD.X R5, R36, 0x1, R3, P1 ;  /* 0x0000000124057824 */ /* 0x000fe200008e0603 */
[----:B------:R-:W-:-:S04]  /*2070*/  SHF.R.S32.HI R36, RZ, 0x1f, R38 ;  /* 0x0000001fff247819 */ /* 0x000fc80000011426 */
[----:B------:R-:W-:Y:S01]  /*2080*/  LEA.HI R36, R36, R38, RZ, 0x5 ;  /* 0x0000002624247211 */ /* 0x000fe200078f28ff */
[----:B------:R-:W-:-:S04]  /*2090*/  VIADD R38, R18, 0x60 ;  /* 0x0000006012267836 */ /* 0x000fc80000000000 */
[----:B------:R-:W-:Y:S01]  /*20a0*/  IMAD.SHL.U32 R38, R38, 0x40, RZ ;  /* 0x0000004026267824 */ /* 0x000fe200078e00ff */
[----:B------:R-:W-:-:S04]  /*20b0*/  LOP3.LUT R80, R80, 0x1c0, RZ, 0xc0, !PT ;  /* 0x000001c050507812 */ /* 0x000fc800078ec0ff */
[----:B------:R-:W-:Y:S01]  /*20c0*/  LOP3.LUT R38, R38, 0x1c0, RZ, 0xc0, !PT ;  /* 0x000001c026267812 */ /* 0x000fe200078ec0ff */
[----:B------:R-:W-:-:S03]  /*20d0*/  IMAD R43, R24, R7, R0 ;  /* 0x00000007182b7224 */ /* 0x000fc600078e0200 */
[----:B------:R-:W-:Y:S01]  /*20e0*/  LOP3.LUT R3, R38, 0x38, R37, 0xf8, !PT ;  /* 0x0000003826037812 */ /* 0x000fe200078ef825 */
[----:B------:R-:W-:Y:S01]  /*20f0*/  VIADD R38, R18, 0x60 ;  /* 0x0000006012267836 */ /* 0x000fe20000000000 */
[----:B------:R0:W-:Y:S01]  /*2100*/  STL [R1], R44 ;  /* 0x0000002c01007387 */ /* 0x0001e20000100800 */
[----:B------:R-:W-:Y:S02]  /*2110*/  SHF.R.U32.HI R77, RZ, 0x3, R80 ;  /* 0x00000003ff4d7819 */ /* 0x000fe40000011650 */
[----:B------:R-:W-:Y:S01]  /*2120*/  LOP3.LUT R0, R80, 0x18, R16, 0xf8, !PT ;  /* 0x0000001850007812 */ /* 0x000fe200078ef810 */
[----:B------:R-:W-:Y:S01]  /*2130*/  IMAD.SHL.U32 R38, R38, 0x40, RZ ;  /* 0x0000004026267824 */ /* 0x000fe200078e00ff */
[----:B------:R-:W-:Y:S02]  /*2140*/  SHF.R.S32.HI R36, RZ, 0x5, R36 ;  /* 0x00000005ff247819 */ /* 0x000fe40000011424 */
[----:B------:R-:W-:Y:S02]  /*2150*/  LOP3.LUT R0, R0, R77, RZ, 0x3c, !PT ;  /* 0x0000004d00007212 */ /* 0x000fe400078e3cff */
[----:B------:R-:W-:-:S02]  /*2160*/  LOP3.LUT R38, R38, 0x1c0, RZ, 0xc0, !PT ;  /* 0x000001c026267812 */ /* 0x000fc400078ec0ff */
[----:B------:R-:W-:Y:S02]  /*2170*/  LEA R71, R36, R0, 0x9 ;  /* 0x0000000024477211 */ /* 0x000fe400078e48ff */
[----:B------:R-:W-:Y:S02]  /*2180*/  LOP3.LUT R0, R80, 0x38, R37, 0xf8, !PT ;  /* 0x0000003850007812 */ /* 0x000fe400078ef825 */
[----:B------:R-:W-:Y:S01]  /*2190*/  SHF.R.U32.HI R38, RZ, 0x3, R38 ;  /* 0x00000003ff267819 */ /* 0x000fe20000011626 */
[----:B------:R-:W-:Y:S01]  /*21a0*/  IMAD R39, R31, 0xc0, RZ ;  /* 0x000000c01f277824 */ /* 0x000fe200078e02ff */
[----:B------:R-:W-:Y:S01]  /*21b0*/  LOP3.LUT R0, R0, R77, RZ, 0x3c, !PT ;  /* 0x0000004d00007212 */ /* 0x000fe200078e3cff */
[----:B------:R-:W-:Y:S01]  /*21c0*/  IMAD R73, R13, 0xc0, RZ ;  /* 0x000000c00d497824 */ /* 0x000fe200078e02ff */
[----:B------:R-:W-:Y:S01]  /*21d0*/  LOP3.LUT R3, R3, R38, RZ, 0x3c, !PT ;  /* 0x0000002603037212 */ /* 0x000fe200078e3cff */
[----:B------:R-:W-:Y:S01]  /*21e0*/  IMAD.WIDE.U32 R20, R24, R12, R20 ;  /* 0x0000000c18147225 */ /* 0x000fe200078e0014 */
[----:B------:R-:W-:-:S02]  /*21f0*/  IADD3 R42, R18, 0x60, RZ ;  /* 0x00000060122a7810 */ /* 0x000fc40007ffe0ff */
[----:B------:R-:W-:Y:S01]  /*2200*/  LOP3.LUT R67, R37, 0xfffffff8, RZ, 0xc0, !PT ;  /* 0xfffffff825437812 */ /* 0x000fe200078ec0ff */
[----:B------:R-:W-:Y:S02]  /*2210*/  IMAD R47, R7, 0xc0, RZ ;  /* 0x000000c0072f7824 */ /* 0x000fe400078e02ff */
[----:B------:R-:W-:-:S04]  /*2220*/  IMAD.WIDE.U32 R10, R24, R6, R10 ;  /* 0x00000006180a7225 */ /* 0x000fc800078e000a */
[----:B------:R-:W-:-:S04]  /*2230*/  IMAD.WIDE.U32 R8, R24, R6, R8 ;  /* 0x0000000618087225 */ /* 0x000fc800078e0008 */
[----:B------:R-:W-:Y:S02]  /*2240*/  VIADD R79, R16, 0x20 ;  /* 0x00000020104f7836 */ /* 0x000fe40000000000 */
[----:B------:R-:W-:-:S04]  /*2250*/  IMAD.WIDE.U32 R30, R30, 0xc0, RZ ;  /* 0x000000c01e1e7825 */ /* 0x000fc800078e00ff */
[----:B------:R-:W-:-:S04]  /*2260*/  IMAD.WIDE.U32 R12, R12, 0xc0, RZ ;  /* 0x000000c00c0c7825 */ /* 0x000fc800078e00ff */
[----:B------:R-:W-:Y:S01]  /*2270*/  IMAD.WIDE.U32 R6, R6, 0xc0, RZ ;  /* 0x000000c006067825 */ /* 0x000fe200078e00ff */
[----:B------:R-:W-:Y:S02]  /*2280*/  SHF.R.S32.HI R78, RZ, 0x1f, R42 ;  /* 0x0000001fff4e7819 */ /* 0x000fe4000001142a */
[----:B------:R-:W-:Y:S01]  /*2290*/  SHF.R.S32.HI R68, RZ, 0x3, R37 ;  /* 0x00000003ff447819 */ /* 0x000fe20000011425 */
[----:B------:R-:W-:Y:S01]  /*22a0*/  IMAD R65, R36, 0x200, R0 ;  /* 0x0000020024417824 */ /* 0x000fe200078e0200 */
[----:B------:R-:W-:Y:S01]  /*22b0*/  ISETP.GE.AND P1, PT, R16, UR4, PT ;  /* 0x0000000410007c0c */ /* 0x000fe2000bf26270 */
[----:B------:R-:W-:Y:S01]  /*22c0*/  VIADD R76, R40, 0x8 ;  /* 0x00000008284c7836 */ /* 0x000fe20000000000 */
[----:B------:R-:W-:Y:S01]  /*22d0*/  ISETP.GE.AND P2, PT, R79, UR4, PT ;  /* 0x000000044f007c0c */ /* 0x000fe2000bf46270 */
[----:B------:R-:W-:Y:S01]  /*22e0*/  IMAD.SHL.U32 R75, R75, 0x2, RZ ;  /* 0x000000024b4b7824 */ /* 0x000fe200078e00ff */
[----:B------:R-:W-:Y:S01]  /*22f0*/  SHF.R.S32.HI R66, RZ, 0x1f, R67 ;  /* 0x0000001fff427819 */ /* 0x000fe20000011443 */
[----:B------:R-:W-:-:S02]  /*2300*/  IMAD.IADD R74, R31, 0x1, R39 ;  /* 0x000000011f4a7824 */ /* 0x000fc400078e0227 */
[----:B------:R-:W-:Y:S02]  /*2310*/  IMAD.IADD R73, R13, 0x1, R73 ;  /* 0x000000010d497824 */ /* 0x000fe400078e0249 */
[----:B------:R-:W-:Y:S02]  /*2320*/  IMAD.IADD R72, R7, 0x1, R47 ;  /* 0x0000000107487824 */ /* 0x000fe400078e022f */
[----:B------:R-:W-:Y:S02]  /*2330*/  IMAD.IADD R70, R41, 0x1, R21 ;  /* 0x0000000129467824 */ /* 0x000fe400078e0215 */
[----:B------:R-:W-:Y:S02]  /*2340*/  IMAD.IADD R69, R43, 0x1, R11 ;  /* 0x000000012b457824 */ /* 0x000fe400078e020b */
[----:B------:R-:W-:Y:S01]  /*2350*/  IMAD.IADD R0, R35, 0x1, R45 ;  /* 0x0000000123007824 */ /* 0x000fe200078e022d */
[----:B--2---:R-:W-:Y:S01]  /*2360*/  IADD3 R64, R32, R3, RZ ;  /* 0x0000000320407210 */ /* 0x004fe20007ffe0ff */
[----:B------:R-:W-:-:S02]  /*2370*/  IMAD.IADD R32, R15, 0x1, R41 ;  /* 0x000000010f207824 */ /* 0x000fc400078e0229 */
[----:B------:R-:W-:Y:S01]  /*2380*/  IMAD.IADD R3, R9, 0x1, R43 ;  /* 0x0000000109037824 */ /* 0x000fe200078e022b */
[----:B0-----:R-:W-:Y:S06]  /*2390*/  @!P6 BAR.SYNC.DEFER_BLOCKING 0x9, 0x100 ;  /* 0x024400000000eb1d */ /* 0x001fec0000010000 */
.L_x_369:
[----:B------:R-:W2:Y:S01]  /*23a0*/  LDL R48, [R1+0x58] ;  /* 0x0000580001307983 */ /* 0x000ea20000100800 */
[----:B------:R-:W0:Y:S03]  /*23b0*/  LDC.64 R86, c[0x0][0x2d8] ;  /* 0x0000b600ff567b82 */ /* 0x000e260000000a00 */
[----:B------:R-:W3:Y:S01]  /*23c0*/  LDL.LU R43, [R1] ;  /* 0x00000000012b7983 */ /* 0x000ee20000300800 */
[----:B------:R-:W-:Y:S01]  /*23d0*/  VIADD R41, R27, 0xffffffff ;  /* 0xffffffff1b297836 */ /* 0x000fe20000000000 */
[----:B------:R-:W-:Y:S05]  /*23e0*/  YIELD ;  /* 0x0000000000007946 */ /* 0x000fea0003800000 */
[----:B------:R-:W-:Y:S01]  /*23f0*/  SHF.R.S32.HI R42, RZ, 0x1f, R41 ;  /* 0x0000001fff2a7819 */ /* 0x000fe20000011429 */
[-C--:B------:R-:W-:Y:S01]  /*2400*/  IMAD R27, R74, R41.reuse, RZ ;  /* 0x000000294a1b7224 */ /* 0x080fe200078e02ff */
[----:B------:R-:W1:Y:S01]  /*2410*/  LDC.64 R92, c[0x0][0x2f0] ;  /* 0x0000bc00ff5c7b82 */ /* 0x000e620000000a00 */
[----:B------:R-:W-:Y:S01]  /*2420*/  IMAD.WIDE.U32 R38, R30, R41, RZ ;  /* 0x000000291e267225 */ /* 0x000fe200078e00ff */
[----:B------:R-:W-:Y:S03]  /*2430*/  BSSY B0, `(.L_x_320) ;  /* 0x00002ff000007945 */ /* 0x000fe60003800000 */
[----:B------:R-:W-:-:S02]  /*2440*/  IMAD R27, R42, R30, R27 ;  /* 0x0000001e2a1b7224 */ /* 0x000fc400078e021b */
[----:B------:R-:W-:Y:S01]  /*2450*/  IMAD.MOV.U32 R90, RZ, RZ, R38 ;  /* 0x000000ffff5a7224 */ /* 0x000fe200078e0026 */
[----:B------:R-:W-:Y:S01]  /*2460*/  IADD3 R38, P4, R82, R38, RZ ;  /* 0x0000002652267210 */ /* 0x000fe20007f9e0ff */
[----:B------:R-:W-:Y:S01]  /*2470*/  IMAD.IADD R91, R39, 0x1, R27 ;  /* 0x00000001275b7824 */ /* 0x000fe200078e021b */
[----:B------:R-:W4:Y:S01]  /*2480*/  LDC R94, c[0x0][0x3d4] ;  /* 0x0000f500ff5e7b82 */ /* 0x000f220000000800 */
[----:B------:R-:W-:Y:S02]  /*2490*/  IMAD R89, R19, 0x3000, R71 ;  /* 0x0000300013597824 */ /* 0x000fe400078e0247 */
[----:B------:R-:W-:Y:S01]  /*24a0*/  IMAD.X R39, R91, 0x1, R81, P4 ;  /* 0x000000015b277824 */ /* 0x000fe200020e0651 */
[C---:B0-----:R-:W-:Y:S02]  /*24b0*/  LEA R46, P4, R38.reuse, R86, 0x1 ;  /* 0x00000056262e7211 */ /* 0x041fe400078808ff */
[----:B------:R-:W-:Y:S02]  /*24c0*/  IADD3 R85, R89, 0x20, RZ ;  /* 0x0000002059557810 */ /* 0x000fe40007ffe0ff */
[----:B------:R-:W-:-:S02]  /*24d0*/  LEA.HI.X R47, R38, R87, R39, 0x1, P4 ;  /* 0x00000057262f7211 */ /* 0x000fc400020f0c27 */
[----:B------:R-:W-:Y:S01]  /*24e0*/  ISETP.GT.AND P4, PT, R41, R28, PT ;  /* 0x0000001c2900720c */ /* 0x000fe20003f84270 */
[----:B-1----:R-:W-:-:S04]  /*24f0*/  IMAD.WIDE.U32 R36, R92, 0x60, R90 ;  /* 0x000000605c247825 */ /* 0x002fc800078e005a */
[----:B------:R-:W-:Y:S01]  /*2500*/  IMAD R40, R93, 0x60, RZ ;  /* 0x000000605d287824 */ /* 0x000fe200078e02ff */
[----:B------:R-:W-:-:S04]  /*2510*/  IADD3 R27, P3, R82, R36, RZ ;  /* 0x00000024521b7210 */ /* 0x000fc80007f7e0ff */
[----:B------:R-:W-:Y:S02]  /*2520*/  IADD3.X R36, R81, R37, R40, P3, !PT ;  /* 0x0000002551247210 */ /* 0x000fe40001ffe428 */
[----:B------:R-:W-:-:S04]  /*2530*/  LEA R44, P3, R27, R86, 0x1 ;  /* 0x000000561b2c7211 */ /* 0x000fc800078608ff */
[----:B------:R-:W-:Y:S01]  /*2540*/  LEA.HI.X R45, R27, R87, R36, 0x1, P3 ;  /* 0x000000571b2d7211 */ /* 0x000fe200018f0c24 */
[----:B------:R-:W-:Y:S01]  /*2550*/  IMAD.MOV.U32 R27, RZ, RZ, R41 ;  /* 0x000000ffff1b7224 */ /* 0x000fe200078e0029 */
[----:B----4-:R-:W-:Y:S02]  /*2560*/  ISETP.GE.AND P3, PT, R94, 0x1, PT ;  /* 0x000000015e00780c */ /* 0x010fe40003f66270 */
[----:B--2---:R-:W-:Y:S02]  /*2570*/  LOP3.LUT P5, RZ, R48, 0x4, RZ, 0xc0, !PT ;  /* 0x0000000430ff7812 */ /* 0x004fe400078ac0ff */
[----:B---3--:R-:W-:-:S04]  /*2580*/  LOP3.LUT R43, R43, 0xfffffffd, RZ, 0xc0, !PT ;  /* 0xfffffffd2b2b7812 */ /* 0x008fc800078ec0ff */
[----:B------:R-:W-:-:S05]  /*2590*/  @P4 LOP3.LUT R43, R43, 0x2, RZ, 0xfc, !PT ;  /* 0x000000022b2b4812 */ /* 0x000fca00078efcff */
[----:B------:R0:W-:Y:S02]  /*25a0*/  STL [R1], R43 ;  /* 0x0000002b01007387 */ /* 0x0001e40000100800 */
[C---:B------:R-:W-:Y:S02]  /*25b0*/  @P5 VIADD R85, R89.reuse, 0xffffffe0 ;  /* 0xffffffe059555836 */ /* 0x040fe40000000000 */
[--C-:B------:R-:W-:Y:S02]  /*25c0*/  IMAD R89, R89, 0x2, R26.reuse ;  /* 0x0000000259597824 */ /* 0x100fe400078e021a */
[----:B------:R-:W-:Y:S01]  /*25d0*/  IMAD R85, R85, 0x2, R26 ;  /* 0x0000000255557824 */ /* 0x000fe200078e021a */
[----:B------:R-:W-:Y:S06]  /*25e0*/  @!P3 BRA `(.L_x_321) ;  /* 0x0000002c0020b947 */ /* 0x000fec0003800000 */
[----:B------:R-:W-:Y:S01]  /*25f0*/  ULDC.U8 UR4, c[0x0][0x3f0] ;  /* 0x0000fc0000047ab9 */ /* 0x000fe20000000000 */
[-C--:B------:R-:W-:Y:S01]  /*2600*/  IMAD R37, R73, R41.reuse, RZ ;  /* 0x0000002949257224 */ /* 0x080fe200078e02ff */
[----:B------:R-:W-:Y:S01]  /*2610*/  ISETP.NE.AND P3, PT, RZ, UR4, PT ;  /* 0x00000004ff007c0c */ /* 0x000fe2000bf65270 */
[-C--:B------:R-:W-:Y:S02]  /*2620*/  IMAD R39, R72, R41.reuse, RZ ;  /* 0x0000002948277224 */ /* 0x080fe400078e02ff */
[----:B------:R-:W-:Y:S02]  /*2630*/  IMAD R88, R27, -0xc0, R29 ;  /* 0xffffff401b587824 */ /* 0x000fe400078e021d */
[C---:B------:R-:W-:Y:S02]  /*2640*/  IMAD R37, R42.reuse, R12, R37 ;  /* 0x0000000c2a257224 */ /* 0x040fe400078e0225 */
[----:B------:R-:W-:Y:S01]  /*2650*/  IMAD R39, R42, R6, R39 ;  /* 0x000000062a277224 */ /* 0x000fe200078e0227 */
[----:B------:R-:W-:Y:S01]  /*2660*/  VIMNMX R88, R88, 0xc0, PT ;  /* 0x000000c058587848 */ /* 0x000fe20003fe0100 */
[----:B------:R-:W-:-:S04]  /*2670*/  IMAD.WIDE.U32 R54, R12, R41, RZ ;  /* 0x000000290c367225 */ /* 0x000fc800078e00ff */
[----:B------:R-:W-:-:S04]  /*2680*/  IMAD.WIDE.U32 R52, R6, R41, RZ ;  /* 0x0000002906347225 */ /* 0x000fc800078e00ff */
[----:B------:R-:W-:Y:S02]  /*2690*/  IMAD.IADD R95, R55, 0x1, R37 ;  /* 0x00000001375f7824 */ /* 0x000fe400078e0225 */
[----:B------:R-:W-:Y:S01]  /*26a0*/  IMAD.IADD R84, R53, 0x1, R39 ;  /* 0x0000000135547824 */ /* 0x000fe200078e0227 */
[----:B------:R-:W-:Y:S06]  /*26b0*/  @!P3 BRA `(.L_x_322) ;  /* 0x000000140028b947 */ /* 0x000fec0003800000 */
[----:B------:R-:W-:Y:S01]  /*26c0*/  ISETP.GE.AND P4, PT, R18, R88, PT ;  /* 0x000000581200720c */ /* 0x000fe20003f86270 */
[----:B------:R-:W-:Y:S01]  /*26d0*/  BSSY B1, `(.L_x_323) ;  /* 0x000001f000017945 */ /* 0x000fe20003800000 */
[----:B------:R-:W-:Y:S02]  /*26e0*/  CS2R R40, SRZ ;  /* 0x0000000000287805 */ /* 0x000fe4000001ff00 */
[----:B------:R-:W-:Y:S02]  /*26f0*/  CS2R R56, SRZ ;  /* 0x0000000000387805 */ /* 0x000fe4000001ff00 */
[----:B------:R-:W-:Y:S02]  /*2700*/  CS2R R86, SRZ ;  /* 0x0000000000567805 */ /* 0x000fe4000001ff00 */
[----:B------:R-:W-:Y:S02]  /*2710*/  CS2R R58, SRZ ;  /* 0x00000000003a7805 */ /* 0x000fe4000001ff00 */
[----:B------:R-:W-:-:S02]  /*2720*/  CS2R R48, SRZ ;  /* 0x0000000000307805 */ /* 0x000fc4000001ff00 */
[----:B0-----:R-:W-:Y:S02]  /*2730*/  CS2R R42, SRZ ;  /* 0x00000000002a7805 */ /* 0x001fe4000001ff00 */
[----:B------:R-:W-:Y:S02]  /*2740*/  CS2R R50, SRZ ;  /* 0x0000000000327805 */ /* 0x000fe4000001ff00 */
[----:B------:R-:W-:Y:S01]  /*2750*/  CS2R R90, SRZ ;  /* 0x00000000005a7805 */ /* 0x000fe2000001ff00 */
[----:B------:R-:W-:Y:S06]  /*2760*/  @P4 BRA `(.L_x_324) ;  /* 0x0000000000544947 */ /* 0x000fec0003800000 */
[----:B------:R-:W-:Y:S01]  /*2770*/  IADD3 R37, P3, R14, R54, RZ ;  /* 0x000000360e257210 */ /* 0x000fe20007f7e0ff */
[----:B------:R-:W-:Y:S01]  /*2780*/  ULDC.64 UR4, c[0x0][0x3c8] ;  /* 0x0000f20000047ab9 */ /* 0x000fe20000000a00 */
[----:B------:R-:W-:Y:S02]  /*2790*/  CS2R R86, SRZ ;  /* 0x0000000000567805 */ /* 0x000fe4000001ff00 */
[----:B------:R-:W-:Y:S01]  /*27a0*/  CS2R R90, SRZ ;  /* 0x00000000005a7805 */ /* 0x000fe2000001ff00 */
[----:B------:R-:W-:Y:S01]  /*27b0*/  IMAD.X R38, R95, 0x1, R32, P3 ;  /* 0x000000015f267824 */ /* 0x000fe200018e0620 */
[----:B------:R-:W-:-:S04]  /*27c0*/  IADD3 R39, P3, R8, R52, RZ ;  /* 0x0000003408277210 */ /* 0x000fc80007f7e0ff */
[----:B------:R-:W-:Y:S02]  /*27d0*/  IADD3.X R56, R84, R3, RZ, P3, !PT ;  /* 0x0000000354387210 */ /* 0x000fe40001ffe4ff */
[----:B------:R-:W-:-:S04]  /*27e0*/  LEA R36, P3, R37, UR4, 0x1 ;  /* 0x0000000425247c11 */ /* 0x000fc8000f8608ff */
[----:B------:R-:W-:Y:S01]  /*27f0*/  LEA.HI.X R37, R37, UR5, R38, 0x1, P3 ;  /* 0x0000000525257c11 */ /* 0x000fe200098f0c26 */
[----:B------:R-:W-:Y:S02]  /*2800*/  ULDC.64 UR4, c[0x0][0x3e0] ;  /* 0x0000f80000047ab9 */ /* 0x000fe40000000a00 */
[----:B------:R-:W-:-:S04]  /*2810*/  LEA R38, P3, R39, UR4, 0x1 ;  /* 0x0000000427267c11 */ /* 0x000fc8000f8608ff */
[----:B------:R-:W-:Y:S02]  /*2820*/  LEA.HI.X R39, R39, UR5, R56, 0x1, P3 ;  /* 0x0000000527277c11 */ /* 0x000fe400098f0c38 */
[C---:B------:R-:W-:Y:S01]  /*2830*/  ISETP.GE.AND P3, PT, R60.reuse, R94, PT ;  /* 0x0000005e3c00720c */ /* 0x040fe20003f66270 */
[----:B------:R-:W-:Y:S01]  /*2840*/  VIADD R93, R60, 0x10 ;  /* 0x000000103c5d7836 */ /* 0x000fe20000000000 */
[----:B------:R-:W-:Y:S02]  /*2850*/  CS2R R56, SRZ ;  /* 0x0000000000387805 */ /* 0x000fe4000001ff00 */
[----:B------:R-:W-:-:S09]  /*2860*/  CS2R R58, SRZ ;  /* 0x00000000003a7805 */ /* 0x000fd2000001ff00 */
[----:B------:R0:W5:Y:S04]  /*2870*/  @!P3 LDG.E.64 R86, desc[UR56][R36.64] ;  /* 0x000000382456b981 */ /* 0x000168000c1e1b00 */
[----:B------:R0:W5:Y:S01]  /*2880*/  @!P3 LDG.E.64 R90, desc[UR56][R38.64] ;  /* 0x00000038265ab981 */ /* 0x000162000c1e1b00 */
[----:B------:R-:W-:-:S13]  /*2890*/  ISETP.GE.AND P3, PT, R93, R94, PT ;  /* 0x0000005e5d00720c */ /* 0x000fda0003f66270 */
[----:B------:R0:W5:Y:S04]  /*28a0*/  @!P3 LDG.E.64 R56, desc[UR56][R36.64+0x20] ;  /* 0x000020382438b981 */ /* 0x000168000c1e1b00 */
[----:B------:R0:W5:Y:S02]  /*28b0*/  @!P3 LDG.E.64 R58, desc[UR56][R38.64+0x20] ;  /* 0x00002038263ab981 */ /* 0x000164000c1e1b00 */
.L_x_324:
[----:B------:R-:W-:Y:S05]  /*28c0*/  BSYNC B1 ;  /* 0x0000000000017941 */ /* 0x000fea0003800000 */
.L_x_323:
[----:B0-----:R-:W-:Y:S01]  /*28d0*/  VIADD R36, R18, 0x60 ;  /* 0x0000006012247836 */ /* 0x001fe20000000000 */
[----:B------:R-:W-:Y:S01]  /*28e0*/  BSSY B1, `(.L_x_325) ;  /* 0x0000022000017945 */ /* 0x000fe20003800000 */
[----:B-----5:R-:W-:Y:S02]  /*28f0*/  IMAD.MOV.U32 R92, RZ, RZ, R56 ;  /* 0x000000ffff5c7224 */ /* 0x020fe400078e0038 */
[----:B------:R-:W-:Y:S01]  /*2900*/  IMAD.MOV.U32 R93, RZ, RZ, R57 ;  /* 0x000000ffff5d7224 */ /* 0x000fe200078e0039 */
[----:B------:R-:W-:-:S13]  /*2910*/  ISETP.GE.AND P5, PT, R36, R88, PT ;  /* 0x000000582400720c */ /* 0x000fda0003fa6270 */
[----:B------:R-:W-:Y:S05]  /*2920*/  @P5 BRA `(.L_x_326) ;  /* 0x0000000000745947 */ /* 0x000fea0003800000 */
[----:B------:R-:W0:Y:S01]  /*2930*/  LDC.64 R36, c[0x0][0x3d8] ;  /* 0x0000f600ff247b82 */ /* 0x000e220000000a00 */
[----:B------:R-:W-:Y:S01]  /*2940*/  IMAD.MOV.U32 R55, RZ, RZ, R95 ;  /* 0x000000ffff377224 */ /* 0x000fe200078e005f */
[----:B------:R-:W-:Y:S01]  /*2950*/  ULDC.64 UR4, c[0x0][0x3c8] ;  /* 0x0000f20000047ab9 */ /* 0x000fe20000000a00 */
[----:B------:R-:W-:Y:S01]  /*2960*/  IMAD.MOV.U32 R53, RZ, RZ, R84 ;  /* 0x000000ffff357224 */ /* 0x000fe200078e0054 */
[----:B------:R-:W-:Y:S02]  /*2970*/  CS2R R48, SRZ ;  /* 0x0000000000307805 */ /* 0x000fe4000001ff00 */
[----:B------:R-:W-:Y:S01]  /*2980*/  CS2R R50, SRZ ;  /* 0x0000000000327805 */ /* 0x000fe2000001ff00 */
[----:B0-----:R-:W-:-:S04]  /*2990*/  IMAD.WIDE.U32 R54, R36, 0x60, R54 ;  /* 0x0000006024367825 */ /* 0x001fc800078e0036 */
[----:B------:R-:W-:Y:S01]  /*29a0*/  IMAD R37, R37, 0x60, RZ ;  /* 0x0000006025257824 */ /* 0x000fe200078e02ff */
[----:B------:R-:W-:-:S04]  /*29b0*/  IADD3 R38, P3, R14, R54, RZ ;  /* 0x000000360e267210 */ /* 0x000fc80007f7e0ff */
[----:B------:R-:W-:Y:S02]  /*29c0*/  IADD3.X R55, R32, R55, R37, P3, !PT ;  /* 0x0000003720377210 */ /* 0x000fe40001ffe425 */
[----:B------:R-:W0:Y:S02]  /*29d0*/  LDC.64 R36, c[0x0][0x3e8] ;  /* 0x0000fa00ff247b82 */ /* 0x000e240000000a00 */
[----:B0-----:R-:W-:-:S04]  /*29e0*/  IMAD.WIDE.U32 R52, R36, 0x60, R52 ;  /* 0x0000006024347825 */ /* 0x001fc800078e0034 */
[----:B------:R-:W-:Y:S01]  /*29f0*/  IMAD R37, R37, 0x60, RZ ;  /* 0x0000006025257824 */ /* 0x000fe200078e02ff */
[----:B------:R-:W-:-:S04]  /*2a00*/  IADD3 R39, P3, R8, R52, RZ ;  /* 0x0000003408277210 */ /* 0x000fc80007f7e0ff */
[----:B------:R-:W-:Y:S02]  /*2a10*/  IADD3.X R52, R3, R53, R37, P3, !PT ;  /* 0x0000003503347210 */ /* 0x000fe40001ffe425 */
        /* <DEDUP_REMOVED lines=14> */
.L_x_326:
[----:B------:R-:W-:Y:S05]  /*2b00*/  BSYNC B1 ;  /* 0x0000000000017941 */ /* 0x000fea0003800000 */
.L_x_325:
[----:B------:R-:W2:Y:S01]  /*2b10*/  LDL R84, [R1+0x14] ;  /* 0x0000140001547983 */ /* 0x000ea20000100800 */
[----:B0-----:R-:W-:Y:S01]  /*2b20*/  IMAD.MOV.U32 R37, RZ, RZ, R87 ;  /* 0x000000ffff257224 */ /* 0x001fe200078e0057 */
[----:B------:R-:W-:Y:S01]  /*2b30*/  MOV R36, R86 ;  /* 0x0000005600247202 */ /* 0x000fe20000000f00 */
[----:B------:R-:W-:Y:S01]  /*2b40*/  IMAD.MOV.U32 R39, RZ, RZ, R91 ;  /* 0x000000ffff277224 */ /* 0x000fe200078e005b */
[----:B------:R-:W-:Y:S01]  /*2b50*/  PRMT R101, R92, 0x7610, R101 ;  /* 0x000076105c657816 */ /* 0x000fe20000000065 */
[----:B------:R-:W-:Y:S01]  /*2b60*/  IMAD.MOV.U32 R38, RZ, RZ, R90 ;  /* 0x000000ffff267224 */ /* 0x000fe200078e005a */
[----:B------:R-:W-:Y:S01]  /*2b70*/  PRMT R52, R52, 0x5410, R36 ;  /* 0x0000541034347816 */ /* 0x000fe20000000024 */
[----:B------:R-:W-:Y:S01]  /*2b80*/  IMAD.MOV.U32 R36, RZ, RZ, R58 ;  /* 0x000000ffff247224 */ /* 0x000fe200078e003a */
[----:B------:R-:W-:Y:S01]  /*2b90*/  PRMT R53, R53, 0x5410, R37 ;  /* 0x0000541035357816 */ /* 0x000fe20000000025 */
[----:B------:R-:W-:Y:S01]  /*2ba0*/  IMAD.MOV.U32 R37, RZ, RZ, R59 ;  /* 0x000000ffff257224 */ /* 0x000fe200078e003b */
[----:B------:R-:W-:Y:S01]  /*2bb0*/  PRMT R54, R54, 0x5410, R39 ;  /* 0x0000541036367816 */ /* 0x000fe20000000027 */
[----:B-----5:R-:W-:Y:S01]  /*2bc0*/  IMAD.MOV.U32 R39, RZ, RZ, R49 ;  /* 0x000000ffff277224 */ /* 0x020fe200078e0031 */
[----:B------:R-:W-:Y:S01]  /*2bd0*/  PRMT R99, R36, 0x7610, R99 ;  /* 0x0000761024637816 */ /* 0x000fe20000000063 */
[----:B------:R-:W-:Y:S01]  /*2be0*/  IMAD.MOV.U32 R36, RZ, RZ, R40 ;  /* 0x000000ffff247224 */ /* 0x000fe200078e0028 */
[----:B------:R-:W-:Y:S01]  /*2bf0*/  PRMT R98, R37, 0x7610, R98 ;  /* 0x0000761025627816 */ /* 0x000fe20000000062 */
[----:B------:R-:W-:Y:S01]  /*2c00*/  IMAD.MOV.U32 R37, RZ, RZ, R41 ;  /* 0x000000ffff257224 */ /* 0x000fe200078e0029 */
[----:B------:R-:W-:-:S02]  /*2c10*/  PRMT R103, R38, 0x7610, R103 ;  /* 0x0000761026677816 */ /* 0x000fc40000000067 */
[----:B------:R-:W-:Y:S02]  /*2c20*/  MOV R38, R48 ;  /* 0x0000003000267202 */ /* 0x000fe40000000f00 */
[----:B------:R-:W-:Y:S02]  /*2c30*/  PRMT R100, R93, 0x7610, R100 ;  /* 0x000076105d647816 */ /* 0x000fe40000000064 */
[----:B------:R-:W-:Y:S01]  /*2c40*/  PRMT R52, R36, 0x7610, R52 ;  /* 0x0000761024347816 */ /* 0x000fe20000000034 */
[----:B------:R-:W-:Y:S01]  /*2c50*/  IMAD.MOV.U32 R36, RZ, RZ, R42 ;  /* 0x000000ffff247224 */ /* 0x000fe200078e002a */
[----:B------:R-:W-:Y:S01]  /*2c60*/  PRMT R53, R37, 0x7610, R53 ;  /* 0x0000761025357816 */ /* 0x000fe20000000035 */
[----:B------:R-:W-:Y:S01]  /*2c70*/  IMAD.MOV.U32 R37, RZ, RZ, R43 ;  /* 0x000000ffff257224 */ /* 0x000fe200078e002b */
[----:B------:R-:W-:Y:S01]  /*2c80*/  PRMT R92, R38, 0x7610, R92 ;  /* 0x00007610265c7816 */ /* 0x000fe2000000005c */
[----:B------:R-:W-:Y:S01]  /*2c90*/  IMAD.MOV.U32 R38, RZ, RZ, R50 ;  /* 0x000000ffff267224 */ /* 0x000fe200078e0032 */
[----:B------:R-:W-:Y:S01]  /*2ca0*/  PRMT R93, R39, 0x7610, R93 ;  /* 0x00007610275d7816 */ /* 0x000fe2000000005d */
[----:B------:R-:W-:Y:S01]  /*2cb0*/  IMAD.MOV.U32 R39, RZ, RZ, R51 ;  /* 0x000000ffff277224 */ /* 0x000fe200078e0033 */
[----:B------:R-:W-:-:S02]  /*2cc0*/  PRMT R54, R36, 0x7610, R54 ;  /* 0x0000761024367816 */ /* 0x000fc40000000036 */
[----:B------:R-:W-:Y:S02]  /*2cd0*/  PRMT R55, R37, 0x7610, R55 ;  /* 0x0000761025377816 */ /* 0x000fe40000000037 */
[----:B------:R-:W-:Y:S02]  /*2ce0*/  PRMT R95, R38, 0x7610, R95 ;  /* 0x00007610265f7816 */ /* 0x000fe4000000005f */
[----:B------:R-:W-:Y:S02]  /*2cf0*/  PRMT R97, R39, 0x7610, R97 ;  /* 0x0000761027617816 */ /* 0x000fe40000000061 */
[----:B--2---:R-:W-:-:S13]  /*2d00*/  ISETP.NE.AND P3, PT, R84, 0x3, PT ;  /* 0x000000035400780c */ /* 0x004fda0003f65270 */
[----:B------:R-:W-:Y:S05]  /*2d10*/  @!P3 BRA `(.L_x_327) ;  /* 0x000000000004b947 */ /* 0x000fea0003800000 */
[----:B------:R-:W-:Y:S01]  /*2d20*/  BPT.TRAP 0x1 ;  /* 0x000000040000795c */ /* 0x000fe20000300000 */
.L_x_327:
[----:B------:R-:W-:Y:S01]  /*2d30*/  IMAD R84, R19, 0x8, R2 ;  /* 0x0000000813547824 */ /* 0x000fe200078e0202 */
[----:B------:R-:W-:Y:S01]  /*2d40*/  SHF.L.U32 R96, R23, 0x1f, RZ ;  /* 0x0000001f17607819 */ /* 0x000fe200000006ff */
[----:B------:R-:W-:Y:S03]  /*2d50*/  BSSY B1, `(.L_x_328) ;  /* 0x0000003000017945 */ /* 0x000fe60003800000 */
[----:B------:R-:W0:Y:S02]  /*2d60*/  SYNCS.PHASECHK.TRANS64.TRYWAIT P6, [R84+URZ+0x30890], R96 ;  /* 0x03089060540075a7 */ /* 0x000e2400080c017f */
[----:B0-----:R-:W-:Y:S05]  /*2d70*/  @!P6 BRA `(.L_x_329) ;  /* 0x0000013c00cce947 */ /* 0x001fea0003800000 */
.L_x_546:
[----:B------:R-:W-:Y:S05]  /*2d80*/  BSYNC B1 ;  /* 0x0000000000017941 */ /* 0x000fea0003800000 */
.L_x_328:
[----:B------:R-:W-:Y:S04]  /*2d90*/  BSSY B1, `(.L_x_330) ;  /* 0x000006d000017945 */ /* 0x000fe80003800000 */
[----:B------:R-:W-:Y:S05]  /*2da0*/  @P4 BRA `(.L_x_331) ;  /* 0x0000000400ac4947 */ /* 0x000fea0003800000 */
[----:B------:R-:W-:Y:S04]  /*2db0*/  BSSY B2, `(.L_x_332) ;  /* 0x0000035000027945 */ /* 0x000fe80003800000 */
[----:B------:R-:W-:Y:S05]  /*2dc0*/  @P1 BRA `(.L_x_333) ;  /* 0x0000000000cc1947 */ /* 0x000fea0003800000 */
[----:B------:R1:W2:Y:S01]  /*2dd0*/  LDS.128 R36, [R89+0x12000] ;  /* 0x0120000059247984 */ /* 0x0002a20000000c00 */
[----:B------:R-:W-:Y:S01]  /*2de0*/  ISETP.GE.AND P4, PT, R60, R94, PT ;  /* 0x0000005e3c00720c */ /* 0x000fe20003f86270 */
[----:B------:R-:W-:-:S12]  /*2df0*/  BSSY B3, `(.L_x_334) ;  /* 0x000002f000037945 */ /* 0x000fd80003800000 */
[----:B-1----:R-:W-:Y:S05]  /*2e00*/  @P4 BRA `(.L_x_335) ;  /* 0x0000000000b44947 */ /* 0x002fea0003800000 */
[----:B------:R-:W-:Y:S02]  /*2e10*/  SHF.R.U64 R105, R90, 0x10, R91 ;  /* 0x000000105a697819 */ /* 0x000fe4000000125b */
[----:B------:R-:W-:Y:S02]  /*2e20*/  SHF.R.U64 R102, R86, 0x10, R87 ;  /* 0x0000001056667819 */ /* 0x000fe40000001257 */
[----:B------:R-:W-:Y:S02]  /*2e30*/  PRMT R105, R103, 0x5410, R105 ;  /* 0x0000541067697816 */ /* 0x000fe40000000069 */
[----:B------:R-:W-:Y:S02]  /*2e40*/  PRMT R102, R52, 0x5432, R102 ;  /* 0x0000543234667816 */ /* 0x000fe40000000066 */
[----:B------:R-:W-:Y:S01]  /*2e50*/  SHF.R.U32.HI R104, RZ, 0x10, R87 ;  /* 0x00000010ff687819 */ /* 0x000fe20000011657 */
[----:B--2---:R-:W-:Y:S01]  /*2e60*/  IMAD.U32 R87, R38, 0x10000, RZ ;  /* 0x0001000026577824 */ /* 0x004fe200078e00ff */
[----:B------:R-:W-:-:S02]  /*2e70*/  SHF.R.U32.HI R108, RZ, 0x10, R91 ;  /* 0x00000010ff6c7819 */ /* 0x000fc4000001165b */
[----:B------:R-:W-:Y:S02]  /*2e80*/  LOP3.LUT R90, R37, 0xffff0000, RZ, 0xc0, !PT ;  /* 0xffff0000255a7812 */ /* 0x000fe400078ec0ff */
[C---:B------:R-:W-:Y:S01]  /*2e90*/  LOP3.LUT R107, R105.reuse, 0xffff0000, RZ, 0xc0, !PT ;  /* 0xffff0000696b7812 */ /* 0x040fe200078ec0ff */
[----:B------:R-:W-:Y:S01]  /*2ea0*/  IMAD.U32 R105, R105, 0x10000, RZ ;  /* 0x0001000069697824 */ /* 0x000fe200078e00ff */
[C---:B------:R-:W-:Y:S01]  /*2eb0*/  LOP3.LUT R103, R102.reuse, 0xffff0000, RZ, 0xc0, !PT ;  /* 0xffff000066677812 */ /* 0x040fe200078ec0ff */
[----:B------:R-:W-:Y:S01]  /*2ec0*/  IMAD.U32 R102, R102, 0x10000, RZ ;  /* 0x0001000066667824 */ /* 0x000fe200078e00ff */
[----:B------:R-:W-:Y:S01]  /*2ed0*/  PRMT R104, R53, 0x5432, R104 ;  /* 0x0000543235687816 */ /* 0x000fe20000000068 */
[----:B------:R-:W-:Y:S01]  /*2ee0*/  FMUL.FTZ R112, R90, R107 ;  /* 0x0000006b5a707220 */ /* 0x000fe20000410000 */
[----:B------:R-:W-:Y:S01]  /*2ef0*/  PRMT R108, R54, 0x5432, R108 ;  /* 0x00005432366c7816 */ /* 0x000fe2000000006c */
[----:B------:R-:W-:Y:S01]  /*2f00*/  FMUL.FTZ R90, R90, R103 ;  /* 0x000000675a5a7220 */ /* 0x000fe20000410000 */
[----:B------:R-:W-:Y:S01]  /*2f10*/  LOP3.LUT R91, R38, 0xffff0000, RZ, 0xc0, !PT ;  /* 0xffff0000265b7812 */ /* 0x000fe200078ec0ff */
[----:B------:R-:W-:Y:S01]  /*2f20*/  IMAD.U32 R106, R104, 0x10000, RZ ;  /* 0x00010000686a7824 */ /* 0x000fe200078e00ff */
[C---:B------:R-:W-:Y:S01]  /*2f30*/  LOP3.LUT R86, R39.reuse, 0xffff0000, RZ, 0xc0, !PT ;  /* 0xffff000027567812 */ /* 0x040fe200078ec0ff */
[----:B------:R-:W-:Y:S01]  /*2f40*/  IMAD.U32 R110, R108, 0x10000, RZ ;  /* 0x000100006c6e7824 */ /* 0x000fe200078e00ff */
[----:B------:R-:W-:Y:S01]  /*2f50*/  SHF.L.U32 R38, R39, 0x10, RZ ;  /* 0x0000001027267819 */ /* 0x000fe200000006ff */
[----:B------:R-:W-:-:S02]  /*2f60*/  IMAD.U32 R39, R37, 0x10000, RZ ;  /* 0x0001000025277824 */ /* 0x000fc400078e00ff */
[----:B------:R-:W-:Y:S01]  /*2f70*/  FMUL.FTZ R114, R91, R110 ;  /* 0x0000006e5b727220 */ /* 0x000fe20000410000 */
[----:B------:R-:W-:Y:S02]  /*2f80*/  IMAD.U32 R37, R36, 0x10000, RZ ;  /* 0x0001000024257824 */ /* 0x000fe400078e00ff */
[C---:B------:R-:W-:Y:S01]  /*2f90*/  FFMA.FTZ R107, R39.reuse, R107, R90 ;  /* 0x0000006b276b7223 */ /* 0x040fe2000001005a */
[----:B------:R-:W-:Y:S01]  /*2fa0*/  FFMA.FTZ R112, R39, R103, -R112 ;  /* 0x0000006727707223 */ /* 0x000fe20000010870 */
[-C--:B------:R-:W-:Y:S01]  /*2fb0*/  FMUL.FTZ R90, R91, R106.reuse ;  /* 0x0000006a5b5a7220 */ /* 0x080fe20000410000 */
[----:B------:R-:W-:Y:S01]  /*2fc0*/  LOP3.LUT R91, R108, 0xffff0000, RZ, 0xc0, !PT ;  /* 0xffff00006c5b7812 */ /* 0x000fe200078ec0ff */
[C---:B------:R-:W-:Y:S01]  /*2fd0*/  FFMA.FTZ R114, R87.reuse, R106, -R114 ;  /* 0x0000006a57727223 */ /* 0x040fe20000010872 */
[----:B------:R-:W-:Y:S01]  /*2fe0*/  LOP3.LUT R39, R104, 0xffff0000, RZ, 0xc0, !PT ;  /* 0xffff000068277812 */ /* 0x000fe200078ec0ff */
[----:B------:R-:W-:Y:S01]  /*2ff0*/  FFMA.FTZ R87, R87, R110, R90 ;  /* 0x0000006e57577223 */ /* 0x000fe2000001005a */
[----:B------:R-:W-:Y:S01]  /*3000*/  LOP3.LUT R36, R36, 0xffff0000, RZ, 0xc0, !PT ;  /* 0xffff000024247812 */ /* 0x000fe200078ec0ff */
[C---:B------:R-:W-:Y:S01]  /*3010*/  FMUL.FTZ R103, R86.reuse, R91 ;  /* 0x0000005b56677220 */ /* 0x040fe20000410000 */
[----:B------:R-:W-:Y:S01]  /*3020*/  F2FP.BF16.F32.PACK_AB R107, R107, R112 ;  /* 0x000000706b6b723e */ /* 0x000fe200000010ff */
[----:B------:R-:W-:-:S02]  /*3030*/  FMUL.FTZ R90, R86, R39 ;  /* 0x00000027565a7220 */ /* 0x000fc40000410000 */
[C---:B------:R-:W-:Y:S01]  /*3040*/  FMUL.FTZ R86, R36.reuse, R105 ;  /* 0x0000006924567220 */ /* 0x040fe20000410000 */
[-C--:B------:R-:W-:Y:S01]  /*3050*/  FMUL.FTZ R36, R36, R102.reuse ;  /* 0x0000006624247220 */ /* 0x080fe20000410000 */
[C---:B------:R-:W-:Y:S01]  /*3060*/  FFMA.FTZ R103, R38.reuse, R39, -R103 ;  /* 0x0000002726677223 */ /* 0x040fe20000010867 */
[----:B------:R-:W-:Y:S01]  /*3070*/  FFMA.FTZ R90, R38, R91, R90 ;  /* 0x0000005b265a7223 */ /* 0x000fe2000001005a */
[C---:B------:R-:W-:Y:S01]  /*3080*/  FFMA.FTZ R86, R37.reuse, R102, -R86 ;  /* 0x0000006625567223 */ /* 0x040fe20000010856 */
[----:B------:R-:W-:Y:S01]  /*3090*/  FFMA.FTZ R37, R37, R105, R36 ;  /* 0x0000006925257223 */ /* 0x000fe20000010024 */
[----:B------:R-:W-:Y:S02]  /*30a0*/  F2FP.BF16.F32.PACK_AB R38, R87, R114 ;  /* 0x000000725726723e */ /* 0x000fe400000010ff */
[----:B------:R-:W-:Y:S02]  /*30b0*/  F2FP.BF16.F32.PACK_AB R39, R90, R103 ;  /* 0x000000675a27723e */ /* 0x000fe400000010ff */
[----:B------:R-:W-:Y:S01]  /*30c0*/  F2FP.BF16.F32.PACK_AB R36, R37, R86 ;  /* 0x000000562524723e */ /* 0x000fe200000010ff */
[----:B------:R-:W-:-:S07]  /*30d0*/  IMAD.MOV.U32 R37, RZ, RZ, R107 ;  /* 0x000000ffff257224 */ /* 0x000fce00078e006b */
.L_x_335:
[----:B------:R-:W-:Y:S05]  /*30e0*/  BSYNC B3 ;  /* 0x0000000000037941 */ /* 0x000fea0003800000 */
.L_x_334:
[----:B--2---:R1:W-:Y:S02]  /*30f0*/  STG.E.128 desc[UR56][R46.64], R36 ;  /* 0x000000242e007986 */ /* 0x0043e4000c101d38 */
.L_x_333:
[----:B------:R-:W-:Y:S05]  /*3100*/  BSYNC B2 ;  /* 0x0000000000027941 */ /* 0x000fea0003800000 */
.L_x_332:
[----:B------:R-:W-:Y:S05]  /*3110*/  @P2 BRA `(.L_x_331) ;  /* 0x0000000000d02947 */ /* 0x000fea0003800000 */
[----:B-1----:R1:W2:Y:S01]  /*3120*/  LDS.128 R36, [R85+0x12000] ;  /* 0x0120000055247984 */ /* 0x0022a20000000c00 */
[----:B------:R-:W-:Y:S01]  /*3130*/  IADD3 R87, R60, 0x10, RZ ;  /* 0x000000103c577810 */ /* 0x000fe20007ffe0ff */
[----:B------:R-:W-:Y:S03]  /*3140*/  BSSY B2, `(.L_x_336) ;  /* 0x0000030000027945 */ /* 0x000fe60003800000 */
[----:B------:R-:W-:-:S13]  /*3150*/  ISETP.GE.AND P4, PT, R87, R94, PT ;  /* 0x0000005e5700720c */ /* 0x000fda0003f86270 */
[----:B-1----:R-:W-:Y:S05]  /*3160*/  @P4 BRA `(.L_x_337) ;  /* 0x0000000000b44947 */ /* 0x002fea0003800000 */
[----:B------:R-:W-:Y:S02]  /*3170*/  SHF.R.U64 R86, R56, 0x10, R57 ;  /* 0x0000001038567819 */ /* 0x000fe40000001239 */
[--C-:B------:R-:W-:Y:S02]  /*3180*/  SHF.R.U64 R56, R58, 0x10, R59.reuse ;  /* 0x000000103a387819 */ /* 0x100fe4000000123b */
[----:B------:R-:W-:Y:S02]  /*3190*/  SHF.R.U32.HI R87, RZ, 0x10, R59 ;  /* 0x00000010ff577819 */ /* 0x000fe4000001163b */
[----:B------:R-:W-:Y:S01]  /*31a0*/  SHF.R.U32.HI R91, RZ, 0x10, R57 ;  /* 0x00000010ff5b7819 */ /* 0x000fe20000011639 */
[----:B--2---:R-:W-:Y:S01]  /*31b0*/  IMAD.U32 R57, R38, 0x10000, RZ ;  /* 0x0001000026397824 */ /* 0x004fe200078e00ff */
[----:B------:R-:W-:Y:S02]  /*31c0*/  PRMT R101, R101, 0x5410, R86 ;  /* 0x0000541065657816 */ /* 0x000fe40000000056 */
[----:B------:R-:W-:-:S02]  /*31d0*/  PRMT R99, R99, 0x5410, R56 ;  /* 0x0000541063637816 */ /* 0x000fc40000000038 */
[----:B------:R-:W-:Y:S02]  /*31e0*/  PRMT R98, R98, 0x5410, R87 ;  /* 0x0000541062627816 */ /* 0x000fe40000000057 */
[----:B------:R-:W-:Y:S02]  /*31f0*/  PRMT R100, R100, 0x5410, R91 ;  /* 0x0000541064647816 */ /* 0x000fe4000000005b */
[----:B------:R-:W-:Y:S01]  /*3200*/  LOP3.LUT R56, R37, 0xffff0000, RZ, 0xc0, !PT ;  /* 0xffff000025387812 */ /* 0x000fe200078ec0ff */
[----:B------:R-:W-:Y:S01]  /*3210*/  IMAD.U32 R91, R98, 0x10000, RZ ;  /* 0x00010000625b7824 */ /* 0x000fe200078e00ff */
[----:B------:R-:W-:Y:S01]  /*3220*/  LOP3.LUT R90, R99, 0xffff0000, RZ, 0xc0, !PT ;  /* 0xffff0000635a7812 */ /* 0x000fe200078ec0ff */
[----:B------:R-:W-:Y:S01]  /*3230*/  IMAD.U32 R87, R100, 0x10000, RZ ;  /* 0x0001000064577824 */ /* 0x000fe200078e00ff */
[----:B------:R-:W-:Y:S01]  /*3240*/  LOP3.LUT R86, R101, 0xffff0000, RZ, 0xc0, !PT ;  /* 0xffff000065567812 */ /* 0x000fe200078ec0ff */
[----:B------:R-:W-:Y:S01]  /*3250*/  IMAD.U32 R99, R99, 0x10000, RZ ;  /* 0x0001000063637824 */ /* 0x000fe200078e00ff */
[----:B------:R-:W-:Y:S01]  /*3260*/  LOP3.LUT R58, R38, 0xffff0000, RZ, 0xc0, !PT ;  /* 0xffff0000263a7812 */ /* 0x000fe200078ec0ff */
[C---:B------:R-:W-:Y:S01]  /*3270*/  IMAD.U32 R38, R39.reuse, 0x10000, RZ ;  /* 0x0001000027267824 */ /* 0x040fe200078e00ff */
[----:B------:R-:W-:Y:S01]  /*3280*/  LOP3.LUT R59, R39, 0xffff0000, RZ, 0xc0, !PT ;  /* 0xffff0000273b7812 */ /* 0x000fe200078ec0ff */
[----:B------:R-:W-:-:S02]  /*3290*/  IMAD.U32 R39, R37, 0x10000, RZ ;  /* 0x0001000025277824 */ /* 0x000fc400078e00ff */
[----:B------:R-:W-:Y:S01]  /*32a0*/  FMUL.FTZ R102, R56, R90 ;  /* 0x0000005a38667220 */ /* 0x000fe20000410000 */
[----:B------:R-:W-:Y:S02]  /*32b0*/  IMAD.U32 R37, R36, 0x10000, RZ ;  /* 0x0001000024257824 */ /* 0x000fe400078e00ff */
[-C--:B------:R-:W-:Y:S01]  /*32c0*/  FMUL.FTZ R103, R56, R86.reuse ;  /* 0x0000005638677220 */ /* 0x080fe20000410000 */
[----:B------:R-:W-:Y:S01]  /*32d0*/  LOP3.LUT R36, R36, 0xffff0000, RZ, 0xc0, !PT ;  /* 0xffff000024247812 */ /* 0x000fe200078ec0ff */
[----:B------:R-:W-:Y:S01]  /*32e0*/  FMUL.FTZ R56, R58, R91 ;  /* 0x0000005b3a387220 */ /* 0x000fe20000410000 */
[----:B------:R-:W-:Y:S01]  /*32f0*/  LOP3.LUT R98, R98, 0xffff0000, RZ, 0xc0, !PT ;  /* 0xffff000062627812 */ /* 0x000fe200078ec0ff */
[-C--:B------:R-:W-:Y:S01]  /*3300*/  FMUL.FTZ R58, R58, R87.reuse ;  /* 0x000000573a3a7220 */ /* 0x080fe20000410000 */
[----:B------:R-:W-:Y:S01]  /*3310*/  LOP3.LUT R100, R100, 0xffff0000, RZ, 0xc0, !PT ;  /* 0xffff000064647812 */ /* 0x000fe200078ec0ff */
[----:B------:R-:W-:Y:S01]  /*3320*/  FFMA.FTZ R102, R39, R86, -R102 ;  /* 0x0000005627667223 */ /* 0x000fe20000010866 */
[----:B------:R-:W-:Y:S01]  /*3330*/  SHF.L.U32 R101, R101, 0x10, RZ ;  /* 0x0000001065657819 */ /* 0x000fe200000006ff */
[----:B------:R-:W-:Y:S01]  /*3340*/  FFMA.FTZ R103, R39, R90, R103 ;  /* 0x0000005a27677223 */ /* 0x000fe20000010067 */
[----:B------:R-:W-:Y:S01]  /*3350*/  FFMA.FTZ R87, R57, R87, -R56 ;  /* 0x0000005739577223 */ /* 0x000fe20000010838 */
[C---:B------:R-:W-:Y:S01]  /*3360*/  FMUL.FTZ R39, R59.reuse, R98 ;  /* 0x000000623b277220 */ /* 0x040fe20000410000 */
[C---:B------:R-:W-:Y:S01]  /*3370*/  FMUL.FTZ R56, R36.reuse, R99 ;  /* 0x0000006324387220 */ /* 0x040fe20000410000 */
[-C--:B------:R-:W-:Y:S01]  /*3380*/  FMUL.FTZ R59, R59, R100.reuse ;  /* 0x000000643b3b7220 */ /* 0x080fe20000410000 */
[-C--:B------:R-:W-:Y:S01]  /*3390*/  FMUL.FTZ R36, R36, R101.reuse ;  /* 0x0000006524247220 */ /* 0x080fe20000410000 */
[C---:B------:R-:W-:Y:S01]  /*33a0*/  FFMA.FTZ R39, R38.reuse, R100, -R39 ;  /* 0x0000006426277223 */ /* 0x040fe20000010827 */
[C---:B------:R-:W-:Y:S01]  /*33b0*/  FFMA.FTZ R56, R37.reuse, R101, -R56 ;  /* 0x0000006525387223 */ /* 0x040fe20000010838 */
[----:B------:R-:W-:Y:S01]  /*33c0*/  FFMA.FTZ R38, R38, R98, R59 ;  /* 0x0000006226267223 */ /* 0x000fe2000001003b */
[----:B------:R-:W-:Y:S01]  /*33d0*/  FFMA.FTZ R37, R37, R99, R36 ;  /* 0x0000006325257223 */ /* 0x000fe20000010024 */
[----:B------:R-:W-:Y:S01]  /*33e0*/  FFMA.FTZ R58, R57, R91, R58 ;  /* 0x0000005b393a7223 */ /* 0x000fe2000001003a */
[----:B------:R-:W-:-:S02]  /*33f0*/  F2FP.BF16.F32.PACK_AB R102, R103, R102 ;  /* 0x000000666766723e */ /* 0x000fc400000010ff */
[----:B------:R-:W-:Y:S02]  /*3400*/  F2FP.BF16.F32.PACK_AB R39, R38, R39 ;  /* 0x000000272627723e */ /* 0x000fe400000010ff */
[----:B------:R-:W-:Y:S01]  /*3410*/  F2FP.BF16.F32.PACK_AB R36, R37, R56 ;  /* 0x000000382524723e */ /* 0x000fe200000010ff */
[----:B------:R-:W-:Y:S01]  /*3420*/  IMAD.MOV.U32 R37, RZ, RZ, R102 ;  /* 0x000000ffff257224 */ /* 0x000fe200078e0066 */
[----:B------:R-:W-:-:S07]  /*3430*/  F2FP.BF16.F32.PACK_AB R38, R58, R87 ;  /* 0x000000573a26723e */ /* 0x000fce00000010ff */
.L_x_337:
[----:B------:R-:W-:Y:S05]  /*3440*/  BSYNC B2 ;  /* 0x0000000000027941 */ /* 0x000fea0003800000 */
.L_x_336:
[----:B--2---:R2:W-:Y:S02]  /*3450*/  STG.E.128 desc[UR56][R46.64+0x40], R36 ;  /* 0x000040242e007986 */ /* 0x0045e4000c101d38 */
.L_x_331:
[----:B------:R-:W-:Y:S05]  /*3460*/  BSYNC B1 ;  /* 0x0000000000017941 */ /* 0x000fea0003800000 */
.L_x_330:
[----:B------:R-:W-:Y:S05]  /*3470*/  @P5 BRA `(.L_x_338) ;  /* 0x0000001c00e85947 */ /* 0x000fea0003800000 */
[----:B------:R-:W-:Y:S04]  /*3480*/  BSSY B1, `(.L_x_339) ;  /* 0x0000036000017945 */ /* 0x000fe80003800000 */
[----:B------:R-:W-:Y:S05]  /*3490*/  @P1 BRA `(.L_x_340) ;  /* 0x0000000000d01947 */ /* 0x000fea0003800000 */
[----:B-12---:R1:W2:Y:S01]  /*34a0*/  LDS.128 R36, [R89+0x15000] ;  /* 0x0150000059247984 */ /* 0x0062a20000000c00 */
[----:B------:R-:W-:Y:S01]  /*34b0*/  ISETP.GE.AND P4, PT, R60, R94, PT ;  /* 0x0000005e3c00720c */ /* 0x000fe20003f86270 */
[----:B------:R-:W-:-:S12]  /*34c0*/  BSSY B2, `(.L_x_341) ;  /* 0x0000030000027945 */ /* 0x000fd80003800000 */
[----:B-1----:R-:W-:Y:S05]  /*34d0*/  @P4 BRA `(.L_x_342) ;  /* 0x0000000000b84947 */ /* 0x002fea0003800000 */
[----:B------:R-:W-:Y:S01]  /*34e0*/  SHF.R.U64 R56, R50, 0x10, R51 ;  /* 0x0000001032387819 */ /* 0x000fe20000001233 */
[----:B--2---:R-:W-:Y:S01]  /*34f0*/  IMAD.U32 R46, R38, 0x10000, RZ ;  /* 0x00010000262e7824 */ /* 0x004fe200078e00ff */
[----:B------:R-:W-:Y:S01]  /*3500*/  SHF.R.U64 R57, R48, 0x10, R49 ;  /* 0x0000001030397819 */ /* 0x000fe20000001231 */
[----:B------:R-:W-:Y:S01]  /*3510*/  IMAD.U32 R48, R39, 0x10000, RZ ;  /* 0x0001000027307824 */ /* 0x000fe200078e00ff */
[----:B------:R-:W-:Y:S02]  /*3520*/  SHF.R.U32.HI R50, RZ, 0x10, R51 ;  /* 0x00000010ff327819 */ /* 0x000fe40000011633 */
[----:B------:R-:W-:Y:S02]  /*3530*/  SHF.R.U32.HI R58, RZ, 0x10, R49 ;  /* 0x00000010ff3a7819 */ /* 0x000fe40000011631 */
[----:B------:R-:W-:Y:S02]  /*3540*/  PRMT R95, R95, 0x5410, R56 ;  /* 0x000054105f5f7816 */ /* 0x000fe40000000038 */
[----:B------:R-:W-:-:S02]  /*3550*/  PRMT R92, R92, 0x5410, R57 ;  /* 0x000054105c5c7816 */ /* 0x000fc40000000039 */
[----:B------:R-:W-:Y:S02]  /*3560*/  PRMT R97, R97, 0x5410, R50 ;  /* 0x0000541061617816 */ /* 0x000fe40000000032 */
[----:B------:R-:W-:Y:S02]  /*3570*/  LOP3.LUT R49, R39, 0xffff0000, RZ, 0xc0, !PT ;  /* 0xffff000027317812 */ /* 0x000fe400078ec0ff */
[----:B------:R-:W-:Y:S01]  /*3580*/  PRMT R93, R93, 0x5410, R58 ;  /* 0x000054105d5d7816 */ /* 0x000fe2000000003a */
[----:B------:R-:W-:Y:S01]  /*3590*/  IMAD.U32 R57, R97, 0x10000, RZ ;  /* 0x0001000061397824 */ /* 0x000fe200078e00ff */
[----:B------:R-:W-:Y:S02]  /*35a0*/  LOP3.LUT R39, R37, 0xffff0000, RZ, 0xc0, !PT ;  /* 0xffff000025277812 */ /* 0x000fe400078ec0ff */
[----:B------:R-:W-:Y:S01]  /*35b0*/  LOP3.LUT R56, R95, 0xffff0000, RZ, 0xc0, !PT ;  /* 0xffff00005f387812 */ /* 0x000fe200078ec0ff */
[----:B------:R-:W-:Y:S01]  /*35c0*/  IMAD.U32 R51, R93, 0x10000, RZ ;  /* 0x000100005d337824 */ /* 0x000fe200078e00ff */
[C---:B------:R-:W-:Y:S01]  /*35d0*/  LOP3.LUT R50, R92.reuse, 0xffff0000, RZ, 0xc0, !PT ;  /* 0xffff00005c327812 */ /* 0x040fe200078ec0ff */
[----:B------:R-:W-:Y:S01]  /*35e0*/  IMAD.U32 R92, R92, 0x10000, RZ ;  /* 0x000100005c5c7824 */ /* 0x000fe200078e00ff */
[----:B------:R-:W-:Y:S01]  /*35f0*/  LOP3.LUT R47, R38, 0xffff0000, RZ, 0xc0, !PT ;  /* 0xffff0000262f7812 */ /* 0x000fe200078ec0ff */
[----:B------:R-:W-:-:S02]  /*3600*/  IMAD.U32 R38, R37, 0x10000, RZ ;  /* 0x0001000025267824 */ /* 0x000fc400078e00ff */
[C---:B------:R-:W-:Y:S01]  /*3610*/  FMUL.FTZ R59, R39.reuse, R56 ;  /* 0x00000038273b7220 */ /* 0x040fe20000410000 */
[C---:B------:R-:W-:Y:S02]  /*3620*/  IMAD.U32 R37, R36.reuse, 0x10000, RZ ;  /* 0x0001000024257824 */ /* 0x040fe400078e00ff */
[-C--:B------:R-:W-:Y:S01]  /*3630*/  FMUL.FTZ R39, R39, R50.reuse ;  /* 0x0000003227277220 */ /* 0x080fe20000410000 */
[----:B------:R-:W-:Y:S01]  /*3640*/  LOP3.LUT R36, R36, 0xffff0000, RZ, 0xc0, !PT ;  /* 0xffff000024247812 */ /* 0x000fe200078ec0ff */
[----:B------:R-:W-:Y:S01]  /*3650*/  FMUL.FTZ R87, R47, R57 ;  /* 0x000000392f577220 */ /* 0x000fe20000410000 */
[----:B------:R-:W-:Y:S01]  /*3660*/  SHF.L.U32 R95, R95, 0x10, RZ ;  /* 0x000000105f5f7819 */ /* 0x000fe200000006ff */
[-C--:B------:R-:W-:Y:S01]  /*3670*/  FMUL.FTZ R47, R47, R51.reuse ;  /* 0x000000332f2f7220 */ /* 0x080fe20000410000 */
[----:B------:R-:W-:Y:S01]  /*3680*/  LOP3.LUT R97, R97, 0xffff0000, RZ, 0xc0, !PT ;  /* 0xffff000061617812 */ /* 0x000fe200078ec0ff */
[C---:B------:R-:W-:Y:S01]  /*3690*/  FFMA.FTZ R59, R38.reuse, R50, -R59 ;  /* 0x00000032263b7223 */ /* 0x040fe2000001083b */
[----:B------:R-:W-:Y:S01]  /*36a0*/  LOP3.LUT R93, R93, 0xffff0000, RZ, 0xc0, !PT ;  /* 0xffff00005d5d7812 */ /* 0x000fe200078ec0ff */
[----:B------:R-:W-:Y:S01]  /*36b0*/  FFMA.FTZ R56, R38, R56, R39 ;  /* 0x0000003826387223 */ /* 0x000fe20000010027 */
[----:B------:R-:W-:Y:S01]  /*36c0*/  FFMA.FTZ R87, R46, R51, -R87 ;  /* 0x000000332e577223 */ /* 0x000fe20000010857 */
[----:B------:R-:W-:Y:S01]  /*36d0*/  FMUL.FTZ R38, R36, R95 ;  /* 0x0000005f24267220 */ /* 0x000fe20000410000 */
[----:B------:R-:W-:Y:S01]  /*36e0*/  FFMA.FTZ R46, R46, R57, R47 ;  /* 0x000000392e2e7223 */ /* 0x000fe2000001002f */
[-C--:B------:R-:W-:Y:S01]  /*36f0*/  FMUL.FTZ R36, R36, R92.reuse ;  /* 0x0000005c24247220 */ /* 0x080fe20000410000 */
[C---:B------:R-:W-:Y:S01]  /*3700*/  FMUL.FTZ R39, R49.reuse, R97 ;  /* 0x0000006131277220 */ /* 0x040fe20000410000 */
[----:B------:R-:W-:Y:S01]  /*3710*/  FMUL.FTZ R50, R49, R93 ;  /* 0x0000005d31327220 */ /* 0x000fe20000410000 */
[C---:B------:R-:W-:Y:S01]  /*3720*/  FFMA.FTZ R38, R37.reuse, R92, -R38 ;  /* 0x0000005c25267223 */ /* 0x040fe20000010826 */
[----:B------:R-:W-:Y:S01]  /*3730*/  FFMA.FTZ R37, R37, R95, R36 ;  /* 0x0000005f25257223 */ /* 0x000fe20000010024 */
[C---:B------:R-:W-:Y:S01]  /*3740*/  FFMA.FTZ R39, R48.reuse, R93, -R39 ;  /* 0x0000005d30277223 */ /* 0x040fe20000010827 */
[----:B------:R-:W-:Y:S01]  /*3750*/  FFMA.FTZ R50, R48, R97, R50 ;  /* 0x0000006130327223 */ /* 0x000fe20000010032 */
[----:B------:R-:W-:-:S02]  /*3760*/  F2FP.BF16.F32.PACK_AB R56, R56, R59 ;  /* 0x0000003b3838723e */ /* 0x000fc400000010ff */
[----:B------:R-:W-:Y:S02]  /*3770*/  F2FP.BF16.F32.PACK_AB R46, R46, R87 ;  /* 0x000000572e2e723e */ /* 0x000fe400000010ff */
[----:B------:R-:W-:Y:S01]  /*3780*/  F2FP.BF16.F32.PACK_AB R36, R37, R38 ;  /* 0x000000262524723e */ /* 0x000fe200000010ff */
[----:B------:R-:W-:Y:S01]  /*3790*/  IMAD.MOV.U32 R37, RZ, RZ, R56 ;  /* 0x000000ffff257224 */ /* 0x000fe200078e0038 */
[----:B------:R-:W-:Y:S01]  /*37a0*/  F2FP.BF16.F32.PACK_AB R39, R50, R39 ;  /* 0x000000273227723e */ /* 0x000fe200000010ff */
[----:B------:R-:W-:-:S07]  /*37b0*/  IMAD.MOV.U32 R38, RZ, RZ, R46 ;  /* 0x000000ffff267224 */ /* 0x000fce00078e002e */
.L_x_342:
[----:B------:R-:W-:Y:S05]  /*37c0*/  BSYNC B2 ;  /* 0x0000000000027941 */ /* 0x000fea0003800000 */
.L_x_341:
[----:B--2---:R3:W-:Y:S02]  /*37d0*/  STG.E.128 desc[UR56][R44.64], R36 ;  /* 0x000000242c007986 */ /* 0x0047e4000c101d38 */
.L_x_340:
[----:B------:R-:W-:Y:S05]  /*37e0*/  BSYNC B1 ;  /* 0x0000000000017941 */ /* 0x000fea0003800000 */
.L_x_339:
[----:B------:R-:W-:Y:S05]  /*37f0*/  @P2 BRA `(.L_x_338) ;  /* 0x0000001c00082947 */ /* 0x000fea0003800000 */
[----:B-123--:R1:W2:Y:S01]  /*3800*/  LDS.128 R36, [R85+0x15000] ;  /* 0x0150000055247984 */ /* 0x00e2a20000000c00 */
[----:B------:R-:W-:Y:S01]  /*3810*/  VIADD R47, R60, 0x10 ;  /* 0x000000103c2f7836 */ /* 0x000fe20000000000 */
[----:B------:R-:W-:Y:S04]  /*3820*/  BSSY B1, `(.L_x_343) ;  /* 0x0000031000017945 */ /* 0x000fe80003800000 */
[----:B------:R-:W-:-:S13]  /*3830*/  ISETP.GE.AND P4, PT, R47, R94, PT ;  /* 0x0000005e2f00720c */ /* 0x000fda0003f86270 */
[----:B-1----:R-:W-:Y:S05]  /*3840*/  @P4 BRA `(.L_x_344) ;  /* 0x0000000000b84947 */ /* 0x002fea0003800000 */
[----:B------:R-:W-:Y:S02]  /*3850*/  SHF.R.U32.HI R46, RZ, 0x10, R43 ;  /* 0x00000010ff2e7819 */ /* 0x000fe4000001162b */
[----:B------:R-:W-:Y:S02]  /*3860*/  SHF.R.U32.HI R48, RZ, 0x10, R41 ;  /* 0x00000010ff307819 */ /* 0x000fe40000011629 */
[----:B------:R-:W-:Y:S01]  /*3870*/  SHF.R.U64 R47, R42, 0x10, R43 ;  /* 0x000000102a2f7819 */ /* 0x000fe2000000122b */
[----:B--2---:R-:W-:Y:S01]  /*3880*/  IMAD.U32 R42, R39, 0x10000, RZ ;  /* 0x00010000272a7824 */ /* 0x004fe200078e00ff */
[----:B------:R-:W-:Y:S01]  /*3890*/  SHF.R.U64 R49, R40, 0x10, R41 ;  /* 0x0000001028317819 */ /* 0x000fe20000001229 */
[----:B------:R-:W-:Y:S01]  /*38a0*/  IMAD.U32 R40, R38, 0x10000, RZ ;  /* 0x0001000026287824 */ /* 0x000fe200078e00ff */
[----:B------:R-:W-:Y:S02]  /*38b0*/  PRMT R55, R55, 0x5410, R46 ;  /* 0x0000541037377816 */ /* 0x000fe4000000002e */
[----:B------:R-:W-:-:S02]  /*38c0*/  PRMT R53, R53, 0x5410, R48 ;  /* 0x0000541035357816 */ /* 0x000fc40000000030 */
[----:B------:R-:W-:Y:S02]  /*38d0*/  PRMT R54, R54, 0x5410, R47 ;  /* 0x0000541036367816 */ /* 0x000fe4000000002f */
[----:B------:R-:W-:Y:S01]  /*38e0*/  LOP3.LUT R41, R38, 0xffff0000, RZ, 0xc0, !PT ;  /* 0xffff000026297812 */ /* 0x000fe200078ec0ff */
[----:B------:R-:W-:Y:S01]  /*38f0*/  IMAD.U32 R47, R53, 0x10000, RZ ;  /* 0x00010000352f7824 */ /* 0x000fe200078e00ff */
[----:B------:R-:W-:Y:S01]  /*3900*/  LOP3.LUT R43, R39, 0xffff0000, RZ, 0xc0, !PT ;  /* 0xffff0000272b7812 */ /* 0x000fe200078ec0ff */
[----:B------:R-:W-:Y:S01]  /*3910*/  IMAD.U32 R38, R37, 0x10000, RZ ;  /* 0x0001000025267824 */ /* 0x000fe200078e00ff */
[----:B------:R-:W-:Y:S01]  /*3920*/  PRMT R52, R52, 0x5410, R49 ;  /* 0x0000541034347816 */ /* 0x000fe20000000031 */
[----:B------:R-:W-:Y:S01]  /*3930*/  IMAD.U32 R49, R55, 0x10000, RZ ;  /* 0x0001000037317824 */ /* 0x000fe200078e00ff */
[----:B------:R-:W-:Y:S02]  /*3940*/  LOP3.LUT R39, R37, 0xffff0000, RZ, 0xc0, !PT ;  /* 0xffff000025277812 */ /* 0x000fe400078ec0ff */
[----:B------:R-:W-:Y:S01]  /*3950*/  LOP3.LUT R48, R54, 0xffff0000, RZ, 0xc0, !PT ;  /* 0xffff000036307812 */ /* 0x000fe200078ec0ff */
[C---:B------:R-:W-:Y:S01]  /*3960*/  FMUL.FTZ R57, R41.reuse, R49 ;  /* 0x0000003129397220 */ /* 0x040fe20000410000 */
[----:B------:R-:W-:Y:S01]  /*3970*/  LOP3.LUT R46, R52, 0xffff0000, RZ, 0xc0, !PT ;  /* 0xffff0000342e7812 */ /* 0x000fe200078ec0ff */
[-C--:B------:R-:W-:Y:S01]  /*3980*/  FMUL.FTZ R41, R41, R47.reuse ;  /* 0x0000002f29297220 */ /* 0x080fe20000410000 */
[----:B------:R-:W-:Y:S01]  /*3990*/  LOP3.LUT R55, R55, 0xffff0000, RZ, 0xc0, !PT ;  /* 0xffff000037377812 */ /* 0x000fe200078ec0ff */
[----:B------:R-:W-:Y:S01]  /*39a0*/  FMUL.FTZ R51, R39, R48 ;  /* 0x0000003027337220 */ /* 0x000fe20000410000 */
[----:B------:R-:W-:Y:S01]  /*39b0*/  LOP3.LUT R53, R53, 0xffff0000, RZ, 0xc0, !PT ;  /* 0xffff000035357812 */ /* 0x000fe200078ec0ff */
[----:B------:R-:W-:Y:S01]  /*39c0*/  FFMA.FTZ R57, R40, R47, -R57 ;  /* 0x0000002f28397223 */ /* 0x000fe20000010839 */
[C---:B------:R-:W-:Y:S01]  /*39d0*/  SHF.L.U32 R37, R36.reuse, 0x10, RZ ;  /* 0x0000001024257819 */ /* 0x040fe200000006ff */
[-C--:B------:R-:W-:Y:S01]  /*39e0*/  FMUL.FTZ R39, R39, R46.reuse ;  /* 0x0000002e27277220 */ /* 0x080fe20000410000 */
[----:B------:R-:W-:Y:S01]  /*39f0*/  LOP3.LUT R36, R36, 0xffff0000, RZ, 0xc0, !PT ;  /* 0xffff000024247812 */ /* 0x000fe200078ec0ff */
[----:B------:R-:W-:Y:S01]  /*3a00*/  FFMA.FTZ R51, R38, R46, -R51 ;  /* 0x0000002e26337223 */ /* 0x000fe20000010833 */
[----:B------:R-:W-:Y:S01]  /*3a10*/  FFMA.FTZ R40, R40, R49, R41 ;  /* 0x0000003128287223 */ /* 0x000fe20000010029 */
[----:B------:R-:W-:-:S02]  /*3a20*/  IMAD.U32 R54, R54, 0x10000, RZ ;  /* 0x0001000036367824 */ /* 0x000fc400078e00ff */
[C---:B------:R-:W-:Y:S01]  /*3a30*/  FMUL.FTZ R41, R43.reuse, R55 ;  /* 0x000000372b297220 */ /* 0x040fe20000410000 */
[----:B------:R-:W-:Y:S02]  /*3a40*/  IMAD.U32 R52, R52, 0x10000, RZ ;  /* 0x0001000034347824 */ /* 0x000fe400078e00ff */
[-C--:B------:R-:W-:Y:S01]  /*3a50*/  FMUL.FTZ R46, R43, R53.reuse ;  /* 0x000000352b2e7220 */ /* 0x080fe20000410000 */
[----:B------:R-:W-:Y:S01]  /*3a60*/  FFMA.FTZ R48, R38, R48, R39 ;  /* 0x0000003026307223 */ /* 0x000fe20000010027 */
[C---:B------:R-:W-:Y:S01]  /*3a70*/  FMUL.FTZ R38, R36.reuse, R54 ;  /* 0x0000003624267220 */ /* 0x040fe20000410000 */
[-C--:B------:R-:W-:Y:S01]  /*3a80*/  FMUL.FTZ R39, R36, R52.reuse ;  /* 0x0000003424277220 */ /* 0x080fe20000410000 */
        /* <DEDUP_REMOVED lines=10> */
.L_x_344:
[----:B------:R-:W-:Y:S05]  /*3b30*/  BSYNC B1 ;  /* 0x0000000000017941 */ /* 0x000fea0003800000 */
.L_x_343:
[----:B--2---:R1:W-:Y:S01]  /*3b40*/  STG.E.128 desc[UR56][R44.64+0x40], R36 ;  /* 0x000040242c007986 */ /* 0x0043e2000c101d38 */
[----:B------:R-:W-:Y:S05]  /*3b50*/  BRA `(.L_x_338) ;  /* 0x0000001800307947 */ /* 0x000fea0003800000 */
.L_x_322:
[C---:B------:R-:W-:Y:S02]  /*3b60*/  ISETP.GE.AND P3, PT, R18.reuse, R88, PT ;  /* 0x000000581200720c */ /* 0x040fe40003f66270 */
[----:B0-----:R-:W-:Y:S02]  /*3b70*/  CS2R R42, SRZ ;  /* 0x00000000002a7805 */ /* 0x001fe4000001ff00 */
[----:B------:R-:W-:Y:S01]  /*3b80*/  CS2R R40, SRZ ;  /* 0x0000000000287805 */ /* 0x000fe2000001ff00 */
[----:B------:R-:W-:Y:S01]  /*3b90*/  VIADD R48, R18, 0x60 ;  /* 0x0000006012307836 */ /* 0x000fe20000000000 */
[----:B------:R-:W-:-:S13]  /*3ba0*/  ISETP.GE.OR P3, PT, R16, R94, P3 ;  /* 0x0000005e1000720c */ /* 0x000fda0001f66670 */
[----:B------:R-:W0:Y:S01]  /*3bb0*/  @!P3 LDC.64 R44, c[0x0][0x3c8] ;  /* 0x0000f200ff2cbb82 */ /* 0x000e220000000a00 */
[----:B------:R-:W-:-:S05]  /*3bc0*/  @!P3 IADD3 R38, P4, R20, R54, RZ ;  /* 0x000000361426b210 */ /* 0x000fca0007f9e0ff */
[----:B------:R-:W-:Y:S01]  /*3bd0*/  @!P3 IMAD.X R39, R95, 0x1, R70, P4 ;  /* 0x000000015f27b824 */ /* 0x000fe200020e0646 */
[----:B------:R-:W-:Y:S01]  /*3be0*/  @!P3 IADD3 R36, P4, R10, R52, RZ ;  /* 0x000000340a24b210 */ /* 0x000fe20007f9e0ff */
[----:B------:R-:W1:Y:S03]  /*3bf0*/  @!P3 LDC.64 R46, c[0x0][0x3e0] ;  /* 0x0000f800ff2ebb82 */ /* 0x000e660000000a00 */
[----:B------:R-:W-:Y:S02]  /*3c00*/  @!P3 IADD3.X R37, R84, R69, RZ, P4, !PT ;  /* 0x000000455425b210 */ /* 0x000fe400027fe4ff */
[----:B0-----:R-:W-:-:S04]  /*3c10*/  @!P3 LEA R44, P4, R38, R44, 0x1 ;  /* 0x0000002c262cb211 */ /* 0x001fc800078808ff */
[----:B------:R-:W-:Y:S02]  /*3c20*/  @!P3 LEA.HI.X R45, R38, R45, R39, 0x1, P4 ;  /* 0x0000002d262db211 */ /* 0x000fe400020f0c27 */
[----:B------:R-:W-:Y:S02]  /*3c30*/  CS2R R38, SRZ ;  /* 0x0000000000267805 */ /* 0x000fe4000001ff00 */
[----:B-1----:R-:W-:-:S04]  /*3c40*/  @!P3 LEA R46, P4, R36, R46, 0x1 ;  /* 0x0000002e242eb211 */ /* 0x002fc800078808ff */
[----:B------:R-:W-:Y:S02]  /*3c50*/  @!P3 LEA.HI.X R47, R36, R47, R37, 0x1, P4 ;  /* 0x0000002f242fb211 */ /* 0x000fe400020f0c25 */
[----:B------:R-:W-:-:S03]  /*3c60*/  CS2R R36, SRZ ;  /* 0x0000000000247805 */ /* 0x000fc6000001ff00 */
[----:B------:R0:W5:Y:S04]  /*3c70*/  @!P3 LDG.E.128 R40, desc[UR56][R46.64] ;  /* 0x000000382e28b981 */ /* 0x000168000c1e1d00 */
[----:B------:R1:W5:Y:S01]  /*3c80*/  @!P3 LDG.E.128 R36, desc[UR56][R44.64] ;  /* 0x000000382c24b981 */ /* 0x000362000c1e1d00 */
[----:B------:R-:W-:-:S04]  /*3c90*/  ISETP.GE.AND P3, PT, R48, R88, PT ;  /* 0x000000583000720c */ /* 0x000fc80003f66270 */
[CC--:B------:R-:W-:Y:S01]  /*3ca0*/  ISETP.GE.OR P3, PT, R16.reuse, R94.reuse, P3 ;  /* 0x0000005e1000720c */ /* 0x0c0fe20001f66670 */
[----:B------:R-:W-:Y:S01]  /*3cb0*/  BSSY B1, `(.L_x_345) ;  /* 0x000001b000017945 */ /* 0x000fe20003800000 */
[----:B0-----:R-:W-:Y:S02]  /*3cc0*/  CS2R R46, SRZ ;  /* 0x00000000002e7805 */ /* 0x001fe4000001ff00 */
[----:B------:R-:W-:Y:S02]  /*3cd0*/  CS2R R50, SRZ ;  /* 0x0000000000327805 */ /* 0x000fe4000001ff00 */
[----:B------:R-:W-:Y:S02]  /*3ce0*/  CS2R R48, SRZ ;  /* 0x0000000000307805 */ /* 0x000fe4000001ff00 */
[----:B-1----:R-:W-:Y:S02]  /*3cf0*/  CS2R R44, SRZ ;  /* 0x00000000002c7805 */ /* 0x002fe4000001ff00 */
[----:B------:R-:W-:-:S03]  /*3d00*/  ISETP.GE.AND P4, PT, R16, R94, PT ;  /* 0x0000005e1000720c */ /* 0x000fc60003f86270 */
[----:B------:R-:W-:Y:S10]  /*3d10*/  @P3 BRA `(.L_x_346) ;  /* 0x0000000000503947 */ /* 0x000ff40003800000 */
[----:B------:R-:W0:Y:S01]  /*3d20*/  LDC.64 R44, c[0x0][0x3d8] ;  /* 0x0000f600ff2c7b82 */ /* 0x000e220000000a00 */
[----:B------:R-:W-:Y:S01]  /*3d30*/  IMAD.MOV.U32 R55, RZ, RZ, R95 ;  /* 0x000000ffff377224 */ /* 0x000fe200078e005f */
[----:B------:R-:W-:Y:S01]  /*3d40*/  ULDC.64 UR4, c[0x0][0x3c8] ;  /* 0x0000f20000047ab9 */ /* 0x000fe20000000a00 */
[----:B------:R-:W-:Y:S02]  /*3d50*/  IMAD.MOV.U32 R53, RZ, RZ, R84 ;  /* 0x000000ffff357224 */ /* 0x000fe400078e0054 */
        /* <DEDUP_REMOVED lines=14> */
[----:B------:R-:W5:Y:S04]  /*3e40*/  LDG.E.128 R44, desc[UR56][R44.64] ;  /* 0x000000382c2c7981 */ /* 0x000f68000c1e1d00 */
[----:B------:R-:W5:Y:S03]  /*3e50*/  LDG.E.128 R48, desc[UR56][R48.64] ;  /* 0x0000003830307981 */ /* 0x000f66000c1e1d00 */
.L_x_346:
[----:B------:R-:W-:Y:S05]  /*3e60*/  BSYNC B1 ;  /* 0x0000000000017941 */ /* 0x000fea0003800000 */
.L_x_345:
[----:B------:R-:W2:Y:S01]  /*3e70*/  LDL R56, [R1+0x14] ;  /* 0x0000140001387983 */ /* 0x000ea20000100800 */
[----:B-----5:R-:W-:Y:S02]  /*3e80*/  IMAD.MOV.U32 R53, RZ, RZ, R47 ;  /* 0x000000ffff357224 */ /* 0x020fe400078e002f */
[----:B------:R-:W-:Y:S02]  /*3e90*/  IMAD.MOV.U32 R54, RZ, RZ, R44 ;  /* 0x000000ffff367224 */ /* 0x000fe400078e002c */
        /* <DEDUP_REMOVED lines=9> */
[----:B------:R-:W-:-:S02]  /*3f30*/  MOV R52, R50 ;  /* 0x0000003200347202 */ /* 0x000fc40000000f00 */
        /* <DEDUP_REMOVED lines=15> */
[----:B------:R-:W-:Y:S02]  /*4030*/  MOV R52, R42 ;  /* 0x0000002a00347202 */ /* 0x000fe40000000f00 */
[----:B------:R-:W-:Y:S02]  /*4040*/  PRMT R108, R108, 0x5410, R53 ;  /* 0x000054106c6c7816 */ /* 0x000fe40000000035 */
[----:B------:R-:W-:Y:S02]  /*4050*/  PRMT R107, R107, 0x5410, R52 ;  /* 0x000054106b6b7816 */ /* 0x000fe40000000034 */
[----:B------:R-:W-:Y:S02]  /*4060*/  PRMT R119, R54, 0x7610, R119 ;  /* 0x0000761036777816 */ /* 0x000fe40000000077 */
[----:B------:R-:W-:Y:S02]  /*4070*/  PRMT R123, R55, 0x7610, R123 ;  /* 0x00007610377b7816 */ /* 0x000fe4000000007b */
[----:B--2---:R-:W-:-:S13]  /*4080*/  ISETP.NE.AND P3, PT, R56, 0x3, PT ;  /* 0x000000033800780c */ /* 0x004fda0003f65270 */
[----:B------:R-:W-:Y:S05]  /*4090*/  @!P3 BRA `(.L_x_347) ;  /* 0x000000000004b947 */ /* 0x000fea0003800000 */
[----:B------:R-:W-:Y:S01]  /*40a0*/  BPT.TRAP 0x1 ;  /* 0x000000040000795c */ /* 0x000fe20000300000 */
.L_x_347:
[----:B------:R-:W-:Y:S01]  /*40b0*/  IMAD R84, R19, 0x8, R2 ;  /* 0x0000000813547824 */ /* 0x000fe200078e0202 */
[----:B------:R-:W-:Y:S01]  /*40c0*/  SHF.L.U32 R96, R23, 0x1f, RZ ;  /* 0x0000001f17607819 */ /* 0x000fe200000006ff */
[----:B------:R-:W0:Y:S01]  /*40d0*/  LDC R98, c[0x0][0x2e4] ;  /* 0x0000b900ff627b82 */ /* 0x000e220000000800 */
[----:B------:R-:W-:Y:S02]  /*40e0*/  BSSY B1, `(.L_x_348) ;  /* 0x0000004000017945 */ /* 0x000fe40003800000 */
[----:B------:R-:W1:Y:S01]  /*40f0*/  SYNCS.PHASECHK.TRANS64.TRYWAIT P5, [R84+URZ+0x30890], R96 ;  /* 0x03089060540075a7 */ /* 0x000e6200080a017f */
[----:B0-----:R-:W-:Y:S01]  /*4100*/  IMAD.IADD R100, R98, 0x1, -R75 ;  /* 0x0000000162647824 */ /* 0x001fe200078e0a4b */
[----:B-1----:R-:W-:Y:S06]  /*4110*/  @!P5 BRA `(.L_x_349) ;  /* 0x0000012800f8d947 */ /* 0x002fec0003800000 */
.L_x_547:
[----:B------:R-:W-:Y:S05]  /*4120*/  BSYNC B1 ;  /* 0x0000000000017941 */ /* 0x000fea0003800000 */
.L_x_348:
[----:B------:R-:W-:Y:S01]  /*4130*/  ISETP.GE.OR P5, PT, R18, R88, P1 ;  /* 0x000000581200720c */ /* 0x000fe20000fa6670 */
[----:B------:R-:W-:-:S12]  /*4140*/  BSSY B1, `(.L_x_350) ;  /* 0x0000088000017945 */ /* 0x000fd80003800000 */
[----:B------:R-:W-:Y:S05]  /*4150*/  @P5 BRA `(.L_x_351) ;  /* 0x0000000800185947 */ /* 0x000fea0003800000 */
[----:B------:R-:W1:Y:S01]  /*4160*/  S2R R54, SR_TID.X ;  /* 0x0000000000367919 */ /* 0x000e620000002100 */
[----:B------:R-:W-:Y:S01]  /*4170*/  SHF.R.S32.HI R52, RZ, 0x1f, R18 ;  /* 0x0000001fff347819 */ /* 0x000fe20000011412 */
[-C--:B------:R-:W-:Y:S01]  /*4180*/  IMAD.WIDE.U32 R94, R18, R92.reuse, R90 ;  /* 0x0000005c125e7225 */ /* 0x080fe200078e005a */
[----:B------:R-:W-:Y:S03]  /*4190*/  BSSY B2, `(.L_x_352) ;  /* 0x0000076000027945 */ /* 0x000fe60003800000 */
[----:B------:R-:W-:Y:S01]  /*41a0*/  IMAD R52, R52, R92, RZ ;  /* 0x0000005c34347224 */ /* 0x000fe200078e02ff */
[----:B------:R-:W-:-:S03]  /*41b0*/  IADD3 R97, P5, P6, R62, R94, R67 ;  /* 0x0000005e3e617210 */ /* 0x000fc60007ebe043 */
[----:B------:R-:W-:Y:S01]  /*41c0*/  IMAD R53, R18, R93, R52 ;  /* 0x0000005d12357224 */ /* 0x000fe200078e0234 */
[----:B------:R-:W-:-:S03]  /*41d0*/  SEL R52, R75, R100, !P0 ;  /* 0x000000644b347207 */ /* 0x000fc60004000000 */
[----:B------:R-:W-:Y:S01]  /*41e0*/  IMAD.IADD R104, R53, 0x1, R95 ;  /* 0x0000000135687824 */ /* 0x000fe200078e025f */
[----:B------:R-:W-:-:S04]  /*41f0*/  SHF.R.S32.HI R53, RZ, 0x1f, R52 ;  /* 0x0000001fff357819 */ /* 0x000fc80000011434 */
[----:B------:R-:W-:Y:S02]  /*4200*/  LEA.HI R53, R53, R52, RZ, 0x4 ;  /* 0x0000003435357211 */ /* 0x000fe400078f20ff */
[----:B------:R-:W-:Y:S02]  /*4210*/  IADD3.X R102, R83, R104, R66, P5, P6 ;  /* 0x0000006853667210 */ /* 0x000fe40002fec442 */
[----:B------:R-:W-:-:S04]  /*4220*/  LEA.HI.SX32 R53, R53, R68, 0x1c ;  /* 0x0000004435357211 */ /* 0x000fc800078fe2ff */
[----:B------:R-:W-:Y:S01]  /*4230*/  SHF.L.U32 R99, R53, 0x3, RZ ;  /* 0x0000000335637819 */ /* 0x000fe200000006ff */
[----:B------:R-:W-:-:S03]  /*4240*/  IMAD R53, R19, 0x3000, R65 ;  /* 0x0000300013357824 */ /* 0x000fc600078e0241 */
[----:B------:R-:W-:Y:S01]  /*4250*/  LOP3.LUT R52, R80, 0x38, R99, 0xf8, !PT ;  /* 0x0000003850347812 */ /* 0x000fe200078ef863 */
[----:B-1----:R-:W-:Y:S02]  /*4260*/  VIADD R55, R54, 0xffffff80 ;  /* 0xffffff8036377836 */ /* 0x002fe40000000000 */
[----:B------:R-:W-:Y:S01]  /*4270*/  IMAD R53, R53, 0x2, R2 ;  /* 0x0000000235357824 */ /* 0x000fe200078e0202 */
[----:B------:R-:W-:Y:S02]  /*4280*/  LOP3.LUT R52, R52, R77, RZ, 0x3c, !PT ;  /* 0x0000004d34347212 */ /* 0x000fe400078e3cff */
[----:B------:R-:W-:-:S04]  /*4290*/  SHF.R.S32.HI R54, RZ, 0x1f, R55 ;  /* 0x0000001fff367819 */ /* 0x000fc80000011437 */
[----:B------:R-:W-:-:S04]  /*42a0*/  LEA.HI R54, R54, R55, RZ, 0x5 ;  /* 0x0000003736367211 */ /* 0x000fc800078f28ff */
[----:B------:R-:W-:-:S05]  /*42b0*/  SHF.R.S32.HI R54, RZ, 0x5, R54 ;  /* 0x00000005ff367819 */ /* 0x000fca0000011436 */
[----:B------:R-:W-:-:S04]  /*42c0*/  IMAD R52, R54, 0x200, R52 ;  /* 0x0000020036347824 */ /* 0x000fc800078e0234 */
[----:B------:R-:W-:-:S04]  /*42d0*/  IMAD R55, R19, 0x3000, R52 ;  /* 0x0000300013377824 */ /* 0x000fc800078e0234 */
[----:B------:R-:W-:Y:S02]  /*42e0*/  IMAD R56, R55, 0x2, R2 ;  /* 0x0000000237387824 */ /* 0x000fe400078e0202 */
[----:B------:R-:W1:Y:S04]  /*42f0*/  LDS.128 R52, [R53+0x12400] ;  /* 0x0124000035347984 */ /* 0x000e680000000c00 */
[----:B------:R-:W2:Y:S01]  /*4300*/  LDS.128 R56, [R56+0x12400] ;  /* 0x0124000038387984 */ /* 0x000ea20000000c00 */
[----:B------:R-:W-:Y:S05]  /*4310*/  @P4 BRA `(.L_x_353) ;  /* 0x0000000400744947 */ /* 0x000fea0003800000 */
[--C-:B------:R-:W-:Y:S01]  /*4320*/  SHF.R.U64 R38, R38, 0x10, R39.reuse ;  /* 0x0000001026267819 */ /* 0x100fe20000001227 */
[----:B--2---:R-:W-:Y:S01]  /*4330*/  IMAD.U32 R105, R57, 0x10000, RZ ;  /* 0x0001000039697824 */ /* 0x004fe200078e00ff */
[----:B------:R-:W-:Y:S01]  /*4340*/  SHF.R.U32.HI R101, RZ, 0x10, R39 ;  /* 0x00000010ff657819 */ /* 0x000fe20000011627 */
[----:B-1----:R-:W-:Y:S01]  /*4350*/  IMAD.U32 R103, R53, 0x10000, RZ ;  /* 0x0001000035677824 */ /* 0x002fe200078e00ff */
[----:B------:R-:W-:Y:S01]  /*4360*/  SHF.R.U64 R36, R36, 0x10, R37 ;  /* 0x0000001024247819 */ /* 0x000fe20000001225 */
[----:B------:R-:W-:Y:S01]  /*4370*/  IMAD.U32 R118, R59, 0x10000, RZ ;  /* 0x000100003b767824 */ /* 0x000fe200078e00ff */
[----:B------:R-:W-:Y:S01]  /*4380*/  SHF.R.U64 R39, R40, 0x10, R41 ;  /* 0x0000001028277819 */ /* 0x000fe20000001229 */
[----:B------:R-:W-:Y:S01]  /*4390*/  IMAD.U32 R115, R54, 0x10000, RZ ;  /* 0x0001000036737824 */ /* 0x000fe200078e00ff */
[----:B------:R-:W-:Y:S02]  /*43a0*/  SHF.R.U32.HI R37, RZ, 0x10, R37 ;  /* 0x00000010ff257819 */ /* 0x000fe40000011625 */
[----:B------:R-:W-:-:S02]  /*43b0*/  SHF.R.U32.HI R41, RZ, 0x10, R41 ;  /* 0x00000010ff297819 */ /* 0x000fc40000011629 */
[----:B------:R-:W-:Y:S02]  /*43c0*/  PRMT R37, R122, 0x5410, R37 ;  /* 0x000054107a257816 */ /* 0x000fe40000000025 */
[----:B------:R-:W-:Y:S02]  /*43d0*/  PRMT R123, R123, 0x5410, R41 ;  /* 0x000054107b7b7816 */ /* 0x000fe40000000029 */
[--C-:B------:R-:W-:Y:S01]  /*43e0*/  SHF.R.U64 R40, R42, 0x10, R43.reuse ;  /* 0x000000102a287819 */ /* 0x100fe2000000122b */
[----:B------:R-:W-:Y:S01]  /*43f0*/  IMAD.U32 R124, R37, 0x10000, RZ ;  /* 0x00010000257c7824 */ /* 0x000fe200078e00ff */
[----:B------:R-:W-:Y:S01]  /*4400*/  SHF.R.U32.HI R42, RZ, 0x10, R43 ;  /* 0x00000010ff2a7819 */ /* 0x000fe2000001162b */
[----:B------:R-:W-:Y:S01]  /*4410*/  IMAD.U32 R122, R123, 0x10000, RZ ;  /* 0x000100007b7a7824 */ /* 0x000fe200078e00ff */
[----:B------:R-:W-:Y:S01]  /*4420*/  PRMT R101, R121, 0x5410, R101 ;  /* 0x0000541079657816 */ /* 0x000fe20000000065 */
[----:B------:R-:W-:Y:S01]  /*4430*/  FMUL.FTZ R121, R105, R124 ;  /* 0x0000007c69797220 */ /* 0x000fe20000410000 */
[----:B------:R-:W-:Y:S01]  /*4440*/  LOP3.LUT R106, R57, 0xffff0000, RZ, 0xc0, !PT ;  /* 0xffff0000396a7812 */ /* 0x000fe200078ec0ff */
[----:B------:R-:W-:Y:S01]  /*4450*/  FMUL.FTZ R126, R105, R122 ;  /* 0x0000007a697e7220 */ /* 0x000fe20000410000 */
[----:B------:R-:W-:Y:S01]  /*4460*/  PRMT R39, R119, 0x5410, R39 ;  /* 0x0000541077277816 */ /* 0x000fe20000000027 */
[----:B------:R-:W-:Y:S01]  /*4470*/  IMAD.U32 R57, R56, 0x10000, RZ ;  /* 0x0001000038397824 */ /* 0x000fe200078e00ff */
[----:B------:R-:W-:Y:S01]  /*4480*/  LOP3.LUT R105, R123, 0xffff0000, RZ, 0xc0, !PT ;  /* 0xffff00007b697812 */ /* 0x000fe200078ec0ff */
[C---:B------:R-:W-:Y:S01]  /*4490*/  FFMA.FTZ R41, R103.reuse, R124, -R126 ;  /* 0x0000007c67297223 */ /* 0x040fe2000001087e */
[----:B------:R-:W-:Y:S01]  /*44a0*/  PRMT R119, R108, 0x5432, R42 ;  /* 0x000054326c777816 */ /* 0x000fe2000000002a */
[----:B------:R-:W-:Y:S01]  /*44b0*/  FFMA.FTZ R103, R103, R122, R121 ;  /* 0x0000007a67677223 */ /* 0x000fe20000010079 */
[----:B------:R-:W-:Y:S01]  /*44c0*/  LOP3.LUT R43, R53, 0xffff0000, RZ, 0xc0, !PT ;  /* 0xffff0000352b7812 */ /* 0x000fe200078ec0ff */
[----:B------:R-:W-:Y:S01]  /*44d0*/  FMUL.FTZ R42, R106, R105 ;  /* 0x000000696a2a7220 */ /* 0x000fe20000410000 */
[----:B------:R-:W-:Y:S01]  /*44e0*/  LOP3.LUT R37, R37, 0xffff0000, RZ, 0xc0, !PT ;  /* 0xffff000025257812 */ /* 0x000fe200078ec0ff */
[----:B------:R-:W-:Y:S01]  /*44f0*/  IMAD.U32 R121, R119, 0x10000, RZ ;  /* 0x0001000077797824 */ /* 0x000fe200078e00ff */
[----:B------:R-:W-:Y:S01]  /*4500*/  SHF.L.U32 R116, R55, 0x10, RZ ;  /* 0x0000001037747819 */ /* 0x000fe200000006ff */
[----:B------:R-:W-:Y:S01]  /*4510*/  IMAD.U32 R123, R101, 0x10000, RZ ;  /* 0x00010000657b7824 */ /* 0x000fe200078e00ff */
[----:B------:R-:W-:Y:S01]  /*4520*/  PRMT R36, R110, 0x5432, R36 ;  /* 0x000054326e247816 */ /* 0x000fe20000000024 */
[-C--:B------:R-:W-:Y:S01]  /*4530*/  FMUL.FTZ R106, R106, R37.reuse ;  /* 0x000000256a6a7220 */ /* 0x080fe20000410000 */
[C---:B------:R-:W-:Y:S01]  /*4540*/  FFMA.FTZ R42, R43.reuse, R37, -R42 ;  /* 0x000000252b2a7223 */ /* 0x040fe2000001082a */
[C---:B------:R-:W-:Y:S01]  /*4550*/  FMUL.FTZ R37, R118.reuse, R121 ;  /* 0x0000007976257220 */ /* 0x040fe20000410000 */
[----:B------:R-:W-:Y:S01]  /*4560*/  FMUL.FTZ R124, R118, R123 ;  /* 0x0000007b767c7220 */ /* 0x000fe20000410000 */
[----:B------:R-:W-:Y:S01]  /*4570*/  SHF.L.U32 R126, R36, 0x10, RZ ;  /* 0x00000010247e7819 */ /* 0x000fe200000006ff */
[----:B------:R-:W-:Y:S01]  /*4580*/  FFMA.FTZ R106, R43, R105, R106 ;  /* 0x000000692b6a7223 */ /* 0x000fe2000001006a */
[C---:B------:R-:W-:Y:S01]  /*4590*/  FFMA.FTZ R37, R116.reuse, R123, -R37 ;  /* 0x0000007b74257223 */ /* 0x040fe20000010825 */
[----:B------:R-:W-:Y:S01]  /*45a0*/  FFMA.FTZ R116, R116, R121, R124 ;  /* 0x0000007974747223 */ /* 0x000fe2000001007c */
[----:B------:R-:W-:Y:S01]  /*45b0*/  IMAD.U32 R124, R39, 0x10000, RZ ;  /* 0x00010000277c7824 */ /* 0x000fe200078e00ff */
[----:B------:R-:W-:Y:S01]  /*45c0*/  LOP3.LUT R43, R36, 0xffff0000, RZ, 0xc0, !PT ;  /* 0xffff0000242b7812 */ /* 0x000fe200078ec0ff */
[----:B------:R-:W-:Y:S01]  /*45d0*/  IMAD.U32 R53, R52, 0x10000, RZ ;  /* 0x0001000034357824 */ /* 0x000fe200078e00ff */
[----:B------:R-:W-:Y:S01]  /*45e0*/  LOP3.LUT R59, R59, 0xffff0000, RZ, 0xc0, !PT ;  /* 0xffff00003b3b7812 */ /* 0x000fe200078ec0ff */
[----:B------:R-:W-:Y:S01]  /*45f0*/  FMUL.FTZ R36, R57, R124 ;  /* 0x0000007c39247220 */ /* 0x000fe20000410000 */
[----:B------:R-:W-:Y:S01]  /*4600*/  PRMT R40, R107, 0x5432, R40 ;  /* 0x000054326b287816 */ /* 0x000fe20000000028 */
[-C--:B------:R-:W-:Y:S01]  /*4610*/  FMUL.FTZ R57, R57, R126.reuse ;  /* 0x0000007e39397220 */ /* 0x080fe20000410000 */
[----:B------:R-:W-:Y:S01]  /*4620*/  LOP3.LUT R122, R119, 0xffff0000, RZ, 0xc0, !PT ;  /* 0xffff0000777a7812 */ /* 0x000fe200078ec0ff */
[----:B------:R-:W-:Y:S01]  /*4630*/  FFMA.FTZ R36, R53, R126, -R36 ;  /* 0x0000007e35247223 */ /* 0x000fe20000010824 */
[----:B------:R-:W-:Y:S01]  /*4640*/  LOP3.LUT R118, R101, 0xffff0000, RZ, 0xc0, !PT ;  /* 0xffff000065767812 */ /* 0x000fe200078ec0ff */
[----:B------:R-:W-:Y:S01]  /*4650*/  FFMA.FTZ R53, R53, R124, R57 ;  /* 0x0000007c35357223 */ /* 0x000fe20000010039 */
[----:B------:R-:W-:Y:S01]  /*4660*/  LOP3.LUT R56, R56, 0xffff0000, RZ, 0xc0, !PT ;  /* 0xffff000038387812 */ /* 0x000fe200078ec0ff */
[----:B------:R-:W-:Y:S01]  /*4670*/  FMUL.FTZ R128, R59, R122 ;  /* 0x0000007a3b807220 */ /* 0x000fe20000410000 */
[----:B------:R-:W-:Y:S01]  /*4680*/  LOP3.LUT R39, R39, 0xffff0000, RZ, 0xc0, !PT ;  /* 0xffff000027277812 */ /* 0x000fe200078ec0ff */
[----:B------:R-:W-:Y:S01]  /*4690*/  IMAD.U32 R57, R40, 0x10000, RZ ;  /* 0x0001000028397824 */ /* 0x000fe200078e00ff */
[----:B------:R-:W-:Y:S01]  /*46a0*/  PRMT R38, R109, 0x5432, R38 ;  /* 0x000054326d267816 */ /* 0x000fe20000000026 */
[-C--:B------:R-:W-:Y:S01]  /*46b0*/  FMUL.FTZ R130, R59, R118.reuse ;  /* 0x000000763b827220 */ /* 0x080fe20000410000 */
[----:B------:R-:W-:Y:S01]  /*46c0*/  LOP3.LUT R55, R55, 0xffff0000, RZ, 0xc0, !PT ;  /* 0xffff000037377812 */ /* 0x000fe200078ec0ff */
[----:B------:R-:W-:Y:S01]  /*46d0*/  FMUL.FTZ R59, R56, R39 ;  /* 0x00000027383b7220 */ /* 0x000fe20000410000 */
[----:B------:R-:W-:Y:S01]  /*46e0*/  LOP3.LUT R117, R54, 0xffff0000, RZ, 0xc0, !PT ;  /* 0xffff000036757812 */ /* 0x000fe200078ec0ff */
[C---:B------:R-:W-:Y:S01]  /*46f0*/  IMAD.U32 R54, R58.reuse, 0x10000, RZ ;  /* 0x000100003a367824 */ /* 0x040fe200078e00ff */
[----:B------:R-:W-:Y:S01]  /*4700*/  LOP3.LUT R58, R58, 0xffff0000, RZ, 0xc0, !PT ;  /* 0xffff00003a3a7812 */ /* 0x000fe200078ec0ff */
[----:B------:R-:W-:Y:S01]  /*4710*/  FMUL.FTZ R101, R56, R43 ;  /* 0x0000002b38657220 */ /* 0x000fe20000410000 */
[----:B------:R-:W-:Y:S01]  /*4720*/  LOP3.LUT R40, R40, 0xffff0000, RZ, 0xc0, !PT ;  /* 0xffff000028287812 */ /* 0x000fe200078ec0ff */
[----:B------:R-:W-:Y:S01]  /*4730*/  IMAD.U32 R56, R38, 0x10000, RZ ;  /* 0x0001000026387824 */ /* 0x000fe200078e00ff */
[----:B------:R-:W-:Y:S01]  /*4740*/  LOP3.LUT R52, R52, 0xffff0000, RZ, 0xc0, !PT ;  /* 0xffff000034347812 */ /* 0x000fe200078ec0ff */
[C---:B------:R-:W-:Y:S01]  /*4750*/  FFMA.FTZ R118, R55.reuse, R118, -R128 ;  /* 0x0000007637767223 */ /* 0x040fe20000010880 */
[----:B------:R-:W-:Y:S01]  /*4760*/  LOP3.LUT R38, R38, 0xffff0000, RZ, 0xc0, !PT ;  /* 0xffff000026267812 */ /* 0x000fe200078ec0ff */
[----:B------:R-:W-:Y:S01]  /*4770*/  FFMA.FTZ R55, R55, R122, R130 ;  /* 0x0000007a37377223 */ /* 0x000fe20000010082 */
[----:B------:R-:W-:Y:S01]  /*4780*/  FMUL.FTZ R122, R54, R57 ;  /* 0x00000039367a7220 */ /* 0x000fe20000410000 */
[----:B------:R-:W-:Y:S01]  /*4790*/  FMUL.FTZ R124, R58, R40 ;  /* 0x000000283a7c7220 */ /* 0x000fe20000410000 */
[C---:B------:R-:W-:Y:S01]  /*47a0*/  FFMA.FTZ R43, R52.reuse, R43, -R59 ;  /* 0x0000002b342b7223 */ /* 0x040fe2000001083b */
[----:B------:R-:W-:Y:S01]  /*47b0*/  FFMA.FTZ R52, R52, R39, R101 ;  /* 0x0000002734347223 */ /* 0x000fe20000010065 */
[----:B------:R-:W-:Y:S01]  /*47c0*/  FMUL.FTZ R59, R58, R38 ;  /* 0x000000263a3b7220 */ /* 0x000fe20000410000 */
[-C--:B------:R-:W-:Y:S01]  /*47d0*/  FMUL.FTZ R54, R54, R56.reuse ;  /* 0x0000003836367220 */ /* 0x080fe20000410000 */
[----:B------:R-:W-:Y:S01]  /*47e0*/  FFMA.FTZ R122, R115, R56, -R122 ;  /* 0x00000038737a7223 */ /* 0x000fe2000001087a */
[C---:B------:R-:W-:Y:S01]  /*47f0*/  FFMA.FTZ R39, R117.reuse, R38, -R124 ;  /* 0x0000002675277223 */ /* 0x040fe2000001087c */
[----:B------:R-:W-:Y:S01]  /*4800*/  FFMA.FTZ R59, R117, R40, R59 ;  /* 0x00000028753b7223 */ /* 0x000fe2000001003b */
[----:B------:R-:W-:Y:S01]  /*4810*/  FFMA.FTZ R54, R115, R57, R54 ;  /* 0x0000003973367223 */ /* 0x000fe20000010036 */
[----:B------:R-:W-:-:S02]  /*4820*/  F2FP.BF16.F32.PACK_AB R40, R43, R36 ;  /* 0x000000242b28723e */ /* 0x000fc400000010ff */
[----:B------:R-:W-:Y:S02]  /*4830*/  F2FP.BF16.F32.PACK_AB R41, R42, R41 ;  /* 0x000000292a29723e */ /* 0x000fe400000010ff */
[----:B------:R-:W-:Y:S02]  /*4840*/  F2FP.BF16.F32.PACK_AB R37, R118, R37 ;  /* 0x000000257625723e */ /* 0x000fe400000010ff */
[----:B------:R-:W-:Y:S02]  /*4850*/  F2FP.BF16.F32.PACK_AB R36, R39, R122 ;  /* 0x0000007a2724723e */ /* 0x000fe400000010ff */
[----:B------:R-:W-:Y:S01]  /*4860*/  F2FP.BF16.F32.PACK_AB R116, R55, R116 ;  /* 0x000000743774723e */ /* 0x000fe200000010ff */
[----:B------:R-:W-:Y:S01]  /*4870*/  IMAD.MOV.U32 R55, RZ, RZ, R37 ;  /* 0x000000ffff377224 */ /* 0x000fe200078e0025 */
[----:B------:R-:W-:Y:S01]  /*4880*/  F2FP.BF16.F32.PACK_AB R56, R52, R53 ;  /* 0x000000353438723e */ /* 0x000fe200000010ff */
[----:B------:R-:W-:Y:S01]  /*4890*/  IMAD.MOV.U32 R52, RZ, RZ, R40 ;  /* 0x000000ffff347224 */ /* 0x000fe200078e0028 */
[----:B------:R-:W-:Y:S01]  /*48a0*/  F2FP.BF16.F32.PACK_AB R58, R59, R54 ;  /* 0x000000363b3a723e */ /* 0x000fe200000010ff */
[----:B------:R-:W-:Y:S01]  /*48b0*/  IMAD.MOV.U32 R53, RZ, RZ, R41 ;  /* 0x000000ffff357224 */ /* 0x000fe200078e0029 */
[----:B------:R-:W-:Y:S01]  /*48c0*/  F2FP.BF16.F32.PACK_AB R57, R106, R103 ;  /* 0x000000676a39723e */ /* 0x000fe200000010ff */
[----:B------:R-:W-:Y:S01]  /*48d0*/  IMAD.MOV.U32 R54, RZ, RZ, R36 ;  /* 0x000000ffff367224 */ /* 0x000fe200078e0024 */
[----:B------:R-:W-:-:S07]  /*48e0*/  MOV R59, R116 ;  /* 0x00000074003b7202 */ /* 0x000fce0000000f00 */
.L_x_353:
[----:B------:R-:W-:Y:S05]  /*48f0*/  BSYNC B2 ;  /* 0x0000000000027941 */ /* 0x000fea0003800000 */
.L_x_352:
[----:B------:R-:W-:Y:S02]  /*4900*/  ISETP.GE.AND P5, PT, R99, R98, PT ;  /* 0x000000626300720c */ /* 0x000fe40003fa6270 */
[----:B------:R-:W-:-:S11]  /*4910*/  P2R R37, PR, RZ, 0x1 ;  /* 0x00000001ff257803 */ /* 0x000fd60000000000 */
[--C-:B------:R-:W-:Y:S02]  /*4920*/  @!P5 SHF.R.S32.HI R36, RZ, 0x1f, R99.reuse ;  /* 0x0000001fff24d819 */ /* 0x100fe40000011463 */
[----:B------:R-:W-:-:S04]  /*4930*/  @!P5 IADD3 R94, P0, P6, R62, R94, R99 ;  /* 0x0000005e3e5ed210 */ /* 0x000fc80007e1e063 */
[----:B------:R-:W-:Y:S02]  /*4940*/  @!P5 IADD3.X R104, R83, R104, R36, P0, P6 ;  /* 0x000000685368d210 */ /* 0x000fe400007ec424 */
[-C--:B------:R-:W-:Y:S02]  /*4950*/  LEA R36, P6, R97, R86.reuse, 0x1 ;  /* 0x0000005661247211 */ /* 0x080fe400078c08ff */
[----:B------:R-:W-:Y:S02]  /*4960*/  ISETP.NE.AND P0, PT, R37, RZ, PT ;  /* 0x000000ff2500720c */ /* 0x000fe40003f05270 */
[----:B------:R-:W-:Y:S02]  /*4970*/  LEA.HI.X R37, R97, R87, R102, 0x1, P6 ;  /* 0x0000005761257211 */ /* 0x000fe400030f0c66 */
[----:B------:R-:W-:-:S03]  /*4980*/  @!P5 LEA R38, P6, R94, R86, 0x1 ;  /* 0x000000565e26d211 */ /* 0x000fc600078c08ff */
[----:B-1----:R1:W-:Y:S01]  /*4990*/  STG.E.128 desc[UR56][R36.64], R52 ;  /* 0x0000003424007986 */ /* 0x0023e2000c101d38 */
[----:B------:R-:W-:-:S05]  /*49a0*/  @!P5 LEA.HI.X R39, R94, R87, R104, 0x1, P6 ;  /* 0x000000575e27d211 */ /* 0x000fca00030f0c68 */
[----:B--2---:R1:W-:Y:S04]  /*49b0*/  @!P5 STG.E.128 desc[UR56][R38.64], R56 ;  /* 0x000000382600d986 */ /* 0x0043e8000c101d38 */
.L_x_351:
[----:B------:R-:W-:Y:S05]  /*49c0*/  BSYNC B1 ;  /* 0x0000000000017941 */ /* 0x000fea0003800000 */
.L_x_350:
[----:B-1----:R-:W-:Y:S02]  /*49d0*/  VIADD R37, R18, 0x60 ;  /* 0x0000006012257836 */ /* 0x002fe40000000000 */
[-C--:B------:R-:W-:Y:S02]  /*49e0*/  IMAD R36, R78, R92.reuse, RZ ;  /* 0x0000005c4e247224 */ /* 0x080fe400078e02ff */
[C---:B------:R-:W-:Y:S01]  /*49f0*/  IMAD.WIDE.U32 R90, R37.reuse, R92, R90 ;  /* 0x0000005c255a7225 */ /* 0x040fe200078e005a */
[----:B------:R-:W-:-:S03]  /*4a00*/  ISETP.GE.OR P5, PT, R37, R88, P1 ;  /* 0x000000582500720c */ /* 0x000fc60000fa6670 */
[----:B------:R-:W-:-:S10]  /*4a10*/  IMAD R93, R37, R93, R36 ;  /* 0x0000005d255d7224 */ /* 0x000fd400078e0224 */
[----:B------:R-:W-:Y:S05]  /*4a20*/  @P5 BRA `(.L_x_338) ;  /* 0x00000008007c5947 */ /* 0x000fea0003800000 */
[----:B------:R-:W2:Y:S01]  /*4a30*/  LDL R38, [R1+0x68] ;  /* 0x0000680001267983 */ /* 0x000ea20000100800 */
[----:B------:R-:W-:Y:S01]  /*4a40*/  IMAD.IADD R54, R91, 0x1, R93 ;  /* 0x000000015b367824 */ /* 0x000fe200078e025d */
[----:B------:R-:W-:Y:S01]  /*4a50*/  IADD3 R36, P5, P6, R62, R90, R67 ;  /* 0x0000005a3e247210 */ /* 0x000fe20007ebe043 */
[C---:B------:R-:W-:Y:S01]  /*4a60*/  VIADD R39, R18.reuse, 0x60 ;  /* 0x0000006012277836 */ /* 0x040fe20000000000 */
[----:B------:R-:W-:Y:S01]  /*4a70*/  SEL R100, R75, R100, !P0 ;  /* 0x000000644b647207 */ /* 0x000fe20004000000 */
[----:B------:R-:W-:Y:S01]  /*4a80*/  VIADD R40, R18, 0x60 ;  /* 0x0000006012287836 */ /* 0x000fe20000000000 */
[----:B------:R-:W-:Y:S01]  /*4a90*/  IADD3.X R37, R83, R54, R66, P5, P6 ;  /* 0x0000003653257210 */ /* 0x000fe20002fec442 */
[----:B------:R-:W-:Y:S01]  /*4aa0*/  IMAD.SHL.U32 R39, R39, 0x40, RZ ;  /* 0x0000004027277824 */ /* 0x000fe200078e00ff */
[----:B------:R-:W-:Y:S01]  /*4ab0*/  LEA R52, P5, R36, R86, 0x1 ;  /* 0x0000005624347211 */ /* 0x000fe200078a08ff */
[----:B------:R-:W-:Y:S01]  /*4ac0*/  IMAD.SHL.U32 R40, R40, 0x40, RZ ;  /* 0x0000004028287824 */ /* 0x000fe200078e00ff */
[----:B------:R-:W-:Y:S02]  /*4ad0*/  BSSY B1, `(.L_x_354) ;  /* 0x000006f000017945 */ /* 0x000fe40003800000 */
[----:B------:R-:W-:-:S02]  /*4ae0*/  LEA.HI.X R53, R36, R87, R37, 0x1, P5 ;  /* 0x0000005724357211 */ /* 0x000fc400028f0c25 */
[----:B------:R-:W-:Y:S02]  /*4af0*/  SHF.R.S32.HI R37, RZ, 0x1f, R100 ;  /* 0x0000001fff257819 */ /* 0x000fe40000011464 */
[----:B------:R-:W-:Y:S02]  /*4b00*/  LOP3.LUT R39, R39, 0x1c0, RZ, 0xc0, !PT ;  /* 0x000001c027277812 */ /* 0x000fe400078ec0ff */
[----:B------:R-:W-:Y:S02]  /*4b10*/  LEA.HI R37, R37, R100, RZ, 0x4 ;  /* 0x0000006425257211 */ /* 0x000fe400078f20ff */
[----:B------:R-:W-:Y:S02]  /*4b20*/  LOP3.LUT R40, R40, 0x1c0, RZ, 0xc0, !PT ;  /* 0x000001c028287812 */ /* 0x000fe400078ec0ff */
[----:B------:R-:W-:Y:S02]  /*4b30*/  LEA.HI.SX32 R37, R37, R68, 0x1c ;  /* 0x0000004425257211 */ /* 0x000fe400078fe2ff */
[----:B------:R-:W-:-:S03]  /*4b40*/  SHF.R.U32.HI R39, RZ, 0x3, R39 ;  /* 0x00000003ff277819 */ /* 0x000fc60000011627 */
[----:B------:R-:W-:Y:S02]  /*4b50*/  IMAD.SHL.U32 R55, R37, 0x8, RZ ;  /* 0x0000000825377824 */ /* 0x000fe400078e00ff */
[----:B------:R-:W-:-:S03]  /*4b60*/  IMAD R37, R19, 0x3000, R64 ;  /* 0x0000300013257824 */ /* 0x000fc600078e0240 */
[----:B------:R-:W-:Y:S01]  /*4b70*/  LOP3.LUT R36, R40, 0x38, R55, 0xf8, !PT ;  /* 0x0000003828247812 */ /* 0x000fe200078ef837 */
[----:B------:R-:W-:-:S03]  /*4b80*/  IMAD R37, R37, 0x2, R2 ;  /* 0x0000000225257824 */ /* 0x000fc600078e0202 */
[----:B------:R-:W-:-:S04]  /*4b90*/  LOP3.LUT R36, R36, R39, RZ, 0x3c, !PT ;  /* 0x0000002724247212 */ /* 0x000fc800078e3cff */
[----:B--2---:R-:W-:-:S05]  /*4ba0*/  IADD3 R36, R38, R36, RZ ;  /* 0x0000002426247210 */ /* 0x004fca0007ffe0ff */
[----:B------:R-:W-:-:S04]  /*4bb0*/  IMAD R39, R19, 0x3000, R36 ;  /* 0x0000300013277824 */ /* 0x000fc800078e0224 */
[----:B------:R-:W-:Y:S02]  /*4bc0*/  IMAD R40, R39, 0x2, R2 ;  /* 0x0000000227287824 */ /* 0x000fe400078e0202 */
[----:B------:R-:W1:Y:S04]  /*4bd0*/  LDS.128 R36, [R37+0x12400] ;  /* 0x0124000025247984 */ /* 0x000e680000000c00 */
[----:B------:R-:W2:Y:S01]  /*4be0*/  LDS.128 R40, [R40+0x12400] ;  /* 0x0124000028287984 */ /* 0x000ea20000000c00 */
[----:B------:R-:W-:Y:S05]  /*4bf0*/  @P4 BRA `(.L_x_355) ;  /* 0x0000000400704947 */ /* 0x000fea0003800000 */
[----:B------:R-:W-:Y:S01]  /*4c00*/  SHF.R.U32.HI R57, RZ, 0x10, R49 ;  /* 0x00000010ff397819 */ /* 0x000fe20000011631 */
[----:B--2---:R-:W-:Y:S01]  /*4c10*/  IMAD.U32 R56, R41, 0x10000, RZ ;  /* 0x0001000029387824 */ /* 0x004fe200078e00ff */
[----:B------:R-:W-:Y:S02]  /*4c20*/  SHF.R.U32.HI R95, RZ, 0x10, R45 ;  /* 0x00000010ff5f7819 */ /* 0x000fe4000001162d */
[----:B------:R-:W-:Y:S02]  /*4c30*/  PRMT R114, R114, 0x5410, R57 ;  /* 0x0000541072727816 */ /* 0x000fe40000000039 */
[----:B------:R-:W-:Y:S02]  /*4c40*/  PRMT R110, R110, 0x5410, R95 ;  /* 0x000054106e6e7816 */ /* 0x000fe4000000005f */
[----:B------:R-:W-:Y:S01]  /*4c50*/  SHF.R.U32.HI R93, RZ, 0x10, R51 ;  /* 0x00000010ff5d7819 */ /* 0x000fe20000011633 */
[----:B------:R-:W-:Y:S01]  /*4c60*/  IMAD.U32 R57, R114, 0x10000, RZ ;  /* 0x0001000072397824 */ /* 0x000fe200078e00ff */
[----:B------:R-:W-:-:S02]  /*4c70*/  SHF.R.U32.HI R59, RZ, 0x10, R47 ;  /* 0x00000010ff3b7819 */ /* 0x000fc4000001162f */
[----:B------:R-:W-:Y:S02]  /*4c80*/  SHF.R.U64 R92, R48, 0x10, R49 ;  /* 0x00000010305c7819 */ /* 0x000fe40000001231 */
[----:B------:R-:W-:Y:S01]  /*4c90*/  SHF.R.U64 R58, R50, 0x10, R51 ;  /* 0x00000010323a7819 */ /* 0x000fe20000001233 */
[C---:B------:R-:W-:Y:S01]  /*4ca0*/  IMAD.U32 R51, R43.reuse, 0x10000, RZ ;  /* 0x000100002b337824 */ /* 0x040fe200078e00ff */
[----:B------:R-:W-:Y:S01]  /*4cb0*/  LOP3.LUT R49, R43, 0xffff0000, RZ, 0xc0, !PT ;  /* 0xffff00002b317812 */ /* 0x000fe200078ec0ff */
[----:B------:R-:W-:Y:S01]  /*4cc0*/  IMAD.U32 R43, R110, 0x10000, RZ ;  /* 0x000100006e2b7824 */ /* 0x000fe200078e00ff */
[----:B------:R-:W-:Y:S01]  /*4cd0*/  PRMT R112, R112, 0x5410, R93 ;  /* 0x0000541070707816 */ /* 0x000fe2000000005d */
[----:B-1----:R-:W-:Y:S01]  /*4ce0*/  IMAD.U32 R50, R39, 0x10000, RZ ;  /* 0x0001000027327824 */ /* 0x002fe200078e00ff */
[----:B------:R-:W-:Y:S01]  /*4cf0*/  SHF.R.U64 R94, R46, 0x10, R47 ;  /* 0x000000102e5e7819 */ /* 0x000fe2000000122f */
[----:B------:R-:W-:Y:S01]  /*4d00*/  IMAD.U32 R46, R37, 0x10000, RZ ;  /* 0x00010000252e7824 */ /* 0x000fe200078e00ff */
[----:B------:R-:W-:Y:S01]  /*4d10*/  PRMT R108, R108, 0x5410, R59 ;  /* 0x000054106c6c7816 */ /* 0x000fe2000000003b */
[C---:B------:R-:W-:Y:S01]  /*4d20*/  FMUL.FTZ R59, R56.reuse, R57 ;  /* 0x00000039383b7220 */ /* 0x040fe20000410000 */
[----:B------:R-:W-:Y:S01]  /*4d30*/  PRMT R111, R111, 0x5410, R58 ;  /* 0x000054106f6f7816 */ /* 0x000fe2000000003a */
[-C--:B------:R-:W-:Y:S01]  /*4d40*/  FMUL.FTZ R93, R56, R43.reuse ;  /* 0x0000002b385d7220 */ /* 0x080fe20000410000 */
[----:B------:R-:W-:Y:S01]  /*4d50*/  IMAD.U32 R58, R112, 0x10000, RZ ;  /* 0x00010000703a7824 */ /* 0x000fe200078e00ff */
[----:B------:R-:W-:Y:S01]  /*4d60*/  SHF.R.U64 R100, R44, 0x10, R45 ;  /* 0x000000102c647819 */ /* 0x000fe2000000122d */
[----:B------:R-:W-:Y:S01]  /*4d70*/  FFMA.FTZ R43, R46, R43, -R59 ;  /* 0x0000002b2e2b7223 */ /* 0x000fe2000001083b */
[----:B------:R-:W-:Y:S01]  /*4d80*/  IMAD.U32 R56, R108, 0x10000, RZ ;  /* 0x000100006c387824 */ /* 0x000fe200078e00ff */
[----:B------:R-:W-:Y:S01]  /*4d90*/  LOP3.LUT R48, R41, 0xffff0000, RZ, 0xc0, !PT ;  /* 0xffff000029307812 */ /* 0x000fe200078ec0ff */
[----:B------:R-:W-:Y:S01]  /*4da0*/  FFMA.FTZ R46, R46, R57, R93 ;  /* 0x000000392e2e7223 */ /* 0x000fe2000001005d */
[----:B------:R-:W-:Y:S01]  /*4db0*/  LOP3.LUT R114, R114, 0xffff0000, RZ, 0xc0, !PT ;  /* 0xffff000072727812 */ /* 0x000fe200078ec0ff */
[----:B------:R-:W-:Y:S01]  /*4dc0*/  FMUL.FTZ R57, R51, R58 ;  /* 0x0000003a33397220 */ /* 0x000fe20000410000 */
[----:B------:R-:W-:Y:S01]  /*4dd0*/  PRMT R113, R113, 0x5410, R92 ;  /* 0x0000541071717816 */ /* 0x000fe2000000005c */
[----:B------:R-:W-:Y:S01]  /*4de0*/  FMUL.FTZ R59, R51, R56 ;  /* 0x00000038333b7220 */ /* 0x000fe20000410000 */
[----:B------:R-:W-:Y:S01]  /*4df0*/  PRMT R109, R109, 0x5410, R100 ;  /* 0x000054106d6d7816 */ /* 0x000fe20000000064 */
[----:B------:R-:W-:Y:S01]  /*4e00*/  FMUL.FTZ R92, R48, R114 ;  /* 0x00000072305c7220 */ /* 0x000fe20000410000 */
[----:B------:R-:W-:Y:S01]  /*4e10*/  LOP3.LUT R110, R110, 0xffff0000, RZ, 0xc0, !PT ;  /* 0xffff00006e6e7812 */ /* 0x000fe200078ec0ff */
[----:B------:R-:W-:Y:S01]  /*4e20*/  FFMA.FTZ R51, R50, R56, -R57 ;  /* 0x0000003832337223 */ /* 0x000fe20000010839 */
[----:B------:R-:W-:Y:S01]  /*4e30*/  LOP3.LUT R47, R37, 0xffff0000, RZ, 0xc0, !PT ;  /* 0xffff0000252f7812 */ /* 0x000fe200078ec0ff */
[----:B------:R-:W-:Y:S01]  /*4e40*/  IMAD.U32 R41, R40, 0x10000, RZ ;  /* 0x0001000028297824 */ /* 0x000fe200078e00ff */
[----:B------:R-:W-:Y:S01]  /*4e50*/  LOP3.LUT R112, R112, 0xffff0000, RZ, 0xc0, !PT ;  /* 0xffff000070707812 */ /* 0x000fe200078ec0ff */
[----:B------:R-:W-:Y:S01]  /*4e60*/  FFMA.FTZ R59, R50, R58, R59 ;  /* 0x0000003a323b7223 */ /* 0x000fe2000001003b */
[----:B------:R-:W-:Y:S01]  /*4e70*/  LOP3.LUT R108, R108, 0xffff0000, RZ, 0xc0, !PT ;  /* 0xffff00006c6c7812 */ /* 0x000fe200078ec0ff */
[----:B------:R-:W-:Y:S01]  /*4e80*/  IMAD.U32 R50, R109, 0x10000, RZ ;  /* 0x000100006d327824 */ /* 0x000fe200078e00ff */
[----:B------:R-:W-:Y:S01]  /*4e90*/  SHF.L.U32 R56, R113, 0x10, RZ ;  /* 0x0000001071387819 */ /* 0x000fe200000006ff */
[----:B------:R-:W-:Y:S01]  /*4ea0*/  FMUL.FTZ R58, R49, R112 ;  /* 0x00000070313a7220 */ /* 0x000fe20000410000 */
[----:B------:R-:W-:Y:S01]  /*4eb0*/  PRMT R107, R107, 0x5410, R94 ;  /* 0x000054106b6b7816 */ /* 0x000fe2000000005e */
[-C--:B------:R-:W-:Y:S01]  /*4ec0*/  FMUL.FTZ R94, R48, R110.reuse ;  /* 0x0000006e305e7220 */ /* 0x080fe20000410000 */
[----:B------:R-:W-:Y:S01]  /*4ed0*/  FFMA.FTZ R48, R47, R110, -R92 ;  /* 0x0000006e2f307223 */ /* 0x000fe2000001085c */
[----:B------:R-:W-:Y:S01]  /*4ee0*/  FMUL.FTZ R92, R49, R108 ;  /* 0x0000006c315c7220 */ /* 0x000fe20000410000 */
[----:B------:R-:W-:Y:S01]  /*4ef0*/  IMAD.U32 R44, R36, 0x10000, RZ ;  /* 0x00010000242c7824 */ /* 0x000fe200078e00ff */
[----:B------:R-:W-:Y:S01]  /*4f00*/  LOP3.LUT R45, R39, 0xffff0000, RZ, 0xc0, !PT ;  /* 0xffff0000272d7812 */ /* 0x000fe200078ec0ff */
[C---:B------:R-:W-:Y:S01]  /*4f10*/  FMUL.FTZ R49, R41.reuse, R56 ;  /* 0x0000003829317220 */ /* 0x040fe20000410000 */
[----:B------:R-:W-:Y:S01]  /*4f20*/  LOP3.LUT R40, R40, 0xffff0000, RZ, 0xc0, !PT ;  /* 0xffff000028287812 */ /* 0x000fe200078ec0ff */
[-C--:B------:R-:W-:Y:S01]  /*4f30*/  FMUL.FTZ R41, R41, R50.reuse ;  /* 0x0000003229297220 */ /* 0x080fe20000410000 */
[----:B------:R-:W-:Y:S01]  /*4f40*/  LOP3.LUT R113, R113, 0xffff0000, RZ, 0xc0, !PT ;  /* 0xffff000071717812 */ /* 0x000fe200078ec0ff */
[----:B------:R-:W-:Y:S01]  /*4f50*/  FFMA.FTZ R49, R44, R50, -R49 ;  /* 0x000000322c317223 */ /* 0x000fe20000010831 */
[----:B------:R-:W-:Y:S01]  /*4f60*/  LOP3.LUT R109, R109, 0xffff0000, RZ, 0xc0, !PT ;  /* 0xffff00006d6d7812 */ /* 0x000fe200078ec0ff */
[C---:B------:R-:W-:Y:S01]  /*4f70*/  FFMA.FTZ R58, R45.reuse, R108, -R58 ;  /* 0x0000006c2d3a7223 */ /* 0x040fe2000001083a */
[C---:B------:R-:W-:Y:S01]  /*4f80*/  SHF.L.U32 R37, R38.reuse, 0x10, RZ ;  /* 0x0000001026257819 */ /* 0x040fe200000006ff */
[----:B------:R-:W-:Y:S01]  /*4f90*/  FFMA.FTZ R92, R45, R112, R92 ;  /* 0x000000702d5c7223 */ /* 0x000fe2000001005c */
[----:B------:R-:W-:Y:S01]  /*4fa0*/  LOP3.LUT R39, R38, 0xffff0000, RZ, 0xc0, !PT ;  /* 0xffff000026277812 */ /* 0x000fe200078ec0ff */
[----:B------:R-:W-:Y:S01]  /*4fb0*/  FFMA.FTZ R44, R44, R56, R41 ;  /* 0x000000382c2c7223 */ /* 0x000fe20000010029 */
[----:B------:R-:W-:Y:S01]  /*4fc0*/  LOP3.LUT R36, R36, 0xffff0000, RZ, 0xc0, !PT ;  /* 0xffff000024247812 */ /* 0x000fe200078ec0ff */
[----:B------:R-:W-:-:S02]  /*4fd0*/  IMAD.U32 R38, R42, 0x10000, RZ ;  /* 0x000100002a267824 */ /* 0x000fc400078e00ff */
[C---:B------:R-:W-:Y:S01]  /*4fe0*/  FMUL.FTZ R45, R40.reuse, R113 ;  /* 0x00000071282d7220 */ /* 0x040fe20000410000 */
[-C--:B------:R-:W-:Y:S01]  /*4ff0*/  FMUL.FTZ R57, R40, R109.reuse ;  /* 0x0000006d28397220 */ /* 0x080fe20000410000 */
[----:B------:R-:W-:Y:S01]  /*5000*/  IMAD.U32 R41, R111, 0x10000, RZ ;  /* 0x000100006f297824 */ /* 0x000fe200078e00ff */
        /* <DEDUP_REMOVED lines=8> */
[-C--:B------:R-:W-:Y:S01]  /*5090*/  FMUL.FTZ R38, R38, R40.reuse ;  /* 0x0000002826267220 */ /* 0x080fe20000410000 */
[-C--:B------:R-:W-:Y:S01]  /*50a0*/  FMUL.FTZ R42, R42, R107.reuse ;  /* 0x0000006b2a2a7220 */ /* 0x080fe20000410000 */
[----:B------:R-:W-:Y:S01]  /*50b0*/  FFMA.FTZ R36, R37, R40, -R36 ;  /* 0x0000002825247223 */ /* 0x000fe20000010824 */
[----:B------:R-:W-:Y:S01]  /*50c0*/  FFMA.FTZ R107, R39, R107, -R56 ;  /* 0x0000006b276b7223 */ /* 0x000fe20000010838 */
[----:B------:R-:W-:Y:S01]  /*50d0*/  FFMA.FTZ R38, R37, R41, R38 ;  /* 0x0000002925267223 */ /* 0x000fe20000010026 */
[----:B------:R-:W-:Y:S01]  /*50e0*/  FFMA.FTZ R39, R39, R111, R42 ;  /* 0x0000006f27277223 */ /* 0x000fe2000001002a */
[----:B------:R-:W-:Y:S01]  /*50f0*/  F2FP.BF16.F32.PACK_AB R40, R57, R44 ;  /* 0x0000002c3928723e */ /* 0x000fe200000010ff */
[----:B------:R-:W-:Y:S01]  /*5100*/  FFMA.FTZ R47, R47, R114, R94 ;  /* 0x000000722f2f7223 */ /* 0x000fe2000001005e */
[----:B------:R-:W-:-:S02]  /*5110*/  F2FP.BF16.F32.PACK_AB R42, R107, R36 ;  /* 0x000000246b2a723e */ /* 0x000fc400000010ff */
        /* <DEDUP_REMOVED lines=9> */
[----:B------:R-:W-:-:S07]  /*51b0*/  IMAD.MOV.U32 R42, RZ, RZ, R44 ;  /* 0x000000ffff2a7224 */ /* 0x000fce00078e002c */
.L_x_355:
[----:B------:R-:W-:Y:S05]  /*51c0*/  BSYNC B1 ;  /* 0x0000000000017941 */ /* 0x000fea0003800000 */
.L_x_354:
[----:B-1----:R3:W-:Y:S01]  /*51d0*/  STG.E.128 desc[UR56][R52.64], R36 ;  /* 0x0000002434007986 */ /* 0x0027e2000c101d38 */
[----:B------:R-:W-:-:S13]  /*51e0*/  ISETP.GE.AND P4, PT, R55, R98, PT ;  /* 0x000000623700720c */ /* 0x000fda0003f86270 */
[----:B------:R-:W-:Y:S05]  /*51f0*/  @P4 BRA `(.L_x_338) ;  /* 0x0000000000884947 */ /* 0x000fea0003800000 */
[--C-:B---3--:R-:W-:Y:S02]  /*5200*/  SHF.R.S32.HI R36, RZ, 0x1f, R55.reuse ;  /* 0x0000001fff247819 */ /* 0x108fe40000011437 */
[----:B------:R-:W-:-:S04]  /*5210*/  IADD3 R55, P4, P5, R62, R90, R55 ;  /* 0x0000005a3e377210 */ /* 0x000fc80007d9e037 */
[----:B------:R-:W-:Y:S02]  /*5220*/  IADD3.X R54, R83, R54, R36, P4, P5 ;  /* 0x0000003653367210 */ /* 0x000fe400027ea424 */
[----:B------:R-:W-:-:S04]  /*5230*/  LEA R86, P4, R55, R86, 0x1 ;  /* 0x0000005637567211 */ /* 0x000fc800078808ff */
[----:B------:R-:W-:-:S05]  /*5240*/  LEA.HI.X R87, R55, R87, R54, 0x1, P4 ;  /* 0x0000005737577211 */ /* 0x000fca00020f0c36 */
[----:B--2---:R4:W-:Y:S01]  /*5250*/  STG.E.128 desc[UR56][R86.64], R40 ;  /* 0x0000002856007986 */ /* 0x0049e2000c101d38 */
[----:B------:R-:W-:Y:S05]  /*5260*/  BRA `(.L_x_338) ;  /* 0x00000000006c7947 */ /* 0x000fea0003800000 */
.L_x_321:
[----:B------:R-:W2:Y:S02]  /*5270*/  LDL R36, [R1+0x14] ;  /* 0x0000140001247983 */ /* 0x000ea40000100800 */
[----:B--2---:R-:W-:-:S13]  /*5280*/  ISETP.NE.AND P3, PT, R36, 0x3, PT ;  /* 0x000000032400780c */ /* 0x004fda0003f65270 */
[----:B------:R-:W-:Y:S05]  /*5290*/  @!P3 BRA `(.L_x_356) ;  /* 0x000000000004b947 */ /* 0x000fea0003800000 */
[----:B------:R-:W-:Y:S01]  /*52a0*/  BPT.TRAP 0x1 ;  /* 0x000000040000795c */ /* 0x000fe20000300000 */
.L_x_356:
[----:B------:R-:W-:Y:S01]  /*52b0*/  IMAD R84, R19, 0x8, R2 ;  /* 0x0000000813547824 */ /* 0x000fe200078e0202 */
[----:B------:R-:W-:Y:S01]  /*52c0*/  SHF.L.U32 R96, R23, 0x1f, RZ ;  /* 0x0000001f17607819 */ /* 0x000fe200000006ff */
[----:B------:R-:W-:Y:S01]  /*52d0*/  IMAD R88, R27, -0xc0, R29 ;  /* 0xffffff401b587824 */ /* 0x000fe200078e021d */
[----:B------:R-:W-:Y:S02]  /*52e0*/  BSSY B1, `(.L_x_357) ;  /* 0x0000004000017945 */ /* 0x000fe40003800000 */
[----:B------:R-:W1:Y:S02]  /*52f0*/  SYNCS.PHASECHK.TRANS64.TRYWAIT P4, [R84+URZ+0x30890], R96 ;  /* 0x03089060540075a7 */ /* 0x000e64000808017f */
[----:B------:R-:W-:Y:S01]  /*5300*/  VIMNMX R88, R88, 0xc0, PT ;  /* 0x000000c058587848 */ /* 0x000fe20003fe0100 */
[----:B-1----:R-:W-:Y:S06]  /*5310*/  @!P4 BRA `(.L_x_358) ;  /* 0x00000118008cc947 */ /* 0x002fec0003800000 */
.L_x_548:
[----:B------:R-:W-:Y:S05]  /*5320*/  BSYNC B1 ;  /* 0x0000000000017941 */ /* 0x000fea0003800000 */
.L_x_357:
[----:B------:R-:W-:Y:S01]  /*5330*/  ISETP.GE.AND P4, PT, R18, R88, PT ;  /* 0x000000581200720c */ /* 0x000fe20003f86270 */
[----:B------:R-:W-:-:S12]  /*5340*/  BSSY B1, `(.L_x_359) ;  /* 0x0000006000017945 */ /* 0x000fd80003800000 */
[----:B------:R-:W-:Y:S05]  /*5350*/  @P4 BRA `(.L_x_360) ;  /* 0x0000000000104947 */ /* 0x000fea0003800000 */
[----:B------:R-:W2:Y:S04]  /*5360*/  @!P1 LDS.128 R36, [R89+0x12000] ;  /* 0x0120000059249984 */ /* 0x000ea80000000c00 */
[----:B0-----:R-:W0:Y:S04]  /*5370*/  @!P2 LDS.128 R40, [R85+0x12000] ;  /* 0x012000005528a984 */ /* 0x001e280000000c00 */
[----:B--2---:R2:W-:Y:S04]  /*5380*/  @!P1 STG.E.128 desc[UR56][R46.64], R36 ;  /* 0x000000242e009986 */ /* 0x0045e8000c101d38 */
[----:B0-----:R2:W-:Y:S02]  /*5390*/  @!P2 STG.E.128 desc[UR56][R46.64+0x40], R40 ;  /* 0x000040282e00a986 */ /* 0x0015e4000c101d38 */
.L_x_360:
[----:B------:R-:W-:Y:S05]  /*53a0*/  BSYNC B1 ;  /* 0x0000000000017941 */ /* 0x000fea0003800000 */
.L_x_359:
[----:B--2---:R-:W-:-:S04]  /*53b0*/  IADD3 R36, R18, 0x60, RZ ;  /* 0x0000006012247810 */ /* 0x004fc80007ffe0ff */
[----:B------:R-:W-:-:S13]  /*53c0*/  ISETP.GE.AND P4, PT, R36, R88, PT ;  /* 0x000000582400720c */ /* 0x000fda0003f86270 */
[----:B------:R-:W-:Y:S05]  /*53d0*/  @P4 BRA `(.L_x_338) ;  /* 0x0000000000104947 */ /* 0x000fea0003800000 */
[----:B------:R-:W2:Y:S04]  /*53e0*/  @!P1 LDS.128 R36, [R89+0x15000] ;  /* 0x0150000059249984 */ /* 0x000ea80000000c00 */
[----:B0-----:R-:W0:Y:S04]  /*53f0*/  @!P2 LDS.128 R40, [R85+0x15000] ;  /* 0x015000005528a984 */ /* 0x001e280000000c00 */
[----:B--2---:R2:W-:Y:S04]  /*5400*/  @!P1 STG.E.128 desc[UR56][R44.64], R36 ;  /* 0x000000242c009986 */ /* 0x0045e8000c101d38 */
[----:B0-----:R2:W-:Y:S02]  /*5410*/  @!P2 STG.E.128 desc[UR56][R44.64+0x40], R40 ;  /* 0x000040282c00a986 */ /* 0x0015e4000c101d38 */
.L_x_338:
[----:B------:R-:W-:Y:S05]  /*5420*/  BSYNC B0 ;  /* 0x0000000000007941 */ /* 0x000fea0003800000 */
.L_x_320:
[----:B-123--:R-:W1:Y:S01]  /*5430*/  S2R R36, SR_TID.X ;  /* 0x0000000000247919 */ /* 0x00ee620000002100 */
[----:B------:R-:W-:Y:S01]  /*5440*/  @!PT LDS RZ, [RZ] ;  /* 0x00000000fffff984 */ /* 0x000fe20000000800 */
[----:B------:R-:W-:Y:S01]  /*5450*/  @!PT LDS RZ, [RZ] ;  /* 0x00000000fffff984 */ /* 0x000fe20000000800 */
[----:B------:R-:W-:Y:S01]  /*5460*/  @!PT LDS RZ, [RZ] ;  /* 0x00000000fffff984 */ /* 0x000fe20000000800 */
[----:B------:R-:W-:Y:S01]  /*5470*/  @!PT LDS RZ, [RZ] ;  /* 0x00000000fffff984 */ /* 0x000fe20000000800 */
[----:B------:R2:W-:Y:S06]  /*5480*/  MEMBAR.ALL.CTA ;  /* 0x0000000000007992 */ /* 0x0005ec0000008000 */
[----:B--2---:R-:W2:Y:S01]  /*5490*/  FENCE.VIEW.ASYNC.S ;  /* 0x00000000000073c6 */ /* 0x004ea20000000000 */
[----:B------:R-:W-:Y:S05]  /*54a0*/  WARPSYNC.ALL ;  /* 0x0000000000007948 */ /* 0x000fea0003800000 */
[----:B------:R-:W-:Y:S01]  /*54b0*/  BSSY B0, `(.L_x_361) ;  /* 0x0000009000007945 */ /* 0x000fe20003800000 */
[----:B-1----:R-:W-:Y:S01]  /*54c0*/  LOP3.LUT R36, R36, 0x7f, RZ, 0xc0, !PT ;  /* 0x0000007f24247812 */ /* 0x002fe200078ec0ff */
[----:B--2---:R1:W-:Y:S03]  /*54d0*/  BAR.SYNC.DEFER_BLOCKING R76, 0x80 ;  /* 0x0002004c0000751d */ /* 0x0043e60000010000 */
[----:B------:R-:W-:-:S13]  /*54e0*/  ISETP.NE.AND P4, PT, R36, RZ, PT ;  /* 0x000000ff2400720c */ /* 0x000fda0003f85270 */
[----:B------:R-:W-:-:S05]  /*54f0*/  @!P4 VIADD R36, R84, 0x308a0 ;  /* 0x000308a05424c836 */ /* 0x000fca0000000000 */
[----:B------:R-:W-:-:S04]  /*5500*/  @!P4 PRMT R36, RZ, 0x654, R36 ;  /* 0x00000654ff24c816 */ /* 0x000fc80000000024 */
[----:B------:R1:W-:Y:S01]  /*5510*/  @!P4 SYNCS.ARRIVE.TRANS64.RED.A1T0 RZ, [R36+URZ], RZ ;  /* 0x000000ff24ffc9a7 */ /* 0x0003e2000810043f */
[----:B------:R-:W-:Y:S05]  /*5520*/  @!P3 BRA `(.L_x_362) ;  /* 0x000000000004b947 */ /* 0x000fea0003800000 */
[----:B------:R-:W-:Y:S01]  /*5530*/  BPT.TRAP 0x1 ;  /* 0x000000040000795c */ /* 0x000fe20000300000 */
.L_x_362:
[----:B------:R-:W-:Y:S05]  /*5540*/  BSYNC B0 ;  /* 0x0000000000007941 */ /* 0x000fea0003800000 */
.L_x_361:
[----:B------:R-:W2:Y:S01]  /*5550*/  SYNCS.PHASECHK.TRANS64.TRYWAIT P3, [R84+URZ+0x308b0], R96 ;  /* 0x0308b060540075a7 */ /* 0x000ea2000806017f */
[----:B------:R-:W-:Y:S01]  /*5560*/  ULDC UR58, c[0x0][0x2e4] ;  /* 0x0000b900003a7ab9 */ /* 0x000fe20000000800 */
[----:B------:R-:W-:Y:S01]  /*5570*/  ULDC.64 UR38, c[0x0][0x318] ;  /* 0x0000c60000267ab9 */ /* 0x000fe20000000a00 */
[----:B------:R-:W-:Y:S01]  /*5580*/  ULDC.64 UR36, c[0x0][0x308] ;  /* 0x0000c20000247ab9 */ /* 0x000fe20000000a00 */
[----:B------:R-:W-:Y:S01]  /*5590*/  BSSY B0, `(.L_x_363) ;  /* 0x0000003000007945 */ /* 0x000fe20003800000 */
[----:B----4-:R-:W-:-:S03]  /*55a0*/  IMAD.WIDE R40, R27, 0xc0, R4 ;  /* 0x000000c01b287825 */ /* 0x010fc600078e0204 */
[----:B--2---:R-:W-:Y:S05]  /*55b0*/  @!P3 BRA `(.L_x_364) ;  /* 0x0000011400f8b947 */ /* 0x004fea0003800000 */
.L_x_549:
[----:B------:R-:W-:Y:S05]  /*55c0*/  BSYNC B0 ;  /* 0x0000000000007941 */ /* 0x000fea0003800000 */
.L_x_363:
[----:B------:R-:W-:Y:S01]  /*55d0*/  ISETP.GE.AND P3, PT, R18, R88, PT ;  /* 0x000000581200720c */ /* 0x000fe20003f66270 */
[----:B------:R-:W-:-:S12]  /*55e0*/  BSSY B0, `(.L_x_365) ;  /* 0x0000010000007945 */ /* 0x000fd80003800000 */
[----:B------:R-:W-:Y:S05]  /*55f0*/  @P3 BRA `(.L_x_366) ;  /* 0x0000000000383947 */ /* 0x000fea0003800000 */
[----:B------:R-:W-:Y:S02]  /*5600*/  IMAD R39, R41, UR38, RZ ;  /* 0x0000002629277c24 */ /* 0x000fe4000f8e02ff */
[----:B-1----:R-:W-:Y:S02]  /*5610*/  IMAD.MOV.U32 R36, RZ, RZ, R34 ;  /* 0x000000ffff247224 */ /* 0x002fe400078e0022 */
[----:B------:R-:W-:Y:S02]  /*5620*/  IMAD.MOV.U32 R37, RZ, RZ, R0 ;  /* 0x000000ffff257224 */ /* 0x000fe400078e0000 */
[C---:B------:R-:W-:Y:S02]  /*5630*/  IMAD R39, R40.reuse, UR39, R39 ;  /* 0x0000002728277c24 */ /* 0x040fe4000f8e0227 */
[----:B------:R-:W-:-:S04]  /*5640*/  IMAD.WIDE.U32 R36, R40, UR38, R36 ;  /* 0x0000002628247c25 */ /* 0x000fc8000f8e0024 */
[----:B------:R-:W-:Y:S01]  /*5650*/  IMAD.IADD R37, R37, 0x1, R39 ;  /* 0x0000000125257824 */ /* 0x000fe200078e0227 */
[----:B------:R-:W-:-:S04]  /*5660*/  LEA R42, P3, R36, UR36, 0x1 ;  /* 0x00000024242a7c11 */ /* 0x000fc8000f8608ff */
[----:B0-----:R-:W-:Y:S02]  /*5670*/  LEA.HI.X R43, R36, UR37, R37, 0x1, P3 ;  /* 0x00000025242b7c11 */ /* 0x001fe400098f0c25 */
[----:B------:R-:W-:-:S13]  /*5680*/  ISETP.GE.AND P3, PT, R16, UR58, PT ;  /* 0x0000003a10007c0c */ /* 0x000fda000bf66270 */
[----:B------:R-:W0:Y:S04]  /*5690*/  @!P3 LDS.128 R36, [R89] ;  /* 0x000000005924b984 */ /* 0x000e280000000c00 */
[----:B0-----:R-:W-:Y:S01]  /*56a0*/  @!P3 STG.E.128 desc[UR56][R42.64], R36 ;  /* 0x000000242a00b986 */ /* 0x001fe2000c101d38 */
[----:B------:R-:W-:-:S13]  /*56b0*/  ISETP.GE.AND P3, PT, R79, UR58, PT ;  /* 0x0000003a4f007c0c */ /* 0x000fda000bf66270 */
[----:B------:R-:W0:Y:S04]  /*56c0*/  @!P3 LDS.128 R36, [R85] ;  /* 0x000000005524b984 */ /* 0x000e280000000c00 */
[----:B0-----:R3:W-:Y:S02]  /*56d0*/  @!P3 STG.E.128 desc[UR56][R42.64+0x40], R36 ;  /* 0x000040242a00b986 */ /* 0x0017e4000c101d38 */
.L_x_366:
[----:B------:R-:W-:Y:S05]  /*56e0*/  BSYNC B0 ;  /* 0x0000000000007941 */ /* 0x000fea0003800000 */
.L_x_365:
[----:B-1-3--:R-:W-:Y:S01]  /*56f0*/  VIADD R36, R18, 0x60 ;  /* 0x0000006012247836 */ /* 0x00afe20000000000 */
[----:B------:R-:W-:Y:S04]  /*5700*/  BSSY B0, `(.L_x_367) ;  /* 0x0000013000007945 */ /* 0x000fe80003800000 */
[----:B------:R-:W-:-:S13]  /*5710*/  ISETP.GE.AND P3, PT, R36, R88, PT ;  /* 0x000000582400720c */ /* 0x000fda0003f66270 */
[----:B------:R-:W-:Y:S05]  /*5720*/  @P3 BRA `(.L_x_368) ;  /* 0x0000000000403947 */ /* 0x000fea0003800000 */
[----:B------:R-:W-:Y:S01]  /*5730*/  IADD3 R39, P3, R40, 0x60, RZ ;  /* 0x0000006028277810 */ /* 0x000fe20007f7e0ff */
[----:B------:R-:W-:Y:S01]  /*5740*/  IMAD.MOV.U32 R36, RZ, RZ, R34 ;  /* 0x000000ffff247224 */ /* 0x000fe200078e0022 */
[----:B------:R-:W-:-:S03]  /*5750*/  MOV R37, R0 ;  /* 0x0000000000257202 */ /* 0x000fc60000000f00 */
[----:B------:R-:W-:Y:S02]  /*5760*/  IMAD.X R40, RZ, RZ, R41, P3 ;  /* 0x000000ffff287224 */ /* 0x000fe400018e0629 */
[----:B------:R-:W-:-:S04]  /*5770*/  IMAD.WIDE.U32 R36, R39, UR38, R36 ;  /* 0x0000002627247c25 */ /* 0x000fc8000f8e0024 */
[----:B------:R-:W-:-:S04]  /*5780*/  IMAD R40, R40, UR38, RZ ;  /* 0x0000002628287c24 */ /* 0x000fc8000f8e02ff */
[----:B------:R-:W-:Y:S01]  /*5790*/  IMAD R39, R39, UR39, R40 ;  /* 0x0000002727277c24 */ /* 0x000fe2000f8e0228 */
[----:B------:R-:W-:-:S03]  /*57a0*/  LEA R40, P3, R36, UR36, 0x1 ;  /* 0x0000002424287c11 */ /* 0x000fc6000f8608ff */
[----:B------:R-:W-:-:S05]  /*57b0*/  IMAD.IADD R37, R37, 0x1, R39 ;  /* 0x0000000125257824 */ /* 0x000fca00078e0227 */
[----:B------:R-:W-:Y:S02]  /*57c0*/  LEA.HI.X R41, R36, UR37, R37, 0x1, P3 ;  /* 0x0000002524297c11 */ /* 0x000fe400098f0c25 */
[----:B------:R-:W-:-:S13]  /*57d0*/  ISETP.GE.AND P3, PT, R16, UR58, PT ;  /* 0x0000003a10007c0c */ /* 0x000fda000bf66270 */
[----:B------:R-:W1:Y:S04]  /*57e0*/  @!P3 LDS.128 R36, [R89+0x3000] ;  /* 0x003000005924b984 */ /* 0x000e680000000c00 */
[----:B-1----:R-:W-:Y:S01]  /*57f0*/  @!P3 STG.E.128 desc[UR56][R40.64], R36 ;  /* 0x000000242800b986 */ /* 0x002fe2000c101d38 */
[----:B------:R-:W-:-:S13]  /*5800*/  ISETP.GE.AND P3, PT, R79, UR58, PT ;  /* 0x0000003a4f007c0c */ /* 0x000fda000bf66270 */
[----:B------:R-:W1:Y:S04]  /*5810*/  @!P3 LDS.128 R36, [R85+0x3000] ;  /* 0x003000005524b984 */ /* 0x000e680000000c00 */
[----:B-1----:R1:W-:Y:S02]  /*5820*/  @!P3 STG.E.128 desc[UR56][R40.64+0x40], R36 ;  /* 0x000040242800b986 */ /* 0x0023e4000c101d38 */
.L_x_368:
[----:B------:R-:W-:Y:S05]  /*5830*/  BSYNC B0 ;  /* 0x0000000000007941 */ /* 0x000fea0003800000 */
.L_x_367:
[----:B-1----:R-:W3:Y:S01]  /*5840*/  LDL R36, [R1] ;  /* 0x0000000001247983 */ /* 0x002ee20000100800 */
[----:B------:R-:W-:Y:S02]  /*5850*/  VIADD R19, R19, 0x1 ;  /* 0x0000000113137836 */ /* 0x000fe40000000000 */
[----:B0-2---:R-:W-:Y:S01]  /*5860*/  @!P4 VIADD R84, R84, 0x308c0 ;  /* 0x000308c05454c836 */ /* 0x005fe20000000000 */
[----:B------:R-:W-:Y:S01]  /*5870*/  @!PT LDS RZ, [RZ] ;  /* 0x00000000fffff984 */ /* 0x000fe20000000800 */
[----:B------:R-:W-:Y:S01]  /*5880*/  @!PT LDS RZ, [RZ] ;  /* 0x00000000fffff984 */ /* 0x000fe20000000800 */
[----:B------:R-:W-:Y:S01]  /*5890*/  @!PT LDS RZ, [RZ] ;  /* 0x00000000fffff984 */ /* 0x000fe20000000800 */
[----:B------:R-:W-:Y:S01]  /*58a0*/  @!PT LDS RZ, [RZ] ;  /* 0x00000000fffff984 */ /* 0x000fe20000000800 */
[----:B------:R0:W-:Y:S06]  /*58b0*/  MEMBAR.ALL.CTA ;  /* 0x0000000000007992 */ /* 0x0001ec0000008000 */
[----:B0-----:R-:W0:Y:S02]  /*58c0*/  FENCE.VIEW.ASYNC.S ;  /* 0x00000000000073c6 */ /* 0x001e240000000000 */
[----:B0-----:R0:W-:Y:S01]  /*58d0*/  BAR.SYNC.DEFER_BLOCKING R76, 0x80 ;  /* 0x0002004c0000751d */ /* 0x0011e20000010000 */
[----:B------:R-:W-:-:S02]  /*58e0*/  ISETP.NE.AND P3, PT, R19, 0x2, PT ;  /* 0x000000021300780c */ /* 0x000fc40003f65270 */
[----:B------:R-:W-:Y:S02]  /*58f0*/  @!P4 PRMT R84, RZ, 0x654, R84 ;  /* 0x00000654ff54c816 */ /* 0x000fe40000000054 */
[----:B------:R-:W-:Y:S02]  /*5900*/  SEL R19, R19, RZ, P3 ;  /* 0x000000ff13137207 */ /* 0x000fe40001800000 */
[----:B------:R0:W-:Y:S01]  /*5910*/  @!P4 SYNCS.ARRIVE.TRANS64.RED.A1T0 RZ, [R84+URZ], RZ ;  /* 0x000000ff54ffc9a7 */ /* 0x0001e2000810043f */
[----:B---3--:R-:W-:Y:S02]  /*5920*/  LOP3.LUT P5, RZ, R36, 0x2, RZ, 0xc0, !PT ;  /* 0x0000000224ff7812 */ /* 0x008fe400078ac0ff */
[----:B------:R-:W-:-:S04]  /*5930*/  SEL R36, RZ, 0x1, P3 ;  /* 0x00000001ff247807 */ /* 0x000fc80001800000 */
[----:B------:R-:W-:-:S07]  /*5940*/  LOP3.LUT R23, R23, R36, RZ, 0x3c, !PT ;  /* 0x0000002417177212 */ /* 0x000fce00078e3cff */
[----:B0-----:R-:W-:Y:S05]  /*5950*/  @P5 BRA `(.L_x_369) ;  /* 0xffffffc800905947 */ /* 0x001fea000383ffff */
[----:B------:R-:W0:Y:S01]  /*5960*/  S2R R37, SR_TID.X ;  /* 0x0000000000257919 */ /* 0x000e220000002100 */
[----:B------:R-:W-:Y:S02]  /*5970*/  PLOP3.LUT P0, PT, PT, PT, PT, 0x8, 0x0 ;  /* 0x000000000000781c */ /* 0x000fe40003f0e170 */
[----:B0-----:R-:W-:-:S04]  /*5980*/  SHF.R.U32.HI R37, RZ, 0x7, R37 ;  /* 0x00000007ff257819 */ /* 0x001fc80000011625 */
[----:B------:R-:W-:-:S13]  /*5990*/  ISETP.NE.AND P5, PT, R37, 0x1, PT ;  /* 0x000000012500780c */ /* 0x000fda0003fa5270 */
[----:B------:R-:W-:Y:S06]  /*59a0*/  @!P5 BAR.ARV 0x9, 0x100 ;  /* 0x024400000000db1d */ /* 0x000fec0000002000 */
.L_x_315:
[----:B------:R-:W-:Y:S01]  /*59b0*/  ISETP.GE.AND P2, PT, R120, 0x1, PT ;  /* 0x000000017800780c */ /* 0x000fe20003f46270 */
[----:B------:R-:W-:Y:S01]  /*59c0*/  IMAD.MOV.U32 R21, RZ, RZ, RZ ;  /* 0x000000ffff157224 */ /* 0x000fe200078e00ff */
[----:B------:R-:W-:Y:S01]  /*59d0*/  PLOP3.LUT P1, PT, PT, PT, PT, 0x80, 0x0 ;  /* 0x000000000000781c */ /* 0x000fe20003f2f070 */
[----:B------:R-:W-:Y:S01]  /*59e0*/  IMAD.MOV.U32 R3, RZ, RZ, RZ ;  /* 0x000000ffff037224 */ /* 0x000fe200078e00ff */
[----:B------:R-:W-:Y:S01]  /*59f0*/  CS2R R44, SRZ ;  /* 0x00000000002c7805 */ /* 0x000fe2000001ff00 */
[----:B------:R-:W-:Y:S01]  /*5a00*/  IMAD.MOV.U32 R151, RZ, RZ, RZ ;  /* 0x000000ffff977224 */ /* 0x000fe200078e00ff */
[----:B------:R-:W-:Y:S01]  /*5a10*/  CS2R R28, SRZ ;  /* 0x00000000001c7805 */ /* 0x000fe2000001ff00 */
[----:B------:R-:W-:Y:S01]  /*5a20*/  IMAD.MOV.U32 R27, RZ, RZ, RZ ;  /* 0x000000ffff1b7224 */ /* 0x000fe200078e00ff */
        /* <DEDUP_REMOVED lines=9> */
[----:B------:R-:W-:Y:S02]  /*5ac0*/  MOV R54, RZ ;  /* 0x000000ff00367202 */ /* 0x000fe40000000f00 */
[----:B------:R-:W-:Y:S01]  /*5ad0*/  CS2R R14, SRZ ;  /* 0x00000000000e7805 */ /* 0x000fe2000001ff00 */
[----:B------:R-:W-:Y:S02]  /*5ae0*/  IMAD.MOV.U32 R56, RZ, RZ, RZ ;  /* 0x000000ffff387224 */ /* 0x000fe400078e00ff */
[----:B------:R-:W-:Y:S02]  /*5af0*/  IMAD.MOV.U32 R13, RZ, RZ, RZ ;  /* 0x000000ffff0d7224 */ /* 0x000fe400078e00ff */
[----:B------:R-:W-:Y:S01]  /*5b00*/  IMAD.MOV.U32 R58, RZ, RZ, RZ ;  /* 0x000000ffff3a7224 */ /* 0x000fe200078e00ff */
[----:B------:R-:W-:Y:S06]  /*5b10*/  @P0 BRA `(.L_x_370) ;  /* 0x00000000000c0947 */ /* 0x000fec0003800000 */
[----:B------:R-:W0:Y:S01]  /*5b20*/  FENCE.VIEW.ASYNC.G ;  /* 0x00000000000073c6 */ /* 0x000e220000000100 */
[----:B------:R-:W-:Y:S05]  /*5b30*/  WARPSYNC.ALL ;  /* 0x0000000000007948 */ /* 0x000fea0003800000 */
[----:B0-----:R-:W-:Y:S06]  /*5b40*/  BAR.ARV 0xc, 0x1a0 ;  /* 0x0306800000007b1d */ /* 0x001fec0000002000 */
.L_x_370:
[----:B------:R-:W-:Y:S02]  /*5b50*/  IMAD.MOV.U32 R12, RZ, RZ, RZ ;  /* 0x000000ffff0c7224 */ /* 0x000fe400078e00ff */
[----:B------:R-:W-:Y:S01]  /*5b60*/  IMAD.MOV.U32 R55, RZ, RZ, RZ ;  /* 0x000000ffff377224 */ /* 0x000fe200078e00ff */
[----:B------:R-:W-:Y:S06]  /*5b70*/  @!P2 BRA `(.L_x_371) ;  /* 0x000000ac0064a947 */ /* 0x000fec0003800000 */
[----:B------:R-:W-:-:S03]  /*5b80*/  UMOV UR4, 0xffffffff ;  /* 0xffffffff00047882 */ /* 0x000fc60000000000 */
[----:B------:R-:W-:Y:S05]  /*5b90*/  BRA.DIV UR4, `(.L_x_372) ;  /* 0x0000011204947947 */ /* 0x000fea000b800000 */
[----:B------:R-:W0:Y:S02]  /*5ba0*/  S2R R0, SR_TID.X ;  /* 0x0000000000007919 */ /* 0x000e240000002100 */
[----:B0-----:R-:W-:-:S05]  /*5bb0*/  VIADD R3, R0, 0xffffff80 ;  /* 0xffffff8000037836 */ /* 0x001fca0000000000 */
[----:B------:R-:W-:-:S04]  /*5bc0*/  SHF.R.S32.HI R0, RZ, 0x1f, R3 ;  /* 0x0000001fff007819 */ /* 0x000fc80000011403 */
[----:B------:R-:W-:-:S04]  /*5bd0*/  LEA.HI R0, R0, R3, RZ, 0x7 ;  /* 0x0000000300007211 */ /* 0x000fc800078f38ff */
[----:B------:R-:W-:-:S06]  /*5be0*/  SHF.R.S32.HI R0, RZ, 0x7, R0 ;  /* 0x00000007ff007819 */ /* 0x000fcc0000011400 */
[----:B------:R-:W0:Y:S04]  /*5bf0*/  SHFL.IDX PT, R0, R0, RZ, 0x1f ;  /* 0x00001fff00007589 */ /* 0x000e2800000e0000 */
[----:B0-----:R1:W-:Y:S02]  /*5c00*/  STL [R1+0x60], R0 ;  /* 0x0000600001007387 */ /* 0x0013e40000100800 */
.L_x_552:
[----:B------:R-:W1:Y:S01]  /*5c10*/  LDL R4, [R1+0x60] ;  /* 0x0000600001047983 */ /* 0x000e620000100800 */
[----:B------:R-:W-:Y:S01]  /*5c20*/  VIADD R3, R2, 0x1e800 ;  /* 0x0001e80002037836 */ /* 0x000fe20000000000 */
[----:B------:R-:W-:Y:S04]  /*5c30*/  BSSY B6, `(.L_x_373) ;  /* 0x0000016000067945 */ /* 0x000fe80003800000 */
[----:B------:R-:W-:Y:S01]  /*5c40*/  LOP3.LUT P0, RZ, R3, 0x3ff, RZ, 0xc0, !PT ;  /* 0x000003ff03ff7812 */ /* 0x000fe2000780c0ff */
[----:B-1----:R-:W-:-:S05]  /*5c50*/  IMAD.HI R0, R4, 0x55555556, RZ ;  /* 0x5555555604007827 */ /* 0x002fca00078e02ff */
[----:B------:R-:W-:-:S05]  /*5c60*/  LEA.HI R35, R0, R0, RZ, 0x1 ;  /* 0x0000000000237211 */ /* 0x000fca00078f08ff */
[----:B------:R-:W-:Y:S02]  /*5c70*/  IMAD R35, R35, -0x3, R4 ;  /* 0xfffffffd23237824 */ /* 0x000fe400078e0204 */
[----:B------:R-:W-:Y:S05]  /*5c80*/  @!P0 BRA `(.L_x_374) ;  /* 0x0000000000408947 */ /* 0x000fea0003800000 */
[----:B------:R-:W-:Y:S01]  /*5c90*/  MOV R0, 0x0 ;  /* 0x0000000000007802 */ /* 0x000fe20000000f00 */
[----:B------:R-:W-:Y:S01]  /*5ca0*/  ULDC.64 UR4, c[0x4][0xa8] ;  /* 0x01002a0000047ab9 */ /* 0x000fe20000000a00 */
[----:B------:R-:W-:Y:S01]  /*5cb0*/  ULDC.64 UR6, c[0x4][0xb0] ;  /* 0x01002c0000067ab9 */ /* 0x000fe20000000a00 */
[----:B------:R-:W-:Y:S01]  /*5cc0*/  MOV R4, UR4 ;  /* 0x0000000400047c02 */ /* 0x000fe20008000f00 */
[----:B0-----:R0:W1:Y:S01]  /*5cd0*/  LDC.64 R14, c[0x4][R0] ;  /* 0x01000000000e7b82 */ /* 0x0010620000000a00 */
[----:B------:R-:W-:Y:S01]  /*5ce0*/  IMAD.U32 R5, RZ, RZ, UR5 ;  /* 0x00000005ff057e24 */ /* 0x000fe2000f8e00ff */
[----:B------:R-:W-:Y:S01]  /*5cf0*/  ULDC.64 UR4, c[0x4][0x48] ;  /* 0x0100120000047ab9 */ /* 0x000fe20000000a00 */
[----:B------:R-:W-:Y:S01]  /*5d00*/  IMAD.U32 R6, RZ, RZ, UR6 ;  /* 0x00000006ff067e24 */ /* 0x000fe2000f8e00ff */
[----:B------:R-:W-:Y:S01]  /*5d10*/  MOV R13, RZ ;  /* 0x000000ff000d7202 */ /* 0x000fe20000000f00 */
[----:B------:R-:W-:Y:S02]  /*5d20*/  IMAD.U32 R7, RZ, RZ, UR7 ;  /* 0x00000007ff077e24 */ /* 0x000fe4000f8e00ff */
[----:B------:R-:W-:-:S02]  /*5d30*/  IMAD.U32 R10, RZ, RZ, UR4 ;  /* 0x00000004ff0a7e24 */ /* 0x000fc4000f8e00ff */
[----:B------:R-:W-:Y:S02]  /*5d40*/  IMAD.U32 R11, RZ, RZ, UR5 ;  /* 0x00000005ff0b7e24 */ /* 0x000fe4000f8e00ff */
[----:B------:R-:W-:Y:S02]  /*5d50*/  IMAD.MOV.U32 R8, RZ, RZ, 0x70 ;  /* 0x00000070ff087424 */ /* 0x000fe400078e00ff */
[----:B0-----:R-:W-:-:S07]  /*5d60*/  IMAD.MOV.U32 R12, RZ, RZ, 0x1 ;  /* 0x00000001ff0c7424 */ /* 0x001fce00078e00ff */
[----:B------:R-:W-:-:S07]  /*5d70*/  LEPC R20, `(.L_x_374) ;  /* 0x000000001014794e */ /* 0x000fce0000000000 */
[----:B-1---5:R-:W-:Y:S05]  /*5d80*/  CALL.ABS.NOINC R14 ;  /* 0x000000000e007343 */ /* 0x022fea0003c00000 */
.L_x_374:
[----:B------:R-:W-:Y:S05]  /*5d90*/  BSYNC B6 ;  /* 0x0000000000067941 */ /* 0x000fea0003800000 */
.L_x_373:
[----:B------:R-:W-:Y:S02]  /*5da0*/  ULDC UR4, c[0x0][0x3d4] ;  /* 0x0000f50000047ab9 */ /* 0x000fe40000000800 */
[----:B------:R-:W-:-:S13]  /*5db0*/  ISETP.LT.AND P0, PT, RZ, UR4, PT ;  /* 0x00000004ff007c0c */ /* 0x000fda000bf01270 */
[----:B------:R-:W-:Y:S05]  /*5dc0*/  @P0 BRA `(.L_x_375) ;  /* 0x0000000000400947 */ /* 0x000fea0003800000 */
[----:B------:R-:W2:Y:S02]  /*5dd0*/  LDL R20, [R1+0x80] ;  /* 0x0000800001147983 */ /* 0x000ea40000100800 */
[----:B--2---:R-:W-:-:S04]  /*5de0*/  LEA.HI R0, R20, R20, RZ, 0x1 ;  /* 0x0000001414007211 */ /* 0x004fc800078f08ff */
[----:B------:R-:W-:-:S05]  /*5df0*/  LOP3.LUT R0, R0, 0xfffffffe, RZ, 0xc0, !PT ;  /* 0xfffffffe00007812 */ /* 0x000fca00078ec0ff */
[----:B------:R-:W-:-:S05]  /*5e00*/  IMAD.IADD R0, R20, 0x1, -R0 ;  /* 0x0000000114007824 */ /* 0x000fca00078e0a00 */
[----:B------:R-:W-:-:S04]  /*5e10*/  SHF.L.U32 R3, R0, 0x1f, RZ ;  /* 0x0000001f00037819 */ /* 0x000fc800000006ff */
[----:B------:R1:W2:Y:S03]  /*5e20*/  SYNCS.PHASECHK.TRANS64.TRYWAIT P0, [R2+URZ+0x30800], R3 ;  /* 0x03080003020075a7 */ /* 0x0002a6000800017f */
[----:B--2---:R-:W-:Y:S05]  /*5e30*/  @!P0 NANOSLEEP.SYNCS 0x989680 ;  /* 0x009896800000895d */ /* 0x004fea0003900000 */
[----:B------:R-:W2:Y:S01]  /*5e40*/  @!P0 SYNCS.PHASECHK.TRANS64 P0, [R2+URZ+0x30800], R3 ;  /* 0x03080003020085a7 */ /* 0x000ea2000800007f */
[----:B------:R-:W-:Y:S04]  /*5e50*/  BSSY B0, `(.L_x_376) ;  /* 0x0000006000007945 */ /* 0x000fe80003800000 */
[----:B--2---:R-:W-:Y:S05]  /*5e60*/  @P0 BRA `(.L_x_377) ;  /* 0x0000000000100947 */ /* 0x004fea0003800000 */
.L_x_378:
[----:B--2---:R2:W3:Y:S02]  /*5e70*/  SYNCS.PHASECHK.TRANS64.TRYWAIT P0, [R2+URZ+0x30800], R3 ;  /* 0x03080003020075a7 */ /* 0x0044e4000800017f */
[----:B---3--:R-:W-:Y:S05]  /*5e80*/  @!P0 NANOSLEEP.SYNCS 0x989680 ;  /* 0x009896800000895d */ /* 0x008fea0003900000 */
[----:B------:R-:W3:Y:S02]  /*5e90*/  @!P0 SYNCS.PHASECHK.TRANS64 P0, [R2+URZ+0x30800], R3 ;  /* 0x03080003020085a7 */ /* 0x000ee4000800007f */
[----:B---3--:R-:W-:Y:S05]  /*5ea0*/  @!P0 BRA `(.L_x_378) ;  /* 0xfffffffc00f08947 */ /* 0x008fea000383ffff */
.L_x_377:
[----:B------:R-:W-:Y:S05]  /*5eb0*/  BSYNC B0 ;  /* 0x0000000000007941 */ /* 0x000fea0003800000 */
.L_x_376:
[----:B------:R-:W-:Y:S05]  /*5ec0*/  BRA `(.L_x_379) ;  /* 0x0000002400007947 */ /* 0x000fea0003800000 */
.L_x_375:
[----:B------:R-:W1:Y:S01]  /*5ed0*/  S2R R0, SR_TID.X ;  /* 0x0000000000007919 */ /* 0x000e620000002100 */
[----:B------:R-:W-:Y:S01]  /*5ee0*/  VIADD R4, R2, 0xc400 ;  /* 0x0000c40002047836 */ /* 0x000fe20000000000 */
[----:B------:R-:W-:Y:S01]  /*5ef0*/  ULDC.64 UR4, c[0x0][0x3d8] ;  /* 0x0000f60000047ab9 */ /* 0x000fe20000000a00 */
[----:B------:R-:W-:Y:S01]  /*5f00*/  ULDC.64 UR6, c[0x0][0x3e8] ;  /* 0x0000fa0000067ab9 */ /* 0x000fe20000000a00 */
[----:B------:R-:W-:Y:S01]  /*5f10*/  SHF.R.S32.HI R10, RZ, 0x1f, R16 ;  /* 0x0000001fff0a7819 */ /* 0x000fe20000011410 */
[----:B------:R-:W-:Y:S01]  /*5f20*/  BSSY B6, `(.L_x_380) ;  /* 0x0000039000067945 */ /* 0x000fe20003800000 */
[----:B------:R-:W-:Y:S01]  /*5f30*/  LOP3.LUT P0, RZ, R4, 0x3ff, RZ, 0xc0, !PT ;  /* 0x000003ff04ff7812 */ /* 0x000fe2000780c0ff */
[----:B-1----:R-:W-:Y:S01]  /*5f40*/  VIADD R44, R0, 0xffffff80 ;  /* 0xffffff80002c7836 */ /* 0x002fe20000000000 */
[----:B-----5:R-:W-:-:S04]  /*5f50*/  SHF.R.S32.HI R0, RZ, 0x1f, R24 ;  /* 0x0000001fff007819 */ /* 0x020fc80000011418 */
[----:B------:R-:W-:Y:S01]  /*5f60*/  SHF.R.S32.HI R3, RZ, 0x1f, R44 ;  /* 0x0000001fff037819 */ /* 0x000fe2000001142c */
[----:B------:R-:W-:-:S03]  /*5f70*/  IMAD R7, R0, UR6, RZ ;  /* 0x0000000600077c24 */ /* 0x000fc6000f8e02ff */
[----:B------:R-:W-:Y:S01]  /*5f80*/  LEA.HI R4, R3, R44, RZ, 0x2 ;  /* 0x0000002c03047211 */ /* 0x000fe200078f10ff */
[----:B------:R-:W-:Y:S02]  /*5f90*/  IMAD R3, R0, UR4, RZ ;  /* 0x0000000400037c24 */ /* 0x000fe4000f8e02ff */
[----:B------:R-:W-:Y:S01]  /*5fa0*/  IMAD R31, R24, UR7, R7 ;  /* 0x00000007181f7c24 */ /* 0x000fe2000f8e0207 */
[----:B------:R-:W-:Y:S01]  /*5fb0*/  LOP3.LUT R0, R4, 0xfffffffc, RZ, 0xc0, !PT ;  /* 0xfffffffc04007812 */ /* 0x000fe200078ec0ff */
[----:B------:R-:W-:-:S04]  /*5fc0*/  IMAD.WIDE.U32 R4, R24, UR4, RZ ;  /* 0x0000000418047c25 */ /* 0x000fc8000f8e00ff */
[----:B------:R-:W-:Y:S02]  /*5fd0*/  IMAD.IADD R0, R44, 0x1, -R0 ;  /* 0x000000012c007824 */ /* 0x000fe400078e0a00 */
[C---:B------:R-:W-:Y:S01]  /*5fe0*/  IMAD R3, R24.reuse, UR5, R3 ;  /* 0x0000000518037c24 */ /* 0x040fe2000f8e0203 */
[----:B------:R-:W-:Y:S01]  /*5ff0*/  ULDC.64 UR4, c[0x0][0x3c8] ;  /* 0x0000f20000047ab9 */ /* 0x000fe20000000a00 */
[----:B------:R-:W-:Y:S01]  /*6000*/  IMAD.WIDE.U32 R6, R24, UR6, RZ ;  /* 0x0000000618067c25 */ /* 0x000fe2000f8e00ff */
[----:B------:R-:W-:Y:S01]  /*6010*/  LEA R28, P1, R4, UR4, 0x1 ;  /* 0x00000004041c7c11 */ /* 0x000fe2000f8208ff */
[----:B------:R-:W-:Y:S02]  /*6020*/  ULDC.64 UR6, c[0x0][0x3e0] ;  /* 0x0000f80000067ab9 */ /* 0x000fe40000000a00 */
[----:B------:R-:W-:Y:S01]  /*6030*/  IMAD.SHL.U32 R26, R0, 0x4, RZ ;  /* 0x00000004001a7824 */ /* 0x000fe200078e00ff */
[C---:B------:R-:W-:Y:S01]  /*6040*/  IADD3 R0, P4, R16.reuse, R6, RZ ;  /* 0x0000000610007210 */ /* 0x040fe20007f9e0ff */
[----:B------:R-:W-:Y:S01]  /*6050*/  IMAD.IADD R11, R3, 0x1, R5 ;  /* 0x00000001030b7824 */ /* 0x000fe200078e0205 */
[-C--:B------:R-:W-:Y:S01]  /*6060*/  IADD3 R5, P2, R16, R4.reuse, RZ ;  /* 0x0000000410057210 */ /* 0x080fe20007f5e0ff */
[----:B------:R-:W-:Y:S01]  /*6070*/  IMAD.IADD R31, R31, 0x1, R7 ;  /* 0x000000011f1f7824 */ /* 0x000fe200078e0207 */
[----:B------:R-:W-:-:S02]  /*6080*/  IADD3 R9, P3, R26, R4, RZ ;  /* 0x000000041a097210 */ /* 0x000fc40007f7e0ff */
[----:B------:R-:W-:Y:S01]  /*6090*/  SHF.R.S32.HI R8, RZ, 0x1f, R26 ;  /* 0x0000001fff087819 */ /* 0x000fe2000001141a */
[----:B------:R-:W-:Y:S01]  /*60a0*/  IMAD.X R3, R10, 0x1, R31, P4 ;  /* 0x000000010a037824 */ /* 0x000fe200020e061f */
[----:B------:R-:W-:Y:S02]  /*60b0*/  IADD3 R7, P5, R26, R6, RZ ;  /* 0x000000061a077210 */ /* 0x000fe40007fbe0ff */
[--C-:B------:R-:W-:Y:S02]  /*60c0*/  LEA.HI.X R29, R4, UR5, R11.reuse, 0x1, P1 ;  /* 0x00000005041d7c11 */ /* 0x100fe400088f0c0b */
[----:B------:R-:W-:Y:S01]  /*60d0*/  IADD3.X R4, R10, R11, RZ, P2, !PT ;  /* 0x0000000b0a047210 */ /* 0x000fe200017fe4ff */
[----:B------:R-:W-:Y:S01]  /*60e0*/  IMAD.X R10, R8, 0x1, R11, P3 ;  /* 0x00000001080a7824 */ /* 0x000fe200018e060b */
[----:B------:R-:W-:Y:S01]  /*60f0*/  LEA R30, P1, R6, UR6, 0x1 ;  /* 0x00000006061e7c11 */ /* 0x000fe2000f8208ff */
[----:B------:R-:W-:Y:S01]  /*6100*/  IMAD.X R8, R8, 0x1, R31, P5 ;  /* 0x0000000108087824 */ /* 0x000fe200028e061f */
[----:B------:R-:W-:-:S02]  /*6110*/  LEA R42, P2, R5, UR4, 0x1 ;  /* 0x00000004052a7c11 */ /* 0x000fc4000f8408ff */
[----:B------:R-:W-:Y:S02]  /*6120*/  LEA R38, P3, R9, UR4, 0x1 ;  /* 0x0000000409267c11 */ /* 0x000fe4000f8608ff */
[----:B------:R-:W-:Y:S02]  /*6130*/  LEA R36, P4, R7, UR6, 0x1 ;  /* 0x0000000607247c11 */ /* 0x000fe4000f8808ff */
[----:B------:R-:W-:Y:S02]  /*6140*/  LEA R40, P5, R0, UR6, 0x1 ;  /* 0x0000000600287c11 */ /* 0x000fe4000f8a08ff */
[----:B------:R-:W-:Y:S02]  /*6150*/  LEA.HI.X R39, R9, UR5, R10, 0x1, P3 ;  /* 0x0000000509277c11 */ /* 0x000fe400098f0c0a */
[----:B------:R-:W-:Y:S02]  /*6160*/  LEA.HI.X R37, R7, UR7, R8, 0x1, P4 ;  /* 0x0000000707257c11 */ /* 0x000fe4000a0f0c08 */
[----:B------:R-:W-:-:S02]  /*6170*/  LEA.HI.X R31, R6, UR7, R31, 0x1, P1 ;  /* 0x00000007061f7c11 */ /* 0x000fc400088f0c1f */
[----:B------:R-:W-:Y:S02]  /*6180*/  LEA.HI.X R43, R5, UR5, R4, 0x1, P2 ;  /* 0x00000005052b7c11 */ /* 0x000fe400090f0c04 */
[----:B------:R-:W-:Y:S01]  /*6190*/  LEA.HI.X R41, R0, UR7, R3, 0x1, P5 ;  /* 0x0000000700297c11 */ /* 0x000fe2000a8f0c03 */
[----:B------:R-:W-:Y:S06]  /*61a0*/  @!P0 BRA `(.L_x_381) ;  /* 0x0000000000408947 */ /* 0x000fec0003800000 */
[----:B------:R-:W-:Y:S01]  /*61b0*/  MOV R0, 0x0 ;  /* 0x0000000000007802 */ /* 0x000fe20000000f00 */
[----:B------:R-:W-:Y:S01]  /*61c0*/  ULDC.64 UR4, c[0x4][0xa8] ;  /* 0x01002a0000047ab9 */ /* 0x000fe20000000a00 */
[----:B------:R-:W-:Y:S01]  /*61d0*/  ULDC.64 UR6, c[0x4][0xb0] ;  /* 0x01002c0000067ab9 */ /* 0x000fe20000000a00 */
[----:B------:R-:W-:Y:S01]  /*61e0*/  IMAD.U32 R4, RZ, RZ, UR4 ;  /* 0x00000004ff047e24 */ /* 0x000fe2000f8e00ff */
[----:B0-----:R0:W1:Y:S01]  /*61f0*/  LDC.64 R14, c[0x4][R0] ;  /* 0x01000000000e7b82 */ /* 0x0010620000000a00 */
        /* <DEDUP_REMOVED lines=10> */
[----:B-1----:R-:W-:Y:S05]  /*62a0*/  CALL.ABS.NOINC R14 ;  /* 0x000000000e007343 */ /* 0x002fea0003c00000 */
.L_x_381:
[----:B------:R-:W-:Y:S05]  /*62b0*/  BSYNC B6 ;  /* 0x0000000000067941 */ /* 0x000fea0003800000 */
.L_x_380:
[----:B------:R-:W-:Y:S01]  /*62c0*/  ULDC.U8 UR4, c[0x0][0x3f0] ;  /* 0x0000fc0000047ab9 */ /* 0x000fe20000000000 */
[----:B------:R-:W-:Y:S01]  /*62d0*/  BSSY B0, `(.L_x_382) ;  /* 0x00001f7000007945 */ /* 0x000fe20003800000 */
[----:B------:R-:W-:-:S13]  /*62e0*/  ISETP.NE.AND P0, PT, RZ, UR4, PT ;  /* 0x00000004ff007c0c */ /* 0x000fda000bf05270 */
[----:B------:R-:W-:Y:S05]  /*62f0*/  @!P0 BRA `(.L_x_383) ;  /* 0x0000000c00f88947 */ /* 0x000fea0003800000 */
[----:B------:R-:W2:Y:S01]  /*6300*/  LDL R34, [R1+0x58] ;  /* 0x0000580001227983 */ /* 0x000ea20000100800 */
[----:B------:R-:W-:Y:S01]  /*6310*/  IMAD R21, R33, -0xc0, R25 ;  /* 0xffffff4021157824 */ /* 0x000fe200078e0219 */
[----:B------:R-:W-:Y:S01]  /*6320*/  BSSY B1, `(.L_x_384) ;  /* 0x0000019000017945 */ /* 0x000fe20003800000 */
[----:B------:R-:W-:Y:S02]  /*6330*/  CS2R R6, SRZ ;  /* 0x0000000000067805 */ /* 0x000fe4000001ff00 */
[----:B------:R-:W-:Y:S02]  /*6340*/  CS2R R4, SRZ ;  /* 0x0000000000047805 */ /* 0x000fe4000001ff00 */
[----:B------:R-:W-:Y:S02]  /*6350*/  CS2R R8, SRZ ;  /* 0x0000000000087805 */ /* 0x000fe4000001ff00 */
[----:B------:R-:W-:Y:S02]  /*6360*/  VIMNMX R21, R21, 0xc0, PT ;  /* 0x000000c015157848 */ /* 0x000fe40003fe0100 */
[----:B------:R-:W-:-:S02]  /*6370*/  CS2R R24, SRZ ;  /* 0x0000000000187805 */ /* 0x000fc4000001ff00 */
[----:B------:R-:W-:Y:S01]  /*6380*/  ISETP.GE.AND P0, PT, R18, R21, PT ;  /* 0x000000151200720c */ /* 0x000fe20003f06270 */
[----:B--2---:R-:W-:-:S05]  /*6390*/  IMAD.SHL.U32 R0, R34, 0x40, RZ ;  /* 0x0000004022007824 */ /* 0x004fca00078e00ff */
[----:B------:R-:W-:-:S04]  /*63a0*/  LOP3.LUT R3, R0, 0x1c0, RZ, 0xc0, !PT ;  /* 0x000001c000037812 */ /* 0x000fc800078ec0ff */
[----:B------:R-:W-:Y:S02]  /*63b0*/  LOP3.LUT R0, R3, 0x18, R16, 0xf8, !PT ;  /* 0x0000001803007812 */ /* 0x000fe400078ef810 */
[----:B------:R-:W-:-:S04]  /*63c0*/  SHF.R.U32.HI R3, RZ, 0x3, R3 ;  /* 0x00000003ff037819 */ /* 0x000fc80000011603 */
[----:B------:R-:W-:Y:S01]  /*63d0*/  LOP3.LUT R3, R0, R3, RZ, 0x3c, !PT ;  /* 0x0000000300037212 */ /* 0x000fe200078e3cff */
[----:B------:R-:W-:Y:S06]  /*63e0*/  @P0 BRA `(.L_x_385) ;  /* 0x0000000000300947 */ /* 0x000fec0003800000 */
[C---:B------:R-:W-:Y:S01]  /*63f0*/  VIADD R0, R26.reuse, 0x10 ;  /* 0x000000101a007836 */ /* 0x040fe20000000000 */
[----:B------:R-:W-:Y:S01]  /*6400*/  ULDC UR4, c[0x0][0x3d4] ;  /* 0x0000f50000047ab9 */ /* 0x000fe20000000800 */
[----:B------:R-:W-:Y:S02]  /*6410*/  CS2R R8, SRZ ;  /* 0x0000000000087805 */ /* 0x000fe4000001ff00 */
[----:B------:R-:W-:Y:S02]  /*6420*/  ISETP.GE.AND P1, PT, R26, UR4, PT ;  /* 0x000000041a007c0c */ /* 0x000fe4000bf26270 */
[----:B------:R-:W-:Y:S02]  /*6430*/  CS2R R24, SRZ ;  /* 0x0000000000187805 */ /* 0x000fe4000001ff00 */
[----:B------:R-:W-:Y:S02]  /*6440*/  ISETP.GE.AND P2, PT, R0, UR4, PT ;  /* 0x0000000400007c0c */ /* 0x000fe4000bf46270 */
[----:B------:R-:W-:-:S02]  /*6450*/  CS2R R6, SRZ ;  /* 0x0000000000067805 */ /* 0x000fc4000001ff00 */
[----:B------:R-:W-:-:S05]  /*6460*/  CS2R R4, SRZ ;  /* 0x0000000000047805 */ /* 0x000fca000001ff00 */
[----:B------:R1:W5:Y:S04]  /*6470*/  @!P1 LDG.E.64 R8, desc[UR56][R38.64] ;  /* 0x0000003826089981 */ /* 0x000368000c1e1b00 */
[----:B------:R1:W5:Y:S04]  /*6480*/  @!P2 LDG.E.64 R24, desc[UR56][R38.64+0x20] ;  /* 0x000020382618a981 */ /* 0x000368000c1e1b00 */
[----:B------:R1:W5:Y:S04]  /*6490*/  @!P1 LDG.E.64 R6, desc[UR56][R36.64] ;  /* 0x0000003824069981 */ /* 0x000368000c1e1b00 */
[----:B------:R1:W5:Y:S02]  /*64a0*/  @!P2 LDG.E.64 R4, desc[UR56][R36.64+0x20] ;  /* 0x000020382404a981 */ /* 0x000364000c1e1b00 */
.L_x_385:
[----:B------:R-:W-:Y:S05]  /*64b0*/  BSYNC B1 ;  /* 0x0000000000017941 */ /* 0x000fea0003800000 */
.L_x_384:
[----:B------:R-:W2:Y:S01]  /*64c0*/  LDL R10, [R1+0x80] ;  /* 0x00008000010a7983 */ /* 0x000ea20000100800 */
[----:B------:R-:W-:Y:S01]  /*64d0*/  UMOV UR4, 0xffffffff ;  /* 0xffffffff00047882 */ /* 0x000fe20000000000 */
[----:B-----5:R-:W-:Y:S01]  /*64e0*/  IMAD.MOV.U32 R20, RZ, RZ, R8 ;  /* 0x000000ffff147224 */ /* 0x020fe200078e0008 */
[----:B------:R-:W-:Y:S02]  /*64f0*/  MOV R27, R9 ;  /* 0x00000009001b7202 */ /* 0x000fe40000000f00 */
[--C-:B------:R-:W-:Y:S02]  /*6500*/  SHF.R.U64 R32, R8, 0x10, R9.reuse ;  /* 0x0000001008207819 */ /* 0x100fe40000001209 */
[----:B------:R-:W-:Y:S02]  /*6510*/  SHF.R.U32.HI R33, RZ, 0x10, R9 ;  /* 0x00000010ff217819 */ /* 0x000fe40000011609 */
[----:B--2---:R-:W-:Y:S01]  /*6520*/  LEA.HI R0, R10, R10, RZ, 0x1 ;  /* 0x0000000a0a007211 */ /* 0x004fe200078f08ff */
[----:B------:R-:W-:Y:S06]  /*6530*/  BRA.DIV UR4, `(.L_x_386) ;  /* 0x0000010a046c7947 */ /* 0x000fec000b800000 */
.L_x_555:
[----:B------:R-:W-:Y:S01]  /*6540*/  UMOV UR4, 0xffffffff ;  /* 0xffffffff00047882 */ /* 0x000fe20000000000 */
[----:B------:R-:W-:Y:S02]  /*6550*/  LOP3.LUT R0, R0, 0xfffffffe, RZ, 0xc0, !PT ;  /* 0xfffffffe00007812 */ /* 0x000fe400078ec0ff */
[----:B------:R-:W-:Y:S05]  /*6560*/  BRA.DIV UR4, `(.L_x_387) ;  /* 0x0000010a04887947 */ /* 0x000fea000b800000 */
.L_x_558:
[----:B------:R-:W-:Y:S01]  /*6570*/  UMOV UR4, 0xffffffff ;  /* 0xffffffff00047882 */ /* 0x000fe20000000000 */
[----:B------:R-:W-:Y:S02]  /*6580*/  IMAD.IADD R0, R10, 0x1, -R0 ;  /* 0x000000010a007824 */ /* 0x000fe400078e0a00 */
[----:B------:R-:W-:Y:S05]  /*6590*/  BRA.DIV UR4, `(.L_x_388) ;  /* 0x0000010a04a47947 */ /* 0x000fea000b800000 */
.L_x_561:
[----:B------:R-:W-:Y:S01]  /*65a0*/  UMOV UR4, 0xffffffff ;  /* 0xffffffff00047882 */ /* 0x000fe20000000000 */
[----:B------:R-:W-:Y:S02]  /*65b0*/  SHF.L.U32 R9, R0, 0x1f, RZ ;  /* 0x0000001f00097819 */ /* 0x000fe400000006ff */
[----:B------:R-:W-:Y:S05]  /*65c0*/  BRA.DIV UR4, `(.L_x_389) ;  /* 0x0000010a04c07947 */ /* 0x000fea000b800000 */
.L_x_564:
[----:B------:R-:W2:Y:S01]  /*65d0*/  SYNCS.PHASECHK.TRANS64.TRYWAIT P1, [R2+URZ+0x30800], R9 ;  /* 0x03080009020075a7 */ /* 0x000ea2000802017f */
[----:B------:R-:W-:Y:S01]  /*65e0*/  SHF.R.S32.HI R0, RZ, 0x1f, R44 ;  /* 0x0000001fff007819 */ /* 0x000fe2000001142c */
[----:B------:R-:W-:Y:S01]  /*65f0*/  IMAD.MOV.U32 R8, RZ, RZ, R24 ;  /* 0x000000ffff087224 */ /* 0x000fe200078e0018 */
[----:B------:R-:W-:Y:S01]  /*6600*/  LOP3.LUT P2, RZ, R34, 0x4, RZ, 0xc0, !PT ;  /* 0x0000000422ff7812 */ /* 0x000fe2000784c0ff */
[--C-:B------:R-:W-:Y:S01]  /*6610*/  IMAD.MOV.U32 R15, RZ, RZ, R25.reuse ;  /* 0x000000ffff0f7224 */ /* 0x100fe200078e0019 */
[----:B------:R-:W-:Y:S01]  /*6620*/  LEA.HI R0, R0, R44, RZ, 0x5 ;  /* 0x0000002c00007211 */ /* 0x000fe200078f28ff */
[----:B-1----:R-:W-:Y:S01]  /*6630*/  IMAD.MOV.U32 R36, RZ, RZ, R6 ;  /* 0x000000ffff247224 */ /* 0x002fe200078e0006 */
[----:B------:R-:W-:Y:S01]  /*6640*/  SHF.R.U64 R24, R24, 0x10, R25 ;  /* 0x0000001018187819 */ /* 0x000fe20000001219 */
[----:B------:R-:W-:Y:S01]  /*6650*/  IMAD.MOV.U32 R12, RZ, RZ, R7 ;  /* 0x000000ffff0c7224 */ /* 0x000fe200078e0007 */
[----:B------:R-:W-:Y:S01]  /*6660*/  SHF.R.S32.HI R0, RZ, 0x5, R0 ;  /* 0x00000005ff007819 */ /* 0x000fe20000011400 */
[----:B------:R-:W-:Y:S01]  /*6670*/  IMAD.MOV.U32 R11, RZ, RZ, R5 ;  /* 0x000000ffff0b7224 */ /* 0x000fe200078e0005 */
[----:B------:R-:W-:Y:S01]  /*6680*/  SHF.R.U64 R28, R6, 0x10, R7 ;  /* 0x00000010061c7819 */ /* 0x000fe20000001207 */
[----:B------:R-:W-:Y:S01]  /*6690*/  BSSY B1, `(.L_x_390) ;  /* 0x0000014000017945 */ /* 0x000fe20003800000 */
[----:B------:R-:W-:Y:S01]  /*66a0*/  SHF.R.U64 R29, R4, 0x10, R5 ;  /* 0x00000010041d7819 */ /* 0x000fe20000001205 */
[----:B------:R-:W-:Y:S01]  /*66b0*/  IMAD R3, R0, 0x200, R3 ;  /* 0x0000020000037824 */ /* 0x000fe200078e0203 */
[----:B------:R-:W-:-:S02]  /*66c0*/  SHF.R.U32.HI R25, RZ, 0x10, R25 ;  /* 0x00000010ff197819 */ /* 0x000fc40000011619 */
[----:B------:R-:W-:Y:S01]  /*66d0*/  SHF.R.U32.HI R7, RZ, 0x10, R7 ;  /* 0x00000010ff077819 */ /* 0x000fe20000011607 */
[----:B------:R-:W-:Y:S01]  /*66e0*/  IMAD R3, R3, 0x2, R2 ;  /* 0x0000000203037824 */ /* 0x000fe200078e0202 */
[----:B------:R-:W-:Y:S02]  /*66f0*/  MOV R10, R4 ;  /* 0x00000004000a7202 */ /* 0x000fe40000000f00 */
[----:B------:R-:W-:Y:S01]  /*6700*/  SHF.R.U32.HI R5, RZ, 0x10, R5 ;  /* 0x00000010ff057819 */ /* 0x000fe20000011605 */
[C---:B------:R-:W-:Y:S01]  /*6710*/  VIADD R6, R3.reuse, 0xc400 ;  /* 0x0000c40003067836 */ /* 0x040fe20000000000 */
[----:B0-----:R-:W-:Y:S01]  /*6720*/  PRMT R14, R20, 0x5410, R32 ;  /* 0x00005410140e7816 */ /* 0x001fe20000000020 */
[----:B------:R-:W-:Y:S01]  /*6730*/  VIADD R0, R3, 0xc440 ;  /* 0x0000c44003007836 */ /* 0x000fe20000000000 */
[----:B------:R-:W-:Y:S01]  /*6740*/  PRMT R13, R27, 0x5410, R33 ;  /* 0x000054101b0d7816 */ /* 0x000fe20000000021 */
[----:B------:R-:W-:Y:S01]  /*6750*/  @P2 VIADD R0, R6, 0xffffffc0 ;  /* 0xffffffc006002836 */ /* 0x000fe20000000000 */
[----:B------:R-:W-:-:S02]  /*6760*/  PRMT R4, R15, 0x5410, R25 ;  /* 0x000054100f047816 */ /* 0x000fc40000000019 */
[----:B------:R-:W-:Y:S02]  /*6770*/  PRMT R8, R8, 0x5410, R24 ;  /* 0x0000541008087816 */ /* 0x000fe40000000018 */
[----:B------:R-:W-:Y:S02]  /*6780*/  PRMT R36, R36, 0x5410, R28 ;  /* 0x0000541024247816 */ /* 0x000fe4000000001c */
[----:B------:R-:W-:Y:S02]  /*6790*/  PRMT R12, R12, 0x5410, R7 ;  /* 0x000054100c0c7816 */ /* 0x000fe40000000007 */
[----:B------:R-:W-:Y:S02]  /*67a0*/  PRMT R10, R10, 0x5410, R29 ;  /* 0x000054100a0a7816 */ /* 0x000fe4000000001d */
[----:B------:R-:W-:Y:S01]  /*67b0*/  PRMT R11, R11, 0x5410, R5 ;  /* 0x000054100b0b7816 */ /* 0x000fe20000000005 */
[----:B--2---:R-:W-:Y:S06]  /*67c0*/  @!P1 BRA `(.L_x_391) ;  /* 0x0000010800689947 */ /* 0x004fec0003800000 */
.L_x_565:
[----:B------:R-:W-:Y:S05]  /*67d0*/  BSYNC B1 ;  /* 0x0000000000017941 */ /* 0x000fea0003800000 */
.L_x_390:
[----:B------:R-:W-:Y:S01]  /*67e0*/  BSSY B1, `(.L_x_392) ;  /* 0x0000057000017945 */ /* 0x000fe20003800000 */
[----:B0-----:R-:W-:-:S03]  /*67f0*/  IMAD.MOV.U32 R9, RZ, RZ, R4 ;  /* 0x000000ffff097224 */ /* 0x001fc600078e0004 */
[----:B------:R-:W-:Y:S05]  /*6800*/  @P0 BRA `(.L_x_393) ;  /* 0x0000000400500947 */ /* 0x000fea0003800000 */
[----:B------:R-:W0:Y:S01]  /*6810*/  LDC R5, c[0x0][0x3d4] ;  /* 0x0000f500ff057b82 */ /* 0x000e220000000800 */
[C---:B------:R-:W-:Y:S01]  /*6820*/  VIADD R4, R26.reuse, 0x10 ;  /* 0x000000101a047836 */ /* 0x040fe20000000000 */
[----:B------:R-:W-:Y:S01]  /*6830*/  BSSY B2, `(.L_x_394) ;  /* 0x000002a000027945 */ /* 0x000fe20003800000 */
[----:B0-----:R-:W-:-:S03]  /*6840*/  ISETP.GE.AND P0, PT, R26, R5, PT ;  /* 0x000000051a00720c */ /* 0x001fc60003f06270 */
[----:B------:R-:W-:-:S10]  /*6850*/  ISETP.GE.AND P1, PT, R4, R5, PT ;  /* 0x000000050400720c */ /* 0x000fd40003f26270 */
[----:B------:R-:W-:Y:S05]  /*6860*/  @P0 BRA `(.L_x_395) ;  /* 0x0000000000980947 */ /* 0x000fea0003800000 */
[----:B------:R-:W0:Y:S01]  /*6870*/  LDS.128 R4, [R3+0xc400] ;  /* 0x00c4000003047984 */ /* 0x000e220000000c00 */
[C---:B------:R-:W-:Y:S01]  /*6880*/  IMAD.U32 R29, R36.reuse, 0x10000, RZ ;  /* 0x00010000241d7824 */ /* 0x040fe200078e00ff */
[----:B------:R-:W-:Y:S01]  /*6890*/  LOP3.LUT R30, R36, 0xffff0000, RZ, 0xc0, !PT ;  /* 0xffff0000241e7812 */ /* 0x000fe200078ec0ff */
[C---:B------:R-:W-:Y:S01]  /*68a0*/  IMAD.U32 R27, R14.reuse, 0x10000, RZ ;  /* 0x000100000e1b7824 */ /* 0x040fe200078e00ff */
[----:B------:R-:W-:Y:S01]  /*68b0*/  LOP3.LUT R28, R14, 0xffff0000, RZ, 0xc0, !PT ;  /* 0xffff00000e1c7812 */ /* 0x000fe200078ec0ff */
[C---:B0-----:R-:W-:Y:S01]  /*68c0*/  IMAD.U32 R15, R4.reuse, 0x10000, RZ ;  /* 0x00010000040f7824 */ /* 0x041fe200078e00ff */
[----:B------:R-:W-:Y:S01]  /*68d0*/  LOP3.LUT R4, R4, 0xffff0000, RZ, 0xc0, !PT ;  /* 0xffff000004047812 */ /* 0x000fe200078ec0ff */
[----:B------:R-:W-:Y:S01]  /*68e0*/  IMAD.U32 R24, R6, 0x10000, RZ ;  /* 0x0001000006187824 */ /* 0x000fe200078e00ff */
[----:B------:R-:W-:Y:S01]  /*68f0*/  SHF.L.U32 R20, R5, 0x10, RZ ;  /* 0x0000001005147819 */ /* 0x000fe200000006ff */
[----:B------:R-:W-:Y:S01]  /*6900*/  IMAD.U32 R25, R7, 0x10000, RZ ;  /* 0x0001000007197824 */ /* 0x000fe200078e00ff */
[----:B------:R-:W-:Y:S01]  /*6910*/  LOP3.LUT R5, R5, 0xffff0000, RZ, 0xc0, !PT ;  /* 0xffff000005057812 */ /* 0x000fe200078ec0ff */
[C---:B------:R-:W-:Y:S01]  /*6920*/  FMUL.FTZ R32, R4.reuse, R29 ;  /* 0x0000001d04207220 */ /* 0x040fe20000410000 */
[----:B------:R-:W-:Y:S01]  /*6930*/  FMUL.FTZ R4, R4, R27 ;  /* 0x0000001b04047220 */ /* 0x000fe20000410000 */
[----:B------:R-:W-:-:S02]  /*6940*/  LOP3.LUT R6, R6, 0xffff0000, RZ, 0xc0, !PT ;  /* 0xffff000006067812 */ /* 0x000fc400078ec0ff */
[----:B------:R-:W-:Y:S01]  /*6950*/  FMUL.FTZ R31, R5, R30 ;  /* 0x0000001e051f7220 */ /* 0x000fe20000410000 */
[C---:B------:R-:W-:Y:S01]  /*6960*/  FFMA.FTZ R32, R15.reuse, R27, -R32 ;  /* 0x0000001b0f207223 */ /* 0x040fe20000010820 */
[----:B------:R-:W-:Y:S01]  /*6970*/  FFMA.FTZ R29, R15, R29, R4 ;  /* 0x0000001d0f1d7223 */ /* 0x000fe20000010004 */
[-C--:B------:R-:W-:Y:S01]  /*6980*/  FMUL.FTZ R27, R5, R28.reuse ;  /* 0x0000001c051b7220 */ /* 0x080fe20000410000 */
[----:B------:R-:W-:Y:S01]  /*6990*/  FFMA.FTZ R31, R20, R28, -R31 ;  /* 0x0000001c141f7223 */ /* 0x000fe2000001081f */
[----:B------:R-:W-:Y:S01]  /*69a0*/  LOP3.LUT R7, R7, 0xffff0000, RZ, 0xc0, !PT ;  /* 0xffff000007077812 */ /* 0x000fe200078ec0ff */
[C---:B------:R-:W-:Y:S01]  /*69b0*/  IMAD.U32 R15, R12.reuse, 0x10000, RZ ;  /* 0x000100000c0f7824 */ /* 0x040fe200078e00ff */
[----:B------:R-:W-:Y:S01]  /*69c0*/  LOP3.LUT R28, R12, 0xffff0000, RZ, 0xc0, !PT ;  /* 0xffff00000c1c7812 */ /* 0x000fe200078ec0ff */
[C---:B------:R-:W-:Y:S01]  /*69d0*/  IMAD.U32 R5, R13.reuse, 0x10000, RZ ;  /* 0x000100000d057824 */ /* 0x040fe200078e00ff */
[----:B------:R-:W-:Y:S01]  /*69e0*/  LOP3.LUT R4, R13, 0xffff0000, RZ, 0xc0, !PT ;  /* 0xffff00000d047812 */ /* 0x000fe200078ec0ff */
[----:B------:R-:W-:Y:S01]  /*69f0*/  FFMA.FTZ R20, R20, R30, R27 ;  /* 0x0000001e14147223 */ /* 0x000fe2000001001b */
[C---:B------:R-:W-:Y:S01]  /*6a00*/  FMUL.FTZ R27, R6.reuse, R15 ;  /* 0x0000000f061b7220 */ /* 0x040fe20000410000 */
[-C--:B------:R-:W-:Y:S01]  /*6a10*/  FMUL.FTZ R30, R6, R5.reuse ;  /* 0x00000005061e7220 */ /* 0x080fe20000410000 */
        /* <DEDUP_REMOVED lines=8> */
[----:B------:R-:W-:Y:S02]  /*6aa0*/  F2FP.BF16.F32.PACK_AB R6, R15, R6 ;  /* 0x000000060f06723e */ /* 0x000fe400000010ff */
[----:B------:R-:W-:-:S05]  /*6ab0*/  F2FP.BF16.F32.PACK_AB R7, R28, R7 ;  /* 0x000000071c07723e */ /* 0x000fca00000010ff */
[----:B------:R0:W-:Y:S02]  /*6ac0*/  STS.128 [R3+0xc400], R4 ;  /* 0x00c4000403007388 */ /* 0x0001e40000000c00 */
.L_x_395:
[----:B------:R-:W-:Y:S05]  /*6ad0*/  BSYNC B2 ;  /* 0x0000000000027941 */ /* 0x000fea0003800000 */
.L_x_394:
[----:B------:R-:W-:Y:S05]  /*6ae0*/  @P1 BRA `(.L_x_393) ;  /* 0x0000000000981947 */ /* 0x000fea0003800000 */
[----:B0-----:R-:W0:Y:S01]  /*6af0*/  LDS.128 R4, [R0] ;  /* 0x0000000000047984 */ /* 0x001e220000000c00 */
        /* <DEDUP_REMOVED lines=17> */
[C---:B------:R-:W-:Y:S01]  /*6c10*/  FFMA.FTZ R31, R20.reuse, R28, -R31 ;  /* 0x0000001c141f7223 */ /* 0x040fe2000001081f */
        /* <DEDUP_REMOVED lines=18> */
[----:B------:R1:W-:Y:S02]  /*6d40*/  STS.128 [R0], R4 ;  /* 0x0000000400007388 */ /* 0x0003e40000000c00 */
.L_x_393:
[----:B------:R-:W-:Y:S05]  /*6d50*/  BSYNC B1 ;  /* 0x0000000000017941 */ /* 0x000fea0003800000 */
.L_x_392:
[----:B01----:R-:W-:-:S05]  /*6d60*/  VIADD R4, R18, 0x60 ;  /* 0x0000006012047836 */ /* 0x003fca0000000000 */
[----:B------:R-:W-:-:S13]  /*6d70*/  ISETP.GE.AND P0, PT, R4, R21, PT ;  /* 0x000000150400720c */ /* 0x000fda0003f06270 */
[----:B------:R-:W-:Y:S05]  /*6d80*/  @P0 BRA `(.L_x_396) ;  /* 0x00000014002c0947 */ /* 0x000fea0003800000 */
[----:B------:R-:W0:Y:S01]  /*6d90*/  LDC R5, c[0x0][0x3d4] ;  /* 0x0000f500ff057b82 */ /* 0x000e220000000800 */
[C---:B------:R-:W-:Y:S01]  /*6da0*/  IADD3 R4, R26.reuse, 0x10, RZ ;  /* 0x000000101a047810 */ /* 0x040fe20007ffe0ff */
[----:B------:R-:W-:Y:S01]  /*6db0*/  BSSY B1, `(.L_x_397) ;  /* 0x000002a000017945 */ /* 0x000fe20003800000 */
[-C--:B0-----:R-:W-:Y:S02]  /*6dc0*/  ISETP.GE.AND P0, PT, R26, R5.reuse, PT ;  /* 0x000000051a00720c */ /* 0x081fe40003f06270 */
[----:B------:R-:W-:-:S11]  /*6dd0*/  ISETP.GE.AND P1, PT, R4, R5, PT ;  /* 0x000000050400720c */ /* 0x000fd60003f26270 */
[----:B------:R-:W-:Y:S05]  /*6de0*/  @P0 BRA `(.L_x_398) ;  /* 0x0000000000980947 */ /* 0x000fea0003800000 */
[----:B------:R-:W0:Y:S01]  /*6df0*/  LDS.128 R4, [R3+0xf400] ;  /* 0x00f4000003047984 */ /* 0x000e220000000c00 */
[C---:B------:R-:W-:Y:S01]  /*6e00*/  IMAD.U32 R29, R36.reuse, 0x10000, RZ ;  /* 0x00010000241d7824 */ /* 0x040fe200078e00ff */
[----:B------:R-:W-:Y:S01]  /*6e10*/  LOP3.LUT R36, R36, 0xffff0000, RZ, 0xc0, !PT ;  /* 0xffff000024247812 */ /* 0x000fe200078ec0ff */
[C---:B------:R-:W-:Y:S01]  /*6e20*/  IMAD.U32 R27, R14.reuse, 0x10000, RZ ;  /* 0x000100000e1b7824 */ /* 0x040fe200078e00ff */
[----:B------:R-:W-:Y:S02]  /*6e30*/  LOP3.LUT R28, R14, 0xffff0000, RZ, 0xc0, !PT ;  /* 0xffff00000e1c7812 */ /* 0x000fe400078ec0ff */
[----:B------:R-:W-:Y:S01]  /*6e40*/  LOP3.LUT R31, R12, 0xffff0000, RZ, 0xc0, !PT ;  /* 0xffff00000c1f7812 */ /* 0x000fe200078ec0ff */
[C---:B0-----:R-:W-:Y:S01]  /*6e50*/  IMAD.U32 R15, R4.reuse, 0x10000, RZ ;  /* 0x00010000040f7824 */ /* 0x041fe200078e00ff */
[----:B------:R-:W-:Y:S01]  /*6e60*/  LOP3.LUT R4, R4, 0xffff0000, RZ, 0xc0, !PT ;  /* 0xffff000004047812 */ /* 0x000fe200078ec0ff */
[C---:B------:R-:W-:Y:S01]  /*6e70*/  IMAD.U32 R20, R5.reuse, 0x10000, RZ ;  /* 0x0001000005147824 */ /* 0x040fe200078e00ff */
[----:B------:R-:W-:Y:S01]  /*6e80*/  LOP3.LUT R5, R5, 0xffff0000, RZ, 0xc0, !PT ;  /* 0xffff000005057812 */ /* 0x000fe200078ec0ff */
[C---:B------:R-:W-:Y:S01]  /*6e90*/  IMAD.U32 R14, R6.reuse, 0x10000, RZ ;  /* 0x00010000060e7824 */ /* 0x040fe200078e00ff */
[----:B------:R-:W-:Y:S01]  /*6ea0*/  LOP3.LUT R6, R6, 0xffff0000, RZ, 0xc0, !PT ;  /* 0xffff000006067812 */ /* 0x000fe200078ec0ff */
[-C--:B------:R-:W-:Y:S01]  /*6eb0*/  FMUL.FTZ R24, R29, R4.reuse ;  /* 0x000000041d187220 */ /* 0x080fe20000410000 */
[----:B------:R-:W-:Y:S01]  /*6ec0*/  FMUL.FTZ R26, R27, R4 ;  /* 0x000000041b1a7220 */ /* 0x000fe20000410000 */
[----:B------:R-:W-:Y:S01]  /*6ed0*/  FMUL.FTZ R25, R36, R5 ;  /* 0x0000000524197220 */ /* 0x000fe20000410000 */
[----:B------:R-:W-:-:S02]  /*6ee0*/  IMAD.U32 R21, R7, 0x10000, RZ ;  /* 0x0001000007157824 */ /* 0x000fc400078e00ff */
[-C--:B------:R-:W-:Y:S01]  /*6ef0*/  FFMA.FTZ R4, R27, R15.reuse, -R24 ;  /* 0x0000000f1b047223 */ /* 0x080fe20000010818 */
[----:B------:R-:W-:Y:S01]  /*6f00*/  FFMA.FTZ R15, R29, R15, R26 ;  /* 0x0000000f1d0f7223 */ /* 0x000fe2000001001a */
[C---:B------:R-:W-:Y:S01]  /*6f10*/  FMUL.FTZ R27, R28.reuse, R5 ;  /* 0x000000051c1b7220 */ /* 0x040fe20000410000 */
[----:B------:R-:W-:Y:S01]  /*6f20*/  LOP3.LUT R7, R7, 0xffff0000, RZ, 0xc0, !PT ;  /* 0xffff000007077812 */ /* 0x000fe200078ec0ff */
[-C--:B------:R-:W-:Y:S01]  /*6f30*/  FFMA.FTZ R5, R28, R20.reuse, -R25 ;  /* 0x000000141c057223 */ /* 0x080fe20000010819 */
[C---:B------:R-:W-:Y:S01]  /*6f40*/  SHF.L.U32 R26, R13.reuse, 0x10, RZ ;  /* 0x000000100d1a7819 */ /* 0x040fe200000006ff */
[----:B------:R-:W-:Y:S01]  /*6f50*/  IMAD.U32 R28, R12, 0x10000, RZ ;  /* 0x000100000c1c7824 */ /* 0x000fe200078e00ff */
[----:B------:R-:W-:Y:S01]  /*6f60*/  LOP3.LUT R29, R13, 0xffff0000, RZ, 0xc0, !PT ;  /* 0xffff00000d1d7812 */ /* 0x000fe200078ec0ff */
[-C--:B------:R-:W-:Y:S01]  /*6f70*/  FMUL.FTZ R12, R31, R7.reuse ;  /* 0x000000071f0c7220 */ /* 0x080fe20000410000 */
[----:B------:R-:W-:Y:S01]  /*6f80*/  FFMA.FTZ R20, R36, R20, R27 ;  /* 0x0000001424147223 */ /* 0x000fe2000001001b */
[-C--:B------:R-:W-:Y:S01]  /*6f90*/  FMUL.FTZ R13, R28, R6.reuse ;  /* 0x000000061c0d7220 */ /* 0x080fe20000410000 */
[C---:B------:R-:W-:Y:S01]  /*6fa0*/  FMUL.FTZ R25, R26.reuse, R6 ;  /* 0x000000061a197220 */ /* 0x040fe20000410000 */
[C---:B------:R-:W-:Y:S01]  /*6fb0*/  FMUL.FTZ R24, R29.reuse, R7 ;  /* 0x000000071d187220 */ /* 0x040fe20000410000 */
[-C--:B------:R-:W-:Y:S01]  /*6fc0*/  FFMA.FTZ R7, R29, R21.reuse, -R12 ;  /* 0x000000151d077223 */ /* 0x080fe2000001080c */
[-C--:B------:R-:W-:Y:S01]  /*6fd0*/  FFMA.FTZ R6, R26, R14.reuse, -R13 ;  /* 0x0000000e1a067223 */ /* 0x080fe2000001080d */
[----:B------:R-:W-:Y:S01]  /*6fe0*/  FFMA.FTZ R25, R28, R14, R25 ;  /* 0x0000000e1c197223 */ /* 0x000fe20000010019 */
[----:B------:R-:W-:Y:S01]  /*6ff0*/  FFMA.FTZ R24, R31, R21, R24 ;  /* 0x000000151f187223 */ /* 0x000fe20000010018 */
[----:B------:R-:W-:-:S02]  /*7000*/  F2FP.BF16.F32.PACK_AB R4, R15, R4 ;  /* 0x000000040f04723e */ /* 0x000fc400000010ff */
[----:B------:R-:W-:Y:S02]  /*7010*/  F2FP.BF16.F32.PACK_AB R5, R20, R5 ;  /* 0x000000051405723e */ /* 0x000fe400000010ff */
[----:B------:R-:W-:Y:S02]  /*7020*/  F2FP.BF16.F32.PACK_AB R6, R25, R6 ;  /* 0x000000061906723e */ /* 0x000fe400000010ff */
[----:B------:R-:W-:-:S05]  /*7030*/  F2FP.BF16.F32.PACK_AB R7, R24, R7 ;  /* 0x000000071807723e */ /* 0x000fca00000010ff */
[----:B------:R0:W-:Y:S02]  /*7040*/  STS.128 [R3+0xf400], R4 ;  /* 0x00f4000403007388 */ /* 0x0001e40000000c00 */
.L_x_398:
[----:B------:R-:W-:Y:S05]  /*7050*/  BSYNC B1 ;  /* 0x0000000000017941 */ /* 0x000fea0003800000 */
.L_x_397:
[----:B------:R-:W-:Y:S05]  /*7060*/  @P1 BRA `(.L_x_396) ;  /* 0x0000001000741947 */ /* 0x000fea0003800000 */
[----:B0-----:R-:W0:Y:S01]  /*7070*/  LDS.128 R4, [R0+0x3000] ;  /* 0x0030000000047984 */ /* 0x001e220000000c00 */
        /* <DEDUP_REMOVED lines=17> */
[----:B------:R-:W-:Y:S01]  /*7190*/  FMUL.FTZ R15, R24, R5 ;  /* 0x00000005180f7220 */ /* 0x000fe20000410000 */
[----:B------:R-:W-:Y:S01]  /*71a0*/  LOP3.LUT R6, R6, 0xffff0000, RZ, 0xc0, !PT ;  /* 0xffff000006067812 */ /* 0x000fe200078ec0ff */
[-C--:B------:R-:W-:Y:S01]  /*71b0*/  FFMA.FTZ R5, R24, R12.reuse, -R13 ;  /* 0x0000000c18057223 */ /* 0x080fe2000001080d */
[----:B------:R-:W-:Y:S01]  /*71c0*/  SHF.L.U32 R14, R9, 0x10, RZ ;  /* 0x00000010090e7819 */ /* 0x000fe200000006ff */
[----:B------:R-:W-:Y:S01]  /*71d0*/  IMAD.U32 R24, R11, 0x10000, RZ ;  /* 0x000100000b187824 */ /* 0x000fe200078e00ff */
[----:B------:R-:W-:Y:S01]  /*71e0*/  LOP3.LUT R20, R9, 0xffff0000, RZ, 0xc0, !PT ;  /* 0xffff000009147812 */ /* 0x000fe200078ec0ff */
[----:B------:R-:W-:Y:S01]  /*71f0*/  FFMA.FTZ R12, R26, R12, R15 ;  /* 0x0000000c1a0c7223 */ /* 0x000fe2000001000f */
[-C--:B------:R-:W-:Y:S01]  /*7200*/  FMUL.FTZ R13, R28, R7.reuse ;  /* 0x000000071c0d7220 */ /* 0x080fe20000410000 */
[-C--:B------:R-:W-:Y:S01]  /*7210*/  FMUL.FTZ R9, R24, R6.reuse ;  /* 0x0000000618097220 */ /* 0x080fe20000410000 */
[----:B------:R-:W-:Y:S01]  /*7220*/  FMUL.FTZ R11, R14, R6 ;  /* 0x000000060e0b7220 */ /* 0x000fe20000410000 */
[C---:B------:R-:W-:Y:S01]  /*7230*/  FMUL.FTZ R15, R20.reuse, R7 ;  /* 0x00000007140f7220 */ /* 0x040fe20000410000 */
[----:B------:R-:W-:Y:S01]  /*7240*/  FFMA.FTZ R7, R20, R10, -R13 ;  /* 0x0000000a14077223 */ /* 0x000fe2000001080d */
[-C--:B------:R-:W-:Y:S01]  /*7250*/  FFMA.FTZ R6, R14, R8.reuse, -R9 ;  /* 0x000000080e067223 */ /* 0x080fe20000010809 */
[----:B------:R-:W-:Y:S01]  /*7260*/  FFMA.FTZ R11, R24, R8, R11 ;  /* 0x00000008180b7223 */ /* 0x000fe2000001000b */
[----:B------:R-:W-:Y:S01]  /*7270*/  FFMA.FTZ R10, R28, R10, R15 ;  /* 0x0000000a1c0a7223 */ /* 0x000fe2000001000f */
[----:B------:R-:W-:-:S02]  /*7280*/  F2FP.BF16.F32.PACK_AB R4, R3, R4 ;  /* 0x000000040304723e */ /* 0x000fc400000010ff */
[----:B------:R-:W-:Y:S02]  /*7290*/  F2FP.BF16.F32.PACK_AB R5, R12, R5 ;  /* 0x000000050c05723e */ /* 0x000fe400000010ff */
[----:B------:R-:W-:Y:S02]  /*72a0*/  F2FP.BF16.F32.PACK_AB R6, R11, R6 ;  /* 0x000000060b06723e */ /* 0x000fe400000010ff */
[----:B------:R-:W-:-:S05]  /*72b0*/  F2FP.BF16.F32.PACK_AB R7, R10, R7 ;  /* 0x000000070a07723e */ /* 0x000fca00000010ff */
[----:B------:R1:W-:Y:S01]  /*72c0*/  STS.128 [R0+0x3000], R4 ;  /* 0x0030000400007388 */ /* 0x0003e20000000c00 */
[----:B------:R-:W-:Y:S05]  /*72d0*/  BRA `(.L_x_396) ;  /* 0x0000000c00d87947 */ /* 0x000fea0003800000 */
.L_x_383:
[----:B------:R-:W1:Y:S01]  /*72e0*/  LDC R3, c[0x0][0x3d4] ;  /* 0x0000f500ff037b82 */ /* 0x000e620000000800 */
[----:B------:R-:W-:Y:S01]  /*72f0*/  IMAD R25, R33, -0xc0, R25 ;  /* 0xffffff4021197824 */ /* 0x000fe200078e0219 */
[----:B------:R-:W2:Y:S01]  /*7300*/  LDL R8, [R1+0x80] ;  /* 0x0000800001087983 */ /* 0x000ea20000100800 */
[----:B------:R-:W-:Y:S02]  /*7310*/  CS2R R4, SRZ ;  /* 0x0000000000047805 */ /* 0x000fe4000001ff00 */
[----:B------:R-:W-:Y:S02]  /*7320*/  CS2R R6, SRZ ;  /* 0x0000000000067805 */ /* 0x000fe4000001ff00 */
[----:B------:R-:W-:Y:S02]  /*7330*/  CS2R R26, SRZ ;  /* 0x00000000001a7805 */ /* 0x000fe4000001ff00 */
[----:B------:R-:W-:Y:S02]  /*7340*/  VIMNMX R21, R25, 0xc0, PT ;  /* 0x000000c019157848 */ /* 0x000fe40003fe0100 */
[----:B------:R-:W-:-:S02]  /*7350*/  CS2R R24, SRZ ;  /* 0x0000000000187805 */ /* 0x000fc4000001ff00 */
[----:B-1----:R-:W-:-:S04]  /*7360*/  ISETP.GE.AND P0, PT, R16, R3, PT ;  /* 0x000000031000720c */ /* 0x002fc80003f06270 */
[----:B------:R-:W-:-:S13]  /*7370*/  ISETP.GE.OR P1, PT, R18, R21, P0 ;  /* 0x000000151200720c */ /* 0x000fda0000726670 */
[----:B------:R1:W5:Y:S04]  /*7380*/  @!P1 LDG.E.128 R4, desc[UR56][R42.64] ;  /* 0x000000382a049981 */ /* 0x000368000c1e1d00 */
[----:B------:R1:W5:Y:S01]  /*7390*/  @!P1 LDG.E.128 R24, desc[UR56][R40.64] ;  /* 0x0000003828189981 */ /* 0x000362000c1e1d00 */
[----:B------:R-:W-:Y:S01]  /*73a0*/  UMOV UR4, 0xffffffff ;  /* 0xffffffff00047882 */ /* 0x000fe20000000000 */
[----:B--2---:R-:W-:Y:S02]  /*73b0*/  LEA.HI R0, R8, R8, RZ, 0x1 ;  /* 0x0000000808007211 */ /* 0x004fe400078f08ff */
[----:B-1----:R-:W-:Y:S05]  /*73c0*/  BRA.DIV UR4, `(.L_x_399) ;  /* 0x000000fe047c7947 */ /* 0x002fea000b800000 */
.L_x_568:
[----:B------:R-:W-:Y:S01]  /*73d0*/  UMOV UR4, 0xffffffff ;  /* 0xffffffff00047882 */ /* 0x000fe20000000000 */
[----:B------:R-:W-:Y:S02]  /*73e0*/  LOP3.LUT R0, R0, 0xfffffffe, RZ, 0xc0, !PT ;  /* 0xfffffffe00007812 */ /* 0x000fe400078ec0ff */
[----:B------:R-:W-:Y:S05]  /*73f0*/  BRA.DIV UR4, `(.L_x_400) ;  /* 0x000000fe04987947 */ /* 0x000fea000b800000 */
.L_x_571:
[----:B------:R-:W-:Y:S01]  /*7400*/  UMOV UR4, 0xffffffff ;  /* 0xffffffff00047882 */ /* 0x000fe20000000000 */
[----:B------:R-:W-:Y:S02]  /*7410*/  IMAD.IADD R0, R8, 0x1, -R0 ;  /* 0x0000000108007824 */ /* 0x000fe400078e0a00 */
[----:B------:R-:W-:Y:S05]  /*7420*/  BRA.DIV UR4, `(.L_x_401) ;  /* 0x000000fe04b47947 */ /* 0x000fea000b800000 */
.L_x_574:
[----:B------:R-:W-:Y:S01]  /*7430*/  UMOV UR4, 0xffffffff ;  /* 0xffffffff00047882 */ /* 0x000fe20000000000 */
[----:B------:R-:W-:Y:S02]  /*7440*/  SHF.L.U32 R9, R0, 0x1f, RZ ;  /* 0x0000001f00097819 */ /* 0x000fe400000006ff */
[----:B------:R-:W-:Y:S05]  /*7450*/  BRA.DIV UR4, `(.L_x_402) ;  /* 0x000000fe04d07947 */ /* 0x000fea000b800000 */
.L_x_577:
[----:B------:R-:W1:Y:S01]  /*7460*/  SYNCS.PHASECHK.TRANS64.TRYWAIT P1, [R2+URZ+0x30800], R9 ;  /* 0x03080009020075a7 */ /* 0x000e62000802017f */
[C---:B------:R-:W-:Y:S01]  /*7470*/  VIADD R0, R18.reuse, 0x60 ;  /* 0x0000006012007836 */ /* 0x040fe20000000000 */
[-C--:B------:R-:W-:Y:S01]  /*7480*/  ISETP.GE.OR P2, PT, R18, R21.reuse, P0 ;  /* 0x000000151200720c */ /* 0x080fe20000746670 */
[----:B-----5:R-:W-:Y:S01]  /*7490*/  IMAD.MOV.U32 R20, RZ, RZ, R4 ;  /* 0x000000ffff147224 */ /* 0x020fe200078e0004 */
[--C-:B------:R-:W-:Y:S01]  /*74a0*/  SHF.R.U64 R4, R4, 0x10, R5.reuse ;  /* 0x0000001004047819 */ /* 0x100fe20000001205 */
[----:B------:R-:W-:Y:S01]  /*74b0*/  IMAD.MOV.U32 R12, RZ, RZ, R6 ;  /* 0x000000ffff0c7224 */ /* 0x000fe200078e0006 */
[----:B------:R-:W-:Y:S01]  /*74c0*/  ISETP.GE.OR P0, PT, R0, R21, P0 ;  /* 0x000000150000720c */ /* 0x000fe20000706670 */
[--C-:B------:R-:W-:Y:S01]  /*74d0*/  IMAD.MOV.U32 R0, RZ, RZ, R5.reuse ;  /* 0x000000ffff007224 */ /* 0x100fe200078e0005 */
[----:B------:R-:W-:Y:S01]  /*74e0*/  SHF.R.U32.HI R5, RZ, 0x10, R5 ;  /* 0x00000010ff057819 */ /* 0x000fe20000011605 */
[--C-:B------:R-:W-:Y:S01]  /*74f0*/  IMAD.MOV.U32 R21, RZ, RZ, R7.reuse ;  /* 0x000000ffff157224 */ /* 0x100fe200078e0007 */
[--C-:B------:R-:W-:Y:S01]  /*7500*/  SHF.R.U64 R6, R6, 0x10, R7.reuse ;  /* 0x0000001006067819 */ /* 0x100fe20000001207 */
[----:B------:R-:W-:Y:S01]  /*7510*/  IMAD.MOV.U32 R13, RZ, RZ, R24 ;  /* 0x000000ffff0d7224 */ /* 0x000fe200078e0018 */
[----:B------:R-:W-:Y:S01]  /*7520*/  SHF.R.U32.HI R7, RZ, 0x10, R7 ;  /* 0x00000010ff077819 */ /* 0x000fe20000011607 */
[----:B------:R-:W-:Y:S01]  /*7530*/  IMAD.MOV.U32 R15, RZ, RZ, R26 ;  /* 0x000000ffff0f7224 */ /* 0x000fe200078e001a */
[----:B------:R-:W-:Y:S01]  /*7540*/  PRMT R20, R20, 0x5410, R4 ;  /* 0x0000541014147816 */ /* 0x000fe20000000004 */
[----:B------:R-:W-:Y:S01]  /*7550*/  BSSY B1, `(.L_x_403) ;  /* 0x0000010000017945 */ /* 0x000fe20003800000 */
[----:B------:R-:W-:Y:S01]  /*7560*/  PRMT R4, R4, 0x5410, R5 ;  /* 0x0000541004047816 */ /* 0x000fe20000000005 */
[----:B------:R-:W-:Y:S01]  /*7570*/  IMAD.MOV.U32 R5, RZ, RZ, R27 ;  /* 0x000000ffff057224 */ /* 0x000fe200078e001b */
[----:B------:R-:W-:-:S02]  /*7580*/  PRMT R12, R12, 0x5410, R6 ;  /* 0x000054100c0c7816 */ /* 0x000fc40000000006 */
[----:B------:R-:W-:Y:S02]  /*7590*/  PRMT R21, R21, 0x5410, R7 ;  /* 0x0000541015157816 */ /* 0x000fe40000000007 */
[----:B0-----:R-:W-:Y:S02]  /*75a0*/  MOV R14, R25 ;  /* 0x00000019000e7202 */ /* 0x001fe40000000f00 */
[--C-:B------:R-:W-:Y:S02]  /*75b0*/  SHF.R.U64 R6, R24, 0x10, R25.reuse ;  /* 0x0000001018067819 */ /* 0x100fe40000001219 */
[----:B------:R-:W-:Y:S02]  /*75c0*/  SHF.R.U32.HI R7, RZ, 0x10, R25 ;  /* 0x00000010ff077819 */ /* 0x000fe40000011619 */
[--C-:B------:R-:W-:Y:S02]  /*75d0*/  SHF.R.U64 R8, R26, 0x10, R27.reuse ;  /* 0x000000101a087819 */ /* 0x100fe4000000121b */
[----:B------:R-:W-:-:S02]  /*75e0*/  SHF.R.U32.HI R10, RZ, 0x10, R27 ;  /* 0x00000010ff0a7819 */ /* 0x000fc4000001161b */
[----:B------:R-:W-:Y:S02]  /*75f0*/  PRMT R0, R0, 0x5410, R5 ;  /* 0x0000541000007816 */ /* 0x000fe40000000005 */
[----:B------:R-:W-:Y:S02]  /*7600*/  PRMT R13, R13, 0x5410, R6 ;  /* 0x000054100d0d7816 */ /* 0x000fe40000000006 */
[----:B------:R-:W-:Y:S02]  /*7610*/  PRMT R14, R14, 0x5410, R7 ;  /* 0x000054100e0e7816 */ /* 0x000fe40000000007 */
[----:B------:R-:W-:Y:S02]  /*7620*/  PRMT R15, R15, 0x5410, R8 ;  /* 0x000054100f0f7816 */ /* 0x000fe40000000008 */
[----:B------:R-:W-:Y:S01]  /*7630*/  PRMT R5, R5, 0x5410, R10 ;  /* 0x0000541005057816 */ /* 0x000fe2000000000a */
[----:B-1----:R-:W-:Y:S06]  /*7640*/  @!P1 BRA `(.L_x_404) ;  /* 0x000000fc007c9947 */ /* 0x002fec0003800000 */
.L_x_578:
[----:B------:R-:W-:Y:S05]  /*7650*/  BSYNC B1 ;  /* 0x0000000000017941 */ /* 0x000fea0003800000 */
.L_x_403:
[----:B------:R-:W-:Y:S01]  /*7660*/  BSSY B1, `(.L_x_405) ;  /* 0x0000062000017945 */ /* 0x000fe20003800000 */
[C---:B------:R-:W-:Y:S02]  /*7670*/  PRMT R24, R0.reuse, 0x7610, R4 ;  /* 0x0000761000187816 */ /* 0x040fe40000000004 */
[----:B------:R-:W-:Y:S01]  /*7680*/  PRMT R0, R0, 0x7632, R5 ;  /* 0x0000763200007816 */ /* 0x000fe20000000005 */
[----:B------:R-:W-:Y:S06]  /*7690*/  @P2 BRA `(.L_x_406) ;  /* 0x0000000400782947 */ /* 0x000fec0003800000 */
[----:B------:R-:W2:Y:S01]  /*76a0*/  LDL R7, [R1+0x58] ;  /* 0x0000580001077983 */ /* 0x000ea20000100800 */
[----:B------:R-:W-:Y:S01]  /*76b0*/  IMAD.IADD R5, R16, 0x1, R3 ;  /* 0x0000000110057824 */ /* 0x000fe200078e0203 */
[C---:B------:R-:W-:Y:S01]  /*76c0*/  SHF.L.U32 R36, R13.reuse, 0x10, RZ ;  /* 0x000000100d247819 */ /* 0x040fe200000006ff */
[----:B------:R-:W-:Y:S01]  /*76d0*/  IMAD.U32 R34, R20, 0x10000, RZ ;  /* 0x0001000014227824 */ /* 0x000fe200078e00ff */
[----:B------:R-:W1:Y:S01]  /*76e0*/  S2R R6, SR_TID.X ;  /* 0x0000000000067919 */ /* 0x000e620000002100 */
[----:B------:R-:W-:Y:S01]  /*76f0*/  LOP3.LUT R33, R13, 0xffff0000, RZ, 0xc0, !PT ;  /* 0xffff00000d217812 */ /* 0x000fe200078ec0ff */
[----:B-1----:R-:W-:-:S05]  /*7700*/  VIADD R10, R6, 0xffffff80 ;  /* 0xffffff80060a7836 */ /* 0x002fca0000000000 */
[----:B------:R-:W-:-:S04]  /*7710*/  SHF.R.S32.HI R8, RZ, 0x1f, R10 ;  /* 0x0000001fff087819 */ /* 0x000fc8000001140a */
[----:B------:R-:W-:-:S04]  /*7720*/  LEA.HI R8, R8, R10, RZ, 0x5 ;  /* 0x0000000a08087211 */ /* 0x000fc800078f28ff */
[----:B------:R-:W-:Y:S01]  /*7730*/  SHF.R.S32.HI R8, RZ, 0x5, R8 ;  /* 0x00000005ff087819 */ /* 0x000fe20000011408 */
[----:B--2---:R-:W-:-:S05]  /*7740*/  IMAD.SHL.U32 R4, R7, 0x40, RZ ;  /* 0x0000004007047824 */ /* 0x004fca00078e00ff */
[----:B------:R-:W-:-:S04]  /*7750*/  LOP3.LUT R6, R4, 0x1c0, RZ, 0xc0, !PT ;  /* 0x000001c004067812 */ /* 0x000fc800078ec0ff */
[C---:B------:R-:W-:Y:S02]  /*7760*/  LOP3.LUT R4, R6.reuse, 0x38, R16, 0xf8, !PT ;  /* 0x0000003806047812 */ /* 0x040fe400078ef810 */
[----:B------:R-:W-:Y:S02]  /*7770*/  SHF.R.U32.HI R7, RZ, 0x3, R6 ;  /* 0x00000003ff077819 */ /* 0x000fe40000011606 */
[----:B------:R-:W-:Y:S02]  /*7780*/  LOP3.LUT R6, R6, 0x38, R5, 0xf8, !PT ;  /* 0x0000003806067812 */ /* 0x000fe400078ef805 */
[-C--:B------:R-:W-:Y:S02]  /*7790*/  LOP3.LUT R4, R4, R7.reuse, RZ, 0x3c, !PT ;  /* 0x0000000704047212 */ /* 0x080fe400078e3cff */
[----:B------:R-:W-:-:S03]  /*77a0*/  LOP3.LUT R6, R6, R7, RZ, 0x3c, !PT ;  /* 0x0000000706067212 */ /* 0x000fc600078e3cff */
[C---:B------:R-:W-:Y:S01]  /*77b0*/  IMAD R5, R8.reuse, 0x200, R4 ;  /* 0x0000020008057824 */ /* 0x040fe200078e0204 */
[----:B0-----:R-:W-:-:S03]  /*77c0*/  LEA R9, R8, R6, 0x9 ;  /* 0x0000000608097211 */ /* 0x001fc600078e48ff */
[--C-:B------:R-:W-:Y:S02]  /*77d0*/  IMAD R42, R5, 0x2, R2.reuse ;  /* 0x00000002052a7824 */ /* 0x100fe400078e0202 */
[----:B------:R-:W-:-:S03]  /*77e0*/  IMAD R44, R9, 0x2, R2 ;  /* 0x00000002092c7824 */ /* 0x000fc600078e0202 */
[----:B------:R-:W0:Y:S04]  /*77f0*/  LDS.128 R4, [R42+0xc400] ;  /* 0x00c400002a047984 */ /* 0x000e280000000c00 */
[----:B------:R-:W1:Y:S01]  /*7800*/  LDS.128 R8, [R44+0xc400] ;  /* 0x00c400002c087984 */ /* 0x000e620000000c00 */
[C---:B0-----:R-:W-:Y:S01]  /*7810*/  IMAD.U32 R25, R4.reuse, 0x10000, RZ ;  /* 0x0001000004197824 */ /* 0x041fe200078e00ff */
[----:B------:R-:W-:Y:S01]  /*7820*/  LOP3.LUT R4, R4, 0xffff0000, RZ, 0xc0, !PT ;  /* 0xffff000004047812 */ /* 0x000fe200078ec0ff */
[C---:B------:R-:W-:Y:S01]  /*7830*/  IMAD.U32 R27, R6.reuse, 0x10000, RZ ;  /* 0x00010000061b7824 */ /* 0x040fe200078e00ff */
[----:B------:R-:W-:Y:S01]  /*7840*/  LOP3.LUT R6, R6, 0xffff0000, RZ, 0xc0, !PT ;  /* 0xffff000006067812 */ /* 0x000fe200078ec0ff */
[C---:B-1----:R-:W-:Y:S01]  /*7850*/  IMAD.U32 R29, R8.reuse, 0x10000, RZ ;  /* 0x00010000081d7824 */ /* 0x042fe200078e00ff */
[----:B------:R-:W-:Y:S01]  /*7860*/  LOP3.LUT R8, R8, 0xffff0000, RZ, 0xc0, !PT ;  /* 0xffff000008087812 */ /* 0x000fe200078ec0ff */
[C---:B------:R-:W-:Y:S01]  /*7870*/  IMAD.U32 R31, R10.reuse, 0x10000, RZ ;  /* 0x000100000a1f7824 */ /* 0x040fe200078e00ff */
[----:B------:R-:W-:Y:S01]  /*7880*/  LOP3.LUT R10, R10, 0xffff0000, RZ, 0xc0, !PT ;  /* 0xffff00000a0a7812 */ /* 0x000fe200078ec0ff */
[C---:B------:R-:W-:Y:S01]  /*7890*/  FMUL.FTZ R38, R29.reuse, R36 ;  /* 0x000000241d267220 */ /* 0x040fe20000410000 */
[-C--:B------:R-:W-:Y:S01]  /*78a0*/  FMUL.FTZ R40, R29, R34.reuse ;  /* 0x000000221d287220 */ /* 0x080fe20000410000 */
[----:B------:R-:W-:Y:S01]  /*78b0*/  LOP3.LUT R29, R20, 0xffff0000, RZ, 0xc0, !PT ;  /* 0xffff0000141d7812 */ /* 0x000fe200078ec0ff */
[----:B------:R-:W-:Y:S01]  /*78c0*/  FMUL.FTZ R37, R8, R33 ;  /* 0x0000002108257220 */ /* 0x000fe20000410000 */
[----:B------:R-:W-:Y:S01]  /*78d0*/  FFMA.FTZ R39, R25, R34, -R38 ;  /* 0x0000002219277223 */ /* 0x000fe20000010826 */
[----:B------:R-:W-:-:S02]  /*78e0*/  IMAD.U32 R38, R15, 0x10000, RZ ;  /* 0x000100000f267824 */ /* 0x000fc400078e00ff */
[----:B------:R-:W-:Y:S01]  /*78f0*/  FFMA.FTZ R40, R25, R36, R40 ;  /* 0x0000002419287223 */ /* 0x000fe20000010028 */
[----:B------:R-:W-:Y:S02]  /*7900*/  IMAD.U32 R34, R12, 0x10000, RZ ;  /* 0x000100000c227824 */ /* 0x000fe400078e00ff */
[-C--:B------:R-:W-:Y:S01]  /*7910*/  FMUL.FTZ R25, R8, R29.reuse ;  /* 0x0000001d08197220 */ /* 0x080fe20000410000 */
[----:B------:R-:W-:Y:S01]  /*7920*/  FFMA.FTZ R36, R4, R29, -R37 ;  /* 0x0000001d04247223 */ /* 0x000fe20000010825 */
[----:B------:R-:W-:Y:S01]  /*7930*/  FMUL.FTZ R8, R31, R38 ;  /* 0x000000261f087220 */ /* 0x000fe20000410000 */
[----:B------:R-:W-:Y:S01]  /*7940*/  LOP3.LUT R37, R15, 0xffff0000, RZ, 0xc0, !PT ;  /* 0xffff00000f257812 */ /* 0x000fe200078ec0ff */
[-C--:B------:R-:W-:Y:S01]  /*7950*/  FMUL.FTZ R31, R31, R34.reuse ;  /* 0x000000221f1f7220 */ /* 0x080fe20000410000 */
[----:B------:R-:W-:Y:S01]  /*7960*/  LOP3.LUT R29, R12, 0xffff0000, RZ, 0xc0, !PT ;  /* 0xffff00000c1d7812 */ /* 0x000fe200078ec0ff */
[----:B------:R-:W-:Y:S01]  /*7970*/  FFMA.FTZ R34, R27, R34, -R8 ;  /* 0x000000221b227223 */ /* 0x000fe20000010808 */
[----:B------:R-:W-:-:S02]  /*7980*/  IMAD.U32 R30, R9, 0x10000, RZ ;  /* 0x00010000091e7824 */ /* 0x000fc400078e00ff */
[----:B------:R-:W-:Y:S01]  /*7990*/  FFMA.FTZ R38, R27, R38, R31 ;  /* 0x000000261b267223 */ /* 0x000fe2000001001f */
[----:B------:R-:W-:Y:S01]  /*79a0*/  FMUL.FTZ R27, R10, R37 ;  /* 0x000000250a1b7220 */ /* 0x000fe20000410000 */
[----:B------:R-:W-:Y:S02]  /*79b0*/  IMAD.U32 R31, R14, 0x10000, RZ ;  /* 0x000100000e1f7824 */ /* 0x000fe400078e00ff */
[----:B------:R-:W-:Y:S01]  /*79c0*/  FFMA.FTZ R33, R4, R33, R25 ;  /* 0x0000002104217223 */ /* 0x000fe20000010019 */
[-C--:B------:R-:W-:Y:S01]  /*79d0*/  FMUL.FTZ R45, R10, R29.reuse ;  /* 0x0000001d0a2d7220 */ /* 0x080fe20000410000 */
[----:B------:R-:W-:Y:S01]  /*79e0*/  FFMA.FTZ R43, R6, R29, -R27 ;  /* 0x0000001d062b7223 */ /* 0x000fe2000001081b */
[----:B------:R-:W-:Y:S01]  /*79f0*/  IMAD.U32 R26, R5, 0x10000, RZ ;  /* 0x00010000051a7824 */ /* 0x000fe200078e00ff */
[----:B------:R-:W-:Y:S01]  /*7a00*/  SHF.L.U32 R29, R0, 0x10, RZ ;  /* 0x00000010001d7819 */ /* 0x000fe200000006ff */
[----:B------:R-:W-:Y:S02]  /*7a10*/  IMAD.U32 R25, R24, 0x10000, RZ ;  /* 0x0001000018197824 */ /* 0x000fe400078e00ff */
[----:B------:R-:W-:Y:S01]  /*7a20*/  FMUL.FTZ R41, R30, R31 ;  /* 0x0000001f1e297220 */ /* 0x000fe20000410000 */
[----:B------:R-:W-:-:S02]  /*7a30*/  IMAD.U32 R32, R11, 0x10000, RZ ;  /* 0x000100000b207824 */ /* 0x000fc400078e00ff */
[----:B------:R-:W-:Y:S01]  /*7a40*/  FFMA.FTZ R45, R6, R37, R45 ;  /* 0x00000025062d7223 */ /* 0x000fe2000001002d */
[----:B------:R-:W-:Y:S02]  /*7a50*/  IMAD.U32 R27, R21, 0x10000, RZ ;  /* 0x00010000151b7824 */ /* 0x000fe400078e00ff */
[-C--:B------:R-:W-:Y:S01]  /*7a60*/  FMUL.FTZ R30, R30, R25.reuse ;  /* 0x000000191e1e7220 */ /* 0x080fe20000410000 */
[----:B------:R-:W-:Y:S01]  /*7a70*/  FFMA.FTZ R41, R26, R25, -R41 ;  /* 0x000000191a297223 */ /* 0x000fe20000010829 */
[----:B------:R-:W-:Y:S01]  /*7a80*/  IMAD.U32 R28, R7, 0x10000, RZ ;  /* 0x00010000071c7824 */ /* 0x000fe200078e00ff */
[----:B------:R-:W-:Y:S01]  /*7a90*/  LOP3.LUT R9, R9, 0xffff0000, RZ, 0xc0, !PT ;  /* 0xffff000009097812 */ /* 0x000fe200078ec0ff */
[C---:B------:R-:W-:Y:S01]  /*7aa0*/  FMUL.FTZ R37, R32.reuse, R29 ;  /* 0x0000001d20257220 */ /* 0x040fe20000410000 */
[----:B------:R-:W-:Y:S01]  /*7ab0*/  LOP3.LUT R11, R11, 0xffff0000, RZ, 0xc0, !PT ;  /* 0xffff00000b0b7812 */ /* 0x000fe200078ec0ff */
[----:B------:R-:W-:Y:S01]  /*7ac0*/  FMUL.FTZ R25, R32, R27 ;  /* 0x0000001b20197220 */ /* 0x000fe20000410000 */
[----:B------:R-:W-:Y:S01]  /*7ad0*/  LOP3.LUT R8, R14, 0xffff0000, RZ, 0xc0, !PT ;  /* 0xffff00000e087812 */ /* 0x000fe200078ec0ff */
[----:B------:R-:W-:Y:S01]  /*7ae0*/  FFMA.FTZ R30, R26, R31, R30 ;  /* 0x0000001f1a1e7223 */ /* 0x000fe2000001001e */
[----:B------:R-:W-:Y:S01]  /*7af0*/  LOP3.LUT R10, R0, 0xffff0000, RZ, 0xc0, !PT ;  /* 0xffff0000000a7812 */ /* 0x000fe200078ec0ff */
[----:B------:R-:W-:Y:S01]  /*7b00*/  FFMA.FTZ R37, R28, R27, -R37 ;  /* 0x0000001b1c257223 */ /* 0x000fe20000010825 */
[----:B------:R-:W-:Y:S01]  /*7b10*/  LOP3.LUT R4, R24, 0xffff0000, RZ, 0xc0, !PT ;  /* 0xffff000018047812 */ /* 0x000fe200078ec0ff */
[----:B------:R-:W-:Y:S01]  /*7b20*/  FFMA.FTZ R25, R28, R29, R25 ;  /* 0x0000001d1c197223 */ /* 0x000fe20000010019 */
[----:B------:R-:W-:Y:S01]  /*7b30*/  LOP3.LUT R6, R21, 0xffff0000, RZ, 0xc0, !PT ;  /* 0xffff000015067812 */ /* 0x000fe200078ec0ff */
[----:B------:R-:W-:Y:S01]  /*7b40*/  FMUL.FTZ R26, R9, R8 ;  /* 0x00000008091a7220 */ /* 0x000fe20000410000 */
[----:B------:R-:W-:Y:S01]  /*7b50*/  LOP3.LUT R5, R5, 0xffff0000, RZ, 0xc0, !PT ;  /* 0xffff000005057812 */ /* 0x000fe200078ec0ff */
[----:B------:R-:W-:Y:S01]  /*7b60*/  FMUL.FTZ R28, R11, R10 ;  /* 0x0000000a0b1c7220 */ /* 0x000fe20000410000 */
[----:B------:R-:W-:Y:S01]  /*7b70*/  LOP3.LUT R7, R7, 0xffff0000, RZ, 0xc0, !PT ;  /* 0xffff000007077812 */ /* 0x000fe200078ec0ff */
[----:B------:R-:W-:Y:S01]  /*7b80*/  FMUL.FTZ R9, R9, R4 ;  /* 0x0000000409097220 */ /* 0x000fe20000410000 */
[----:B------:R-:W-:Y:S01]  /*7b90*/  FMUL.FTZ R11, R11, R6 ;  /* 0x000000060b0b7220 */ /* 0x000fe20000410000 */
[----:B------:R-:W-:Y:S01]  /*7ba0*/  FFMA.FTZ R26, R5, R4, -R26 ;  /* 0x00000004051a7223 */ /* 0x000fe2000001081a */
[----:B------:R-:W-:Y:S01]  /*7bb0*/  F2FP.BF16.F32.PACK_AB R4, R36, R39 ;  /* 0x000000272404723e */ /* 0x000fe200000010ff */
[----:B------:R-:W-:Y:S01]  /*7bc0*/  FFMA.FTZ R28, R7, R6, -R28 ;  /* 0x00000006071c7223 */ /* 0x000fe2000001081c */
[----:B------:R-:W-:Y:S01]  /*7bd0*/  FFMA.FTZ R9, R5, R8, R9 ;  /* 0x0000000805097223 */ /* 0x000fe20000010009 */
[----:B------:R-:W-:Y:S01]  /*7be0*/  FFMA.FTZ R32, R7, R10, R11 ;  /* 0x0000000a07207223 */ /* 0x000fe2000001000b */
[----:B------:R-:W-:-:S02]  /*7bf0*/  F2FP.BF16.F32.PACK_AB R6, R43, R34 ;  /* 0x000000222b06723e */ /* 0x000fc400000010ff */
[----:B------:R-:W-:Y:S02]  /*7c00*/  F2FP.BF16.F32.PACK_AB R5, R26, R41 ;  /* 0x000000291a05723e */ /* 0x000fe400000010ff */
[----:B------:R-:W-:Y:S02]  /*7c10*/  F2FP.BF16.F32.PACK_AB R7, R28, R37 ;  /* 0x000000251c07723e */ /* 0x000fe400000010ff */
[----:B------:R-:W-:Y:S02]  /*7c20*/  F2FP.BF16.F32.PACK_AB R8, R33, R40 ;  /* 0x000000282108723e */ /* 0x000fe400000010ff */
[----:B------:R-:W-:Y:S01]  /*7c30*/  F2FP.BF16.F32.PACK_AB R10, R45, R38 ;  /* 0x000000262d0a723e */ /* 0x000fe200000010ff */
[----:B------:R1:W-:Y:S01]  /*7c40*/  STS.128 [R42+0xc400], R4 ;  /* 0x00c400042a007388 */ /* 0x0003e20000000c00 */
[----:B------:R-:W-:Y:S02]  /*7c50*/  F2FP.BF16.F32.PACK_AB R9, R9, R30 ;  /* 0x0000001e0909723e */ /* 0x000fe400000010ff */
[----:B------:R-:W-:-:S05]  /*7c60*/  F2FP.BF16.F32.PACK_AB R11, R32, R25 ;  /* 0x00000019200b723e */ /* 0x000fca00000010ff */
[----:B------:R1:W-:Y:S02]  /*7c70*/  STS.128 [R44+0xc400], R8 ;  /* 0x00c400082c007388 */ /* 0x0003e40000000c00 */
.L_x_406:
[----:B------:R-:W-:Y:S05]  /*7c80*/  BSYNC B1 ;  /* 0x0000000000017941 */ /* 0x000fea0003800000 */
.L_x_405:
[----:B------:R-:W-:Y:S05]  /*7c90*/  @P0 BRA `(.L_x_396) ;  /* 0x0000000400680947 */ /* 0x000fea0003800000 */
[----:B-1----:R-:W2:Y:S01]  /*7ca0*/  LDL R4, [R1+0x68] ;  /* 0x0000680001047983 */ /* 0x002ea20000100800 */
[C---:B------:R-:W-:Y:S02]  /*7cb0*/  VIADD R5, R18.reuse, 0x60 ;  /* 0x0000006012057836 */ /* 0x040fe40000000000 */
[----:B------:R-:W-:Y:S01]  /*7cc0*/  VIADD R6, R18, 0x60 ;  /* 0x0000006012067836 */ /* 0x000fe20000000000 */
[----:B------:R-:W3:Y:S01]  /*7cd0*/  LDL R44, [R1+0x88] ;  /* 0x00008800012c7983 */ /* 0x000ee20000100800 */
[----:B------:R-:W-:Y:S02]  /*7ce0*/  IMAD.SHL.U32 R5, R5, 0x40, RZ ;  /* 0x0000004005057824 */ /* 0x000fe400078e00ff */
[----:B------:R-:W-:Y:S02]  /*7cf0*/  IMAD.SHL.U32 R6, R6, 0x40, RZ ;  /* 0x0000004006067824 */ /* 0x000fe400078e00ff */
[----:B------:R-:W-:Y:S01]  /*7d00*/  IMAD.IADD R3, R16, 0x1, R3 ;  /* 0x0000000110037824 */ /* 0x000fe200078e0203 */
[----:B------:R-:W-:-:S02]  /*7d10*/  LOP3.LUT R5, R5, 0x1c0, RZ, 0xc0, !PT ;  /* 0x000001c005057812 */ /* 0x000fc400078ec0ff */
[----:B------:R-:W-:Y:S02]  /*7d20*/  LOP3.LUT R6, R6, 0x1c0, RZ, 0xc0, !PT ;  /* 0x000001c006067812 */ /* 0x000fe400078ec0ff */
[----:B------:R-:W-:Y:S02]  /*7d30*/  SHF.R.U32.HI R5, RZ, 0x3, R5 ;  /* 0x00000003ff057819 */ /* 0x000fe40000011605 */
[----:B------:R-:W-:-:S04]  /*7d40*/  LOP3.LUT R3, R6, 0x38, R3, 0xf8, !PT ;  /* 0x0000003806037812 */ /* 0x000fc800078ef803 */
[----:B------:R-:W-:Y:S01]  /*7d50*/  LOP3.LUT R3, R3, R5, RZ, 0x3c, !PT ;  /* 0x0000000503037212 */ /* 0x000fe200078e3cff */
[C---:B------:R-:W-:Y:S01]  /*7d60*/  IMAD.U32 R37, R13.reuse, 0x10000, RZ ;  /* 0x000100000d257824 */ /* 0x040fe200078e00ff */
[----:B------:R-:W-:Y:S01]  /*7d70*/  SHF.L.U32 R33, R20, 0x10, RZ ;  /* 0x0000001014217819 */ /* 0x000fe200000006ff */
[----:B------:R-:W-:Y:S01]  /*7d80*/  IMAD.U32 R42, R14, 0x10000, RZ ;  /* 0x000100000e2a7824 */ /* 0x000fe200078e00ff */
[----:B------:R-:W-:Y:S01]  /*7d90*/  LOP3.LUT R40, R13, 0xffff0000, RZ, 0xc0, !PT ;  /* 0xffff00000d287812 */ /* 0x000fe200078ec0ff */
[----:B------:R-:W-:Y:S01]  /*7da0*/  IMAD.U32 R38, R24, 0x10000, RZ ;  /* 0x0001000018267824 */ /* 0x000fe200078e00ff */
[----:B------:R-:W-:Y:S01]  /*7db0*/  LOP3.LUT R20, R20, 0xffff0000, RZ, 0xc0, !PT ;  /* 0xffff000014147812 */ /* 0x000fe200078ec0ff */
[----:B------:R-:W-:Y:S01]  /*7dc0*/  IMAD.U32 R39, R15, 0x10000, RZ ;  /* 0x000100000f277824 */ /* 0x000fe200078e00ff */
[----:B------:R-:W-:Y:S02]  /*7dd0*/  LOP3.LUT R41, R14, 0xffff0000, RZ, 0xc0, !PT ;  /* 0xffff00000e297812 */ /* 0x000fe400078ec0ff */
[----:B------:R-:W-:Y:S01]  /*7de0*/  LOP3.LUT R43, R0, 0xffff0000, RZ, 0xc0, !PT ;  /* 0xffff0000002b7812 */ /* 0x000fe200078ec0ff */
[----:B--2---:R-:W-:-:S02]  /*7df0*/  IMAD.IADD R3, R4, 0x1, R3 ;  /* 0x0000000104037824 */ /* 0x004fc400078e0203 */
[----:B---3--:R-:W1:Y:S03]  /*7e00*/  LDS.128 R4, [R44+0xc400] ;  /* 0x00c400002c047984 */ /* 0x008e660000000c00 */
[----:B------:R-:W-:-:S05]  /*7e10*/  LEA R3, R3, R2, 0x1 ;  /* 0x0000000203037211 */ /* 0x000fca00078e08ff */
[----:B0-----:R-:W0:Y:S01]  /*7e20*/  LDS.128 R8, [R3+0xc400] ;  /* 0x00c4000003087984 */ /* 0x001e220000000c00 */
[----:B-1----:R-:W-:Y:S02]  /*7e30*/  IMAD.U32 R25, R4, 0x10000, RZ ;  /* 0x0001000004197824 */ /* 0x002fe400078e00ff */
[C---:B0-----:R-:W-:Y:S01]  /*7e40*/  IMAD.U32 R29, R8.reuse, 0x10000, RZ ;  /* 0x00010000081d7824 */ /* 0x041fe200078e00ff */
[----:B------:R-:W-:Y:S01]  /*7e50*/  LOP3.LUT R8, R8, 0xffff0000, RZ, 0xc0, !PT ;  /* 0xffff000008087812 */ /* 0x000fe200078ec0ff */
[----:B------:R-:W-:Y:S02]  /*7e60*/  IMAD.U32 R30, R9, 0x10000, RZ ;  /* 0x00010000091e7824 */ /* 0x000fe400078e00ff */
[-C--:B------:R-:W-:Y:S01]  /*7e70*/  FMUL.FTZ R34, R37, R29.reuse ;  /* 0x0000001d25227220 */ /* 0x080fe20000410000 */
[----:B------:R-:W-:Y:S01]  /*7e80*/  FMUL.FTZ R36, R33, R29 ;  /* 0x0000001d21247220 */ /* 0x000fe20000410000 */
[----:B------:R-:W-:Y:S01]  /*7e90*/  LOP3.LUT R4, R4, 0xffff0000, RZ, 0xc0, !PT ;  /* 0xffff000004047812 */ /* 0x000fe200078ec0ff */
[----:B------:R-:W-:-:S02]  /*7ea0*/  IMAD.U32 R26, R5, 0x10000, RZ ;  /* 0x00010000051a7824 */ /* 0x000fc400078e00ff */
[-C--:B------:R-:W-:Y:S01]  /*7eb0*/  FFMA.FTZ R34, R33, R25.reuse, -R34 ;  /* 0x0000001921227223 */ /* 0x080fe20000010822 */
[----:B------:R-:W-:Y:S01]  /*7ec0*/  FMUL.FTZ R13, R40, R8 ;  /* 0x00000008280d7220 */ /* 0x000fe20000410000 */
[----:B------:R-:W-:Y:S01]  /*7ed0*/  FFMA.FTZ R36, R37, R25, R36 ;  /* 0x0000001925247223 */ /* 0x000fe20000010024 */
[-C--:B------:R-:W-:Y:S01]  /*7ee0*/  FMUL.FTZ R29, R42, R30.reuse ;  /* 0x0000001e2a1d7220 */ /* 0x080fe20000410000 */
[----:B------:R-:W-:Y:S01]  /*7ef0*/  FMUL.FTZ R33, R38, R30 ;  /* 0x0000001e26217220 */ /* 0x000fe20000410000 */
[----:B------:R-:W-:Y:S01]  /*7f00*/  FMUL.FTZ R25, R20, R8 ;  /* 0x0000000814197220 */ /* 0x000fe20000410000 */
[----:B------:R-:W-:Y:S02]  /*7f10*/  IMAD.U32 R31, R10, 0x10000, RZ ;  /* 0x000100000a1f7824 */ /* 0x000fe400078e00ff */
[----:B------:R-:W-:Y:S01]  /*7f20*/  FFMA.FTZ R13, R20, R4, -R13 ;  /* 0x00000004140d7223 */ /* 0x000fe2000001080d */
[----:B------:R-:W-:Y:S02]  /*7f30*/  IMAD.U32 R37, R12, 0x10000, RZ ;  /* 0x000100000c257824 */ /* 0x000fe400078e00ff */
[-C--:B------:R-:W-:Y:S01]  /*7f40*/  FFMA.FTZ R29, R38, R26.reuse, -R29 ;  /* 0x0000001a261d7223 */ /* 0x080fe2000001081d */
[----:B------:R-:W-:Y:S01]  /*7f50*/  FFMA.FTZ R33, R42, R26, R33 ;  /* 0x0000001a2a217223 */ /* 0x000fe20000010021 */
[----:B------:R-:W-:Y:S01]  /*7f60*/  LOP3.LUT R10, R10, 0xffff0000, RZ, 0xc0, !PT ;  /* 0xffff00000a0a7812 */ /* 0x000fe200078ec0ff */
[----:B------:R-:W-:Y:S01]  /*7f70*/  FFMA.FTZ R25, R40, R4, R25 ;  /* 0x0000000428197223 */ /* 0x000fe20000010019 */
[----:B------:R-:W-:Y:S01]  /*7f80*/  LOP3.LUT R20, R12, 0xffff0000, RZ, 0xc0, !PT ;  /* 0xffff00000c147812 */ /* 0x000fe200078ec0ff */
[----:B------:R-:W-:Y:S01]  /*7f90*/  IMAD.U32 R27, R6, 0x10000, RZ ;  /* 0x00010000061b7824 */ /* 0x000fe200078e00ff */
[----:B------:R-:W-:Y:S01]  /*7fa0*/  LOP3.LUT R26, R15, 0xffff0000, RZ, 0xc0, !PT ;  /* 0xffff00000f1a7812 */ /* 0x000fe200078ec0ff */
[-C--:B------:R-:W-:Y:S01]  /*7fb0*/  FMUL.FTZ R4, R39, R31.reuse ;  /* 0x0000001f27047220 */ /* 0x080fe20000410000 */
[----:B------:R-:W-:Y:S01]  /*7fc0*/  FMUL.FTZ R12, R37, R31 ;  /* 0x0000001f250c7220 */ /* 0x000fe20000410000 */
[----:B------:R-:W-:-:S02]  /*7fd0*/  IMAD.U32 R32, R11, 0x10000, RZ ;  /* 0x000100000b207824 */ /* 0x000fc400078e00ff */
[----:B------:R-:W-:Y:S01]  /*7fe0*/  IMAD.U32 R30, R0, 0x10000, RZ ;  /* 0x00010000001e7824 */ /* 0x000fe200078e00ff */
[----:B------:R-:W-:Y:S01]  /*7ff0*/  LOP3.LUT R6, R6, 0xffff0000, RZ, 0xc0, !PT ;  /* 0xffff000006067812 */ /* 0x000fe200078ec0ff */
[-C--:B------:R-:W-:Y:S01]  /*8000*/  FFMA.FTZ R8, R37, R27.reuse, -R4 ;  /* 0x0000001b25087223 */ /* 0x080fe20000010804 */
[-C--:B------:R-:W-:Y:S01]  /*8010*/  FMUL.FTZ R15, R26, R10.reuse ;  /* 0x0000000a1a0f7220 */ /* 0x080fe20000410000 */
[----:B------:R-:W-:Y:S01]  /*8020*/  FMUL.FTZ R31, R20, R10 ;  /* 0x0000000a141f7220 */ /* 0x000fe20000410000 */
[----:B------:R-:W-:Y:S01]  /*8030*/  LOP3.LUT R9, R9, 0xffff0000, RZ, 0xc0, !PT ;  /* 0xffff000009097812 */ /* 0x000fe200078ec0ff */
[----:B------:R-:W-:Y:S01]  /*8040*/  FFMA.FTZ R10, R39, R27, R12 ;  /* 0x0000001b270a7223 */ /* 0x000fe2000001000c */
[----:B------:R-:W-:Y:S01]  /*8050*/  LOP3.LUT R11, R11, 0xffff0000, RZ, 0xc0, !PT ;  /* 0xffff00000b0b7812 */ /* 0x000fe200078ec0ff */
[----:B------:R-:W-:Y:S01]  /*8060*/  IMAD.U32 R28, R7, 0x10000, RZ ;  /* 0x00010000071c7824 */ /* 0x000fe200078e00ff */
[----:B------:R-:W-:Y:S01]  /*8070*/  SHF.L.U32 R4, R21, 0x10, RZ ;  /* 0x0000001015047819 */ /* 0x000fe200000006ff */
[----:B------:R-:W-:Y:S01]  /*8080*/  FMUL.FTZ R27, R30, R32 ;  /* 0x000000201e1b7220 */ /* 0x000fe20000410000 */
[----:B------:R-:W-:-:S02]  /*8090*/  LOP3.LUT R39, R24, 0xffff0000, RZ, 0xc0, !PT ;  /* 0xffff000018277812 */ /* 0x000fc400078ec0ff */
[----:B------:R-:W-:Y:S01]  /*80a0*/  LOP3.LUT R21, R21, 0xffff0000, RZ, 0xc0, !PT ;  /* 0xffff000015157812 */ /* 0x000fe200078ec0ff */
[-C--:B------:R-:W-:Y:S01]  /*80b0*/  FFMA.FTZ R15, R20, R6.reuse, -R15 ;  /* 0x00000006140f7223 */ /* 0x080fe2000001080f */
[----:B------:R-:W-:Y:S01]  /*80c0*/  LOP3.LUT R5, R5, 0xffff0000, RZ, 0xc0, !PT ;  /* 0xffff000005057812 */ /* 0x000fe200078ec0ff */
[----:B------:R-:W-:Y:S01]  /*80d0*/  FFMA.FTZ R31, R26, R6, R31 ;  /* 0x000000061a1f7223 */ /* 0x000fe2000001001f */
[----:B------:R-:W-:Y:S01]  /*80e0*/  LOP3.LUT R7, R7, 0xffff0000, RZ, 0xc0, !PT ;  /* 0xffff000007077812 */ /* 0x000fe200078ec0ff */
[C---:B------:R-:W-:Y:S01]  /*80f0*/  FMUL.FTZ R37, R4.reuse, R32 ;  /* 0x0000002004257220 */ /* 0x040fe20000410000 */
[-C--:B------:R-:W-:Y:S01]  /*8100*/  FFMA.FTZ R27, R4, R28.reuse, -R27 ;  /* 0x0000001c041b7223 */ /* 0x080fe2000001081b */
[----:B------:R-:W-:Y:S01]  /*8110*/  FMUL.FTZ R0, R41, R9 ;  /* 0x0000000929007220 */ /* 0x000fe20000410000 */
[----:B------:R-:W-:Y:S01]  /*8120*/  FMUL.FTZ R6, R43, R11 ;  /* 0x0000000b2b067220 */ /* 0x000fe20000410000 */
[----:B------:R-:W-:Y:S01]  /*8130*/  FMUL.FTZ R4, R39, R9 ;  /* 0x0000000927047220 */ /* 0x000fe20000410000 */
[----:B------:R-:W-:Y:S01]  /*8140*/  FMUL.FTZ R20, R21, R11 ;  /* 0x0000000b15147220 */ /* 0x000fe20000410000 */
[----:B------:R-:W-:Y:S01]  /*8150*/  FFMA.FTZ R0, R39, R5, -R0 ;  /* 0x0000000527007223 */ /* 0x000fe20000010800 */
[----:B------:R-:W-:Y:S01]  /*8160*/  FFMA.FTZ R14, R21, R7, -R6 ;  /* 0x00000007150e7223 */ /* 0x000fe20000010806 */
[----:B------:R-:W-:Y:S01]  /*8170*/  FFMA.FTZ R37, R30, R28, R37 ;  /* 0x0000001c1e257223 */ /* 0x000fe20000010025 */
[----:B------:R-:W-:Y:S01]  /*8180*/  FFMA.FTZ R12, R41, R5, R4 ;  /* 0x00000005290c7223 */ /* 0x000fe20000010004 */
[----:B------:R-:W-:Y:S01]  /*8190*/  FFMA.FTZ R20, R43, R7, R20 ;  /* 0x000000072b147223 */ /* 0x000fe20000010014 */
[----:B------:R-:W-:-:S02]  /*81a0*/  F2FP.BF16.F32.PACK_AB R6, R15, R8 ;  /* 0x000000080f06723e */ /* 0x000fc400000010ff */
[----:B------:R-:W-:Y:S02]  /*81b0*/  F2FP.BF16.F32.PACK_AB R4, R13, R34 ;  /* 0x000000220d04723e */ /* 0x000fe400000010ff */
[----:B------:R-:W-:Y:S02]  /*81c0*/  F2FP.BF16.F32.PACK_AB R5, R0, R29 ;  /* 0x0000001d0005723e */ /* 0x000fe400000010ff */
[----:B------:R-:W-:Y:S02]  /*81d0*/  F2FP.BF16.F32.PACK_AB R7, R14, R27 ;  /* 0x0000001b0e07723e */ /* 0x000fe400000010ff */
[----:B------:R-:W-:Y:S02]  /*81e0*/  F2FP.BF16.F32.PACK_AB R10, R31, R10 ;  /* 0x0000000a1f0a723e */ /* 0x000fe400000010ff */
[----:B------:R-:W-:Y:S02]  /*81f0*/  F2FP.BF16.F32.PACK_AB R8, R25, R36 ;  /* 0x000000241908723e */ /* 0x000fe400000010ff */
[----:B------:R-:W-:-:S02]  /*8200*/  F2FP.BF16.F32.PACK_AB R9, R12, R33 ;  /* 0x000000210c09723e */ /* 0x000fc400000010ff */
[----:B------:R-:W-:Y:S01]  /*8210*/  F2FP.BF16.F32.PACK_AB R11, R20, R37 ;  /* 0x00000025140b723e */ /* 0x000fe200000010ff */
[----:B------:R2:W-:Y:S04]  /*8220*/  STS.128 [R44+0xc400], R4 ;  /* 0x00c400042c007388 */ /* 0x0005e80000000c00 */
[----:B------:R2:W-:Y:S02]  /*8230*/  STS.128 [R3+0xc400], R8 ;  /* 0x00c4000803007388 */ /* 0x0005e40000000c00 */
.L_x_396:
[----:B------:R-:W-:Y:S05]  /*8240*/  BSYNC B0 ;  /* 0x0000000000007941 */ /* 0x000fea0003800000 */
.L_x_382:
[----:B------:R-:W-:Y:S01]  /*8250*/  @!PT LDS RZ, [RZ] ;  /* 0x00000000fffff984 */ /* 0x000fe20000000800 */
[----:B------:R-:W-:Y:S01]  /*8260*/  @!PT LDS RZ, [RZ] ;  /* 0x00000000fffff984 */ /* 0x000fe20000000800 */
[----:B------:R-:W-:Y:S01]  /*8270*/  @!PT LDS RZ, [RZ] ;  /* 0x00000000fffff984 */ /* 0x000fe20000000800 */
[----:B------:R-:W-:Y:S01]  /*8280*/  @!PT LDS RZ, [RZ] ;  /* 0x00000000fffff984 */ /* 0x000fe20000000800 */
[----:B------:R3:W-:Y:S06]  /*8290*/  MEMBAR.ALL.CTA ;  /* 0x0000000000007992 */ /* 0x0007ec0000008000 */
[----:B---3--:R-:W3:Y:S01]  /*82a0*/  FENCE.VIEW.ASYNC.S ;  /* 0x00000000000073c6 */ /* 0x008ee20000000000 */
[----:B------:R-:W-:Y:S05]  /*82b0*/  WARPSYNC.ALL ;  /* 0x0000000000007948 */ /* 0x000fea0003800000 */
[----:B---3--:R-:W-:Y:S06]  /*82c0*/  BAR.SYNC.DEFER_BLOCKING 0xd, 0x180 ;  /* 0x0346000000007b1d */ /* 0x008fec0000010000 */
.L_x_379:
[----:B-1----:R-:W3:Y:S02]  /*82d0*/  LDL R0, [R1+0x14] ;  /* 0x0000140001007983 */ /* 0x002ee40000100800 */
[----:B---3--:R-:W-:-:S13]  /*82e0*/  ISETP.NE.AND P0, PT, R0, 0x3, PT ;  /* 0x000000030000780c */ /* 0x008fda0003f05270 */
[----:B------:R-:W-:Y:S05]  /*82f0*/  @!P0 BRA `(.L_x_407) ;  /* 0x0000000000048947 */ /* 0x000fea0003800000 */
[----:B------:R-:W-:Y:S01]  /*8300*/  BPT.TRAP 0x1 ;  /* 0x000000040000795c */ /* 0x000fe20000300000 */
.L_x_407:
[----:B0-2---:R-:W2:Y:S01]  /*8310*/  LDL R3, [R1+0x28] ;  /* 0x0000280001037983 */ /* 0x005ea20000100800 */
[----:B------:R-:W-:Y:S01]  /*8320*/  IMAD R0, R22, 0x8, R2 ;  /* 0x0000000816007824 */ /* 0x000fe200078e0202 */
[----:B--2---:R-:W-:-:S04]  /*8330*/  SHF.L.U32 R5, R3, 0x1f, RZ ;  /* 0x0000001f03057819 */ /* 0x004fc800000006ff */
[----:B------:R0:W1:Y:S01]  /*8340*/  SYNCS.PHASECHK.TRANS64.TRYWAIT P1, [R0+URZ+0x30830], R5 ;  /* 0x03083005000075a7 */ /* 0x000062000802017f */
[----:B------:R-:W-:Y:S05]  /*8350*/  @!P0 BRA `(.L_x_408) ;  /* 0x0000000000048947 */ /* 0x000fea0003800000 */
[----:B------:R-:W-:Y:S01]  /*8360*/  BPT.TRAP 0x1 ;  /* 0x000000040000795c */ /* 0x000fe20000300000 */
.L_x_408:
[----:B------:R-:W-:Y:S02]  /*8370*/  VIADD R3, R2, 0x12400 ;  /* 0x0001240002037836 */ /* 0x000fe40000000000 */
[----:B------:R-:W-:-:S03]  /*8380*/  IMAD R4, R35, 0x2000, R2 ;  /* 0x0000200023047824 */ /* 0x000fc600078e0202 */
[----:B------:R-:W-:Y:S02]  /*8390*/  SHF.R.U32.HI R3, RZ, 0x4, R3 ;  /* 0x00000004ff037819 */ /* 0x000fe40000011603 */
[----:B------:R2:W-:Y:S02]  /*83a0*/  STL [R1+0x5c], R4 ;  /* 0x00005c0401007387 */ /* 0x0005e40000100800 */
[----:B------:R-:W-:-:S04]  /*83b0*/  LOP3.LUT R3, R3, 0x3fff, RZ, 0xc0, !PT ;  /* 0x00003fff03037812 */ /* 0x000fc800078ec0ff */
[----:B------:R-:W-:Y:S01]  /*83c0*/  LOP3.LUT R3, R3, 0x10000, RZ, 0xfc, !PT ;  /* 0x0001000003037812 */ /* 0x000fe200078efcff */
[----:B--2---:R-:W-:-:S04]  /*83d0*/  VIADD R4, R4, 0xc400 ;  /* 0x0000c40004047836 */ /* 0x004fc80000000000 */
[----:B------:R2:W-:Y:S01]  /*83e0*/  STL [R1+0x64], R3 ;  /* 0x0000640301007387 */ /* 0x0005e20000100800 */
[----:B------:R-:W-:-:S04]  /*83f0*/  SHF.R.U32.HI R4, RZ, 0x4, R4 ;  /* 0x00000004ff047819 */ /* 0x000fc80000011604 */
[----:B------:R-:W-:Y:S01]  /*8400*/  LOP3.LUT R4, R4, 0x3fff, RZ, 0xc0, !PT ;  /* 0x00003fff04047812 */ /* 0x000fe200078ec0ff */
[----:B-1----:R-:W-:Y:S06]  /*8410*/  @P1 BRA `(.L_x_409) ;  /* 0x0000000000081947 */ /* 0x002fec0003800000 */
[----:B------:R-:W1:Y:S02]  /*8420*/  SYNCS.PHASECHK.TRANS64.TRYWAIT P1, [R0+URZ+0x30830], R5 ;  /* 0x03083005000075a7 */ /* 0x000e64000802017f */
[----:B-1----:R-:W-:Y:S05]  /*8430*/  @!P1 BRA `(.L_x_410) ;  /* 0x000000f000149947 */ /* 0x002fea0003800000 */
.L_x_409:
[----:B--2---:R-:W2:Y:S01]  /*8440*/  LDL R3, [R1+0x64] ;  /* 0x0000640001037983 */ /* 0x004ea20000100800 */
[----:B------:R-:W-:Y:S01]  /*8450*/  LOP3.LUT R8, R4, 0x10000, RZ, 0xfc, !PT ;  /* 0x0001000004087812 */ /* 0x000fe200078efcff */
[----:B01----:R-:W-:Y:S01]  /*8460*/  IMAD.MOV.U32 R5, RZ, RZ, 0x40000040 ;  /* 0x40000040ff057424 */ /* 0x003fe200078e00ff */
[----:B------:R-:W-:Y:S05]  /*8470*/  WARPSYNC.ALL ;  /* 0x0000000000007948 */ /* 0x000fea0003800000 */
[----:B------:R-:W-:Y:S01]  /*8480*/  IMAD.MOV.U32 R9, RZ, RZ, 0x40000040 ;  /* 0x40000040ff097424 */ /* 0x000fe200078e00ff */
[----:B------:R-:W-:Y:S01]  /*8490*/  R2UR UR7, R5 ;  /* 0x00000000050772ca */ /* 0x000fe200000e0000 */
[----:B-----5:R-:W-:Y:S01]  /*84a0*/  WARPGROUP.ARRIVE ;  /* 0x00000000000079c5 */ /* 0x020fe20000000000 */
[C---:B------:R-:W-:Y:S01]  /*84b0*/  R2UR UR4, R8.reuse ;  /* 0x00000000080472ca */ /* 0x040fe200000e0000 */
[----:B------:R-:W-:Y:S01]  /*84c0*/  IMAD.MOV.U32 R7, RZ, RZ, 0x40000040 ;  /* 0x40000040ff077424 */ /* 0x000fe200078e00ff */
[----:B------:R-:W-:Y:S01]  /*84d0*/  R2UR UR5, R9 ;  /* 0x00000000090572ca */ /* 0x000fe200000e0000 */
[----:B------:R-:W-:Y:S01]  /*84e0*/  IMAD.MOV.U32 R13, RZ, RZ, 0x40000040 ;  /* 0x40000040ff0d7424 */ /* 0x000fe200078e00ff */
[C---:B------:R-:W-:Y:S01]  /*84f0*/  IADD3 R12, R8.reuse, 0x2, RZ ;  /* 0x00000002080c7810 */ /* 0x040fe20007ffe0ff */
[----:B------:R-:W-:Y:S01]  /*8500*/  VIADD R10, R8, 0x4 ;  /* 0x00000004080a7836 */ /* 0x000fe20000000000 */
[----:B------:R-:W-:Y:S01]  /*8510*/  STL.64 [R1+0x38], R8 ;  /* 0x0000380801007387 */ /* 0x000fe20000100a00 */
[----:B------:R-:W-:-:S02]  /*8520*/  IMAD.MOV.U32 R11, RZ, RZ, 0x40000040 ;  /* 0x40000040ff0b7424 */ /* 0x000fc400078e00ff */
[----:B------:R-:W-:Y:S01]  /*8530*/  IMAD.MOV.U32 R5, RZ, RZ, 0x40000040 ;  /* 0x40000040ff057424 */ /* 0x000fe200078e00ff */
[----:B------:R0:W-:Y:S04]  /*8540*/  STL.64 [R1+0x50], R12 ;  /* 0x0000500c01007387 */ /* 0x0001e80000100a00 */
[----:B------:R-:W-:Y:S01]  /*8550*/  STL.64 [R1+0x48], R10 ;  /* 0x0000480a01007387 */ /* 0x000fe20000100a00 */
[----:B------:R-:W1:Y:S02]  /*8560*/  S2R R128, SR_TID.X ;  /* 0x0000000000807919 */ /* 0x000e640000002100 */
[----:B-1----:R-:W-:Y:S01]  /*8570*/  LOP3.LUT R128, R128, 0x7f, RZ, 0xc0, !PT ;  /* 0x0000007f80807812 */ /* 0x002fe200078ec0ff */
[----:B--2---:R-:W-:-:S04]  /*8580*/  IMAD R4, R22, 0x600, R3 ;  /* 0x0000060016047824 */ /* 0x004fc800078e0203 */
[C---:B------:R-:W-:Y:S01]  /*8590*/  VIADD R6, R4.reuse, 0x2 ;  /* 0x0000000204067836 */ /* 0x040fe20000000000 */
[----:B------:R-:W-:-:S13]  /*85a0*/  R2UR UR6, R4 ;  /* 0x00000000040672ca */ /* 0x000fda00000e0000 */
[----:B------:R-:W-:Y:S01]  /*85b0*/  HGMMA.64x192x16.F32.BF16 R24, gdesc[UR4], RZ, !UPT, gsb0 ;  /* 0x02e00000041879f0 */ /* 0x000fe2000c0018ff */
[----:B------:R-:W-:Y:S01]  /*85c0*/  R2UR UR6, R6 ;  /* 0x00000000060672ca */ /* 0x000fe200000e0000 */
[----:B------:R-:W-:Y:S01]  /*85d0*/  VIADD R6, R4, 0x4 ;  /* 0x0000000404067836 */ /* 0x000fe20000000000 */
[----:B------:R-:W-:Y:S01]  /*85e0*/  R2UR UR7, R7 ;  /* 0x00000000070772ca */ /* 0x000fe200000e0000 */
[----:B------:R-:W-:Y:S01]  /*85f0*/  IMAD.MOV.U32 R7, RZ, RZ, 0x40000040 ;  /* 0x40000040ff077424 */ /* 0x000fe200078e00ff */
[----:B------:R-:W-:Y:S01]  /*8600*/  R2UR UR4, R12 ;  /* 0x000000000c0472ca */ /* 0x000fe200000e0000 */
[----:B------:R-:W-:Y:S01]  /*8610*/  VIADD R4, R4, 0x6 ;  /* 0x0000000604047836 */ /* 0x000fe20000000000 */
[----:B------:R-:W-:Y:S01]  /*8620*/  R2UR UR5, R13 ;  /* 0x000000000d0572ca */ /* 0x000fe200000e0000 */
[----:B------:R-:W-:Y:S02]  /*8630*/  WARPGROUP.DEPBAR.LE gsb0, 0x0 ;  /* 0x00008000000079c5 */ /* 0x000fe40000010000 */
[----:B------:R-:W-:-:S10]  /*8640*/  WARPGROUP.ARRIVE ;  /* 0x00000000000079c5 */ /* 0x000fd40000000000 */
[----:B------:R-:W-:Y:S01]  /*8650*/  HGMMA.64x192x16.F32.BF16 R24, gdesc[UR4], R24, gsb0 ;  /* 0x02e00000041879f0 */ /* 0x000fe20008001818 */
[----:B------:R-:W-:Y:S02]  /*8660*/  R2UR UR6, R6 ;  /* 0x00000000060672ca */ /* 0x000fe400000e0000 */
[----:B------:R-:W-:Y:S01]  /*8670*/  R2UR UR7, R7 ;  /* 0x00000000070772ca */ /* 0x000fe200000e0000 */
[----:B------:R-:W-:Y:S01]  /*8680*/  IMAD.MOV.U32 R7, RZ, RZ, 0x40000040 ;  /* 0x40000040ff077424 */ /* 0x000fe200078e00ff */
[----:B------:R-:W-:Y:S02]  /*8690*/  R2UR UR4, R10 ;  /* 0x000000000a0472ca */ /* 0x000fe400000e0000 */
[----:B------:R-:W-:Y:S02]  /*86a0*/  R2UR UR5, R11 ;  /* 0x000000000b0572ca */ /* 0x000fe400000e0000 */
[----:B------:R-:W-:-:S05]  /*86b0*/  IADD3 R6, R8, 0x6, RZ ;  /* 0x0000000608067810 */ /* 0x000fca0007ffe0ff */
[----:B------:R1:W-:Y:S01]  /*86c0*/  STL.64 [R1+0x40], R6 ;  /* 0x0000400601007387 */ /* 0x0003e20000100a00 */
[----:B------:R-:W-:Y:S02]  /*86d0*/  WARPGROUP.DEPBAR.LE gsb0, 0x0 ;  /* 0x00008000000079c5 */ /* 0x000fe40000010000 */
[----:B------:R-:W-:-:S06]  /*86e0*/  WARPGROUP.ARRIVE ;  /* 0x00000000000079c5 */ /* 0x000fcc0000000000 */
[----:B------:R-:W-:Y:S01]  /*86f0*/  HGMMA.64x192x16.F32.BF16 R24, gdesc[UR4], R24, gsb0 ;  /* 0x02e00000041879f0 */ /* 0x000fe20008001818 */
[----:B------:R-:W-:Y:S02]  /*8700*/  R2UR UR6, R4 ;  /* 0x00000000040672ca */ /* 0x000fe400000e0000 */
[----:B------:R-:W-:Y:S01]  /*8710*/  R2UR UR7, R5 ;  /* 0x00000000050772ca */ /* 0x000fe200000e0000 */
[----:B------:R-:W2:Y:S01]  /*8720*/  S2R R4, SR_TID.X ;  /* 0x0000000000047919 */ /* 0x000ea20000002100 */
[----:B------:R-:W-:Y:S02]  /*8730*/  R2UR UR4, R6 ;  /* 0x00000000060472ca */ /* 0x000fe400000e0000 */
[----:B------:R-:W-:Y:S01]  /*8740*/  R2UR UR5, R7 ;  /* 0x00000000070572ca */ /* 0x000fe200000e0000 */
[----:B--2---:R-:W-:-:S05]  /*8750*/  VIADD R127, R4, 0xffffff80 ;  /* 0xffffff80047f7836 */ /* 0x004fca0000000000 */
[----:B------:R-:W-:-:S04]  /*8760*/  SHF.R.S32.HI R21, RZ, 0x1f, R127 ;  /* 0x0000001fff157819 */ /* 0x000fc8000001147f */
[----:B------:R-:W-:-:S04]  /*8770*/  LEA.HI R21, R21, R127, RZ, 0x7 ;  /* 0x0000007f15157211 */ /* 0x000fc800078f38ff */
[----:B------:R-:W-:-:S05]  /*8780*/  LOP3.LUT R21, R21, 0xffffff80, RZ, 0xc0, !PT ;  /* 0xffffff8015157812 */ /* 0x000fca00078ec0ff */
[----:B------:R-:W-:-:S05]  /*8790*/  IMAD.IADD R21, R127, 0x1, -R21 ;  /* 0x000000017f157824 */ /* 0x000fca00078e0a15 */
[----:B------:R-:W-:-:S04]  /*87a0*/  SHF.R.S32.HI R4, RZ, 0x1f, R21 ;  /* 0x0000001fff047819 */ /* 0x000fc80000011415 */
[----:B------:R-:W-:-:S04]  /*87b0*/  LEA.HI R4, R4, R21, RZ, 0x2 ;  /* 0x0000001504047211 */ /* 0x000fc800078f10ff */
[----:B------:R-:W-:-:S05]  /*87c0*/  LOP3.LUT R4, R4, 0x7ffffffc, RZ, 0xc0, !PT ;  /* 0x7ffffffc04047812 */ /* 0x000fca00078ec0ff */
[----:B------:R-:W-:Y:S02]  /*87d0*/  IMAD.IADD R4, R21, 0x1, -R4 ;  /* 0x0000000115047824 */ /* 0x000fe400078e0a04 */
[----:B------:R-:W-:-:S04]  /*87e0*/  IMAD.MOV.U32 R21, RZ, RZ, -0x2 ;  /* 0xfffffffeff157424 */ /* 0x000fc800078e00ff */
[----:B------:R-:W-:-:S04]  /*87f0*/  IMAD R21, R4, R21, 0xc0 ;  /* 0x000000c004157424 */ /* 0x000fc800078e0215 */
[----:B------:R-:W-:-:S04]  /*8800*/  IMAD.IADD R21, R21, 0x1, R120 ;  /* 0x0000000115157824 */ /* 0x000fc800078e0278 */
[----:B------:R-:W-:-:S05]  /*8810*/  IMAD R4, R152, -0xc0, R21 ;  /* 0xffffff4098047824 */ /* 0x000fca00078e0215 */
[C---:B------:R-:W-:Y:S02]  /*8820*/  ISETP.GT.AND P1, PT, R4.reuse, 0x9, PT ;  /* 0x000000090400780c */ /* 0x040fe40003f24270 */
[C---:B------:R-:W-:Y:S02]  /*8830*/  ISETP.GT.AND P3, PT, R4.reuse, RZ, PT ;  /* 0x000000ff0400720c */ /* 0x040fe40003f64270 */
[C---:B------:R-:W-:Y:S02]  /*8840*/  ISETP.GT.AND P4, PT, R4.reuse, 0x1, PT ;  /* 0x000000010400780c */ /* 0x040fe40003f84270 */
[C---:B------:R-:W-:Y:S02]  /*8850*/  ISETP.GT.AND P5, PT, R4.reuse, 0x8, PT ;  /* 0x000000080400780c */ /* 0x040fe40003fa4270 */
[----:B------:R-:W-:Y:S01]  /*8860*/  ISETP.GT.AND P2, PT, R4, 0x10, PT ;  /* 0x000000100400780c */ /* 0x000fe20003f44270 */
[----:B------:R-:W-:Y:S02]  /*8870*/  WARPGROUP.DEPBAR.LE gsb0, 0x0 ;  /* 0x00008000000079c5 */ /* 0x000fe40000010000 */
[----:B------:R-:W-:-:S06]  /*8880*/  WARPGROUP.ARRIVE ;  /* 0x00000000000079c5 */ /* 0x000fcc0000000000 */
[----:B------:R-:W-:Y:S01]  /*8890*/  HGMMA.64x192x16.F32.BF16 R24, gdesc[UR4], R24, gsb0 ;  /* 0x02e00000041879f0 */ /* 0x000fe20008001818 */
[----:B------:R-:W-:Y:S01]  /*88a0*/  ULDC UR4, c[0x0][0x9d8] ;  /* 0x0002760000047ab9 */ /* 0x000fe20000000800 */
[----:B------:R-:W-:Y:S01]  /*88b0*/  ULDC UR5, c[0x0][0x988] ;  /* 0x0002620000057ab9 */ /* 0x000fe20000000800 */
[----:B------:R-:W-:Y:S02]  /*88c0*/  WARPGROUP.DEPBAR.LE gsb0, 0x0 ;  /* 0x00008000000079c5 */ /* 0x000fe40000010000 */
[----:B------:R-:W-:Y:S01]  /*88d0*/  FMUL.FTZ R122, R29, UR4 ;  /* 0x000000041d7a7c20 */ /* 0x000fe20008410000 */
[----:B------:R-:W-:Y:S01]  /*88e0*/  FMUL.FTZ R15, R31, UR4 ;  /* 0x000000041f0f7c20 */ /* 0x000fe20008410000 */
[----:B------:R-:W-:Y:S01]  /*88f0*/  FMUL.FTZ R126, R24, UR4 ;  /* 0x00000004187e7c20 */ /* 0x000fe20008410000 */
[----:B------:R-:W-:Y:S01]  /*8900*/  FMUL.FTZ R124, R25, UR4 ;  /* 0x00000004197c7c20 */ /* 0x000fe20008410000 */
[----:B0-----:R-:W-:Y:S01]  /*8910*/  FMUL.FTZ R13, R27, UR4 ;  /* 0x000000041b0d7c20 */ /* 0x001fe20008410000 */
[----:B-1----:R-:W-:Y:S01]  /*8920*/  FMUL.FTZ R6, R40, UR4 ;  /* 0x0000000428067c20 */ /* 0x002fe20008410000 */
[----:B------:R-:W-:Y:S01]  /*8930*/  FMUL.FTZ R125, R28, UR4 ;  /* 0x000000041c7d7c20 */ /* 0x000fe20008410000 */
[----:B------:R-:W0:Y:S01]  /*8940*/  MUFU.TANH R122, R122 ;  /* 0x0000007a007a7308 */ /* 0x000e220000002400 */
[----:B------:R-:W-:Y:S01]  /*8950*/  FMUL.FTZ R5, R36, UR4 ;  /* 0x0000000424057c20 */ /* 0x000fe20008410000 */
[----:B------:R-:W-:Y:S01]  /*8960*/  FMUL.FTZ R14, R30, UR4 ;  /* 0x000000041e0e7c20 */ /* 0x000fe20008410000 */
[----:B------:R-:W-:Y:S01]  /*8970*/  FMUL.FTZ R12, R26, UR4 ;  /* 0x000000041a0c7c20 */ /* 0x000fe20008410000 */
        /* <DEDUP_REMOVED lines=11> */
[----:B------:R-:W-:Y:S01]  /*8a30*/  FMUL.FTZ R82, R94, UR4 ;  /* 0x000000045e527c20 */ /* 0x000fe20008410000 */
[----:B------:R-:W2:Y:S01]  /*8a40*/  MUFU.TANH R126, R126 ;  /* 0x0000007e007e7308 */ /* 0x000ea20000002400 */
[----:B0-----:R-:W-:Y:S01]  /*8a50*/  FSEL R122, R122, -INF , P1 ;  /* 0xff8000007a7a7808 */ /* 0x001fe20000800000 */
[----:B------:R-:W-:Y:S01]  /*8a60*/  FMUL.FTZ R24, R34, UR4 ;  /* 0x0000000422187c20 */ /* 0x000fe20008410000 */
[----:B------:R-:W-:Y:S01]  /*8a70*/  FMUL.FTZ R34, R96, UR4 ;  /* 0x0000000460227c20 */ /* 0x000fe20008410000 */
[----:B------:R-:W-:Y:S01]  /*8a80*/  FMUL.FTZ R25, R35, UR4 ;  /* 0x0000000423197c20 */ /* 0x000fe20008410000 */
[----:B------:R-:W-:Y:S01]  /*8a90*/  FMUL.FTZ R9, R41, UR4 ;  /* 0x0000000429097c20 */ /* 0x000fe20008410000 */
[----:B------:R-:W-:Y:S01]  /*8aa0*/  FMUL.FTZ R26, R38, UR4 ;  /* 0x00000004261a7c20 */ /* 0x000fe20008410000 */
[----:B------:R-:W-:Y:S01]  /*8ab0*/  FMUL.FTZ R8, R44, UR4 ;  /* 0x000000042c087c20 */ /* 0x000fe20008410000 */
[----:B------:R-:W0:Y:S01]  /*8ac0*/  MUFU.TANH R124, R124 ;  /* 0x0000007c007c7308 */ /* 0x000e220000002400 */
        /* <DEDUP_REMOVED lines=50> */
[----:B------:R-:W-:Y:S01]  /*8df0*/  FMNMX.FTZ R5, R125, R6, !PT ;  /* 0x000000067d057209 */ /* 0x000fe20007810000 */
[----:B------:R-:W-:Y:S01]  /*8e00*/  FMUL.FTZ R63, R70, UR4 ;  /* 0x00000004463f7c20 */ /* 0x000fe20008410000 */
[----:B------:R-:W-:Y:S01]  /*8e10*/  FMUL.FTZ R62, R71, UR4 ;  /* 0x00000004473e7c20 */ /* 0x000fe20008410000 */
[----:B------:R-:W-:Y:S01]  /*8e20*/  FMUL.FTZ R66, R74, UR4 ;  /* 0x000000044a427c20 */ /* 0x000fe20008410000 */
[----:B------:R-:W-:Y:S01]  /*8e30*/  FMNMX.FTZ R6, R122, R5, !PT ;  /* 0x000000057a067209 */ /* 0x000fe20007810000 */
        /* <DEDUP_REMOVED lines=9> */
[----:B0-----:R-:W-:Y:S01]  /*8ed0*/  FSEL R12, R12, -INF , P3 ;  /* 0xff8000000c0c7808 */ /* 0x001fe20001800000 */
[----:B------:R-:W-:Y:S01]  /*8ee0*/  FMUL.FTZ R74, R83, UR4 ;  /* 0x00000004534a7c20 */ /* 0x000fe20008410000 */
[----:B------:R-:W-:Y:S01]  /*8ef0*/  ISETP.GT.AND P3, PT, R4, 0x11, PT ;  /* 0x000000110400780c */ /* 0x000fe20003f64270 */
        /* <DEDUP_REMOVED lines=17> */
[----:B------:R-:W2:Y:S01]  /*9010*/  LDL R117, [R1+0x6c] ;  /* 0x00006c0001757983 */ /* 0x000ea20000100800 */
[----:B------:R-:W-:-:S02]  /*9020*/  FMUL.FTZ R105, R118, UR4 ;  /* 0x0000000476697c20 */ /* 0x000fc40008410000 */
[----:B------:R-:W3:Y:S01]  /*9030*/  MUFU.TANH R3, R3 ;  /* 0x0000000300037308 */ /* 0x000ee20000002400 */
[----:B0-----:R-:W-:Y:S01]  /*9040*/  FSEL R27, R27, -INF , P5 ;  /* 0xff8000001b1b7808 */ /* 0x001fe20002800000 */
[----:B------:R-:W4:Y:S01]  /*9050*/  LDL R115, [R1+0x34] ;  /* 0x0000340001737983 */ /* 0x000f220000100800 */
[----:B------:R-:W-:-:S05]  /*9060*/  ISETP.GT.AND P5, PT, R4, 0x30, PT ;  /* 0x000000300400780c */ /* 0x000fca0003fa4270 */
[----:B------:R-:W0:Y:S01]  /*9070*/  MUFU.TANH R24, R24 ;  /* 0x0000001800187308 */ /* 0x000e220000002400 */
[----:B-1----:R-:W-:-:S07]  /*9080*/  FSEL R121, R121, -INF , P3 ;  /* 0xff80000079797808 */ /* 0x002fce0001800000 */
[----:B------:R-:W1:Y:S01]  /*9090*/  MUFU.TANH R25, R25 ;  /* 0x0000001900197308 */ /* 0x000e620000002400 */
[----:B---3--:R-:W-:Y:S02]  /*90a0*/  FSEL R49, R3, -INF , P5 ;  /* 0xff80000003317808 */ /* 0x008fe40002800000 */
[----:B------:R-:W-:-:S04]  /*90b0*/  FMNMX.FTZ R3, R121, R6, !PT ;  /* 0x0000000679037209 */ /* 0x000fc80007810000 */
[----:B------:R-:W-:Y:S01]  /*90c0*/  FMNMX.FTZ R6, R96, R3, !PT ;  /* 0x0000000360067209 */ /* 0x000fe20007810000 */
[----:B------:R-:W3:Y:S01]  /*90d0*/  MUFU.TANH R9, R9 ;  /* 0x0000000900097308 */ /* 0x000ee20000002400 */
[----:B0-----:R-:W-:Y:S02]  /*90e0*/  FSEL R24, R24, -INF , P2 ;  /* 0xff80000018187808 */ /* 0x001fe40001000000 */
[----:B------:R-:W-:Y:S02]  /*90f0*/  ISETP.GT.AND P2, PT, R4, 0x21, PT ;  /* 0x000000210400780c */ /* 0x000fe40003f44270 */
[----:B------:R-:W-:-:S03]  /*9100*/  FMNMX.FTZ R3, R93, R6, !PT ;  /* 0x000000065d037209 */ /* 0x000fc60007810000 */
[----:B------:R-:W0:Y:S01]  /*9110*/  MUFU.TANH R26, R26 ;  /* 0x0000001a001a7308 */ /* 0x000e220000002400 */
[----:B-1----:R-:W-:Y:S02]  /*9120*/  FSEL R25, R25, -INF , P3 ;  /* 0xff80000019197808 */ /* 0x002fe40001800000 */
[----:B------:R-:W-:Y:S02]  /*9130*/  ISETP.GT.AND P3, PT, R4, 0x28, PT ;  /* 0x000000280400780c */ /* 0x000fe40003f64270 */
[----:B------:R-:W-:-:S03]  /*9140*/  FMNMX.FTZ R6, R94, R3, !PT ;  /* 0x000000035e067209 */ /* 0x000fc60007810000 */
[----:B------:R-:W1:Y:S01]  /*9150*/  MUFU.TANH R8, R8 ;  /* 0x0000000800087308 */ /* 0x000e620000002400 */
[----:B---3--:R-:W-:-:S04]  /*9160*/  FSEL R91, R9, -INF , P2 ;  /* 0xff800000095b7808 */ /* 0x008fc80001000000 */
[----:B------:R-:W-:-:S03]  /*9170*/  FMNMX.FTZ R3, R91, R6, !PT ;  /* 0x000000065b037209 */ /* 0x000fc60007810000 */
[----:B------:R-:W3:Y:S01]  /*9180*/  MUFU.TANH R11, R11 ;  /* 0x0000000b000b7308 */ /* 0x000ee20000002400 */
[----:B0-----:R-:W-:Y:S02]  /*9190*/  FSEL R26, R26, -INF , P4 ;  /* 0xff8000001a1a7808 */ /* 0x001fe40002000000 */
[----:B------:R-:W-:-:S05]  /*91a0*/  ISETP.GT.AND P4, PT, R4, 0x29, PT ;  /* 0x000000290400780c */ /* 0x000fca0003f84270 */
[----:B------:R-:W0:Y:S01]  /*91b0*/  MUFU.TANH R28, R28 ;  /* 0x0000001c001c7308 */ /* 0x000e220000002400 */
[----:B-1----:R-:W-:Y:S01]  /*91c0*/  FSEL R92, R8, -INF , P3 ;  /* 0xff800000085c7808 */ /* 0x002fe20001800000 */
[----:B------:R-:W-:Y:S01]  /*91d0*/  FMUL.FTZ R8, R108, UR4 ;  /* 0x000000046c087c20 */ /* 0x000fe20008410000 */
[----:B------:R-:W-:Y:S02]  /*91e0*/  FMUL.FTZ R108, R111, UR4 ;  /* 0x000000046f6c7c20 */ /* 0x000fe40008410000 */
[----:B------:R-:W-:Y:S01]  /*91f0*/  FMNMX.FTZ R5, R92, R3, !PT ;  /* 0x000000035c057209 */ /* 0x000fe20007810000 */
[----:B------:R-:W-:Y:S02]  /*9200*/  FMUL.FTZ R3, R101, UR4 ;  /* 0x0000000465037c20 */ /* 0x000fe40008410000 */
[----:B------:R-:W1:Y:S01]  /*9210*/  MUFU.TANH R10, R10 ;  /* 0x0000000a000a7308 */ /* 0x000e620000002400 */
[----:B---3--:R-:W-:-:S04]  /*9220*/  FSEL R76, R11, -INF , P4 ;  /* 0xff8000000b4c7808 */ /* 0x008fc80002000000 */
[----:B------:R-:W-:-:S03]  /*9230*/  FMNMX.FTZ R6, R76, R5, !PT ;  /* 0x000000054c067209 */ /* 0x000fc60007810000 */
[----:B------:R-:W3:Y:S01]  /*9240*/  MUFU.TANH R29, R29 ;  /* 0x0000001d001d7308 */ /* 0x000ee20000002400 */
[----:B0-----:R-:W-:Y:S02]  /*9250*/  FSEL R28, R28, -INF , P1 ;  /* 0xff8000001c1c7808 */ /* 0x001fe40000800000 */
[----:B------:R-:W-:-:S05]  /*9260*/  ISETP.GT.AND P1, PT, R4, 0x31, PT ;  /* 0x000000310400780c */ /* 0x000fca0003f24270 */
[----:B------:R-:W0:Y:S01]  /*9270*/  MUFU.TANH R32, R32 ;  /* 0x0000002000207308 */ /* 0x000e220000002400 */
[----:B-1----:R-:W-:Y:S02]  /*9280*/  FSEL R77, R10, -INF , P5 ;  /* 0xff8000000a4d7808 */ /* 0x002fe40002800000 */
[----:B------:R-:W-:Y:S02]  /*9290*/  ISETP.GT.AND P5, PT, R4, 0x41, PT ;  /* 0x000000410400780c */ /* 0x000fe40003fa4270 */
[----:B------:R-:W-:-:S03]  /*92a0*/  FMNMX.FTZ R5, R77, R6, !PT ;  /* 0x000000064d057209 */ /* 0x000fc60007810000 */
[----:B------:R-:W1:Y:S01]  /*92b0*/  MUFU.TANH R30, R30 ;  /* 0x0000001e001e7308 */ /* 0x000e620000002400 */
[----:B---3--:R-:W-:Y:S02]  /*92c0*/  FSEL R29, R29, -INF , P2 ;  /* 0xff8000001d1d7808 */ /* 0x008fe40001000000 */
[----:B------:R-:W-:-:S05]  /*92d0*/  ISETP.GT.AND P2, PT, R4, 0x38, PT ;  /* 0x000000380400780c */ /* 0x000fca0003f44270 */
[----:B------:R-:W3:Y:S01]  /*92e0*/  MUFU.TANH R20, R20 ;  /* 0x0000001400147308 */ /* 0x000ee20000002400 */
[----:B0-----:R-:W-:Y:S01]  /*92f0*/  FSEL R72, R32, -INF , P1 ;  /* 0xff80000020487808 */ /* 0x001fe20000800000 */
[----:B------:R-:W-:-:S03]  /*9300*/  FMUL.FTZ R32, R100, UR4 ;  /* 0x0000000464207c20 */ /* 0x000fc60008410000 */
[----:B------:R-:W-:-:S03]  /*9310*/  FMNMX.FTZ R6, R72, R5, !PT ;  /* 0x0000000548067209 */ /* 0x000fc60007810000 */
[----:B------:R-:W0:Y:S01]  /*9320*/  MUFU.TANH R31, R31 ;  /* 0x0000001f001f7308 */ /* 0x000e220000002400 */
[----:B-1----:R-:W-:Y:S02]  /*9330*/  FSEL R30, R30, -INF , P3 ;  /* 0xff8000001e1e7808 */ /* 0x002fe40001800000 */
[----:B------:R-:W-:-:S05]  /*9340*/  ISETP.GT.AND P3, PT, R4, 0x39, PT ;  /* 0x000000390400780c */ /* 0x000fca0003f64270 */
[----:B------:R-:W1:Y:S01]  /*9350*/  MUFU.TANH R36, R36 ;  /* 0x0000002400247308 */ /* 0x000e620000002400 */
[----:B---3--:R-:W-:-:S04]  /*9360*/  FSEL R73, R20, -INF , P2 ;  /* 0xff80000014497808 */ /* 0x008fc80001000000 */
[----:B------:R-:W-:-:S03]  /*9370*/  FMNMX.FTZ R5, R73, R6, !PT ;  /* 0x0000000649057209 */ /* 0x000fc60007810000 */
[----:B------:R-:W3:Y:S01]  /*9380*/  MUFU.TANH R35, R35 ;  /* 0x0000002300237308 */ /* 0x000ee20000002400 */
[----:B0-----:R-:W-:Y:S02]  /*9390*/  FSEL R31, R31, -INF , P4 ;  /* 0xff8000001f1f7808 */ /* 0x001fe40002000000 */
[----:B------:R-:W-:-:S05]  /*93a0*/  ISETP.GT.AND P4, PT, R4, 0x40, PT ;  /* 0x000000400400780c */ /* 0x000fca0003f84270 */
[----:B------:R-:W0:Y:S01]  /*93b0*/  MUFU.TANH R48, R48 ;  /* 0x0000003000307308 */ /* 0x000e220000002400 */
[----:B-1----:R-:W-:-:S04]  /*93c0*/  FSEL R68, R36, -INF , P3 ;  /* 0xff80000024447808 */ /* 0x002fc80001800000 */
        /* <DEDUP_REMOVED lines=11> */
[----:B---3--:R-:W-:Y:S02]  /*9480*/  FSEL R50, R50, -INF , P2 ;  /* 0xff80000032327808 */ /* 0x008fe40001000000 */
[----:B------:R-:W-:-:S05]  /*9490*/  ISETP.GT.AND P2, PT, R4, 0x49, PT ;  /* 0x000000490400780c */ /* 0x000fca0003f44270 */
[----:B------:R-:W3:Y:S01]  /*94a0*/  MUFU.TANH R60, R60 ;  /* 0x0000003c003c7308 */ /* 0x000ee20000002400 */
[----:B0-----:R-:W-:Y:S01]  /*94b0*/  FSEL R65, R37, -INF , P1 ;  /* 0xff80000025417808 */ /* 0x001fe20000800000 */
[----:B------:R-:W-:Y:S01]  /*94c0*/  FMUL.FTZ R37, R104, UR4 ;  /* 0x0000000468257c20 */ /* 0x000fe20008410000 */
[----:B------:R-:W-:Y:S02]  /*94d0*/  FMUL.FTZ R104, R119, UR4 ;  /* 0x0000000477687c20 */ /* 0x000fe40008410000 */
        /* <DEDUP_REMOVED lines=17> */
[----:B0-----:R-:W-:-:S04]  /*95f0*/  FSEL R56, R56, -INF , P4 ;  /* 0xff80000038387808 */ /* 0x001fc80002000000 */
        /* <DEDUP_REMOVED lines=12> */
[----:B------:R-:W-:Y:S01]  /*96c0*/  FMNMX.FTZ R6, R46, R5, !PT ;  /* 0x000000052e067209 */ /* 0x000fe20007810000 */
[----:B------:R-:W-:Y:S01]  /*96d0*/  FMUL.FTZ R5, R107, UR4 ;  /* 0x000000046b057c20 */ /* 0x000fe20008410000 */
[----:B------:R-:W-:Y:S01]  /*96e0*/  FMUL.FTZ R107, R114, UR4 ;  /* 0x00000004726b7c20 */ /* 0x000fe20008410000 */
        /* <DEDUP_REMOVED lines=29> */
[----:B------:R-:W-:Y:S01]  /*98c0*/  FMNMX.FTZ R9, R43, R6, !PT ;  /* 0x000000062b097209 */ /* 0x000fe20007810000 */
[----:B------:R-:W-:Y:S02]  /*98d0*/  FMUL.FTZ R6, R110, UR4 ;  /* 0x000000046e067c20 */ /* 0x000fe40008410000 */
        /* <DEDUP_REMOVED lines=30> */
[----:B------:R-:W-:Y:S01]  /*9ac0*/  FMNMX.FTZ R11, R35, R10, !PT ;  /* 0x0000000a230b7209 */ /* 0x000fe20007810000 */
[----:B------:R-:W-:Y:S02]  /*9ad0*/  FMUL.FTZ R10, R112, UR4 ;  /* 0x00000004700a7c20 */ /* 0x000fe40008410000 */
        /* <DEDUP_REMOVED lines=27> */
[----:B0-----:R-:W-:Y:S01]  /*9c90*/  FSEL R82, R82, -INF , P2 ;  /* 0xff80000052527808 */ /* 0x001fe20001000000 */
[----:B------:R-:W2:Y:S01]  /*9ca0*/  LDL R116, [R1+0x2c] ;  /* 0x00002c0001747983 */ /* 0x000ea20000100800 */
        /* <DEDUP_REMOVED lines=53> */
[----:B0-----:R-:W-:-:S04]  /*a000*/  FSEL R20, R95, -INF , P5 ;  /* 0xff8000005f147808 */ /* 0x001fc80002800000 */
[----:B------:R-:W-:-:S03]  /*a010*/  FMNMX.FTZ R97, R20, R5, !PT ;  /* 0x0000000514617209 */ /* 0x000fc60007810000 */
[----:B------:R-:W0:Y:S01]  /*a020*/  MUFU.TANH R106, R106 ;  /* 0x0000006a006a7308 */ /* 0x000e220000002400 */
[----:B-1----:R-:W-:Y:S01]  /*a030*/  FSEL R108, R108, -INF , P1 ;  /* 0xff8000006c6c7808 */ /* 0x002fe20000800000 */
[----:B------:R-:W1:Y:S06]  /*a040*/  SHFL.BFLY PT, R6, R97, 0x2, 0x1f ;  /* 0x0c401f0061067f89 */ /* 0x000e6c00000e0000 */
[----:B------:R-:W4:Y:S01]  /*a050*/  MUFU.TANH R105, R105 ;  /* 0x0000006900697308 */ /* 0x000f220000002400 */
[----:B---3--:R-:W-:-:S07]  /*a060*/  FSEL R107, R107, -INF , P2 ;  /* 0xff8000006b6b7808 */ /* 0x008fce0001000000 */
[----:B------:R-:W3:Y:S01]  /*a070*/  MUFU.TANH R104, R104 ;  /* 0x0000006800687308 */ /* 0x000ee20000002400 */
[----:B0-----:R-:W-:Y:S02]  /*a080*/  FSEL R106, R106, -INF , P3 ;  /* 0xff8000006a6a7808 */ /* 0x001fe40001800000 */
[----:B----4-:R-:W-:Y:S02]  /*a090*/  FSEL R105, R105, -INF , P4 ;  /* 0xff80000069697808 */ /* 0x010fe40002000000 */
[----:B-1----:R-:W-:Y:S02]  /*a0a0*/  FMNMX.FTZ R98, R97, R6, !PT ;  /* 0x0000000661627209 */ /* 0x002fe40007810000 */
[----:B------:R-:W-:-:S03]  /*a0b0*/  MOV R6, UR5 ;  /* 0x0000000500067c02 */ /* 0x000fc60008000f00 */
[----:B------:R-:W0:Y:S01]  /*a0c0*/  SHFL.BFLY PT, R5, R98, 0x1, 0x1f ;  /* 0x0c201f0062057f89 */ /* 0x000e2200000e0000 */
[----:B---3--:R-:W-:Y:S02]  /*a0d0*/  FSEL R104, R104, -INF , P5 ;  /* 0xff80000068687808 */ /* 0x008fe40002800000 */
[----:B0-----:R-:W-:-:S04]  /*a0e0*/  FMNMX.FTZ R5, R98, R5, !PT ;  /* 0x0000000562057209 */ /* 0x001fc80007810000 */
[C---:B------:R-:W-:Y:S01]  /*a0f0*/  FSETP.NEU.FTZ.AND P6, PT, R5.reuse, -INF , PT ;  /* 0xff8000000500780b */ /* 0x040fe20003fdd000 */
[----:B------:R-:W-:-:S05]  /*a100*/  FMUL.FTZ R95, R5, R6 ;  /* 0x00000006055f7220 */ /* 0x000fca0000410000 */
[----:B------:R-:W-:-:S05]  /*a110*/  FSEL R95, R95, RZ, P6 ;  /* 0x000000ff5f5f7208 */ /* 0x000fca0003000000 */
[-CC-:B------:R-:W-:Y:S01]  /*a120*/  FFMA.FTZ R97, R93, R6.reuse, -R95.reuse ;  /* 0x000000065d617223 */ /* 0x180fe2000001085f */
[-CC-:B------:R-:W-:Y:S01]  /*a130*/  FFMA.FTZ R93, R94, R6.reuse, -R95.reuse ;  /* 0x000000065e5d7223 */ /* 0x180fe2000001085f */
[-CC-:B------:R-:W-:Y:S01]  /*a140*/  FFMA.FTZ R94, R91, R6.reuse, -R95.reuse ;  /* 0x000000065b5e7223 */ /* 0x180fe2000001085f */
[-CC-:B------:R-:W-:Y:S01]  /*a150*/  FFMA.FTZ R91, R92, R6.reuse, -R95.reuse ;  /* 0x000000065c5b7223 */ /* 0x180fe2000001085f */
[-CC-:B------:R-:W-:Y:S01]  /*a160*/  FFMA.FTZ R92, R76, R6.reuse, -R95.reuse ;  /* 0x000000064c5c7223 */ /* 0x180fe2000001085f */
[-CC-:B------:R-:W-:Y:S01]  /*a170*/  FFMA.FTZ R76, R77, R6.reuse, -R95.reuse ;  /* 0x000000064d4c7223 */ /* 0x180fe2000001085f */
[----:B------:R-:W-:Y:S01]  /*a180*/  FMNMX.FTZ R77, R12, R13, !PT ;  /* 0x0000000d0c4d7209 */ /* 0x000fe20007810000 */
[-CC-:B------:R-:W-:Y:S01]  /*a190*/  FFMA.FTZ R111, R72, R6.reuse, -R95.reuse ;  /* 0x00000006486f7223 */ /* 0x180fe2000001085f */
[-CC-:B------:R-:W-:Y:S01]  /*a1a0*/  FFMA.FTZ R112, R68, R6.reuse, -R95.reuse ;  /* 0x0000000644707223 */ /* 0x180fe2000001085f */
[-CC-:B------:R-:W-:Y:S01]  /*a1b0*/  FFMA.FTZ R113, R56, R6.reuse, -R95.reuse ;  /* 0x0000000638717223 */ /* 0x180fe2000001085f */
[----:B------:R-:W-:Y:S01]  /*a1c0*/  FMNMX.FTZ R72, R14, R77, !PT ;  /* 0x0000004d0e487209 */ /* 0x000fe20007810000 */
[-CC-:B------:R-:W-:Y:S01]  /*a1d0*/  FFMA.FTZ R102, R126, R6.reuse, -R95.reuse ;  /* 0x000000067e667223 */ /* 0x180fe2000001085f */
[----:B------:R0:W-:Y:S01]  /*a1e0*/  MUFU.EX2 R77, R111 ;  /* 0x0000006f004d7308 */ /* 0x0001e20000000800 */
[--C-:B------:R-:W-:Y:S01]  /*a1f0*/  FFMA.FTZ R103, R124, R6, -R95.reuse ;  /* 0x000000067c677223 */ /* 0x100fe2000001085f */
[----:B------:R-:W-:Y:S01]  /*a200*/  FMNMX.FTZ R109, R15, R72, !PT ;  /* 0x000000480f6d7209 */ /* 0x000fe20007810000 */
[-CC-:B------:R-:W-:Y:S01]  /*a210*/  FFMA.FTZ R72, R73, R6.reuse, -R95.reuse ;  /* 0x0000000649487223 */ /* 0x180fe2000001085f */
[-CC-:B------:R-:W-:Y:S01]  /*a220*/  FFMA.FTZ R100, R125, R6.reuse, -R95.reuse ;  /* 0x000000067d647223 */ /* 0x180fe2000001085f */
[-CC-:B------:R-:W-:Y:S01]  /*a230*/  FFMA.FTZ R101, R122, R6.reuse, -R95.reuse ;  /* 0x000000067a657223 */ /* 0x180fe2000001085f */
[----:B------:R-:W-:Y:S01]  /*a240*/  FMNMX.FTZ R110, R24, R109, !PT ;  /* 0x0000006d186e7209 */ /* 0x000fe20007810000 */
[-CC-:B------:R-:W-:Y:S01]  /*a250*/  FFMA.FTZ R98, R123, R6.reuse, -R95.reuse ;  /* 0x000000067b627223 */ /* 0x180fe2000001085f */
[-CC-:B------:R-:W-:Y:S01]  /*a260*/  FFMA.FTZ R99, R121, R6.reuse, -R95.reuse ;  /* 0x0000000679637223 */ /* 0x180fe2000001085f */
[--C-:B0-----:R-:W-:Y:S01]  /*a270*/  FFMA.FTZ R111, R65, R6, -R95.reuse ;  /* 0x00000006416f7223 */ /* 0x101fe2000001085f */
        /* <DEDUP_REMOVED lines=10> */
[----:B------:R-:W-:-:S02]  /*a320*/  FFMA.FTZ R11, R11, R6, -R95 ;  /* 0x000000060b0b7223 */ /* 0x000fc4000001085f */
[----:B------:R-:W-:Y:S02]  /*a330*/  FMNMX.FTZ R110, R28, R109, !PT ;  /* 0x0000006d1c6e7209 */ /* 0x000fe40007810000 */
[----:B------:R-:W-:Y:S01]  /*a340*/  MUFU.EX2 R102, R102 ;  /* 0x0000006600667308 */ /* 0x000fe20000000800 */
[--C-:B0-----:R-:W-:Y:S01]  /*a350*/  FFMA.FTZ R112, R60, R6, -R95.reuse ;  /* 0x000000063c707223 */ /* 0x101fe2000001085f */
[----:B------:R-:W-:Y:S01]  /*a360*/  FMNMX.FTZ R69, R29, R110, !PT ;  /* 0x0000006e1d457209 */ /* 0x000fe20007810000 */
[----:B------:R-:W-:-:S03]  /*a370*/  FFMA.FTZ R110, R64, R6, -R95 ;  /* 0x00000006406e7223 */ /* 0x000fc6000001085f */
[----:B------:R-:W-:Y:S02]  /*a380*/  FMNMX.FTZ R64, R30, R69, !PT ;  /* 0x000000451e407209 */ /* 0x000fe40007810000 */
[----:B------:R-:W-:Y:S02]  /*a390*/  MUFU.EX2 R69, R110 ;  /* 0x0000006e00457308 */ /* 0x000fe40000000800 */
[----:B------:R-:W-:-:S04]  /*a3a0*/  FMNMX.FTZ R64, R31, R64, !PT ;  /* 0x000000401f407209 */ /* 0x000fc80007810000 */
[----:B------:R-:W-:Y:S02]  /*a3b0*/  FMNMX.FTZ R65, R49, R64, !PT ;  /* 0x0000004031417209 */ /* 0x000fe40007810000 */
[----:B------:R0:W-:Y:S02]  /*a3c0*/  MUFU.EX2 R64, R111 ;  /* 0x0000006f00407308 */ /* 0x0001e40000000800 */
[----:B------:R-:W-:-:S04]  /*a3d0*/  FMNMX.FTZ R65, R48, R65, !PT ;  /* 0x0000004130417209 */ /* 0x000fc80007810000 */
[----:B------:R-:W-:Y:S02]  /*a3e0*/  FMNMX.FTZ R60, R50, R65, !PT ;  /* 0x00000041323c7209 */ /* 0x000fe40007810000 */
[----:B------:R1:W-:Y:S01]  /*a3f0*/  MUFU.EX2 R65, R112 ;  /* 0x0000007000417308 */ /* 0x0003e20000000800 */
[--C-:B0-----:R-:W-:Y:S01]  /*a400*/  FFMA.FTZ R111, R44, R6, -R95.reuse ;  /* 0x000000062c6f7223 */ /* 0x101fe2000001085f */
[----:B------:R-:W-:Y:S01]  /*a410*/  FMNMX.FTZ R109, R51, R60, !PT ;  /* 0x0000003c336d7209 */ /* 0x000fe20007810000 */
[----:B------:R-:W-:-:S03]  /*a420*/  FFMA.FTZ R60, R61, R6, -R95 ;  /* 0x000000063d3c7223 */ /* 0x000fc6000001085f */
[----:B------:R-:W-:Y:S02]  /*a430*/  FMNMX.FTZ R110, R52, R109, !PT ;  /* 0x0000006d346e7209 */ /* 0x000fe40007810000 */
[----:B------:R-:W0:Y:S01]  /*a440*/  MUFU.EX2 R103, R103 ;  /* 0x0000006700677308 */ /* 0x000e220000000800 */
[----:B-1----:R-:W-:Y:S01]  /*a450*/  FFMA.FTZ R112, R45, R6, -R95 ;  /* 0x000000062d707223 */ /* 0x002fe2000001085f */
[----:B------:R-:W-:-:S04]  /*a460*/  FMNMX.FTZ R61, R53, R110, !PT ;  /* 0x0000006e353d7209 */ /* 0x000fc80007810000 */
[----:B------:R-:W-:Y:S02]  /*a470*/  FMNMX.FTZ R56, R54, R61, !PT ;  /* 0x0000003d36387209 */ /* 0x000fe40007810000 */
[----:B------:R-:W-:Y:S02]  /*a480*/  MUFU.EX2 R61, R113 ;  /* 0x00000071003d7308 */ /* 0x000fe40000000800 */
[----:B------:R-:W-:Y:S01]  /*a490*/  FMNMX.FTZ R109, R55, R56, !PT ;  /* 0x00000038376d7209 */ /* 0x000fe20007810000 */
[-CC-:B------:R-:W-:Y:S01]  /*a4a0*/  FFMA.FTZ R56, R57, R6.reuse, -R95.reuse ;  /* 0x0000000639387223 */ /* 0x180fe2000001085f */
[-CC-:B------:R-:W-:Y:S01]  /*a4b0*/  FFMA.FTZ R57, R46, R6.reuse, -R95.reuse ;  /* 0x000000062e397223 */ /* 0x180fe2000001085f */
[----:B------:R-:W-:Y:S01]  /*a4c0*/  FFMA.FTZ R46, R47, R6, -R95 ;  /* 0x000000062f2e7223 */ /* 0x000fe2000001085f */
[----:B------:R-:W-:Y:S02]  /*a4d0*/  FMNMX.FTZ R110, R58, R109, !PT ;  /* 0x0000006d3a6e7209 */ /* 0x000fe40007810000 */
[----:B------:R-:W-:Y:S02]  /*a4e0*/  MUFU.EX2 R100, R100 ;  /* 0x0000006400647308 */ /* 0x000fe40000000800 */
[----:B------:R-:W-:-:S04]  /*a4f0*/  FMNMX.FTZ R110, R59, R110, !PT ;  /* 0x0000006e3b6e7209 */ /* 0x000fc80007810000 */
[----:B------:R-:W-:Y:S02]  /*a500*/  FMNMX.FTZ R109, R63, R110, !PT ;  /* 0x0000006e3f6d7209 */ /* 0x000fe40007810000 */
[----:B------:R-:W-:Y:S02]  /*a510*/  MUFU.EX2 R101, R101 ;  /* 0x0000006500657308 */ /* 0x000fe40000000800 */
[----:B------:R-:W-:-:S04]  /*a520*/  FMNMX.FTZ R109, R62, R109, !PT ;  /* 0x0000006d3e6d7209 */ /* 0x000fc80007810000 */
        /* <DEDUP_REMOVED lines=8> */
[-CC-:B-1----:R-:W-:Y:S01]  /*a5b0*/  FFMA.FTZ R111, R40, R6.reuse, -R95.reuse ;  /* 0x00000006286f7223 */ /* 0x182fe2000001085f */
[----:B------:R-:W-:Y:S01]  /*a5c0*/  FMNMX.FTZ R110, R74, R45, !PT ;  /* 0x0000002d4a6e7209 */ /* 0x000fe20007810000 */
[-CC-:B------:R-:W-:Y:S01]  /*a5d0*/  FFMA.FTZ R45, R42, R6.reuse, -R95.reuse ;  /* 0x000000062a2d7223 */ /* 0x180fe2000001085f */
[--C-:B------:R-:W-:Y:S02]  /*a5e0*/  FFMA.FTZ R42, R43, R6, -R95.reuse ;  /* 0x000000062b2a7223 */ /* 0x100fe4000001085f */
[----:B------:R-:W-:Y:S02]  /*a5f0*/  FMNMX.FTZ R109, R79, R110, !PT ;  /* 0x0000006e4f6d7209 */ /* 0x000fe40007810000 */
[----:B------:R-:W-:Y:S01]  /*a600*/  MUFU.EX2 R99, R99 ;  /* 0x0000006300637308 */ /* 0x000fe20000000800 */
[----:B---3--:R-:W-:Y:S01]  /*a610*/  FFMA.FTZ R112, R38, R6, -R95 ;  /* 0x0000000626707223 */ /* 0x008fe2000001085f */
[----:B------:R-:W-:-:S04]  /*a620*/  FMNMX.FTZ R109, R78, R109, !PT ;  /* 0x0000006d4e6d7209 */ /* 0x000fc80007810000 */
[----:B------:R-:W-:Y:S02]  /*a630*/  FMNMX.FTZ R110, R80, R109, !PT ;  /* 0x0000006d506e7209 */ /* 0x000fe40007810000 */
[----:B------:R-:W-:Y:S02]  /*a640*/  MUFU.EX2 R96, R96 ;  /* 0x0000006000607308 */ /* 0x000fe40000000800 */
[----:B------:R-:W-:-:S04]  /*a650*/  FMNMX.FTZ R43, R81, R110, !PT ;  /* 0x0000006e512b7209 */ /* 0x000fc80007810000 */
[----:B------:R-:W-:Y:S02]  /*a660*/  FMNMX.FTZ R40, R82, R43, !PT ;  /* 0x0000002b52287209 */ /* 0x000fe40007810000 */
[----:B------:R1:W-:Y:S02]  /*a670*/  MUFU.EX2 R43, R111 ;  /* 0x0000006f002b7308 */ /* 0x0003e40000000800 */
[----:B------:R-:W-:Y:S01]  /*a680*/  FMNMX.FTZ R109, R83, R40, !PT ;  /* 0x00000028536d7209 */ /* 0x000fe20007810000 */
[----:B------:R-:W-:-:S03]  /*a690*/  FFMA.FTZ R40, R41, R6, -R95 ;  /* 0x0000000629287223 */ /* 0x000fc6000001085f */
[----:B------:R-:W-:Y:S02]  /*a6a0*/  FMNMX.FTZ R110, R84, R109, !PT ;  /* 0x0000006d546e7209 */ /* 0x000fe40007810000 */
[----:B------:R-:W-:Y:S01]  /*a6b0*/  MUFU.EX2 R97, R97 ;  /* 0x0000006100617308 */ /* 0x000fe20000000800 */
[----:B-1----:R-:W-:Y:S01]  /*a6c0*/  FFMA.FTZ R111, R35, R6, -R95 ;  /* 0x00000006236f7223 */ /* 0x002fe2000001085f */
[----:B------:R-:W-:-:S04]  /*a6d0*/  FMNMX.FTZ R41, R85, R110, !PT ;  /* 0x0000006e55297209 */ /* 0x000fc80007810000 */
[----:B------:R-:W-:Y:S02]  /*a6e0*/  FMNMX.FTZ R38, R86, R41, !PT ;  /* 0x0000002956267209 */ /* 0x000fe40007810000 */
[----:B------:R1:W-:Y:S02]  /*a6f0*/  MUFU.EX2 R41, R112 ;  /* 0x0000007000297308 */ /* 0x0003e40000000800 */
[----:B------:R-:W-:Y:S01]  /*a700*/  FMNMX.FTZ R109, R87, R38, !PT ;  /* 0x00000026576d7209 */ /* 0x000fe20007810000 */
[----:B------:R-:W-:-:S03]  /*a710*/  FFMA.FTZ R38, R39, R6, -R95 ;  /* 0x0000000627267223 */ /* 0x000fc6000001085f */
[----:B------:R-:W-:Y:S02]  /*a720*/  FMNMX.FTZ R110, R88, R109, !PT ;  /* 0x0000006d586e7209 */ /* 0x000fe40007810000 */
[----:B------:R-:W-:Y:S01]  /*a730*/  MUFU.EX2 R93, R93 ;  /* 0x0000005d005d7308 */ /* 0x000fe20000000800 */
[--C-:B-1----:R-:W-:Y:S01]  /*a740*/  FFMA.FTZ R112, R33, R6, -R95.reuse ;  /* 0x0000000621707223 */ /* 0x102fe2000001085f */
[----:B------:R-:W-:Y:S01]  /*a750*/  FMNMX.FTZ R39, R89, R110, !PT ;  /* 0x0000006e59277209 */ /* 0x000fe20007810000 */
[-CC-:B------:R-:W-:Y:S01]  /*a760*/  FFMA.FTZ R33, R34, R6.reuse, -R95.reuse ;  /* 0x0000000622217223 */ /* 0x180fe2000001085f */
[-CC-:B------:R-:W-:Y:S01]  /*a770*/  FFMA.FTZ R34, R21, R6.reuse, -R95.reuse ;  /* 0x0000000615227223 */ /* 0x180fe2000001085f */
[-CC-:B------:R-:W-:Y:S01]  /*a780*/  FFMA.FTZ R21, R32, R6.reuse, -R95.reuse ;  /* 0x0000000620157223 */ /* 0x180fe2000001085f */
[----:B------:R-:W-:Y:S01]  /*a790*/  FMNMX.FTZ R35, R90, R39, !PT ;  /* 0x000000275a237209 */ /* 0x000fe20007810000 */
[-CC-:B------:R-:W-:Y:S01]  /*a7a0*/  FFMA.FTZ R32, R3, R6.reuse, -R95.reuse ;  /* 0x0000000603207223 */ /* 0x180fe2000001085f */
[-CC-:B------:R-:W-:Y:S01]  /*a7b0*/  FFMA.FTZ R3, R37, R6.reuse, -R95.reuse ;  /* 0x0000000625037223 */ /* 0x180fe2000001085f */
[----:B------:R1:W-:Y:S01]  /*a7c0*/  MUFU.EX2 R39, R111 ;  /* 0x0000006f00277308 */ /* 0x0003e20000000800 */
[----:B------:R-:W-:Y:S01]  /*a7d0*/  FMNMX.FTZ R110, R108, R35, !PT ;  /* 0x000000236c6e7209 */ /* 0x000fe20007810000 */
[----:B------:R-:W-:-:S03]  /*a7e0*/  FFMA.FTZ R35, R36, R6, -R95 ;  /* 0x0000000624237223 */ /* 0x000fc6000001085f */
[----:B------:R-:W-:-:S03]  /*a7f0*/  FMNMX.FTZ R109, R107, R110, !PT ;  /* 0x0000006e6b6d7209 */ /* 0x000fc60007810000 */
[----:B------:R-:W-:Y:S01]  /*a800*/  MUFU.EX2 R94, R94 ;  /* 0x0000005e005e7308 */ /* 0x000fe20000000800 */
[----:B------:R-:W-:Y:S01]  /*a810*/  FMNMX.FTZ R36, R106, R109, !PT ;  /* 0x0000006d6a247209 */ /* 0x000fe20007810000 */
[-CC-:B-1----:R-:W-:Y:S01]  /*a820*/  FFMA.FTZ R111, R4, R6.reuse, -R95.reuse ;  /* 0x00000006046f7223 */ /* 0x182fe2000001085f */
[----:B------:R-:W-:Y:S02]  /*a830*/  FFMA.FTZ R4, R20, R6, -R95 ;  /* 0x0000000614047223 */ /* 0x000fe4000001085f */
[----:B------:R-:W-:-:S03]  /*a840*/  FMNMX.FTZ R109, R105, R36, !PT ;  /* 0x00000024696d7209 */ /* 0x000fc60007810000 */
[----:B------:R1:W-:Y:S01]  /*a850*/  MUFU.EX2 R20, R111 ;  /* 0x0000006f00147308 */ /* 0x0003e20000000800 */
[----:B------:R-:W-:-:S05]  /*a860*/  FMNMX.FTZ R109, R104, R109, !PT ;  /* 0x0000006d686d7209 */ /* 0x000fca0007810000 */
[----:B------:R-:W3:Y:S02]  /*a870*/  SHFL.BFLY PT, R110, R109, 0x2, 0x1f ;  /* 0x0c401f006d6e7f89 */ /* 0x000ee400000e0000 */
[----:B------:R4:W-:Y:S08]  /*a880*/  MUFU.EX2 R36, R112 ;  /* 0x0000007000247308 */ /* 0x0009f00000000800 */
[----:B------:R-:W-:Y:S08]  /*a890*/  MUFU.EX2 R91, R91 ;  /* 0x0000005b005b7308 */ /* 0x000ff00000000800 */
[----:B------:R-:W-:Y:S01]  /*a8a0*/  MUFU.EX2 R92, R92 ;  /* 0x0000005c005c7308 */ /* 0x000fe20000000800 */
[----:B---3--:R-:W-:-:S07]  /*a8b0*/  FMNMX.FTZ R110, R109, R110, !PT ;  /* 0x0000006e6d6e7209 */ /* 0x008fce0007810000 */
[----:B------:R-:W-:Y:S01]  /*a8c0*/  MUFU.EX2 R76, R76 ;  /* 0x0000004c004c7308 */ /* 0x000fe20000000800 */
[----:B------:R-:W3:Y:S07]  /*a8d0*/  SHFL.BFLY PT, R37, R110, 0x1, 0x1f ;  /* 0x0c201f006e257f89 */ /* 0x000eee00000e0000 */
[----:B------:R-:W-:Y:S08]  /*a8e0*/  MUFU.EX2 R72, R72 ;  /* 0x0000004800487308 */ /* 0x000ff00000000800 */
[----:B------:R-:W-:Y:S08]  /*a8f0*/  MUFU.EX2 R68, R68 ;  /* 0x0000004400447308 */ /* 0x000ff00000000800 */
[----:B------:R-:W-:Y:S01]  /*a900*/  MUFU.EX2 R60, R60 ;  /* 0x0000003c003c7308 */ /* 0x000fe20000000800 */
[----:B---3--:R-:W-:-:S04]  /*a910*/  FMNMX.FTZ R37, R110, R37, !PT ;  /* 0x000000256e257209 */ /* 0x008fc80007810000 */
[C---:B------:R-:W-:Y:S01]  /*a920*/  FSETP.NEU.FTZ.AND P1, PT, R37.reuse, -INF , PT ;  /* 0xff8000002500780b */ /* 0x040fe20003f3d000 */
[----:B------:R-:W-:Y:S02]  /*a930*/  FMUL.FTZ R113, R37, R6 ;  /* 0x0000000625717220 */ /* 0x000fe40000410000 */
[----:B------:R-:W-:Y:S03]  /*a940*/  MUFU.EX2 R56, R56 ;  /* 0x0000003800387308 */ /* 0x000fe60000000800 */
[----:B------:R-:W-:Y:S02]  /*a950*/  FSEL R113, R113, RZ, P1 ;  /* 0x000000ff71717208 */ /* 0x000fe40000800000 */
[----:B------:R-:W-:-:S03]  /*a960*/  ISETP.NE.AND P1, PT, R128, RZ, PT ;  /* 0x000000ff8000720c */ /* 0x000fc60003f25270 */
[----:B------:R-:W-:Y:S01]  /*a970*/  MUFU.EX2 R57, R57 ;  /* 0x0000003900397308 */ /* 0x000fe20000000800 */
[-CC-:B------:R-:W-:Y:S01]  /*a980*/  FFMA.FTZ R95, R12, R6.reuse, -R113.reuse ;  /* 0x000000060c5f7223 */ /* 0x180fe20000010871 */
[-CC-:B------:R-:W-:Y:S01]  /*a990*/  FFMA.FTZ R13, R13, R6.reuse, -R113.reuse ;  /* 0x000000060d0d7223 */ /* 0x180fe20000010871 */
[-CC-:B------:R-:W-:Y:S01]  /*a9a0*/  FFMA.FTZ R109, R14, R6.reuse, -R113.reuse ;  /* 0x000000060e6d7223 */ /* 0x180fe20000010871 */
[-CC-:B------:R-:W-:Y:S01]  /*a9b0*/  FFMA.FTZ R15, R15, R6.reuse, -R113.reuse ;  /* 0x000000060f0f7223 */ /* 0x180fe20000010871 */
[-CC-:B------:R-:W-:Y:S01]  /*a9c0*/  FFMA.FTZ R110, R24, R6.reuse, -R113.reuse ;  /* 0x00000006186e7223 */ /* 0x180fe20000010871 */
[-CC-:B------:R-:W-:Y:S01]  /*a9d0*/  FFMA.FTZ R25, R25, R6.reuse, -R113.reuse ;  /* 0x0000000619197223 */ /* 0x180fe20000010871 */
[-CC-:B-1----:R-:W-:Y:S01]  /*a9e0*/  FFMA.FTZ R111, R26, R6.reuse, -R113.reuse ;  /* 0x000000061a6f7223 */ /* 0x182fe20000010871 */
[----:B------:R-:W-:Y:S01]  /*a9f0*/  MUFU.EX2 R95, R95 ;  /* 0x0000005f005f7308 */ /* 0x000fe20000000800 */
[-CC-:B------:R-:W-:Y:S01]  /*aa00*/  FFMA.FTZ R63, R63, R6.reuse, -R113.reuse ;  /* 0x000000063f3f7223 */ /* 0x180fe20000010871 */
[-CC-:B------:R-:W-:Y:S01]  /*aa10*/  FFMA.FTZ R27, R27, R6.reuse, -R113.reuse ;  /* 0x000000061b1b7223 */ /* 0x180fe20000010871 */
[-CC-:B----4-:R-:W-:Y:S01]  /*aa20*/  FFMA.FTZ R112, R28, R6.reuse, -R113.reuse ;  /* 0x000000061c707223 */ /* 0x190fe20000010871 */
[-CC-:B------:R-:W-:Y:S01]  /*aa30*/  FFMA.FTZ R29, R29, R6.reuse, -R113.reuse ;  /* 0x000000061d1d7223 */ /* 0x180fe20000010871 */
[-CC-:B------:R-:W-:Y:S01]  /*aa40*/  FFMA.FTZ R114, R30, R6.reuse, -R113.reuse ;  /* 0x000000061e727223 */ /* 0x180fe20000010871 */
[-CC-:B------:R-:W-:Y:S01]  /*aa50*/  FFMA.FTZ R31, R31, R6.reuse, -R113.reuse ;  /* 0x000000061f1f7223 */ /* 0x180fe20000010871 */
[----:B------:R-:W-:Y:S01]  /*aa60*/  FFMA.FTZ R49, R49, R6, -R113 ;  /* 0x0000000631317223 */ /* 0x000fe20000010871 */
[----:B------:R-:W1:Y:S01]  /*aa70*/  MUFU.EX2 R13, R13 ;  /* 0x0000000d000d7308 */ /* 0x000e620000000800 */
[----:B------:R-:W-:-:S02]  /*aa80*/  @!P1 VIADD R0, R0, 0x30840 ;  /* 0x0003084000009836 */ /* 0x000fc40000000000 */
[-CC-:B------:R-:W-:Y:S01]  /*aa90*/  FFMA.FTZ R48, R48, R6.reuse, -R113.reuse ;  /* 0x0000000630307223 */ /* 0x180fe20000010871 */
[-CC-:B------:R-:W-:Y:S01]  /*aaa0*/  FFMA.FTZ R50, R50, R6.reuse, -R113.reuse ;  /* 0x0000000632327223 */ /* 0x180fe20000010871 */
[-CC-:B------:R-:W-:Y:S01]  /*aab0*/  FFMA.FTZ R51, R51, R6.reuse, -R113.reuse ;  /* 0x0000000633337223 */ /* 0x180fe20000010871 */
[-CC-:B------:R-:W-:Y:S01]  /*aac0*/  FFMA.FTZ R52, R52, R6.reuse, -R113.reuse ;  /* 0x0000000634347223 */ /* 0x180fe20000010871 */
[-CC-:B------:R-:W-:Y:S01]  /*aad0*/  FFMA.FTZ R53, R53, R6.reuse, -R113.reuse ;  /* 0x0000000635357223 */ /* 0x180fe20000010871 */
[-CC-:B------:R-:W-:Y:S01]  /*aae0*/  FFMA.FTZ R74, R74, R6.reuse, -R113.reuse ;  /* 0x000000064a4a7223 */ /* 0x180fe20000010871 */
[----:B------:R-:W3:Y:S01]  /*aaf0*/  MUFU.EX2 R109, R109 ;  /* 0x0000006d006d7308 */ /* 0x000ee20000000800 */
[----:B------:R-:W-:Y:S01]  /*ab00*/  @!P1 PRMT R12, RZ, 0x654, R0 ;  /* 0x00000654ff0c9816 */ /* 0x000fe20000000000 */
[-CC-:B------:R-:W-:Y:S01]  /*ab10*/  FFMA.FTZ R14, R79, R6.reuse, -R113.reuse ;  /* 0x000000064f0e7223 */ /* 0x180fe20000010871 */
[-CC-:B------:R-:W-:Y:S01]  /*ab20*/  FFMA.FTZ R54, R54, R6.reuse, -R113.reuse ;  /* 0x0000000636367223 */ /* 0x180fe20000010871 */
[----:B------:R-:W-:-:S04]  /*ab30*/  FFMA.FTZ R55, R55, R6, -R113 ;  /* 0x0000000637377223 */ /* 0x000fc80000010871 */
[----:B------:R-:W4:Y:S01]  /*ab40*/  MUFU.EX2 R15, R15 ;  /* 0x0000000f000f7308 */ /* 0x000f220000000800 */
[----:B0-----:R-:W-:Y:S01]  /*ab50*/  FADD.FTZ R79, R102, R103 ;  /* 0x00000067664f7221 */ /* 0x001fe20000010000 */
[----:B-1----:R-:W-:Y:S01]  /*ab60*/  FADD.FTZ R26, R95, R13 ;  /* 0x0000000d5f1a7221 */ /* 0x002fe20000010000 */
[----:B------:R0:W-:Y:S05]  /*ab70*/  @!P1 SYNCS.ARRIVE.TRANS64.RED.A1T0 RZ, [R12+URZ], RZ ;  /* 0x000000ff0cff99a7 */ /* 0x0001ea000810043f */
[----:B------:R-:W1:Y:S01]  /*ab80*/  MUFU.EX2 R110, R110 ;  /* 0x0000006e006e7308 */ /* 0x000e620000000800 */
[----:B------:R-:W-:Y:S01]  /*ab90*/  FADD.FTZ R28, R100, R79 ;  /* 0x0000004f641c7221 */ /* 0x000fe20000010000 */
[----:B0-----:R-:W-:-:S06]  /*aba0*/  FFMA.FTZ R12, R66, R6, -R113 ;  /* 0x00000006420c7223 */ /* 0x001fcc0000010871 */
[----:B------:R-:W0:Y:S01]  /*abb0*/  MUFU.EX2 R25, R25 ;  /* 0x0000001900197308 */ /* 0x000e220000000800 */
[-CC-:B------:R-:W-:Y:S01]  /*abc0*/  FFMA.FTZ R66, R67, R6.reuse, -R113.reuse ;  /* 0x0000000643427223 */ /* 0x180fe20000010871 */
[----:B---3--:R-:W-:Y:S01]  /*abd0*/  FADD.FTZ R26, R109, R26 ;  /* 0x0000001a6d1a7221 */ /* 0x008fe20000010000 */
[-CC-:B------:R-:W-:Y:S01]  /*abe0*/  FFMA.FTZ R67, R80, R6.reuse, -R113.reuse ;  /* 0x0000000650437223 */ /* 0x180fe20000010871 */
[----:B------:R-:W-:-:S04]  /*abf0*/  FFMA.FTZ R80, R81, R6, -R113 ;  /* 0x0000000651507223 */ /* 0x000fc80000010871 */
[----:B------:R-:W3:Y:S01]  /*ac00*/  MUFU.EX2 R111, R111 ;  /* 0x0000006f006f7308 */ /* 0x000ee20000000800 */
[----:B------:R-:W-:-:S07]  /*ac10*/  FADD.FTZ R81, R101, R28 ;  /* 0x0000001c65517221 */ /* 0x000fce0000010000 */
[----:B------:R-:W-:Y:S08]  /*ac20*/  MUFU.EX2 R0, R63 ;  /* 0x0000003f00007308 */ /* 0x000ff00000000800 */
[----:B------:R2:W-:Y:S08]  /*ac30*/  MUFU.EX2 R63, R12 ;  /* 0x0000000c003f7308 */ /* 0x0005f00000000800 */
[----:B------:R-:W3:Y:S01]  /*ac40*/  MUFU.EX2 R27, R27 ;  /* 0x0000001b001b7308 */ /* 0x000ee20000000800 */
[----:B--2---:R-:W-:Y:S01]  /*ac50*/  F2FP.BF16.F32.PACK_AB R12, R103, R102 ;  /* 0x00000066670c723e */ /* 0x004fe200000010ff */
[----:B----4-:R-:W-:Y:S01]  /*ac60*/  FADD.FTZ R103, R15, R26 ;  /* 0x0000001a0f677221 */ /* 0x010fe20000010000 */
[----:B------:R-:W-:-:S03]  /*ac70*/  FADD.FTZ R26, R98, R81 ;  /* 0x00000051621a7221 */ /* 0x000fc60000010000 */
[----:B-1----:R-:W-:Y:S02]  /*ac80*/  FADD.FTZ R28, R110, R103 ;  /* 0x000000676e1c7221 */ /* 0x002fe40000010000 */
[----:B------:R-:W1:Y:S01]  /*ac90*/  MUFU.EX2 R112, R112 ;  /* 0x0000007000707308 */ /* 0x000e620000000800 */
[----:B------:R-:W-:Y:S01]  /*aca0*/  FADD.FTZ R81, R99, R26 ;  /* 0x0000001a63517221 */ /* 0x000fe20000010000 */
[----:B0-----:R-:W-:-:S06]  /*acb0*/  FADD.FTZ R28, R25, R28 ;  /* 0x0000001c191c7221 */ /* 0x001fcc0000010000 */
[----:B------:R-:W0:Y:S01]  /*acc0*/  MUFU.EX2 R29, R29 ;  /* 0x0000001d001d7308 */ /* 0x000e220000000800 */
[----:B------:R-:W-:Y:S01]  /*acd0*/  FADD.FTZ R26, R96, R81 ;  /* 0x00000051601a7221 */ /* 0x000fe20000010000 */
[----:B---3--:R-:W-:-:S06]  /*ace0*/  FADD.FTZ R28, R111, R28 ;  /* 0x0000001c6f1c7221 */ /* 0x008fcc0000010000 */
[----:B------:R-:W2:Y:S01]  /*acf0*/  MUFU.EX2 R114, R114 ;  /* 0x0000007200727308 */ /* 0x000ea20000000800 */
[----:B------:R-:W-:Y:S01]  /*ad00*/  FADD.FTZ R26, R97, R26 ;  /* 0x0000001a611a7221 */ /* 0x000fe20000010000 */
[----:B------:R-:W-:-:S06]  /*ad10*/  FADD.FTZ R81, R27, R28 ;  /* 0x0000001c1b517221 */ /* 0x000fcc0000010000 */
[----:B------:R-:W3:Y:S01]  /*ad20*/  MUFU.EX2 R31, R31 ;  /* 0x0000001f001f7308 */ /* 0x000ee20000000800 */
[----:B------:R-:W-:Y:S01]  /*ad30*/  FADD.FTZ R103, R93, R26 ;  /* 0x0000001a5d677221 */ /* 0x000fe20000010000 */
[----:B-1----:R-:W-:-:S06]  /*ad40*/  FADD.FTZ R26, R112, R81 ;  /* 0x00000051701a7221 */ /* 0x002fcc0000010000 */
[----:B------:R-:W1:Y:S01]  /*ad50*/  MUFU.EX2 R49, R49 ;  /* 0x0000003100317308 */ /* 0x000e620000000800 */
[----:B0-----:R-:W-:Y:S01]  /*ad60*/  FADD.FTZ R81, R29, R26 ;  /* 0x0000001a1d517221 */ /* 0x001fe20000010000 */
[----:B------:R-:W-:-:S06]  /*ad70*/  FADD.FTZ R28, R94, R103 ;  /* 0x000000675e1c7221 */ /* 0x000fcc0000010000 */
[----:B------:R-:W0:Y:S01]  /*ad80*/  MUFU.EX2 R48, R48 ;  /* 0x0000003000307308 */ /* 0x000e220000000800 */
[----:B--2---:R-:W-:Y:S01]  /*ad90*/  FADD.FTZ R26, R114, R81 ;  /* 0x00000051721a7221 */ /* 0x004fe20000010000 */
[----:B------:R-:W-:-:S06]  /*ada0*/  FADD.FTZ R103, R91, R28 ;  /* 0x0000001c5b677221 */ /* 0x000fcc0000010000 */
[----:B------:R-:W2:Y:S01]  /*adb0*/  MUFU.EX2 R50, R50 ;  /* 0x0000003200327308 */ /* 0x000ea20000000800 */
[----:B---3--:R-:W-:Y:S01]  /*adc0*/  FADD.FTZ R26, R31, R26 ;  /* 0x0000001a1f1a7221 */ /* 0x008fe20000010000 */
[----:B------:R-:W-:Y:S01]  /*add0*/  FADD.FTZ R103, R92, R103 ;  /* 0x000000675c677221 */ /* 0x000fe20000010000 */
[----:B------:R-:W-:-:S05]  /*ade0*/  FFMA.FTZ R24, R78, R6, -R113 ;  /* 0x000000064e187223 */ /* 0x000fca0000010871 */
[----:B------:R-:W3:Y:S01]  /*adf0*/  MUFU.EX2 R51, R51 ;  /* 0x0000003300337308 */ /* 0x000ee20000000800 */
[----:B-1----:R-:W-:Y:S01]  /*ae00*/  FADD.FTZ R81, R49, R26 ;  /* 0x0000001a31517221 */ /* 0x002fe20000010000 */
[----:B------:R-:W-:-:S06]  /*ae10*/  FADD.FTZ R28, R76, R103 ;  /* 0x000000674c1c7221 */ /* 0x000fcc0000010000 */
[----:B------:R-:W1:Y:S01]  /*ae20*/  MUFU.EX2 R52, R52 ;  /* 0x0000003400347308 */ /* 0x000e620000000800 */
[----:B0-----:R-:W-:Y:S01]  /*ae30*/  FADD.FTZ R81, R48, R81 ;  /* 0x0000005130517221 */ /* 0x001fe20000010000 */
[----:B------:R-:W-:-:S06]  /*ae40*/  F2FP.BF16.F32.PACK_AB R30, R92, R91 ;  /* 0x0000005b5c1e723e */ /* 0x000fcc00000010ff */
[----:B------:R-:W0:Y:S01]  /*ae50*/  MUFU.EX2 R53, R53 ;  /* 0x0000003500357308 */ /* 0x000e220000000800 */
[----:B--2---:R-:W-:Y:S01]  /*ae60*/  FADD.FTZ R92, R50, R81 ;  /* 0x00000051325c7221 */ /* 0x004fe20000010000 */
[----:B------:R-:W-:-:S06]  /*ae70*/  FFMA.FTZ R58, R58, R6, -R113 ;  /* 0x000000063a3a7223 */ /* 0x000fcc0000010871 */
[----:B------:R-:W-:Y:S08]  /*ae80*/  MUFU.EX2 R78, R74 ;  /* 0x0000004a004e7308 */ /* 0x000ff00000000800 */
[----:B------:R2:W-:Y:S01]  /*ae90*/  MUFU.EX2 R74, R24 ;  /* 0x00000018004a7308 */ /* 0x0005e20000000800 */
[----:B---3--:R-:W-:Y:S01]  /*aea0*/  FADD.FTZ R91, R51, R92 ;  /* 0x0000005c335b7221 */ /* 0x008fe20000010000 */
[----:B------:R-:W-:-:S06]  /*aeb0*/  FFMA.FTZ R59, R59, R6, -R113 ;  /* 0x000000063b3b7223 */ /* 0x000fcc0000010871 */
[----:B------:R-:W3:Y:S01]  /*aec0*/  MUFU.EX2 R54, R54 ;  /* 0x0000003600367308 */ /* 0x000ee20000000800 */
[----:B--2---:R-:W-:Y:S01]  /*aed0*/  F2FP.BF16.F32.PACK_AB R24, R99, R98 ;  /* 0x000000626318723e */ /* 0x004fe200000010ff */
[----:B------:R-:W-:Y:S01]  /*aee0*/  FADD.FTZ R99, R77, R28 ;  /* 0x0000001c4d637221 */ /* 0x000fe20000010000 */
[----:B------:R-:W-:Y:S02]  /*aef0*/  F2FP.BF16.F32.PACK_AB R28, R94, R93 ;  /* 0x0000005d5e1c723e */ /* 0x000fe400000010ff */
[----:B------:R-:W2:Y:S01]  /*af00*/  LDL R93, [R1+0x30] ;  /* 0x00003000015d7983 */ /* 0x000ea20000100800 */
[----:B------:R-:W-:Y:S02]  /*af10*/  FADD.FTZ R94, R72, R99 ;  /* 0x00000063485e7221 */ /* 0x000fe40000010000 */
[----:B------:R-:W4:Y:S02]  /*af20*/  MUFU.EX2 R55, R55 ;  /* 0x0000003700377308 */ /* 0x000f240000000800 */
[----:B------:R-:W-:Y:S01]  /*af30*/  FADD.FTZ R81, R73, R94 ;  /* 0x0000005e49517221 */ /* 0x000fe20000010000 */
[----:B-1----:R-:W-:-:S05]  /*af40*/  FADD.FTZ R94, R52, R91 ;  /* 0x0000005b345e7221 */ /* 0x002fca0000010000 */
[----:B------:R-:W1:Y:S01]  /*af50*/  MUFU.EX2 R58, R58 ;  /* 0x0000003a003a7308 */ /* 0x000e620000000800 */
[----:B------:R-:W-:Y:S01]  /*af60*/  F2FP.BF16.F32.PACK_AB R13, R13, R95 ;  /* 0x0000005f0d0d723e */ /* 0x000fe200000010ff */
[----:B0-----:R-:W-:Y:S01]  /*af70*/  FADD.FTZ R91, R53, R94 ;  /* 0x0000005e355b7221 */ /* 0x001fe20000010000 */
[-CC-:B------:R-:W-:Y:S01]  /*af80*/  FFMA.FTZ R62, R62, R6.reuse, -R113.reuse ;  /* 0x000000063e3e7223 */ /* 0x180fe20000010871 */
[----:B------:R-:W2:Y:S01]  /*af90*/  LDL R95, [R1+0x74] ;  /* 0x00007400015f7983 */ /* 0x000ea20000100800 */
[----:B------:R-:W-:-:S03]  /*afa0*/  FFMA.FTZ R71, R71, R6, -R113 ;  /* 0x0000000647477223 */ /* 0x000fc60000010871 */
[----:B------:R-:W0:Y:S01]  /*afb0*/  MUFU.EX2 R59, R59 ;  /* 0x0000003b003b7308 */ /* 0x000e220000000800 */
[----:B---3--:R-:W-:Y:S01]  /*afc0*/  FADD.FTZ R94, R54, R91 ;  /* 0x0000005b365e7221 */ /* 0x008fe20000010000 */
[----:B------:R-:W-:Y:S01]  /*afd0*/  FADD.FTZ R92, R68, R81 ;  /* 0x00000051445c7221 */ /* 0x000fe20000010000 */
[----:B------:R-:W-:Y:S02]  /*afe0*/  F2FP.BF16.F32.PACK_AB R15, R15, R109 ;  /* 0x0000006d0f0f723e */ /* 0x000fe400000010ff */
[----:B----4-:R-:W-:-:S03]  /*aff0*/  FADD.FTZ R91, R55, R94 ;  /* 0x0000005e375b7221 */ /* 0x010fc60000010000 */
[----:B------:R-:W3:Y:S01]  /*b000*/  MUFU.EX2 R62, R62 ;  /* 0x0000003e003e7308 */ /* 0x000ee20000000800 */
[----:B------:R-:W-:Y:S01]  /*b010*/  FADD.FTZ R81, R69, R92 ;  /* 0x0000005c45517221 */ /* 0x000fe20000010000 */
[----:B-1----:R-:W-:-:S06]  /*b020*/  FADD.FTZ R94, R58, R91 ;  /* 0x0000005b3a5e7221 */ /* 0x002fcc0000010000 */
[----:B------:R-:W-:Y:S01]  /*b030*/  MUFU.EX2 R79, R71 ;  /* 0x00000047004f7308 */ /* 0x000fe20000000800 */
[----:B------:R-:W-:-:S07]  /*b040*/  FFMA.FTZ R70, R70, R6, -R113 ;  /* 0x0000000646467223 */ /* 0x000fce0000010871 */
[----:B------:R1:W-:Y:S01]  /*b050*/  MUFU.EX2 R71, R14 ;  /* 0x0000000e00477308 */ /* 0x0003e20000000800 */
[----:B------:R-:W-:Y:S01]  /*b060*/  FADD.FTZ R92, R64, R81 ;  /* 0x00000051405c7221 */ /* 0x000fe20000010000 */
[----:B------:R-:W-:-:S06]  /*b070*/  F2FP.BF16.F32.PACK_AB R26, R97, R96 ;  /* 0x00000060611a723e */ /* 0x000fcc00000010ff */
[----:B------:R-:W-:Y:S01]  /*b080*/  MUFU.EX2 R46, R46 ;  /* 0x0000002e002e7308 */ /* 0x000fe20000000800 */
[----:B-1----:R-:W-:Y:S02]  /*b090*/  F2FP.BF16.F32.PACK_AB R14, R101, R100 ;  /* 0x00000064650e723e */ /* 0x002fe400000010ff */
[----:B------:R-:W-:-:S03]  /*b0a0*/  F2FP.BF16.F32.PACK_AB R25, R25, R110 ;  /* 0x0000006e1919723e */ /* 0x000fc600000010ff */
[----:B------:R1:W-:Y:S01]  /*b0b0*/  STSM.16.M88.4 [R116+0x1e800], R12 ;  /* 0x01e8000c74007844 */ /* 0x0003e20000000200 */
[----:B------:R-:W-:Y:S01]  /*b0c0*/  F2FP.BF16.F32.PACK_AB R27, R27, R111 ;  /* 0x0000006f1b1b723e */ /* 0x000fe200000010ff */
[----:B------:R-:W4:Y:S01]  /*b0d0*/  MUFU.EX2 R66, R66 ;  /* 0x0000004200427308 */ /* 0x000f220000000800 */
[----:B------:R-:W-:Y:S02]  /*b0e0*/  F2FP.BF16.F32.PACK_AB R29, R29, R112 ;  /* 0x000000701d1d723e */ /* 0x000fe400000010ff */
[----:B------:R-:W-:Y:S01]  /*b0f0*/  F2FP.BF16.F32.PACK_AB R31, R31, R114 ;  /* 0x000000721f1f723e */ /* 0x000fe200000010ff */
[----:B------:R-:W-:Y:S01]  /*b100*/  FADD.FTZ R81, R65, R92 ;  /* 0x0000005c41517221 */ /* 0x000fe20000010000 */
[----:B------:R-:W-:Y:S03]  /*b110*/  STSM.16.M88.4 [R117], R24 ;  /* 0x0000001875007844 */ /* 0x000fe60000000200 */
[----:B------:R-:W4:Y:S01]  /*b120*/  MUFU.EX2 R70, R70 ;  /* 0x0000004600467308 */ /* 0x000f220000000800 */
[----:B-1----:R-:W-:Y:S01]  /*b130*/  F2FP.BF16.F32.PACK_AB R14, R73, R72 ;  /* 0x00000048490e723e */ /* 0x002fe200000010ff */
[----:B0-----:R-:W-:Y:S01]  /*b140*/  FADD.FTZ R73, R59, R94 ;  /* 0x0000005e3b497221 */ /* 0x001fe20000010000 */
[----:B------:R-:W-:Y:S01]  /*b150*/  FFMA.FTZ R75, R75, R6, -R113 ;  /* 0x000000064b4b7223 */ /* 0x000fe20000010871 */
[----:B------:R0:W-:Y:S04]  /*b160*/  STSM.16.M88.4 [R115], R28 ;  /* 0x0000001c73007844 */ /* 0x0001e80000000200 */
[----:B------:R-:W-:Y:S01]  /*b170*/  MUFU.EX2 R45, R45 ;  /* 0x0000002d002d7308 */ /* 0x000fe20000000800 */
[----:B------:R-:W-:Y:S01]  /*b180*/  FADD.FTZ R73, R0, R73 ;  /* 0x0000004900497221 */ /* 0x000fe20000010000 */
[----:B------:R-:W-:-:S06]  /*b190*/  FADD.FTZ R92, R60, R81 ;  /* 0x000000513c5c7221 */ /* 0x000fcc0000010000 */
[----:B------:R-:W1:Y:S01]  /*b1a0*/  MUFU.EX2 R75, R75 ;  /* 0x0000004b004b7308 */ /* 0x000e620000000800 */
[C---:B0-----:R-:W-:Y:S01]  /*b1b0*/  F2FP.BF16.F32.PACK_AB R28, R61.reuse, R60 ;  /* 0x0000003c3d1c723e */ /* 0x041fe200000010ff */
[----:B---3--:R-:W-:Y:S01]  /*b1c0*/  FADD.FTZ R60, R62, R73 ;  /* 0x000000493e3c7221 */ /* 0x008fe20000010000 */
[----:B------:R-:W-:-:S05]  /*b1d0*/  FADD.FTZ R81, R61, R92 ;  /* 0x0000005c3d517221 */ /* 0x000fca0000010000 */
[----:B------:R-:W0:Y:S01]  /*b1e0*/  MUFU.EX2 R42, R42 ;  /* 0x0000002a002a7308 */ /* 0x000e220000000800 */
[----:B------:R-:W-:Y:S01]  /*b1f0*/  FADD.FTZ R25, R63, R60 ;  /* 0x0000003c3f197221 */ /* 0x000fe20000010000 */
[----:B------:R-:W-:-:S03]  /*b200*/  FADD.FTZ R72, R56, R81 ;  /* 0x0000005138487221 */ /* 0x000fc60000010000 */
[----:B----4-:R-:W-:Y:S01]  /*b210*/  FADD.FTZ R29, R66, R25 ;  /* 0x00000019421d7221 */ /* 0x010fe20000010000 */
[----:B------:R-:W-:Y:S02]  /*b220*/  F2FP.BF16.F32.PACK_AB R15, R51, R50 ;  /* 0x00000032330f723e */ /* 0x000fe400000010ff */
[----:B------:R-:W3:Y:S01]  /*b230*/  MUFU.EX2 R40, R40 ;  /* 0x0000002800287308 */ /* 0x000ee20000000800 */
[----:B------:R-:W-:Y:S01]  /*b240*/  FADD.FTZ R50, R70, R29 ;  /* 0x0000001d46327221 */ /* 0x000fe20000010000 */
[----:B------:R-:W-:Y:S01]  /*b250*/  FADD.FTZ R13, R57, R72 ;  /* 0x00000048390d7221 */ /* 0x000fe20000010000 */
[----:B------:R-:W-:Y:S02]  /*b260*/  F2FP.BF16.F32.PACK_AB R26, R65, R64 ;  /* 0x00000040411a723e */ /* 0x000fe400000010ff */
[----:B------:R-:W-:Y:S01]  /*b270*/  FADD.FTZ R50, R79, R50 ;  /* 0x000000324f327221 */ /* 0x000fe20000010000 */
[----:B------:R-:W-:Y:S01]  /*b280*/  FADD.FTZ R64, R46, R13 ;  /* 0x0000000d2e407221 */ /* 0x000fe20000010000 */
[----:B------:R-:W-:Y:S01]  /*b290*/  F2FP.BF16.F32.PACK_AB R13, R48, R49 ;  /* 0x00000031300d723e */ /* 0x000fe200000010ff */
[----:B------:R-:W4:Y:S01]  /*b2a0*/  MUFU.EX2 R38, R38 ;  /* 0x0000002600267308 */ /* 0x000f220000000800 */
[----:B-1----:R-:W-:-:S02]  /*b2b0*/  FADD.FTZ R49, R75, R50 ;  /* 0x000000324b317221 */ /* 0x002fc40000010000 */
[----:B------:R-:W4:Y:S01]  /*b2c0*/  LDL R50, [R1+0x70] ;  /* 0x0000700001327983 */ /* 0x000f220000100800 */
[----:B------:R-:W-:-:S04]  /*b2d0*/  FADD.FTZ R27, R47, R64 ;  /* 0x000000402f1b7221 */ /* 0x000fc80000010000 */
[----:B------:R-:W-:Y:S01]  /*b2e0*/  FADD.FTZ R48, R44, R27 ;  /* 0x0000001b2c307221 */ /* 0x000fe20000010000 */
[----:B------:R-:W-:Y:S03]  /*b2f0*/  MUFU.EX2 R35, R35 ;  /* 0x0000002300237308 */ /* 0x000fe60000000800 */
[----:B------:R-:W-:Y:S01]  /*b300*/  FADD.FTZ R31, R45, R48 ;  /* 0x000000302d1f7221 */ /* 0x000fe20000010000 */
[----:B------:R-:W-:-:S03]  /*b310*/  FFMA.FTZ R82, R82, R6, -R113 ;  /* 0x0000000652527223 */ /* 0x000fc60000010871 */
[----:B0-----:R-:W-:Y:S01]  /*b320*/  FADD.FTZ R48, R42, R31 ;  /* 0x0000001f2a307221 */ /* 0x001fe20000010000 */
[----:B------:R-:W0:Y:S01]  /*b330*/  MUFU.EX2 R67, R67 ;  /* 0x0000004300437308 */ /* 0x000e220000000800 */
[----:B------:R-:W-:Y:S01]  /*b340*/  F2FP.BF16.F32.PACK_AB R31, R62, R0 ;  /* 0x000000003e1f723e */ /* 0x000fe200000010ff */
[----:B------:R-:W-:Y:S01]  /*b350*/  FADD.FTZ R0, R78, R49 ;  /* 0x000000314e007221 */ /* 0x000fe20000010000 */
[----:B------:R-:W-:Y:S01]  /*b360*/  FADD.FTZ R51, R43, R48 ;  /* 0x000000302b337221 */ /* 0x000fe20000010000 */
[----:B------:R-:W-:-:S04]  /*b370*/  FFMA.FTZ R83, R83, R6, -R113 ;  /* 0x0000000653537223 */ /* 0x000fc80000010871 */
[----:B------:R-:W1:Y:S01]  /*b380*/  MUFU.EX2 R80, R80 ;  /* 0x0000005000507308 */ /* 0x000e620000000800 */
[----:B---3--:R-:W-:Y:S01]  /*b390*/  FADD.FTZ R48, R40, R51 ;  /* 0x0000003328307221 */ /* 0x008fe20000010000 */
[----:B------:R-:W-:Y:S01]  /*b3a0*/  F2FP.BF16.F32.PACK_AB R12, R77, R76 ;  /* 0x0000004c4d0c723e */ /* 0x000fe200000010ff */
[----:B------:R-:W-:Y:S01]  /*b3b0*/  FADD.FTZ R49, R71, R0 ;  /* 0x0000000047317221 */ /* 0x000fe20000010000 */
[----:B------:R-:W-:-:S04]  /*b3c0*/  FFMA.FTZ R84, R84, R6, -R113 ;  /* 0x0000000654547223 */ /* 0x000fc80000010871 */
[----:B------:R-:W3:Y:S01]  /*b3d0*/  MUFU.EX2 R82, R82 ;  /* 0x0000005200527308 */ /* 0x000ee20000000800 */
[----:B------:R-:W-:Y:S01]  /*b3e0*/  FADD.FTZ R51, R41, R48 ;  /* 0x0000003029337221 */ /* 0x000fe20000010000 */
[----:B------:R-:W-:Y:S01]  /*b3f0*/  FADD.FTZ R0, R74, R49 ;  /* 0x000000314a007221 */ /* 0x000fe20000010000 */
[----:B------:R-:W-:Y:S01]  /*b400*/  FFMA.FTZ R85, R85, R6, -R113 ;  /* 0x0000000655557223 */ /* 0x000fe20000010871 */
[----:B------:R-:W-:-:S04]  /*b410*/  F2FP.BF16.F32.PACK_AB R24, R69, R68 ;  /* 0x000000444518723e */ /* 0x000fc800000010ff */
[----:B------:R-:W3:Y:S01]  /*b420*/  MUFU.EX2 R83, R83 ;  /* 0x0000005300537308 */ /* 0x000ee20000000800 */
[----:B------:R-:W-:Y:S02]  /*b430*/  F2FP.BF16.F32.PACK_AB R25, R53, R52 ;  /* 0x000000343519723e */ /* 0x000fe400000010ff */
[----:B------:R-:W-:Y:S01]  /*b440*/  F2FP.BF16.F32.PACK_AB R27, R55, R54 ;  /* 0x00000036371b723e */ /* 0x000fe200000010ff */
[----:B------:R-:W-:-:S04]  /*b450*/  FFMA.FTZ R86, R86, R6, -R113 ;  /* 0x0000000656567223 */ /* 0x000fc80000010871 */
[----:B------:R-:W3:Y:S01]  /*b460*/  MUFU.EX2 R33, R33 ;  /* 0x0000002100217308 */ /* 0x000ee20000000800 */
[----:B------:R-:W-:Y:S01]  /*b470*/  FFMA.FTZ R87, R87, R6, -R113 ;  /* 0x0000000657577223 */ /* 0x000fe20000010871 */
[----:B------:R-:W-:-:S06]  /*b480*/  F2FP.BF16.F32.PACK_AB R30, R57, R56 ;  /* 0x00000038391e723e */ /* 0x000fcc00000010ff */
[----:B------:R-:W3:Y:S01]  /*b490*/  MUFU.EX2 R84, R84 ;  /* 0x0000005400547308 */ /* 0x000ee20000000800 */
[----:B------:R-:W-:-:S07]  /*b4a0*/  F2FP.BF16.F32.PACK_AB R29, R59, R58 ;  /* 0x0000003a3b1d723e */ /* 0x000fce00000010ff */
[----:B------:R-:W3:Y:S01]  /*b4b0*/  MUFU.EX2 R34, R34 ;  /* 0x0000002200227308 */ /* 0x000ee20000000800 */
[----:B------:R-:W-:-:S07]  /*b4c0*/  FFMA.FTZ R88, R88, R6, -R113 ;  /* 0x0000000658587223 */ /* 0x000fce0000010871 */
[----:B------:R-:W3:Y:S01]  /*b4d0*/  MUFU.EX2 R85, R85 ;  /* 0x0000005500557308 */ /* 0x000ee20000000800 */
[----:B------:R-:W-:-:S07]  /*b4e0*/  FFMA.FTZ R89, R89, R6, -R113 ;  /* 0x0000000659597223 */ /* 0x000fce0000010871 */
[----:B------:R-:W-:Y:S08]  /*b4f0*/  MUFU.EX2 R21, R21 ;  /* 0x0000001500157308 */ /* 0x000ff00000000800 */
[----:B------:R-:W3:Y:S01]  /*b500*/  MUFU.EX2 R86, R86 ;  /* 0x0000005600567308 */ /* 0x000ee20000000800 */
[----:B------:R-:W-:-:S07]  /*b510*/  FFMA.FTZ R90, R90, R6, -R113 ;  /* 0x000000065a5a7223 */ /* 0x000fce0000010871 */
[----:B------:R-:W-:Y:S08]  /*b520*/  MUFU.EX2 R32, R32 ;  /* 0x0000002000207308 */ /* 0x000ff00000000800 */
[----:B------:R-:W3:Y:S08]  /*b530*/  MUFU.EX2 R87, R87 ;  /* 0x0000005700577308 */ /* 0x000ef00000000800 */
[----:B------:R-:W-:Y:S08]  /*b540*/  MUFU.EX2 R3, R3 ;  /* 0x0000000300037308 */ /* 0x000ff00000000800 */
[----:B------:R-:W3:Y:S01]  /*b550*/  MUFU.EX2 R88, R88 ;  /* 0x0000005800587308 */ /* 0x000ee20000000800 */
[----:B------:R-:W-:-:S07]  /*b560*/  FFMA.FTZ R108, R108, R6, -R113 ;  /* 0x000000066c6c7223 */ /* 0x000fce0000010871 */
[----:B------:R-:W-:Y:S01]  /*b570*/  MUFU.EX2 R7, R7 ;  /* 0x0000000700077308 */ /* 0x000fe20000000800 */
[----:B------:R-:W-:-:S07]  /*b580*/  FFMA.FTZ R107, R107, R6, -R113 ;  /* 0x000000066b6b7223 */ /* 0x000fce0000010871 */
[----:B------:R-:W3:Y:S01]  /*b590*/  MUFU.EX2 R89, R89 ;  /* 0x0000005900597308 */ /* 0x000ee20000000800 */
[----:B------:R-:W-:-:S07]  /*b5a0*/  FFMA.FTZ R106, R106, R6, -R113 ;  /* 0x000000066a6a7223 */ /* 0x000fce0000010871 */
[----:B------:R-:W3:Y:S01]  /*b5b0*/  MUFU.EX2 R8, R8 ;  /* 0x0000000800087308 */ /* 0x000ee20000000800 */
[-CC-:B------:R-:W-:Y:S01]  /*b5c0*/  FFMA.FTZ R105, R105, R6.reuse, -R113.reuse ;  /* 0x0000000669697223 */ /* 0x180fe20000010871 */
[----:B------:R-:W-:-:S06]  /*b5d0*/  FFMA.FTZ R104, R104, R6, -R113 ;  /* 0x0000000668687223 */ /* 0x000fcc0000010871 */
[----:B------:R-:W3:Y:S08]  /*b5e0*/  MUFU.EX2 R90, R90 ;  /* 0x0000005a005a7308 */ /* 0x000ef00000000800 */
[----:B------:R-:W3:Y:S08]  /*b5f0*/  MUFU.EX2 R9, R9 ;  /* 0x0000000900097308 */ /* 0x000ef00000000800 */
[----:B------:R-:W-:Y:S08]  /*b600*/  MUFU.EX2 R10, R10 ;  /* 0x0000000a000a7308 */ /* 0x000ff00000000800 */
[----:B------:R-:W-:Y:S08]  /*b610*/  MUFU.EX2 R11, R11 ;  /* 0x0000000b000b7308 */ /* 0x000ff00000000800 */
[----:B------:R-:W-:Y:S01]  /*b620*/  MUFU.EX2 R4, R4 ;  /* 0x0000000400047308 */ /* 0x000fe20000000800 */
[----:B--2---:R2:W-:Y:S04]  /*b630*/  STSM.16.M88.4 [R93], R12 ;  /* 0x0000000c5d007844 */ /* 0x0045e80000000200 */
[----:B------:R1:W-:Y:S01]  /*b640*/  STSM.16.M88.4 [R116+0x24800], R24 ;  /* 0x0248001874007844 */ /* 0x0003e20000000200 */
[----:B--2---:R-:W-:Y:S01]  /*b650*/  F2FP.BF16.F32.PACK_AB R14, R45, R44 ;  /* 0x0000002c2d0e723e */ /* 0x004fe200000010ff */
[----:B----4-:R-:W-:Y:S01]  /*b660*/  FADD.FTZ R44, R38, R51 ;  /* 0x00000033262c7221 */ /* 0x010fe20000010000 */
[----:B0-----:R-:W-:-:S03]  /*b670*/  FADD.FTZ R15, R67, R0 ;  /* 0x00000000430f7221 */ /* 0x001fc60000010000 */
[----:B------:R-:W-:Y:S01]  /*b680*/  FADD.FTZ R44, R39, R44 ;  /* 0x0000002c272c7221 */ /* 0x000fe20000010000 */
[----:B-1----:R-:W-:-:S03]  /*b690*/  FADD.FTZ R25, R80, R15 ;  /* 0x0000000f50197221 */ /* 0x002fc60000010000 */
[----:B------:R-:W-:Y:S01]  /*b6a0*/  FADD.FTZ R27, R35, R44 ;  /* 0x0000002c231b7221 */ /* 0x000fe20000010000 */
[----:B---3--:R-:W-:Y:S01]  /*b6b0*/  FADD.FTZ R0, R82, R25 ;  /* 0x0000001952007221 */ /* 0x008fe20000010000 */
[----:B------:R0:W-:Y:S01]  /*b6c0*/  STSM.16.M88.4 [R95], R28 ;  /* 0x0000001c5f007844 */ /* 0x0001e20000000200 */
[----:B------:R-:W-:Y:S02]  /*b6d0*/  F2FP.BF16.F32.PACK_AB R26, R41, R40 ;  /* 0x00000028291a723e */ /* 0x000fe400000010ff */
[----:B------:R-:W-:Y:S02]  /*b6e0*/  F2FP.BF16.F32.PACK_AB R12, R47, R46 ;  /* 0x0000002e2f0c723e */ /* 0x000fe400000010ff */
[----:B------:R-:W-:Y:S02]  /*b6f0*/  F2FP.BF16.F32.PACK_AB R13, R66, R63 ;  /* 0x0000003f420d723e */ /* 0x000fe400000010ff */
[----:B------:R-:W-:Y:S01]  /*b700*/  F2FP.BF16.F32.PACK_AB R15, R79, R70 ;  /* 0x000000464f0f723e */ /* 0x000fe200000010ff */
[----:B0-----:R-:W-:Y:S01]  /*b710*/  FADD.FTZ R28, R36, R27 ;  /* 0x0000001b241c7221 */ /* 0x001fe20000010000 */
[----:B------:R-:W-:-:S03]  /*b720*/  FADD.FTZ R29, R83, R0 ;  /* 0x00000000531d7221 */ /* 0x000fc60000010000 */
[----:B------:R-:W-:Y:S01]  /*b730*/  FADD.FTZ R41, R33, R28 ;  /* 0x0000001c21297221 */ /* 0x000fe20000010000 */
[----:B------:R-:W-:Y:S01]  /*b740*/  FADD.FTZ R0, R84, R29 ;  /* 0x0000001d54007221 */ /* 0x000fe20000010000 */
[----:B------:R0:W-:Y:S02]  /*b750*/  STSM.16.M88.4 [R115+0x6000], R12 ;  /* 0x0060000c73007844 */ /* 0x0001e40000000200 */
[----:B------:R-:W-:Y:S01]  /*b760*/  FADD.FTZ R28, R34, R41 ;  /* 0x00000029221c7221 */ /* 0x000fe20000010000 */
[----:B------:R-:W-:Y:S01]  /*b770*/  FADD.FTZ R29, R85, R0 ;  /* 0x00000000551d7221 */ /* 0x000fe20000010000 */
[----:B------:R-:W1:Y:S03]  /*b780*/  MUFU.EX2 R31, R108 ;  /* 0x0000006c001f7308 */ /* 0x000e660000000800 */
[----:B------:R-:W-:Y:S01]  /*b790*/  FADD.FTZ R0, R86, R29 ;  /* 0x0000001d56007221 */ /* 0x000fe20000010000 */
[----:B------:R-:W-:-:S02]  /*b7a0*/  F2FP.BF16.F32.PACK_AB R24, R43, R42 ;  /* 0x0000002a2b18723e */ /* 0x000fc400000010ff */
[----:B------:R-:W-:Y:S02]  /*b7b0*/  F2FP.BF16.F32.PACK_AB R25, R78, R75 ;  /* 0x0000004b4e19723e */ /* 0x000fe400000010ff */
[----:B0-----:R-:W-:Y:S01]  /*b7c0*/  F2FP.BF16.F32.PACK_AB R12, R39, R38 ;  /* 0x00000026270c723e */ /* 0x001fe200000010ff */
[----:B------:R-:W-:Y:S01]  /*b7d0*/  FADD.FTZ R39, R21, R28 ;  /* 0x0000001c15277221 */ /* 0x000fe20000010000 */
[----:B------:R-:W-:Y:S01]  /*b7e0*/  F2FP.BF16.F32.PACK_AB R27, R74, R71 ;  /* 0x000000474a1b723e */ /* 0x000fe200000010ff */
[----:B------:R-:W-:Y:S02]  /*b7f0*/  FADD.FTZ R15, R87, R0 ;  /* 0x00000000570f7221 */ /* 0x000fe40000010000 */
[----:B------:R-:W-:Y:S01]  /*b800*/  FADD.FTZ R28, R32, R39 ;  /* 0x00000027201c7221 */ /* 0x000fe20000010000 */
[----:B------:R-:W0:Y:S01]  /*b810*/  MUFU.EX2 R107, R107 ;  /* 0x0000006b006b7308 */ /* 0x000e220000000800 */
[----:B------:R-:W-:Y:S02]  /*b820*/  FADD.FTZ R0, R88, R15 ;  /* 0x0000000f58007221 */ /* 0x000fe40000010000 */
[----:B------:R-:W-:Y:S01]  /*b830*/  FADD.FTZ R28, R3, R28 ;  /* 0x0000001c031c7221 */ /* 0x000fe20000010000 */
[----:B------:R2:W-:Y:S01]  /*b840*/  STSM.16.M88.4 [R93+0x6000], R24 ;  /* 0x006000185d007844 */ /* 0x0005e20000000200 */
[----:B------:R-:W-:-:S03]  /*b850*/  FADD.FTZ R29, R89, R0 ;  /* 0x00000000591d7221 */ /* 0x000fc60000010000 */
[----:B------:R-:W3:Y:S08]  /*b860*/  MUFU.EX2 R106, R106 ;  /* 0x0000006a006a7308 */ /* 0x000ef00000000800 */
[----:B------:R-:W-:Y:S01]  /*b870*/  MUFU.EX2 R105, R105 ;  /* 0x0000006900697308 */ /* 0x000fe20000000800 */
[----:B--2---:R-:W-:Y:S01]  /*b880*/  F2FP.BF16.F32.PACK_AB R26, R32, R21 ;  /* 0x00000015201a723e */ /* 0x004fe200000010ff */
[----:B------:R-:W-:-:S06]  /*b890*/  FADD.FTZ R21, R7, R28 ;  /* 0x0000001c07157221 */ /* 0x000fcc0000010000 */
[----:B------:R-:W2:Y:S01]  /*b8a0*/  MUFU.EX2 R104, R104 ;  /* 0x0000006800687308 */ /* 0x000ea20000000800 */
[----:B------:R-:W-:Y:S01]  /*b8b0*/  FADD.FTZ R0, R8, R21 ;  /* 0x0000001508007221 */ /* 0x000fe20000010000 */
[----:B------:R-:W-:-:S03]  /*b8c0*/  FADD.FTZ R28, R90, R29 ;  /* 0x0000001d5a1c7221 */ /* 0x000fc60000010000 */
[----:B------:R-:W-:Y:S01]  /*b8d0*/  FADD.FTZ R21, R9, R0 ;  /* 0x0000000009157221 */ /* 0x000fe20000010000 */
[----:B-1----:R-:W-:Y:S01]  /*b8e0*/  FADD.FTZ R0, R31, R28 ;  /* 0x0000001c1f007221 */ /* 0x002fe20000010000 */
[----:B------:R-:W-:Y:S02]  /*b8f0*/  F2FP.BF16.F32.PACK_AB R28, R7, R3 ;  /* 0x00000003071c723e */ /* 0x000fe400000010ff */
[----:B------:R-:W-:Y:S01]  /*b900*/  FADD.FTZ R32, R10, R21 ;  /* 0x000000150a207221 */ /* 0x000fe20000010000 */
[----:B0-----:R-:W-:Y:S01]  /*b910*/  FADD.FTZ R3, R107, R0 ;  /* 0x000000006b037221 */ /* 0x001fe20000010000 */
[----:B------:R-:W-:Y:S02]  /*b920*/  F2FP.BF16.F32.PACK_AB R14, R36, R35 ;  /* 0x00000023240e723e */ /* 0x000fe400000010ff */
[----:B------:R-:W-:Y:S02]  /*b930*/  F2FP.BF16.F32.PACK_AB R13, R80, R67 ;  /* 0x00000043500d723e */ /* 0x000fe400000010ff */
[----:B------:R-:W-:Y:S01]  /*b940*/  F2FP.BF16.F32.PACK_AB R15, R83, R82 ;  /* 0x00000052530f723e */ /* 0x000fe200000010ff */
[----:B------:R-:W-:Y:S01]  /*b950*/  FADD.FTZ R7, R11, R32 ;  /* 0x000000200b077221 */ /* 0x000fe20000010000 */
[----:B------:R-:W-:-:S02]  /*b960*/  F2FP.BF16.F32.PACK_AB R24, R34, R33 ;  /* 0x000000212218723e */ /* 0x000fc400000010ff */
[----:B------:R-:W-:Y:S02]  /*b970*/  F2FP.BF16.F32.PACK_AB R25, R85, R84 ;  /* 0x000000545519723e */ /* 0x000fe400000010ff */
[----:B------:R-:W-:Y:S02]  /*b980*/  F2FP.BF16.F32.PACK_AB R27, R87, R86 ;  /* 0x00000056571b723e */ /* 0x000fe400000010ff */
[----:B------:R-:W-:Y:S01]  /*b990*/  F2FP.BF16.F32.PACK_AB R30, R9, R8 ;  /* 0x00000008091e723e */ /* 0x000fe200000010ff */
[----:B---3--:R-:W-:Y:S01]  /*b9a0*/  FADD.FTZ R0, R106, R3 ;  /* 0x000000036a007221 */ /* 0x008fe20000010000 */
[----:B------:R-:W-:Y:S02]  /*b9b0*/  F2FP.BF16.F32.PACK_AB R8, R11, R10 ;  /* 0x0000000a0b08723e */ /* 0x000fe400000010ff */
[----:B------:R-:W-:Y:S02]  /*b9c0*/  F2FP.BF16.F32.PACK_AB R29, R89, R88 ;  /* 0x00000058591d723e */ /* 0x000fe400000010ff */
[----:B------:R-:W-:-:S02]  /*b9d0*/  F2FP.BF16.F32.PACK_AB R31, R31, R90 ;  /* 0x0000005a1f1f723e */ /* 0x000fc400000010ff */
[----:B------:R-:W-:Y:S02]  /*b9e0*/  F2FP.BF16.F32.PACK_AB R9, R106, R107 ;  /* 0x0000006b6a09723e */ /* 0x000fe400000010ff */
[----:B------:R-:W-:Y:S02]  /*b9f0*/  F2FP.BF16.F32.PACK_AB R10, R4, R20 ;  /* 0x00000014040a723e */ /* 0x000fe400000010ff */
[----:B--2---:R-:W-:Y:S01]  /*ba00*/  F2FP.BF16.F32.PACK_AB R11, R104, R105 ;  /* 0x00000069680b723e */ /* 0x004fe200000010ff */
[----:B------:R0:W-:Y:S01]  /*ba10*/  STSM.16.M88.4 [R116+0x2a800], R12 ;  /* 0x02a8000c74007844 */ /* 0x0001e20000000200 */
[----:B------:R-:W-:-:S03]  /*ba20*/  FADD.FTZ R105, R105, R0 ;  /* 0x0000000069697221 */ /* 0x000fc60000010000 */
[----:B------:R0:W-:Y:S04]  /*ba30*/  STSM.16.M88.4 [R50], R24 ;  /* 0x0000001832007844 */ /* 0x0001e80000000200 */
[----:B------:R0:W-:Y:S01]  /*ba40*/  STSM.16.M88.4 [R115+0xc000], R28 ;  /* 0x00c0001c73007844 */ /* 0x0001e20000000200 */
[----:B------:R-:W-:-:S03]  /*ba50*/  FADD.FTZ R0, R104, R105 ;  /* 0x0000006968007221 */ /* 0x000fc60000010000 */
[----:B------:R0:W-:Y:S01]  /*ba60*/  STSM.16.M88.4 [R93+0xc000], R8 ;  /* 0x00c000085d007844 */ /* 0x0001e20000000200 */
[----:B------:R1:W-:Y:S06]  /*ba70*/  MEMBAR.ALL.CTA ;  /* 0x0000000000007992 */ /* 0x0003ec0000008000 */
[----:B-1----:R-:W1:Y:S04]  /*ba80*/  FENCE.VIEW.ASYNC.S ;  /* 0x00000000000073c6 */ /* 0x002e680000000000 */
[----:B------:R0:W-:Y:S01]  /*ba90*/  STL [R1+0x24], R0 ;  /* 0x0000240001007387 */ /* 0x0001e20000100800 */
[----:B------:R-:W-:Y:S01]  /*baa0*/  ISETP.GE.AND P2, PT, R120, 0xc1, PT ;  /* 0x000000c17800780c */ /* 0x000fe20003f46270 */
[----:B------:R-:W-:-:S02]  /*bab0*/  IMAD.MOV.U32 R151, RZ, RZ, RZ ;  /* 0x000000ffff977224 */ /* 0x000fc400078e00ff */
[----:B------:R-:W-:Y:S02]  /*bac0*/  FADD.FTZ R7, R20, R7 ;  /* 0x0000000714077221 */ /* 0x000fe40000010000 */
[----:B------:R-:W-:Y:S02]  /*bad0*/  IMAD.MOV.U32 R150, RZ, RZ, R151 ;  /* 0x000000ffff967224 */ /* 0x000fe400078e0097 */
[----:B------:R-:W-:Y:S01]  /*bae0*/  FADD.FTZ R4, R4, R7 ;  /* 0x0000000704047221 */ /* 0x000fe20000010000 */
        /* <DEDUP_REMOVED lines=29> */
[----:B------:R-:W-:Y:S01]  /*bcc0*/  IMAD.MOV.U32 R120, RZ, RZ, R151 ;  /* 0x000000ffff787224 */ /* 0x000fe200078e0097 */
[----:B-1----:R-:W-:Y:S01]  /*bcd0*/  NOP ;  /* 0x0000000000007918 */ /* 0x002fe20000000000 */
[----:B0-----:R-:W-:Y:S05]  /*bce0*/  @!P2 BRA `(.L_x_411) ;  /* 0x0000003c0088a947 */ /* 0x001fea0003800000 */
[----:B------:R-:W-:Y:S02]  /*bcf0*/  VIADD R0, R152, 0xfffffffe ;  /* 0xfffffffe98007836 */ /* 0x000fe40000000000 */
[----:B------:R-:W-:Y:S02]  /*bd00*/  IMAD.MOV.U32 R3, RZ, RZ, R37 ;  /* 0x000000ffff037224 */ /* 0x000fe400078e0025 */
[----:B------:R-:W-:Y:S01]  /*bd10*/  IMAD.MOV.U32 R7, RZ, RZ, R5 ;  /* 0x000000ffff077224 */ /* 0x000fe200078e0005 */
[----:B------:R0:W-:Y:S04]  /*bd20*/  STL [R1+0x20], R0 ;  /* 0x0000200001007387 */ /* 0x0001e80000100800 */
[----:B------:R1:W5:Y:S01]  /*bd30*/  LDL.LU R8, [R1+0x28] ;  /* 0x0000280001087983 */ /* 0x0003620000300800 */
[----:B------:R-:W-:-:S02]  /*bd40*/  CS2R R150, SRZ ;  /* 0x0000000000967805 */ /* 0x000fc4000001ff00 */
[----:B------:R-:W-:Y:S02]  /*bd50*/  CS2R R148, SRZ ;  /* 0x0000000000947805 */ /* 0x000fe4000001ff00 */
[----:B------:R-:W-:Y:S02]  /*bd60*/  CS2R R146, SRZ ;  /* 0x0000000000927805 */ /* 0x000fe4000001ff00 */
[----:B------:R-:W-:Y:S02]  /*bd70*/  CS2R R144, SRZ ;  /* 0x0000000000907805 */ /* 0x000fe4000001ff00 */
[----:B------:R-:W-:Y:S01]  /*bd80*/  CS2R R142, SRZ ;  /* 0x00000000008e7805 */ /* 0x000fe2000001ff00 */
[----:B0-----:R-:W-:Y:S01]  /*bd90*/  IMAD.MOV.U32 R0, RZ, RZ, R22 ;  /* 0x000000ffff007224 */ /* 0x001fe200078e0016 */
        /* <DEDUP_REMOVED lines=10> */
[----:B-1----:R-:W-:-:S07]  /*be40*/  CS2R R120, SRZ ;  /* 0x0000000000787805 */ /* 0x002fce000001ff00 */
.L_x_421:
[----:B------:R-:W2:Y:S01]  /*be50*/  LDL R6, [R1+0x60] ;  /* 0x0000600001067983 */ /* 0x000ea20000100800 */
[----:B------:R-:W-:Y:S01]  /*be60*/  VIADD R22, R0, 0x1 ;  /* 0x0000000100167836 */ /* 0x000fe20000000000 */
[----:B------:R-:W-:Y:S05]  /*be70*/  YIELD ;  /* 0x0000000000007946 */ /* 0x000fea0003800000 */
[----:B------:R-:W-:-:S04]  /*be80*/  ISETP.NE.AND P3, PT, R22, 0x2, PT ;  /* 0x000000021600780c */ /* 0x000fc80003f65270 */
[----:B------:R-:W-:Y:S02]  /*be90*/  SEL R5, RZ, 0x1, P3 ;  /* 0x00000001ff057807 */ /* 0x000fe40001800000 */
[----:B------:R-:W-:Y:S02]  /*bea0*/  SEL R22, R22, RZ, P3 ;  /* 0x000000ff16167207 */ /* 0x000fe40001800000 */
[----:B--2---:R-:W-:Y:S02]  /*beb0*/  ISETP.NE.AND P2, PT, R6, RZ, PT ;  /* 0x000000ff0600720c */ /* 0x004fe40003f45270 */
[----:B-----5:R-:W-:-:S05]  /*bec0*/  LOP3.LUT R6, R8, R5, RZ, 0x3c, !PT ;  /* 0x0000000508067212 */ /* 0x020fca00078e3cff */
[----:B------:R0:W-:Y:S06]  /*bed0*/  STL [R1+0x28], R6 ;  /* 0x0000280601007387 */ /* 0x0001ec0000100800 */
[----:B------:R-:W-:Y:S05]  /*bee0*/  @P2 BRA `(.L_x_412) ;  /* 0x0000000000302947 */ /* 0x000fea0003800000 */
[----:B------:R-:W-:Y:S05]  /*bef0*/  @!P0 BRA `(.L_x_413) ;  /* 0x0000000000048947 */ /* 0x000fea0003800000 */
[----:B------:R-:W-:Y:S01]  /*bf00*/  BPT.TRAP 0x1 ;  /* 0x000000040000795c */ /* 0x000fe20000300000 */
.L_x_413:
[----:B------:R-:W-:Y:S01]  /*bf10*/  IMAD R5, R22, 0x8, R2 ;  /* 0x0000000816057824 */ /* 0x000fe200078e0202 */
[----:B0-----:R-:W-:-:S04]  /*bf20*/  SHF.L.U32 R6, R6, 0x1f, RZ ;  /* 0x0000001f06067819 */ /* 0x001fc800000006ff */
[----:B------:R0:W1:Y:S01]  /*bf30*/  SYNCS.PHASECHK.TRANS64.TRYWAIT P3, [R5+URZ+0x30830], R6 ;  /* 0x03083006050075a7 */ /* 0x000062000806017f */
[----:B------:R-:W-:Y:S05]  /*bf40*/  @!P0 BRA `(.L_x_414) ;  /* 0x0000000000048947 */ /* 0x000fea0003800000 */
[----:B------:R-:W-:Y:S01]  /*bf50*/  BPT.TRAP 0x1 ;  /* 0x000000040000795c */ /* 0x000fe20000300000 */
.L_x_414:
[----:B------:R-:W-:Y:S04]  /*bf60*/  BSSY B0, `(.L_x_412) ;  /* 0x0000004000007945 */ /* 0x000fe80003800000 */
[----:B-1----:R-:W-:Y:S05]  /*bf70*/  @P3 BRA `(.L_x_415) ;  /* 0x0000000000083947 */ /* 0x002fea0003800000 */
[----:B------:R-:W1:Y:S02]  /*bf80*/  SYNCS.PHASECHK.TRANS64.TRYWAIT P3, [R5+URZ+0x30830], R6 ;  /* 0x03083006050075a7 */ /* 0x000e64000806017f */
[----:B-1----:R-:W-:Y:S05]  /*bf90*/  @!P3 BRA `(.L_x_416) ;  /* 0x000000b40050b947 */ /* 0x002fea0003800000 */
.L_x_415:
[----:B------:R-:W-:Y:S05]  /*bfa0*/  BSYNC B0 ;  /* 0x0000000000007941 */ /* 0x000fea0003800000 */
.L_x_412:
[----:B01----:R-:W2:Y:S04]  /*bfb0*/  LDL R6, [R1+0x64] ;  /* 0x0000640001067983 */ /* 0x003ea80000100800 */
[----:B------:R-:W3:Y:S04]  /*bfc0*/  LDL.64 R20, [R1+0x38] ;  /* 0x0000380001147983 */ /* 0x000ee80000100a00 */
[----:B------:R-:W4:Y:S01]  /*bfd0*/  LDL.64 R154, [R1+0x50] ;  /* 0x00005000019a7983 */ /* 0x000f220000100a00 */
[----:B------:R-:W0:Y:S01]  /*bfe0*/  S2R R5, SR_TID.X ;  /* 0x0000000000057919 */ /* 0x000e220000002100 */
[----:B------:R-:W-:Y:S05]  /*bff0*/  WARPSYNC.ALL ;  /* 0x0000000000007948 */ /* 0x000fea0003800000 */
[----:B------:R-:W5:Y:S01]  /*c000*/  LDL.64 R152, [R1+0x48] ;  /* 0x0000480001987983 */ /* 0x000f620000100a00 */
[----:B------:R-:W-:Y:S01]  /*c010*/  IMAD.MOV.U32 R11, RZ, RZ, 0x40000040 ;  /* 0x40000040ff0b7424 */ /* 0x000fe200078e00ff */
[----:B0-----:R-:W-:-:S04]  /*c020*/  SHF.R.U32.HI R5, RZ, 0x7, R5 ;  /* 0x00000007ff057819 */ /* 0x001fc80000011605 */
[----:B------:R-:W-:-:S05]  /*c030*/  IADD3 R5, R5, 0x8, RZ ;  /* 0x0000000805057810 */ /* 0x000fca0007ffe0ff */
[----:B------:R0:W-:Y:S01]  /*c040*/  BAR.SYNC.DEFER_BLOCKING R5, 0x100 ;  /* 0x000400050000751d */ /* 0x0001e20000010000 */
[----:B------:R-:W-:-:S05]  /*c050*/  R2UR UR7, R11 ;  /* 0x000000000b0772ca */ /* 0x000fca00000e0000 */
[----:B------:R-:W-:Y:S01]  /*c060*/  WARPGROUP.ARRIVE ;  /* 0x00000000000079c5 */ /* 0x000fe20000000000 */
[----:B------:R-:W-:-:S05]  /*c070*/  IMAD.MOV.U32 R13, RZ, RZ, 0x40000040 ;  /* 0x40000040ff0d7424 */ /* 0x000fca00078e00ff */
[----:B------:R-:W-:Y:S01]  /*c080*/  R2UR UR11, R13 ;  /* 0x000000000d0b72ca */ /* 0x000fe200000e0000 */
[----:B--2---:R-:W-:Y:S01]  /*c090*/  IMAD R10, R22, 0x600, R6 ;  /* 0x00000600160a7824 */ /* 0x004fe200078e0206 */
[----:B---3--:R-:W-:Y:S02]  /*c0a0*/  R2UR UR4, R20 ;  /* 0x00000000140472ca */ /* 0x008fe400000e0000 */
[----:B------:R-:W-:Y:S02]  /*c0b0*/  R2UR UR5, R21 ;  /* 0x00000000150572ca */ /* 0x000fe400000e0000 */
[----:B------:R-:W-:Y:S01]  /*c0c0*/  R2UR UR6, R10 ;  /* 0x000000000a0672ca */ /* 0x000fe200000e0000 */
[----:B------:R-:W2:-:S12]  /*c0d0*/  LDL.64 R20, [R1+0x40] ;  /* 0x0000400001147983 */ /* 0x000e980000100a00 */
[----:B------:R-:W-:Y:S01]  /*c0e0*/  HGMMA.64x192x16.F32.BF16 R24, gdesc[UR4], RZ, !UPT, gsb0 ;  /* 0x02e00000041879f0 */ /* 0x000fe2000c0018ff */
[----:B------:R-:W-:Y:S01]  /*c0f0*/  VIADD R12, R10, 0x2 ;  /* 0x000000020a0c7836 */ /* 0x000fe20000000000 */
[----:B----4-:R-:W-:Y:S02]  /*c100*/  R2UR UR8, R154 ;  /* 0x000000009a0872ca */ /* 0x010fe400000e0000 */
[----:B------:R-:W-:Y:S02]  /*c110*/  R2UR UR9, R155 ;  /* 0x000000009b0972ca */ /* 0x000fe400000e0000 */
[----:B------:R-:W-:Y:S01]  /*c120*/  R2UR UR10, R12 ;  /* 0x000000000c0a72ca */ /* 0x000fe200000e0000 */
[----:B------:R-:W-:Y:S02]  /*c130*/  VIADD R14, R10, 0x4 ;  /* 0x000000040a0e7836 */ /* 0x000fe40000000000 */
[----:B------:R-:W-:Y:S01]  /*c140*/  IMAD.MOV.U32 R15, RZ, RZ, 0x40000040 ;  /* 0x40000040ff0f7424 */ /* 0x000fe200078e00ff */
[----:B-----5:R-:W-:-:S02]  /*c150*/  R2UR UR12, R152 ;  /* 0x00000000980c72ca */ /* 0x020fc400000e0000 */
[----:B------:R-:W-:Y:S02]  /*c160*/  R2UR UR14, R14 ;  /* 0x000000000e0e72ca */ /* 0x000fe400000e0000 */
[----:B------:R-:W-:Y:S02]  /*c170*/  R2UR UR15, R15 ;  /* 0x000000000f0f72ca */ /* 0x000fe400000e0000 */
[----:B------:R-:W-:Y:S01]  /*c180*/  R2UR UR13, R153 ;  /* 0x00000000990d72ca */ /* 0x000fe200000e0000 */
[----:B------:R-:W-:Y:S02]  /*c190*/  WARPGROUP.DEPBAR.LE gsb0, 0x0 ;  /* 0x00008000000079c5 */ /* 0x000fe40000010000 */
[----:B------:R-:W-:-:S06]  /*c1a0*/  WARPGROUP.ARRIVE ;  /* 0x00000000000079c5 */ /* 0x000fcc0000000000 */
[----:B------:R-:W-:Y:S01]  /*c1b0*/  HGMMA.64x192x16.F32.BF16 R24, gdesc[UR8], R24, gsb0 ;  /* 0x02e00000081879f0 */ /* 0x000fe20008001818 */
[----:B------:R-:W-:Y:S01]  /*c1c0*/  VIADD R10, R10, 0x6 ;  /* 0x000000060a0a7836 */ /* 0x000fe20000000000 */
[----:B------:R-:W-:-:S04]  /*c1d0*/  R2UR UR19, R11 ;  /* 0x000000000b1372ca */ /* 0x000fc800000e0000 */
[----:B------:R-:W-:Y:S01]  /*c1e0*/  R2UR UR18, R10 ;  /* 0x000000000a1272ca */ /* 0x000fe200000e0000 */
[----:B------:R-:W-:Y:S02]  /*c1f0*/  WARPGROUP.DEPBAR.LE gsb0, 0x0 ;  /* 0x00008000000079c5 */ /* 0x000fe40000010000 */
[----:B------:R-:W-:-:S11]  /*c200*/  WARPGROUP.ARRIVE ;  /* 0x00000000000079c5 */ /* 0x000fd60000000000 */
[----:B------:R-:W-:Y:S01]  /*c210*/  HGMMA.64x192x16.F32.BF16 R24, gdesc[UR12], R24, gsb0 ;  /* 0x02e000000c1879f0 */ /* 0x000fe20008001818 */
[----:B--2---:R-:W-:Y:S02]  /*c220*/  R2UR UR16, R20 ;  /* 0x00000000141072ca */ /* 0x004fe400000e0000 */
[----:B------:R-:W-:Y:S01]  /*c230*/  R2UR UR17, R21 ;  /* 0x00000000151172ca */ /* 0x000fe200000e0000 */
[----:B------:R-:W-:Y:S02]  /*c240*/  WARPGROUP.DEPBAR.LE gsb0, 0x0 ;  /* 0x00008000000079c5 */ /* 0x000fe40000010000 */
[----:B------:R-:W-:-:S14]  /*c250*/  WARPGROUP.ARRIVE ;  /* 0x00000000000079c5 */ /* 0x000fdc0000000000 */
[----:B------:R-:W-:Y:S03]  /*c260*/  HGMMA.64x192x16.F32.BF16 R24, gdesc[UR16], R24, gsb0 ;  /* 0x02e00000101879f0 */ /* 0x000fe60008001818 */
[----:B------:R-:W-:Y:S02]  /*c270*/  WARPGROUP.DEPBAR.LE gsb0, 0x0 ;  /* 0x00008000000079c5 */ /* 0x000fe40000010000 */
[----:B0-----:R-:W-:Y:S05]  /*c280*/  @P2 BRA `(.L_x_417) ;  /* 0x0000000000282947 */ /* 0x001fea0003800000 */
[----:B------:R-:W-:Y:S05]  /*c290*/  @!P0 BRA `(.L_x_418) ;  /* 0x0000000000048947 */ /* 0x000fea0003800000 */
[----:B------:R-:W-:Y:S01]  /*c2a0*/  BPT.TRAP 0x1 ;  /* 0x000000040000795c */ /* 0x000fe20000300000 */
.L_x_418:
[----:B------:R-:W-:Y:S01]  /*c2b0*/  SHF.L.U32 R5, R8, 0x1f, RZ ;  /* 0x0000001f08057819 */ /* 0x000fe200000006ff */
[----:B------:R-:W-:-:S04]  /*c2c0*/  IMAD R6, R0, 0x8, R2 ;  /* 0x0000000800067824 */ /* 0x000fc800078e0202 */
[----:B------:R0:W1:Y:S01]  /*c2d0*/  SYNCS.PHASECHK.TRANS64.TRYWAIT P2, [R6+URZ+0x30850], R5 ;  /* 0x03085005060075a7 */ /* 0x000062000804017f */
[----:B------:R-:W-:Y:S05]  /*c2e0*/  @!P0 BRA `(.L_x_419) ;  /* 0x0000000000048947 */ /* 0x000fea0003800000 */
[----:B------:R-:W-:Y:S01]  /*c2f0*/  BPT.TRAP 0x1 ;  /* 0x000000040000795c */ /* 0x000fe20000300000 */
.L_x_419:
[----:B-1----:R-:W-:Y:S05]  /*c300*/  @P2 BRA `(.L_x_417) ;  /* 0x0000000000082947 */ /* 0x002fea0003800000 */
[----:B------:R-:W1:Y:S02]  /*c310*/  SYNCS.PHASECHK.TRANS64.TRYWAIT P2, [R6+URZ+0x30850], R5 ;  /* 0x03085005060075a7 */ /* 0x000e64000804017f */
[----:B-1----:R-:W-:Y:S05]  /*c320*/  @!P2 BRA `(.L_x_420) ;  /* 0x000000b00080a947 */ /* 0x002fea0003800000 */
.L_x_417:
[----:B------:R-:W-:Y:S05]  /*c330*/  WARPSYNC.ALL ;  /* 0x0000000000007948 */ /* 0x000fea0003800000 */
[----:B------:R-:W-:Y:S01]  /*c340*/  ULDC UR4, c[0x0][0x9d8] ;  /* 0x0002760000047ab9 */ /* 0x000fe20000000800 */
[----:B------:R-:W-:Y:S01]  /*c350*/  ULDC UR5, c[0x0][0x988] ;  /* 0x0002620000057ab9 */ /* 0x000fe20000000800 */
[----:B------:R-:W-:Y:S01]  /*c360*/  FMUL.FTZ R27, R27, UR4 ;  /* 0x000000041b1b7c20 */ /* 0x000fe20008410000 */
[----:B------:R-:W-:Y:S01]  /*c370*/  FMUL.FTZ R24, R24, UR4 ;  /* 0x0000000418187c20 */ /* 0x000fe20008410000 */
[----:B------:R-:W-:Y:S01]  /*c380*/  FMUL.FTZ R25, R25, UR4 ;  /* 0x0000000419197c20 */ /* 0x000fe20008410000 */
[----:B------:R-:W-:Y:S01]  /*c390*/  FMUL.FTZ R28, R28, UR4 ;  /* 0x000000041c1c7c20 */ /* 0x000fe20008410000 */
[----:B01----:R-:W0:Y:S01]  /*c3a0*/  MUFU.TANH R5, R27 ;  /* 0x0000001b00057308 */ /* 0x003e220000002400 */
        /* <DEDUP_REMOVED lines=15> */
[----:B------:R2:W3:Y:S01]  /*c4a0*/  MUFU.TANH R14, R25 ;  /* 0x00000019000e7308 */ /* 0x0004e20000002400 */
[----:B0-----:R-:W-:-:S02]  /*c4b0*/  IMAD.MOV.U32 R44, RZ, RZ, R5 ;  /* 0x000000ffff2c7224 */ /* 0x001fc400078e0005 */
        /* <DEDUP_REMOVED lines=8> */
[----:B--2---:R-:W-:Y:S01]  /*c540*/  FMUL.FTZ R25, R68, UR4 ;  /* 0x0000000444197c20 */ /* 0x004fe20008410000 */
[----:B------:R-:W-:Y:S01]  /*c550*/  FMUL.FTZ R45, R101, UR4 ;  /* 0x00000004652d7c20 */ /* 0x000fe20008410000 */
[----:B------:R-:W-:Y:S01]  /*c560*/  FMUL.FTZ R101, R108, UR4 ;  /* 0x000000046c657c20 */ /* 0x000fe20008410000 */
[----:B------:R-:W-:Y:S01]  /*c570*/  FMUL.FTZ R108, R112, UR4 ;  /* 0x00000004706c7c20 */ /* 0x000fe20008410000 */
[----:B------:R-:W-:Y:S01]  /*c580*/  FMUL.FTZ R112, R116, UR4 ;  /* 0x0000000474707c20 */ /* 0x000fe20008410000 */
[----:B------:R-:W-:Y:S01]  /*c590*/  FMUL.FTZ R47, R47, UR4 ;  /* 0x000000042f2f7c20 */ /* 0x000fe20008410000 */
[----:B------:R1:W2:Y:S01]  /*c5a0*/  MUFU.TANH R28, R29 ;  /* 0x0000001d001c7308 */ /* 0x0002a20000002400 */
        /* <DEDUP_REMOVED lines=8> */
[----:B0-----:R-:W-:Y:S01]  /*c630*/  MOV R37, R8 ;  /* 0x0000000800257202 */ /* 0x001fe20000000f00 */
[----:B------:R-:W-:Y:S01]  /*c640*/  FMUL.FTZ R8, R48, UR4 ;  /* 0x0000000430087c20 */ /* 0x000fe20008410000 */
[----:B-1----:R-:W-:Y:S01]  /*c650*/  FMUL.FTZ R29, R80, UR4 ;  /* 0x00000004501d7c20 */ /* 0x002fe20008410000 */
[----:B------:R-:W-:Y:S01]  /*c660*/  FMUL.FTZ R48, R104, UR4 ;  /* 0x0000000468307c20 */ /* 0x000fe20008410000 */
[----:B------:R-:W-:Y:S01]  /*c670*/  FMNMX.FTZ R5, R37, R5, !PT ;  /* 0x0000000525057209 */ /* 0x000fe20007810000 */
[----:B------:R-:W-:Y:S01]  /*c680*/  FMUL.FTZ R104, R109, UR4 ;  /* 0x000000046d687c20 */ /* 0x000fe20008410000 */
[----:B------:R-:W-:Y:S01]  /*c690*/  FMUL.FTZ R109, R113, UR4 ;  /* 0x00000004716d7c20 */ /* 0x000fe20008410000 */
[----:B------:R-:W0:Y:S01]  /*c6a0*/  MUFU.TANH R32, R33 ;  /* 0x0000002100207308 */ /* 0x000e220000002400 */
[----:B--2---:R-:W-:Y:S01]  /*c6b0*/  FMNMX.FTZ R5, R28, R5, !PT ;  /* 0x000000051c057209 */ /* 0x004fe20007810000 */
        /* <DEDUP_REMOVED lines=25> */
[----:B--2---:R-:W-:-:S07]  /*c850*/  FMNMX.FTZ R5, R153, R5, !PT ;  /* 0x0000000599057209 */ /* 0x004fce0007810000 */
[----:B------:R2:W3:Y:S01]  /*c860*/  MUFU.TANH R15, R30 ;  /* 0x0000001e000f7308 */ /* 0x0004e20000002400 */
[----:B0-----:R-:W-:Y:S02]  /*c870*/  IMAD.MOV.U32 R41, RZ, RZ, R13 ;  /* 0x000000ffff297224 */ /* 0x001fe400078e000d */
[----:B------:R-:W-:-:S05]  /*c880*/  FMUL.FTZ R13, R57, UR4 ;  /* 0x00000004390d7c20 */ /* 0x000fca0008410000 */
[----:B------:R-:W0:Y:S01]  /*c890*/  MUFU.TANH R8, R8 ;  /* 0x0000000800087308 */ /* 0x000e220000002400 */
[----:B-1----:R-:W-:Y:S01]  /*c8a0*/  FMNMX.FTZ R5, R152, R5, !PT ;  /* 0x0000000598057209 */ /* 0x002fe20007810000 */
[----:B--2---:R-:W-:-:S06]  /*c8b0*/  FMUL.FTZ R30, R72, UR4 ;  /* 0x00000004481e7c20 */ /* 0x004fcc0008410000 */
[----:B------:R1:W2:Y:S01]  /*c8c0*/  MUFU.TANH R20, R31 ;  /* 0x0000001f00147308 */ /* 0x0002a20000002400 */
[----:B---3--:R-:W-:Y:S02]  /*c8d0*/  IMAD.MOV.U32 R40, RZ, RZ, R15 ;  /* 0x000000ffff287224 */ /* 0x008fe400078e000f */
[----:B------:R-:W-:-:S05]  /*c8e0*/  FMUL.FTZ R15, R60, UR4 ;  /* 0x000000043c0f7c20 */ /* 0x000fca0008410000 */
[----:B------:R-:W3:Y:S01]  /*c8f0*/  MUFU.TANH R9, R9 ;  /* 0x0000000900097308 */ /* 0x000ee20000002400 */
[----:B0-----:R-:W-:Y:S01]  /*c900*/  FMNMX.FTZ R5, R8, R5, !PT ;  /* 0x0000000508057209 */ /* 0x001fe20007810000 */
[----:B-1----:R-:W-:-:S06]  /*c910*/  FMUL.FTZ R31, R76, UR4 ;  /* 0x000000044c1f7c20 */ /* 0x002fcc0008410000 */
[----:B------:R0:W1:Y:S01]  /*c920*/  MUFU.TANH R21, R34 ;  /* 0x0000002200157308 */ /* 0x0000620000002400 */
[----:B--2---:R-:W-:Y:S02]  /*c930*/  IMAD.MOV.U32 R33, RZ, RZ, R20 ;  /* 0x000000ffff217224 */ /* 0x004fe400078e0014 */
[----:B------:R-:W-:Y:S01]  /*c940*/  FMUL.FTZ R20, R61, UR4 ;  /* 0x000000043d147c20 */ /* 0x000fe20008410000 */
[----:B------:R-:W-:Y:S02]  /*c950*/  IMAD.MOV.U32 R61, RZ, RZ, R40 ;  /* 0x000000ffff3d7224 */ /* 0x000fe400078e0028 */
[----:B------:R-:W-:Y:S01]  /*c960*/  FMUL.FTZ R40, R96, UR4 ;  /* 0x0000000460287c20 */ /* 0x000fe20008410000 */
[----:B------:R-:W-:Y:S02]  /*c970*/  IMAD.MOV.U32 R80, RZ, RZ, R33 ;  /* 0x000000ffff507224 */ /* 0x000fe400078e0021 */
[----:B------:R-:W-:Y:S01]  /*c980*/  FMUL.FTZ R33, R81, UR4 ;  /* 0x0000000451217c20 */ /* 0x000fe20008410000 */
[----:B------:R-:W-:Y:S01]  /*c990*/  MOV R81, R44 ;  /* 0x0000002c00517202 */ /* 0x000fe20000000f00 */
[----:B------:R-:W2:Y:S01]  /*c9a0*/  MUFU.TANH R10, R10 ;  /* 0x0000000a000a7308 */ /* 0x000ea20000002400 */
[----:B---3--:R-:W-:Y:S01]  /*c9b0*/  FMNMX.FTZ R5, R9, R5, !PT ;  /* 0x0000000509057209 */ /* 0x008fe20007810000 */
[----:B0-----:R-:W-:Y:S01]  /*c9c0*/  FMUL.FTZ R34, R77, UR4 ;  /* 0x000000044d227c20 */ /* 0x001fe20008410000 */
[----:B------:R-:W-:Y:S01]  /*c9d0*/  FMUL.FTZ R44, R100, UR4 ;  /* 0x00000004642c7c20 */ /* 0x000fe20008410000 */
[----:B------:R-:W-:-:S04]  /*c9e0*/  IMAD.MOV.U32 R116, RZ, RZ, R81 ;  /* 0x000000ffff747224 */ /* 0x000fc800078e0051 */
[----:B------:R1:W0:Y:S08]  /*c9f0*/  MUFU.TANH R24, R38 ;  /* 0x0000002600187308 */ /* 0x0002300000002400 */
[----:B------:R-:W3:Y:S01]  /*ca00*/  MUFU.TANH R11, R11 ;  /* 0x0000000b000b7308 */ /* 0x000ee20000002400 */
[----:B-1----:R-:W-:Y:S01]  /*ca10*/  IMAD.MOV.U32 R38, RZ, RZ, R21 ;  /* 0x000000ffff267224 */ /* 0x002fe200078e0015 */
[----:B--2---:R-:W-:Y:S01]  /*ca20*/  FMNMX.FTZ R5, R10, R5, !PT ;  /* 0x000000050a057209 */ /* 0x004fe20007810000 */
[----:B------:R-:W-:Y:S01]  /*ca30*/  FMUL.FTZ R21, R64, UR4 ;  /* 0x0000000440157c20 */ /* 0x000fe20008410000 */
[----:B------:R-:W-:-:S02]  /*ca40*/  IMAD.MOV.U32 R64, RZ, RZ, R41 ;  /* 0x000000ffff407224 */ /* 0x000fc400078e0029 */
[----:B------:R-:W-:Y:S02]  /*ca50*/  FMUL.FTZ R41, R97, UR4 ;  /* 0x0000000461297c20 */ /* 0x000fe40008410000 */
[----:B------:R-:W1:Y:S01]  /*ca60*/  MUFU.TANH R12, R12 ;  /* 0x0000000c000c7308 */ /* 0x000e620000002400 */
[----:B0-----:R-:W-:Y:S02]  /*ca70*/  IMAD.MOV.U32 R56, RZ, RZ, R24 ;  /* 0x000000ffff387224 */ /* 0x001fe400078e0018 */
[----:B------:R-:W-:Y:S01]  /*ca80*/  FMUL.FTZ R24, R65, UR4 ;  /* 0x0000000441187c20 */ /* 0x000fe20008410000 */
[----:B------:R-:W-:Y:S02]  /*ca90*/  IMAD.MOV.U32 R65, RZ, RZ, R38 ;  /* 0x000000ffff417224 */ /* 0x000fe400078e0026 */
[----:B------:R-:W-:Y:S01]  /*caa0*/  FMUL.FTZ R38, R93, UR4 ;  /* 0x000000045d267c20 */ /* 0x000fe20008410000 */
[----:B------:R-:W-:Y:S02]  /*cab0*/  IMAD.MOV.U32 R93, RZ, RZ, R6 ;  /* 0x000000ffff5d7224 */ /* 0x000fe400078e0006 */
[----:B------:R-:W-:Y:S01]  /*cac0*/  IMAD.MOV.U32 R86, RZ, RZ, R64 ;  /* 0x000000ffff567224 */ /* 0x000fe200078e0040 */
[----:B------:R-:W0:Y:S01]  /*cad0*/  MUFU.TANH R13, R13 ;  /* 0x0000000d000d7308 */ /* 0x000e220000002400 */
[----:B---3--:R-:W-:-:S07]  /*cae0*/  FMNMX.FTZ R5, R11, R5, !PT ;  /* 0x000000050b057209 */ /* 0x008fce0007810000 */
        /* <DEDUP_REMOVED lines=12> */
[----:B------:R2:W3:Y:S01]  /*cbb0*/  MUFU.TANH R26, R35 ;  /* 0x00000023001a7308 */ /* 0x0004e20000002400 */
[----:B-1----:R-:W-:-:S07]  /*cbc0*/  FMNMX.FTZ R5, R25, R5, !PT ;  /* 0x0000000519057209 */ /* 0x002fce0007810000 */
[----:B------:R-:W1:Y:S01]  /*cbd0*/  MUFU.TANH R30, R30 ;  /* 0x0000001e001e7308 */ /* 0x000e620000002400 */
[----:B--2---:R-:W-:Y:S01]  /*cbe0*/  FMUL.FTZ R35, R73, UR4 ;  /* 0x0000000449237c20 */ /* 0x004fe20008410000 */
[----:B0-----:R-:W-:-:S06]  /*cbf0*/  FMNMX.FTZ R5, R36, R5, !PT ;  /* 0x0000000524057209 */ /* 0x001fcc0007810000 */
[----:B------:R-:W0:Y:S01]  /*cc00*/  MUFU.TANH R35, R35 ;  /* 0x0000002300237308 */ /* 0x000e220000002400 */
[----:B---3--:R-:W-:Y:S02]  /*cc10*/  IMAD.MOV.U32 R76, RZ, RZ, R26 ;  /* 0x000000ffff4c7224 */ /* 0x008fe400078e001a */
[----:B------:R-:W-:Y:S01]  /*cc20*/  FMUL.FTZ R26, R84, UR4 ;  /* 0x00000004541a7c20 */ /* 0x000fe20008410000 */
[----:B------:R-:W-:Y:S02]  /*cc30*/  IMAD.MOV.U32 R84, RZ, RZ, R32 ;  /* 0x000000ffff547224 */ /* 0x000fe400078e0020 */
[----:B------:R-:W-:Y:S01]  /*cc40*/  FMUL.FTZ R32, R85, UR4 ;  /* 0x0000000455207c20 */ /* 0x000fe20008410000 */
[----:B------:R-:W-:Y:S02]  /*cc50*/  IMAD.MOV.U32 R85, RZ, RZ, R27 ;  /* 0x000000ffff557224 */ /* 0x000fe400078e001b */
[----:B------:R-:W-:Y:S01]  /*cc60*/  FMUL.FTZ R27, R88, UR4 ;  /* 0x00000004581b7c20 */ /* 0x000fe20008410000 */
[----:B------:R-:W-:Y:S01]  /*cc70*/  IMAD.MOV.U32 R88, RZ, RZ, R28 ;  /* 0x000000ffff587224 */ /* 0x000fe200078e001c */
[----:B------:R-:W2:Y:S01]  /*cc80*/  MUFU.TANH R31, R31 ;  /* 0x0000001f001f7308 */ /* 0x000ea20000002400 */
[----:B-1----:R-:W-:Y:S01]  /*cc90*/  FMNMX.FTZ R5, R30, R5, !PT ;  /* 0x000000051e057209 */ /* 0x002fe20007810000 */
[----:B------:R-:W-:Y:S01]  /*cca0*/  FMUL.FTZ R28, R89, UR4 ;  /* 0x00000004591c7c20 */ /* 0x000fe20008410000 */
[----:B------:R-:W-:Y:S01]  /*ccb0*/  MOV R89, R37 ;  /* 0x0000002500597202 */ /* 0x000fe20000000f00 */
[----:B------:R-:W-:Y:S01]  /*ccc0*/  FMUL.FTZ R37, R92, UR4 ;  /* 0x000000045c257c20 */ /* 0x000fe20008410000 */
[----:B------:R-:W-:-:S02]  /*ccd0*/  IMAD.MOV.U32 R92, RZ, RZ, R14 ;  /* 0x000000ffff5c7224 */ /* 0x000fc400078e000e */
[----:B------:R-:W-:Y:S01]  /*cce0*/  FMUL.FTZ R14, R105, UR4 ;  /* 0x00000004690e7c20 */ /* 0x000fe20008410000 */
        /* <DEDUP_REMOVED lines=42> */
[----:B------:R-:W-:Y:S01]  /*cf90*/  MUFU.TANH R72, R47 ;  /* 0x0000002f00487308 */ /* 0x000fe20000002400 */
[----:B0-----:R-:W-:-:S07]  /*cfa0*/  FMNMX.FTZ R5, R112, R5, !PT ;  /* 0x0000000570057209 */ /* 0x001fce0007810000 */
[----:B------:R-:W-:Y:S01]  /*cfb0*/  MUFU.TANH R60, R43 ;  /* 0x0000002b003c7308 */ /* 0x000fe20000002400 */
[----:B--2---:R-:W-:-:S05]  /*cfc0*/  FMNMX.FTZ R5, R113, R5, !PT ;  /* 0x0000000571057209 */ /* 0x004fca0007810000 */
[----:B------:R-:W0:Y:S02]  /*cfd0*/  SHFL.BFLY PT, R6, R5, 0x2, 0x1f ;  /* 0x0c401f0005067f89 */ /* 0x000e2400000e0000 */
[----:B------:R-:W-:Y:S08]  /*cfe0*/  MUFU.TANH R68, R46 ;  /* 0x0000002e00447308 */ /* 0x000ff00000002400 */
[----:B------:R-:W1:Y:S08]  /*cff0*/  MUFU.TANH R69, R39 ;  /* 0x0000002700457308 */ /* 0x000e700000002400 */
[----:B------:R-:W2:Y:S01]  /*d000*/  MUFU.TANH R57, R42 ;  /* 0x0000002a00397308 */ /* 0x000ea20000002400 */
[----:B0-----:R-:W-:-:S07]  /*d010*/  FMNMX.FTZ R5, R5, R6, !PT ;  /* 0x0000000605057209 */ /* 0x001fce0007810000 */
[----:B------:R0:W-:Y:S01]  /*d020*/  MUFU.TANH R77, R51 ;  /* 0x00000033004d7308 */ /* 0x0001e20000002400 */
[----:B------:R-:W3:Y:S07]  /*d030*/  SHFL.BFLY PT, R6, R5, 0x1, 0x1f ;  /* 0x0c201f0005067f89 */ /* 0x000eee00000e0000 */
[----:B------:R4:W-:Y:S01]  /*d040*/  MUFU.TANH R73, R50 ;  /* 0x0000003200497308 */ /* 0x0009e20000002400 */
[----:B0-----:R-:W-:-:S07]  /*d050*/  FMUL.FTZ R51, R62, UR4 ;  /* 0x000000043e337c20 */ /* 0x001fce0008410000 */
[----:B------:R-:W-:Y:S01]  /*d060*/  MUFU.TANH R54, R54 ;  /* 0x0000003600367308 */ /* 0x000fe20000002400 */
[----:B----4-:R-:W-:Y:S01]  /*d070*/  FMUL.FTZ R50, R59, UR4 ;  /* 0x000000043b327c20 */ /* 0x010fe20008410000 */
[----:B------:R-:W-:Y:S01]  /*d080*/  FMUL.FTZ R59, R78, UR4 ;  /* 0x000000044e3b7c20 */ /* 0x000fe20008410000 */
[----:B------:R-:W-:-:S05]  /*d090*/  FMUL.FTZ R78, R107, UR4 ;  /* 0x000000046b4e7c20 */ /* 0x000fca0008410000 */
[----:B------:R-:W-:Y:S01]  /*d0a0*/  MUFU.TANH R117, R117 ;  /* 0x0000007500757308 */ /* 0x000fe20000002400 */
[----:B---3--:R-:W-:Y:S01]  /*d0b0*/  FMNMX.FTZ R5, R5, R6, !PT ;  /* 0x0000000605057209 */ /* 0x008fe20007810000 */
[----:B------:R-:W-:-:S04]  /*d0c0*/  IMAD.U32 R6, RZ, RZ, UR5 ;  /* 0x00000005ff067e24 */ /* 0x000fc8000f8e00ff */
[C---:B------:R-:W-:Y:S01]  /*d0d0*/  FADD.FTZ R7, -R5.reuse, R7 ;  /* 0x0000000705077221 */ /* 0x040fe20000010100 */
[-C--:B------:R-:W-:Y:S01]  /*d0e0*/  FMUL.FTZ R47, R5, R6.reuse ;  /* 0x00000006052f7220 */ /* 0x080fe20000410000 */
[----:B------:R-:W-:Y:S02]  /*d0f0*/  MUFU.TANH R49, R49 ;  /* 0x0000003100317308 */ /* 0x000fe40000002400 */
[-C--:B------:R-:W-:Y:S01]  /*d100*/  FMUL.FTZ R7, R7, R6.reuse ;  /* 0x0000000607077220 */ /* 0x080fe20000410000 */
        /* <DEDUP_REMOVED lines=8> */
[-CC-:B------:R-:W-:Y:S01]  /*d190*/  FFMA.FTZ R9, R26, R6.reuse, -R47.reuse ;  /* 0x000000061a097223 */ /* 0x180fe2000001082f */
[-CC-:B------:R-:W-:Y:S01]  /*d1a0*/  FFMA.FTZ R92, R13, R6.reuse, -R47.reuse ;  /* 0x000000060d5c7223 */ /* 0x180fe2000001082f */
[----:B------:R-:W-:Y:S01]  /*d1b0*/  FFMA.FTZ R13, R27, R6, -R47 ;  /* 0x000000061b0d7223 */ /* 0x000fe2000001082f */
[----:B------:R-:W-:-:S02]  /*d1c0*/  IMAD.MOV.U32 R27, RZ, RZ, R116 ;  /* 0x000000ffff1b7224 */ /* 0x000fc400078e0074 */
[-CC-:B------:R-:W-:Y:S01]  /*d1d0*/  FFMA.FTZ R62, R85, R6.reuse, -R47.reuse ;  /* 0x00000006553e7223 */ /* 0x180fe2000001082f */
[----:B------:R0:W3:Y:S01]  /*d1e0*/  MUFU.EX2 R24, R43 ;  /* 0x0000002b00187308 */ /* 0x0000e20000000800 */
[-CC-:B------:R-:W-:Y:S01]  /*d1f0*/  FFMA.FTZ R85, R21, R6.reuse, -R47.reuse ;  /* 0x0000000615557223 */ /* 0x180fe2000001082f */
[-CC-:B------:R-:W-:Y:S01]  /*d200*/  FFMA.FTZ R21, R38, R6.reuse, -R47.reuse ;  /* 0x0000000626157223 */ /* 0x180fe2000001082f */
[----:B------:R-:W-:Y:S02]  /*d210*/  IMAD.MOV.U32 R38, RZ, RZ, R76 ;  /* 0x000000ffff267224 */ /* 0x000fe400078e004c */
[-CC-:B------:R-:W-:Y:S01]  /*d220*/  FFMA.FTZ R97, R10, R6.reuse, -R47.reuse ;  /* 0x000000060a617223 */ /* 0x180fe2000001082f */
[-C--:B------:R-:W-:Y:S01]  /*d230*/  FFMA.FTZ R10, R40, R6.reuse, -R47 ;  /* 0x00000006280a7223 */ /* 0x080fe2000001082f */
[----:B-1----:R-:W-:Y:S02]  /*d240*/  IMAD.MOV.U32 R40, RZ, RZ, R69 ;  /* 0x000000ffff287224 */ /* 0x002fe400078e0045 */
[-CC-:B------:R-:W-:Y:S01]  /*d250*/  FFMA.FTZ R88, R20, R6.reuse, -R47.reuse ;  /* 0x0000000614587223 */ /* 0x180fe2000001082f */
[----:B------:R-:W1:Y:S01]  /*d260*/  MUFU.EX2 R46, R46 ;  /* 0x0000002e002e7308 */ /* 0x000e620000000800 */
[----:B------:R-:W-:Y:S01]  /*d270*/  FFMA.FTZ R20, R41, R6, -R47 ;  /* 0x0000000629147223 */ /* 0x000fe2000001082f */
[----:B--2---:R-:W-:-:S02]  /*d280*/  IMAD.MOV.U32 R41, RZ, RZ, R57 ;  /* 0x000000ffff297224 */ /* 0x004fc400078e0039 */
[-CC-:B------:R-:W-:Y:S01]  /*d290*/  FFMA.FTZ R96, R11, R6.reuse, -R47.reuse ;  /* 0x000000060b607223 */ /* 0x180fe2000001082f */
[----:B0-----:R-:W-:Y:S02]  /*d2a0*/  IMAD.MOV.U32 R43, RZ, RZ, R68 ;  /* 0x000000ffff2b7224 */ /* 0x001fe400078e0044 */
[----:B------:R-:W-:Y:S01]  /*d2b0*/  FMUL.FTZ R68, R87, UR4 ;  /* 0x0000000457447c20 */ /* 0x000fe20008410000 */
[--C-:B------:R-:W-:Y:S01]  /*d2c0*/  FFMA.FTZ R11, R44, R6, -R47.reuse ;  /* 0x000000062c0b7223 */ /* 0x100fe2000001082f */
[----:B------:R-:W2:Y:S01]  /*d2d0*/  LDL R87, [R1+0x5c] ;  /* 0x00005c0001577983 */ /* 0x000ea20000100800 */
[----:B------:R0:W4:Y:S01]  /*d2e0*/  MUFU.EX2 R26, R39 ;  /* 0x00000027001a7308 */ /* 0x0001220000000800 */
[----:B---3--:R-:W-:Y:S01]  /*d2f0*/  FFMA.FTZ R4, R7, R4, R24 ;  /* 0x0000000407047223 */ /* 0x008fe20000010018 */
[----:B------:R-:W-:Y:S02]  /*d300*/  IMAD.MOV.U32 R44, RZ, RZ, R72 ;  /* 0x000000ffff2c7224 */ /* 0x000fe400078e0048 */
[-CC-:B------:R-:W-:Y:S01]  /*d310*/  FFMA.FTZ R89, R15, R6.reuse, -R47.reuse ;  /* 0x000000060f597223 */ /* 0x180fe2000001082f */
[----:B------:R-:W-:Y:S01]  /*d320*/  FFMA.FTZ R15, R45, R6, -R47 ;  /* 0x000000062d0f7223 */ /* 0x000fe2000001082f */
[----:B------:R-:W-:-:S02]  /*d330*/  IMAD.MOV.U32 R45, RZ, RZ, R73 ;  /* 0x000000ffff2d7224 */ /* 0x000fc400078e0049 */
[-CC-:B------:R-:W-:Y:S01]  /*d340*/  FFMA.FTZ R105, R8, R6.reuse, -R47.reuse ;  /* 0x0000000608697223 */ /* 0x180fe2000001082f */
[--C-:B------:R-:W-:Y:S01]  /*d350*/  FFMA.FTZ R93, R12, R6, -R47.reuse ;  /* 0x000000060c5d7223 */ /* 0x100fe2000001082f */
[----:B------:R-:W3:Y:S01]  /*d360*/  MUFU.EX2 R42, R42 ;  /* 0x0000002a002a7308 */ /* 0x000ee20000000800 */
[C---:B-1----:R-:W-:Y:S01]  /*d370*/  FADD.FTZ R4, R46.reuse, R4 ;  /* 0x000000042e047221 */ /* 0x042fe20000010000 */
[----:B0-----:R-:W-:Y:S01]  /*d380*/  IMAD.MOV.U32 R39, RZ, RZ, R56 ;  /* 0x000000ffff277224 */ /* 0x001fe200078e0038 */
[----:B------:R-:W-:Y:S01]  /*d390*/  F2FP.BF16.F32.PACK_AB R24, R46, R24 ;  /* 0x000000182e18723e */ /* 0x000fe200000010ff */
[-CC-:B------:R-:W-:Y:S01]  /*d3a0*/  FFMA.FTZ R157, R157, R6.reuse, -R47.reuse ;  /* 0x000000069d9d7223 */ /* 0x180fe2000001082f */
[----:B------:R-:W-:Y:S01]  /*d3b0*/  MOV R46, R77 ;  /* 0x0000004d002e7202 */ /* 0x000fe20000000f00 */
[-CC-:B------:R-:W-:Y:S01]  /*d3c0*/  FFMA.FTZ R156, R156, R6.reuse, -R47.reuse ;  /* 0x000000069c9c7223 */ /* 0x180fe2000001082f */
[-CC-:B------:R-:W-:Y:S01]  /*d3d0*/  FFMA.FTZ R155, R155, R6.reuse, -R47.reuse ;  /* 0x000000069b9b7223 */ /* 0x180fe2000001082f */
[-CC-:B------:R-:W-:Y:S01]  /*d3e0*/  FFMA.FTZ R154, R154, R6.reuse, -R47.reuse ;  /* 0x000000069a9a7223 */ /* 0x180fe2000001082f */
[----:B----4-:R-:W-:Y:S01]  /*d3f0*/  FADD.FTZ R4, R26, R4 ;  /* 0x000000041a047221 */ /* 0x010fe20000010000 */
[-CC-:B------:R-:W-:Y:S01]  /*d400*/  FFMA.FTZ R153, R153, R6.reuse, -R47.reuse ;  /* 0x0000000699997223 */ /* 0x180fe2000001082f */
[-CC-:B------:R-:W-:Y:S01]  /*d410*/  FFMA.FTZ R152, R152, R6.reuse, -R47.reuse ;  /* 0x0000000698987223 */ /* 0x180fe2000001082f */
[-CC-:B------:R-:W-:Y:S01]  /*d420*/  FFMA.FTZ R81, R25, R6.reuse, -R47.reuse ;  /* 0x0000000619517223 */ /* 0x180fe2000001082f */
[-CC-:B------:R-:W-:Y:S01]  /*d430*/  FFMA.FTZ R36, R36, R6.reuse, -R47.reuse ;  /* 0x0000000624247223 */ /* 0x180fe2000001082f */
[-CC-:B------:R-:W-:Y:S01]  /*d440*/  FFMA.FTZ R30, R30, R6.reuse, -R47.reuse ;  /* 0x000000061e1e7223 */ /* 0x180fe2000001082f */
[-CC-:B------:R-:W-:Y:S01]  /*d450*/  FFMA.FTZ R35, R35, R6.reuse, -R47.reuse ;  /* 0x0000000623237223 */ /* 0x180fe2000001082f */
[--C-:B------:R-:W-:Y:S01]  /*d460*/  FFMA.FTZ R31, R31, R6, -R47.reuse ;  /* 0x000000061f1f7223 */ /* 0x100fe2000001082f */
[C---:B---3--:R-:W-:Y:S01]  /*d470*/  FADD.FTZ R66, R42.reuse, R4 ;  /* 0x000000042a427221 */ /* 0x048fe20000010000 */
[----:B------:R-:W-:Y:S01]  /*d480*/  F2FP.BF16.F32.PACK_AB R26, R42, R26 ;  /* 0x0000001a2a1a723e */ /* 0x000fe200000010ff */
[-CC-:B------:R-:W-:Y:S01]  /*d490*/  FFMA.FTZ R34, R34, R6.reuse, -R47.reuse ;  /* 0x0000000622227223 */ /* 0x180fe2000001082f */
[----:B------:R-:W-:Y:S01]  /*d4a0*/  FMNMX.FTZ R4, R64, R3, !PT ;  /* 0x0000000340047209 */ /* 0x000fe20007810000 */
[----:B------:R-:W-:Y:S01]  /*d4b0*/  FFMA.FTZ R29, R29, R6, -R47 ;  /* 0x000000061d1d7223 */ /* 0x000fe2000001082f */
[----:B------:R-:W-:Y:S01]  /*d4c0*/  MOV R42, R60 ;  /* 0x0000003c002a7202 */ /* 0x000fe20000000f00 */
[----:B------:R-:W-:Y:S01]  /*d4d0*/  FMUL.FTZ R60, R79, UR4 ;  /* 0x000000044f3c7c20 */ /* 0x000fe20008410000 */
[----:B------:R-:W-:Y:S01]  /*d4e0*/  IMAD.MOV.U32 R79, RZ, RZ, R61 ;  /* 0x000000ffff4f7224 */ /* 0x000fe200078e003d */
        /* <DEDUP_REMOVED lines=15> */
[----:B------:R-:W-:Y:S01]  /*d5e0*/  FFMA.FTZ R113, R113, R6, -R47 ;  /* 0x0000000671717223 */ /* 0x000fe2000001082f */
[----:B------:R-:W-:Y:S01]  /*d5f0*/  FMNMX.FTZ R4, R38, R4, !PT ;  /* 0x0000000426047209 */ /* 0x000fe20007810000 */
[----:B------:R-:W0:Y:S01]  /*d600*/  MUFU.TANH R50, R50 ;  /* 0x0000003200327308 */ /* 0x000e220000002400 */
[----:B------:R-:W-:-:S02]  /*d610*/  IMAD.MOV.U32 R47, RZ, RZ, R54 ;  /* 0x000000ffff2f7224 */ /* 0x000fc400078e0036 */
[----:B------:R-:W-:Y:S01]  /*d620*/  FMUL.FTZ R54, R67, UR4 ;  /* 0x0000000443367c20 */ /* 0x000fe20008410000 */
[----:B------:R-:W-:Y:S01]  /*d630*/  FMNMX.FTZ R4, R39, R4, !PT ;  /* 0x0000000427047209 */ /* 0x000fe20007810000 */
[----:B------:R-:W-:Y:S02]  /*d640*/  IMAD.MOV.U32 R48, RZ, RZ, R55 ;  /* 0x000000ffff307224 */ /* 0x000fe400078e0037 */
[----:B------:R-:W-:Y:S01]  /*d650*/  FMUL.FTZ R55, R70, UR4 ;  /* 0x0000000446377c20 */ /* 0x000fe20008410000 */
[----:B------:R-:W-:Y:S01]  /*d660*/  FMUL.FTZ R56, R71, UR4 ;  /* 0x0000000447387c20 */ /* 0x000fe20008410000 */
[----:B------:R-:W-:Y:S01]  /*d670*/  FMNMX.FTZ R4, R40, R4, !PT ;  /* 0x0000000428047209 */ /* 0x000fe20007810000 */
[----:B------:R-:W1:Y:S01]  /*d680*/  MUFU.TANH R51, R51 ;  /* 0x0000003300337308 */ /* 0x000e620000002400 */
[----:B------:R-:W-:Y:S01]  /*d690*/  FMUL.FTZ R57, R74, UR4 ;  /* 0x000000044a397c20 */ /* 0x000fe20008410000 */
[----:B------:R-:W-:Y:S01]  /*d6a0*/  FMUL.FTZ R61, R82, UR4 ;  /* 0x00000004523d7c20 */ /* 0x000fe20008410000 */
[----:B------:R-:W-:Y:S01]  /*d6b0*/  FMNMX.FTZ R4, R41, R4, !PT ;  /* 0x0000000429047209 */ /* 0x000fe20007810000 */
[----:B------:R-:W-:-:S02]  /*d6c0*/  IMAD.MOV.U32 R82, RZ, RZ, R62 ;  /* 0x000000ffff527224 */ /* 0x000fc400078e003e */
[----:B------:R-:W-:Y:S01]  /*d6d0*/  FMUL.FTZ R62, R83, UR4 ;  /* 0x00000004533e7c20 */ /* 0x000fe20008410000 */
[----:B------:R-:W-:Y:S01]  /*d6e0*/  FMUL.FTZ R69, R90, UR4 ;  /* 0x000000045a457c20 */ /* 0x000fe20008410000 */
[----:B------:R-:W-:Y:S01]  /*d6f0*/  FMNMX.FTZ R4, R42, R4, !PT ;  /* 0x000000042a047209 */ /* 0x000fe20007810000 */
[----:B------:R-:W3:Y:S01]  /*d700*/  MUFU.TANH R52, R52 ;  /* 0x0000003400347308 */ /* 0x000ee20000002400 */
[----:B------:R-:W-:Y:S01]  /*d710*/  FMUL.FTZ R70, R91, UR4 ;  /* 0x000000045b467c20 */ /* 0x000fe20008410000 */
[----:B------:R-:W-:Y:S01]  /*d720*/  FMUL.FTZ R71, R94, UR4 ;  /* 0x000000045e477c20 */ /* 0x000fe20008410000 */
[----:B------:R-:W-:Y:S01]  /*d730*/  FMNMX.FTZ R4, R43, R4, !PT ;  /* 0x000000042b047209 */ /* 0x000fe20007810000 */
[----:B------:R-:W-:Y:S01]  /*d740*/  FMUL.FTZ R72, R95, UR4 ;  /* 0x000000045f487c20 */ /* 0x000fe20008410000 */
[----:B------:R-:W-:Y:S01]  /*d750*/  FMUL.FTZ R73, R98, UR4 ;  /* 0x0000000462497c20 */ /* 0x000fe20008410000 */
[----:B------:R-:W-:Y:S01]  /*d760*/  FMUL.FTZ R74, R99, UR4 ;  /* 0x00000004634a7c20 */ /* 0x000fe20008410000 */
[----:B------:R-:W-:Y:S01]  /*d770*/  FMNMX.FTZ R4, R44, R4, !PT ;  /* 0x000000042c047209 */ /* 0x000fe20007810000 */
[----:B------:R-:W4:Y:S01]  /*d780*/  MUFU.TANH R53, R53 ;  /* 0x0000003500357308 */ /* 0x000f220000002400 */
        /* <DEDUP_REMOVED lines=8> */
[----:B------:R-:W-:-:S02]  /*d810*/  IMAD.MOV.U32 R83, RZ, RZ, R65 ;  /* 0x000000ffff537224 */ /* 0x000fc400078e0041 */
[----:B------:R-:W-:-:S04]  /*d820*/  FMNMX.FTZ R4, R47, R4, !PT ;  /* 0x000000042f047209 */ /* 0x000fc80007810000 */
[----:B------:R-:W-:Y:S01]  /*d830*/  FMNMX.FTZ R4, R117, R4, !PT ;  /* 0x0000000475047209 */ /* 0x000fe20007810000 */
[----:B------:R-:W4:Y:S03]  /*d840*/  MUFU.TANH R55, R55 ;  /* 0x0000003700377308 */ /* 0x000f260000002400 */
[----:B------:R-:W-:-:S04]  /*d850*/  FMNMX.FTZ R4, R49, R4, !PT ;  /* 0x0000000431047209 */ /* 0x000fc80007810000 */
[----:B0-----:R-:W-:Y:S01]  /*d860*/  FMNMX.FTZ R4, R50, R4, !PT ;  /* 0x0000000432047209 */ /* 0x001fe20007810000 */
[----:B------:R-:W0:Y:S03]  /*d870*/  MUFU.TANH R56, R56 ;  /* 0x0000003800387308 */ /* 0x000e260000002400 */
[----:B-1----:R-:W-:-:S04]  /*d880*/  FMNMX.FTZ R4, R51, R4, !PT ;  /* 0x0000000433047209 */ /* 0x002fc80007810000 */
[----:B---3--:R-:W-:Y:S01]  /*d890*/  FMNMX.FTZ R4, R52, R4, !PT ;  /* 0x0000000434047209 */ /* 0x008fe20007810000 */
[----:B------:R-:W1:Y:S03]  /*d8a0*/  MUFU.TANH R57, R57 ;  /* 0x0000003900397308 */ /* 0x000e660000002400 */
[----:B----4-:R-:W-:-:S04]  /*d8b0*/  FMNMX.FTZ R4, R53, R4, !PT ;  /* 0x0000000435047209 */ /* 0x010fc80007810000 */
[----:B------:R-:W-:Y:S01]  /*d8c0*/  FMNMX.FTZ R4, R54, R4, !PT ;  /* 0x0000000436047209 */ /* 0x000fe20007810000 */
[----:B------:R-:W3:Y:S03]  /*d8d0*/  MUFU.TANH R58, R58 ;  /* 0x0000003a003a7308 */ /* 0x000ee60000002400 */
[----:B------:R-:W-:-:S04]  /*d8e0*/  FMNMX.FTZ R4, R55, R4, !PT ;  /* 0x0000000437047209 */ /* 0x000fc80007810000 */
[----:B0-----:R-:W-:Y:S01]  /*d8f0*/  FMNMX.FTZ R4, R56, R4, !PT ;  /* 0x0000000438047209 */ /* 0x001fe20007810000 */
[----:B------:R-:W0:Y:S03]  /*d900*/  MUFU.TANH R59, R59 ;  /* 0x0000003b003b7308 */ /* 0x000e260000002400 */
[----:B-1----:R-:W-:-:S05]  /*d910*/  FMNMX.FTZ R4, R57, R4, !PT ;  /* 0x0000000439047209 */ /* 0x002fca0007810000 */
[----:B------:R-:W1:Y:S01]  /*d920*/  MUFU.TANH R60, R60 ;  /* 0x0000003c003c7308 */ /* 0x000e620000002400 */
[----:B---3--:R-:W-:-:S07]  /*d930*/  FMNMX.FTZ R4, R58, R4, !PT ;  /* 0x000000043a047209 */ /* 0x008fce0007810000 */
[----:B------:R-:W3:Y:S01]  /*d940*/  MUFU.TANH R61, R61 ;  /* 0x0000003d003d7308 */ /* 0x000ee20000002400 */
[----:B0-----:R-:W-:-:S07]  /*d950*/  FMNMX.FTZ R4, R59, R4, !PT ;  /* 0x000000043b047209 */ /* 0x001fce0007810000 */
[----:B------:R-:W0:Y:S01]  /*d960*/  MUFU.TANH R62, R62 ;  /* 0x0000003e003e7308 */ /* 0x000e220000002400 */
[----:B-1----:R-:W-:-:S07]  /*d970*/  FMNMX.FTZ R4, R60, R4, !PT ;  /* 0x000000043c047209 */ /* 0x002fce0007810000 */
        /* <DEDUP_REMOVED lines=35> */
[----:B-1----:R-:W-:-:S04]  /*dbb0*/  FMNMX.FTZ R4, R115, R4, !PT ;  /* 0x0000000473047209 */ /* 0x002fc80007810000 */
[----:B---3--:R-:W-:-:S04]  /*dbc0*/  FMNMX.FTZ R4, R64, R4, !PT ;  /* 0x0000000440047209 */ /* 0x008fc80007810000 */
[----:B0-----:R-:W-:-:S05]  /*dbd0*/  FMNMX.FTZ R4, R114, R4, !PT ;  /* 0x0000000472047209 */ /* 0x001fca0007810000 */
[----:B------:R-:W0:Y:S02]  /*dbe0*/  SHFL.BFLY PT, R25, R4, 0x2, 0x1f ;  /* 0x0c401f0004197f89 */ /* 0x000e2400000e0000 */
[----:B0-----:R-:W-:-:S05]  /*dbf0*/  FMNMX.FTZ R25, R4, R25, !PT ;  /* 0x0000001904197209 */ /* 0x001fca0007810000 */
[----:B------:R-:W0:Y:S02]  /*dc00*/  SHFL.BFLY PT, R37, R25, 0x1, 0x1f ;  /* 0x0c201f0019257f89 */ /* 0x000e2400000e0000 */
[----:B0-----:R-:W-:-:S05]  /*dc10*/  FMNMX.FTZ R37, R25, R37, !PT ;  /* 0x0000002519257209 */ /* 0x001fca0007810000 */
[----:B------:R-:W-:-:S04]  /*dc20*/  FMUL.FTZ R65, R37, R6 ;  /* 0x0000000625417220 */ /* 0x000fc80000410000 */
[-CC-:B------:R-:W-:Y:S01]  /*dc30*/  FFMA.FTZ R4, R83, R6.reuse, -R65.reuse ;  /* 0x0000000653047223 */ /* 0x180fe20000010841 */
[----:B------:R-:W-:Y:S02]  /*dc40*/  IMAD.MOV.U32 R83, RZ, RZ, R48 ;  /* 0x000000ffff537224 */ /* 0x000fe400078e0030 */
[-CC-:B------:R-:W-:Y:S01]  /*dc50*/  FFMA.FTZ R48, R117, R6.reuse, -R65.reuse ;  /* 0x0000000675307223 */ /* 0x180fe20000010841 */
[-CC-:B------:R-:W-:Y:S01]  /*dc60*/  FFMA.FTZ R117, R64, R6.reuse, -R65.reuse ;  /* 0x0000000640757223 */ /* 0x180fe20000010841 */
[----:B------:R-:W-:Y:S01]  /*dc70*/  IADD3 R64, R2, 0x400, RZ ;  /* 0x0000040002407810 */ /* 0x000fe20007ffe0ff */
[-CC-:B------:R-:W-:Y:S01]  /*dc80*/  FFMA.FTZ R25, R86, R6.reuse, -R65.reuse ;  /* 0x0000000656197223 */ /* 0x180fe20000010841 */
[----:B------:R-:W-:Y:S02]  /*dc90*/  IMAD.MOV.U32 R86, RZ, RZ, R82 ;  /* 0x000000ffff567224 */ /* 0x000fe400078e0052 */
[----:B------:R-:W-:Y:S01]  /*dca0*/  FFMA.FTZ R27, R27, R6, -R65 ;  /* 0x000000061b1b7223 */ /* 0x000fe20000010841 */
[----:B------:R-:W-:Y:S01]  /*dcb0*/  SHF.R.U32.HI R64, RZ, 0x4, R64 ;  /* 0x00000004ff407819 */ /* 0x000fe20000011640 */
[----:B------:R-:W-:-:S02]  /*dcc0*/  IMAD.MOV.U32 R82, RZ, RZ, R66 ;  /* 0x000000ffff527224 */ /* 0x000fc400078e0042 */
[-CC-:B------:R-:W-:Y:S01]  /*dcd0*/  FFMA.FTZ R79, R79, R6.reuse, -R65.reuse ;  /* 0x000000064f4f7223 */ /* 0x180fe20000010841 */
[-CC-:B------:R-:W-:Y:S01]  /*dce0*/  FFMA.FTZ R80, R80, R6.reuse, -R65.reuse ;  /* 0x0000000650507223 */ /* 0x180fe20000010841 */
[----:B------:R-:W-:Y:S01]  /*dcf0*/  LOP3.LUT R64, R64, 0x3fff, RZ, 0xc0, !PT ;  /* 0x00003fff40407812 */ /* 0x000fe200078ec0ff */
[-CC-:B------:R-:W-:Y:S01]  /*dd00*/  FFMA.FTZ R38, R38, R6.reuse, -R65.reuse ;  /* 0x0000000626267223 */ /* 0x180fe20000010841 */
[-CC-:B------:R-:W-:Y:S01]  /*dd10*/  FFMA.FTZ R39, R39, R6.reuse, -R65.reuse ;  /* 0x0000000627277223 */ /* 0x180fe20000010841 */
[-CC-:B------:R-:W-:Y:S01]  /*dd20*/  FFMA.FTZ R40, R40, R6.reuse, -R65.reuse ;  /* 0x0000000628287223 */ /* 0x180fe20000010841 */
[-CC-:B------:R-:W-:Y:S01]  /*dd30*/  FFMA.FTZ R41, R41, R6.reuse, -R65.reuse ;  /* 0x0000000629297223 */ /* 0x180fe20000010841 */
[----:B------:R-:W-:Y:S02]  /*dd40*/  IMAD R64, R0, 0x600, R64 ;  /* 0x0000060000407824 */ /* 0x000fe400078e0240 */
[-CC-:B------:R-:W-:Y:S01]  /*dd50*/  FFMA.FTZ R42, R42, R6.reuse, -R65.reuse ;  /* 0x000000062a2a7223 */ /* 0x180fe20000010841 */
[-CC-:B------:R-:W-:Y:S01]  /*dd60*/  FFMA.FTZ R43, R43, R6.reuse, -R65.reuse ;  /* 0x000000062b2b7223 */ /* 0x180fe20000010841 */
[----:B------:R-:W-:Y:S01]  /*dd70*/  FFMA.FTZ R44, R44, R6, -R65 ;  /* 0x000000062c2c7223 */ /* 0x000fe20000010841 */
[----:B------:R-:W-:-:S02]  /*dd80*/  VIADD R66, R64, 0x80 ;  /* 0x0000008040427836 */ /* 0x000fc40000000000 */
[-CC-:B------:R-:W-:Y:S01]  /*dd90*/  FFMA.FTZ R45, R45, R6.reuse, -R65.reuse ;  /* 0x000000062d2d7223 */ /* 0x180fe20000010841 */
[-CC-:B------:R-:W-:Y:S01]  /*dda0*/  FFMA.FTZ R46, R46, R6.reuse, -R65.reuse ;  /* 0x000000062e2e7223 */ /* 0x180fe20000010841 */
[----:B------:R-:W-:Y:S01]  /*ddb0*/  FFMA.FTZ R47, R47, R6, -R65 ;  /* 0x000000062f2f7223 */ /* 0x000fe20000010841 */
[----:B------:R-:W-:Y:S01]  /*ddc0*/  R2UR UR10, R66 ;  /* 0x00000000420a72ca */ /* 0x000fe200000e0000 */
[----:B------:R-:W-:-:S05]  /*ddd0*/  VIADD R66, R64, 0x100 ;  /* 0x0000010040427836 */ /* 0x000fca0000000000 */
[----:B------:R-:W-:Y:S01]  /*dde0*/  R2UR UR14, R66 ;  /* 0x00000000420e72ca */ /* 0x000fe200000e0000 */
[----:B------:R-:W-:-:S05]  /*ddf0*/  VIADD R66, R64, 0x180 ;  /* 0x0000018040427836 */ /* 0x000fca0000000000 */
[----:B------:R-:W-:Y:S01]  /*de00*/  R2UR UR18, R66 ;  /* 0x00000000421272ca */ /* 0x000fe200000e0000 */
[----:B------:R-:W-:-:S05]  /*de10*/  VIADD R66, R64, 0x200 ;  /* 0x0000020040427836 */ /* 0x000fca0000000000 */
[----:B------:R-:W-:Y:S01]  /*de20*/  R2UR UR22, R66 ;  /* 0x00000000421672ca */ /* 0x000fe200000e0000 */
[----:B------:R-:W-:-:S05]  /*de30*/  VIADD R66, R64, 0x280 ;  /* 0x0000028040427836 */ /* 0x000fca0000000000 */
[----:B------:R-:W-:Y:S02]  /*de40*/  R2UR UR26, R66 ;  /* 0x00000000421a72ca */ /* 0x000fe400000e0000 */
[----:B------:R-:W-:-:S04]  /*de50*/  IADD3 R66, R64, 0x300, RZ ;  /* 0x0000030040427810 */ /* 0x000fc80007ffe0ff */
[----:B------:R-:W-:Y:S01]  /*de60*/  R2UR UR30, R66 ;  /* 0x00000000421e72ca */ /* 0x000fe200000e0000 */
[----:B------:R-:W-:-:S05]  /*de70*/  VIADD R66, R64, 0x380 ;  /* 0x0000038040427836 */ /* 0x000fca0000000000 */
[----:B------:R-:W-:Y:S01]  /*de80*/  R2UR UR34, R66 ;  /* 0x00000000422272ca */ /* 0x000fe200000e0000 */
[----:B------:R-:W-:-:S05]  /*de90*/  VIADD R66, R64, 0x400 ;  /* 0x0000040040427836 */ /* 0x000fca0000000000 */
[----:B------:R-:W-:Y:S01]  /*dea0*/  R2UR UR42, R66 ;  /* 0x00000000422a72ca */ /* 0x000fe200000e0000 */
[C---:B------:R-:W-:Y:S01]  /*deb0*/  VIADD R66, R64.reuse, 0x480 ;  /* 0x0000048040427836 */ /* 0x040fe20000000000 */
[----:B------:R-:W-:-:S04]  /*dec0*/  R2UR UR6, R64 ;  /* 0x00000000400672ca */ /* 0x000fc800000e0000 */
[----:B------:R-:W-:Y:S01]  /*ded0*/  R2UR UR46, R66 ;  /* 0x00000000422e72ca */ /* 0x000fe200000e0000 */
[C---:B------:R-:W-:Y:S02]  /*dee0*/  VIADD R66, R64.reuse, 0x500 ;  /* 0x0000050040427836 */ /* 0x040fe40000000000 */
[----:B------:R-:W-:-:S05]  /*def0*/  VIADD R64, R64, 0x580 ;  /* 0x0000058040407836 */ /* 0x000fca0000000000 */
[----:B------:R-:W-:Y:S01]  /*df00*/  R2UR UR54, R64 ;  /* 0x00000000403672ca */ /* 0x000fe200000e0000 */
[----:B--2---:R-:W-:Y:S02]  /*df10*/  VIADD R64, R87, 0x1e800 ;  /* 0x0001e80057407836 */ /* 0x004fe40000000000 */
[-CC-:B------:R-:W-:Y:S01]  /*df20*/  FFMA.FTZ R49, R49, R6.reuse, -R65.reuse ;  /* 0x0000000631317223 */ /* 0x180fe20000010841 */
[-CC-:B------:R-:W-:Y:S01]  /*df30*/  FFMA.FTZ R50, R50, R6.reuse, -R65.reuse ;  /* 0x0000000632327223 */ /* 0x180fe20000010841 */
[-CC-:B------:R-:W-:Y:S01]  /*df40*/  FFMA.FTZ R51, R51, R6.reuse, -R65.reuse ;  /* 0x0000000633337223 */ /* 0x180fe20000010841 */
[-CC-:B------:R-:W-:Y:S01]  /*df50*/  FFMA.FTZ R52, R52, R6.reuse, -R65.reuse ;  /* 0x0000000634347223 */ /* 0x180fe20000010841 */
[----:B------:R-:W-:Y:S01]  /*df60*/  SHF.R.U32.HI R64, RZ, 0x4, R64 ;  /* 0x00000004ff407819 */ /* 0x000fe20000011640 */
[-CC-:B------:R-:W-:Y:S01]  /*df70*/  FFMA.FTZ R53, R53, R6.reuse, -R65.reuse ;  /* 0x0000000635357223 */ /* 0x180fe20000010841 */
[-CC-:B------:R-:W-:Y:S01]  /*df80*/  FFMA.FTZ R54, R54, R6.reuse, -R65.reuse ;  /* 0x0000000636367223 */ /* 0x180fe20000010841 */
[-CC-:B------:R-:W-:Y:S01]  /*df90*/  FFMA.FTZ R55, R55, R6.reuse, -R65.reuse ;  /* 0x0000000637377223 */ /* 0x180fe20000010841 */
[----:B------:R-:W-:Y:S01]  /*dfa0*/  LOP3.LUT R64, R64, 0x3fff, RZ, 0xc0, !PT ;  /* 0x00003fff40407812 */ /* 0x000fe200078ec0ff */
        /* <DEDUP_REMOVED lines=24> */
[----:B------:R-:W-:Y:S01]  /*e130*/  IMAD.MOV.U32 R65, RZ, RZ, 0x40000040 ;  /* 0x40000040ff417424 */ /* 0x000fe200078e00ff */
[----:B------:R-:W-:Y:S01]  /*e140*/  LOP3.LUT R64, R64, 0x10000, RZ, 0xfc, !PT ;  /* 0x0001000040407812 */ /* 0x000fe200078efcff */
[----:B------:R-:W-:Y:S01]  /*e150*/  WARPGROUP.ARRIVE ;  /* 0x00000000000079c5 */ /* 0x000fe20000000000 */
[----:B------:R-:W-:Y:S01]  /*e160*/  IMAD.MOV.U32 R67, RZ, RZ, 0x40000040 ;  /* 0x40000040ff437424 */ /* 0x000fe200078e00ff */
[----:B------:R-:W-:Y:S01]  /*e170*/  R2UR UR50, R66 ;  /* 0x00000000423272ca */ /* 0x000fe200000e0000 */
[----:B------:R-:W2:Y:S01]  /*e180*/  LDL.LU R87, [R1+0x24] ;  /* 0x0000240001577983 */ /* 0x000ea20000300800 */
[----:B------:R-:W-:-:S02]  /*e190*/  R2UR UR7, R65 ;  /* 0x00000000410772ca */ /* 0x000fc400000e0000 */
[C---:B------:R-:W-:Y:S02]  /*e1a0*/  R2UR UR4, R64.reuse ;  /* 0x00000000400472ca */ /* 0x040fe400000e0000 */
[----:B------:R-:W-:Y:S01]  /*e1b0*/  R2UR UR5, R65 ;  /* 0x00000000410572ca */ /* 0x000fe200000e0000 */
[----:B------:R-:W-:Y:S01]  /*e1c0*/  VIADD R66, R64, 0x2 ;  /* 0x0000000240427836 */ /* 0x000fe20000000000 */
[C---:B------:R-:W-:Y:S01]  /*e1d0*/  R2UR UR11, R67.reuse ;  /* 0x00000000430b72ca */ /* 0x040fe200000e0000 */
[----:B------:R-:W3:Y:S10]  /*e1e0*/  LDL R118, [R1+0x2c] ;  /* 0x00002c0001767983 */ /* 0x000ef40000100800 */
[----:B------:R-:W-:Y:S01]  /*e1f0*/  HGMMA.64x64x16.F32.BF16 R120, gdesc[UR4].tnspB, R120, gsb0 ;  /* 0x40e00000047879f0 */ /* 0x000fe20008001878 */
[----:B------:R-:W-:-:S02]  /*e200*/  R2UR UR15, R67 ;  /* 0x00000000430f72ca */ /* 0x000fc400000e0000 */
[C---:B------:R-:W-:Y:S02]  /*e210*/  R2UR UR19, R67.reuse ;  /* 0x00000000431372ca */ /* 0x040fe400000e0000 */
[C---:B------:R-:W-:Y:S02]  /*e220*/  R2UR UR23, R67.reuse ;  /* 0x00000000431772ca */ /* 0x040fe400000e0000 */
[C---:B------:R-:W-:Y:S02]  /*e230*/  R2UR UR27, R67.reuse ;  /* 0x00000000431b72ca */ /* 0x040fe400000e0000 */
[C---:B------:R-:W-:Y:S02]  /*e240*/  R2UR UR31, R67.reuse ;  /* 0x00000000431f72ca */ /* 0x040fe400000e0000 */
[C---:B------:R-:W-:Y:S02]  /*e250*/  R2UR UR35, R67.reuse ;  /* 0x00000000432372ca */ /* 0x040fe400000e0000 */
[----:B------:R-:W-:-:S02]  /*e260*/  R2UR UR43, R67 ;  /* 0x00000000432b72ca */ /* 0x000fc400000e0000 */
[C---:B------:R-:W-:Y:S02]  /*e270*/  R2UR UR47, R67.reuse ;  /* 0x00000000432f72ca */ /* 0x040fe400000e0000 */
[----:B------:R-:W-:Y:S02]  /*e280*/  R2UR UR51, R67 ;  /* 0x00000000433372ca */ /* 0x000fe400000e0000 */
[----:B------:R-:W-:Y:S02]  /*e290*/  MOV R67, 0x40000040 ;  /* 0x4000004000437802 */ /* 0x000fe40000000f00 */
[----:B------:R-:W-:Y:S02]  /*e2a0*/  R2UR UR8, R66 ;  /* 0x00000000420872ca */ /* 0x000fe400000e0000 */
[----:B------:R-:W-:Y:S01]  /*e2b0*/  R2UR UR9, R67 ;  /* 0x00000000430972ca */ /* 0x000fe200000e0000 */
[----:B------:R-:W-:Y:S02]  /*e2c0*/  WARPGROUP.DEPBAR.LE gsb0, 0x0 ;  /* 0x00008000000079c5 */ /* 0x000fe40000010000 */
[----:B------:R-:W-:-:S10]  /*e2d0*/  WARPGROUP.ARRIVE ;  /* 0x00000000000079c5 */ /* 0x000fd40000000000 */
[----:B------:R-:W-:Y:S01]  /*e2e0*/  HGMMA.64x64x16.F32.BF16 R120, gdesc[UR8].tnspB, R120, gsb0 ;  /* 0x40e00000087879f0 */ /* 0x000fe20008001878 */
[----:B------:R-:W-:Y:S02]  /*e2f0*/  VIADD R66, R64, 0x4 ;  /* 0x0000000440427836 */ /* 0x000fe40000000000 */
[----:B------:R-:W-:-:S03]  /*e300*/  IMAD.MOV.U32 R67, RZ, RZ, 0x40000040 ;  /* 0x40000040ff437424 */ /* 0x000fc600078e00ff */
        /* <DEDUP_REMOVED lines=19> */
[----:B------:R-:W-:Y:S01]  /*e440*/  VIADD R66, R64, 0x602 ;  /* 0x0000060240427836 */ /* 0x000fe20000000000 */
[----:B------:R-:W-:-:S04]  /*e450*/  MOV R67, 0x40000040 ;  /* 0x4000004000437802 */ /* 0x000fc80000000f00 */
        /* <DEDUP_REMOVED lines=40> */
[----:B------:R-:W-:Y:S01]  /*e6e0*/  R2UR UR55, R65 ;  /* 0x00000000413772ca */ /* 0x000fe200000e0000 */
[----:B------:R-:W-:Y:S02]  /*e6f0*/  VIADD R64, R64, 0xc06 ;  /* 0x00000c0640407836 */ /* 0x000fe40000000000 */
[----:B------:R-:W-:-:S03]  /*e700*/  IMAD.MOV.U32 R65, RZ, RZ, 0x40000040 ;  /* 0x40000040ff417424 */ /* 0x000fc600078e00ff */
[----:B------:R-:W-:Y:S02]  /*e710*/  R2UR UR52, R64 ;  /* 0x00000000403472ca */ /* 0x000fe400000e0000 */
[----:B------:R-:W-:Y:S01]  /*e720*/  R2UR UR53, R65 ;  /* 0x00000000413572ca */ /* 0x000fe200000e0000 */
[----:B------:R-:W0:Y:S01]  /*e730*/  S2R R91, SR_TID.X ;  /* 0x00000000005b7919 */ /* 0x000e220000002100 */
[----:B------:R-:W-:-:S04]  /*e740*/  FADD.FTZ R3, -R37, R3 ;  /* 0x0000000325037221 */ /* 0x000fc80000010100 */
[----:B------:R-:W-:Y:S01]  /*e750*/  FMUL.FTZ R3, R3, R6 ;  /* 0x0000000603037220 */ /* 0x000fe20000410000 */
[----:B------:R-:W-:Y:S02]  /*e760*/  WARPGROUP.DEPBAR.LE gsb0, 0x0 ;  /* 0x00008000000079c5 */ /* 0x000fe40000010000 */
[----:B------:R-:W-:-:S06]  /*e770*/  WARPGROUP.ARRIVE ;  /* 0x00000000000079c5 */ /* 0x000fcc0000000000 */
[----:B------:R-:W-:Y:S01]  /*e780*/  HGMMA.64x64x16.F32.BF16 R120, gdesc[UR52].tnspB, R120, gsb0 ;  /* 0x40e00000347879f0 */ /* 0x000fe20008001878 */
[----:B------:R-:W-:Y:S01]  /*e790*/  MUFU.EX2 R3, R3 ;  /* 0x0000000300037308 */ /* 0x000fe20000000800 */
[----:B0-----:R-:W-:-:S07]  /*e7a0*/  SHF.R.U32.HI R90, RZ, 0x7, R91 ;  /* 0x00000007ff5a7819 */ /* 0x001fce000001165b */
[----:B------:R-:W2:Y:S01]  /*e7b0*/  MUFU.EX2 R25, R25 ;  /* 0x0000001900197308 */ /* 0x000ea20000000800 */
[----:B------:R-:W-:-:S07]  /*e7c0*/  VIADD R65, R90, 0x9 ;  /* 0x000000095a417836 */ /* 0x000fce0000000000 */
[----:B------:R-:W0:Y:S01]  /*e7d0*/  MUFU.EX2 R64, R27 ;  /* 0x0000001b00407308 */ /* 0x000e220000000800 */
[----:B------:R-:W-:-:S04]  /*e7e0*/  ISETP.GE.U32.AND P2, PT, R91, 0x180, PT ;  /* 0x000001805b00780c */ /* 0x000fc80003f46070 */
[----:B------:R-:W-:Y:S01]  /*e7f0*/  SEL R65, R65, 0x9, !P2 ;  /* 0x0000000941417807 */ /* 0x000fe20005000000 */
[----:B--2---:R-:W-:Y:S02]  /*e800*/  FFMA.FTZ R66, R3, R87, R25 ;  /* 0x0000005703427223 */ /* 0x004fe40000010019 */
[----:B------:R-:W1:Y:S08]  /*e810*/  MUFU.EX2 R27, R79 ;  /* 0x0000004f001b7308 */ /* 0x000e700000000800 */
[----:B------:R-:W2:Y:S01]  /*e820*/  MUFU.EX2 R80, R80 ;  /* 0x0000005000507308 */ /* 0x000ea20000000800 */
[----:B------:R-:W-:-:S07]  /*e830*/  @!P1 IMAD R0, R0, 0x8, R2 ;  /* 0x0000000800009824 */ /* 0x000fce00078e0202 */
[----:B------:R-:W4:Y:S01]  /*e840*/  MUFU.EX2 R79, R86 ;  /* 0x00000056004f7308 */ /* 0x000f220000000800 */
[----:B------:R-:W-:Y:S01]  /*e850*/  @!P1 IADD3 R0, R0, 0x30860, RZ ;  /* 0x0003086000009810 */ /* 0x000fe20007ffe0ff */
[----:B------:R-:W-:Y:S01]  /*e860*/  IMAD.MOV.U32 R94, RZ, RZ, R82 ;  /* 0x000000ffff5e7224 */ /* 0x000fe200078e0052 */
[----:B0-----:R-:W-:-:S05]  /*e870*/  F2FP.BF16.F32.PACK_AB R25, R64, R25 ;  /* 0x000000194019723e */ /* 0x001fca00000010ff */
[----:B------:R-:W0:Y:S01]  /*e880*/  MUFU.EX2 R67, R83 ;  /* 0x0000005300437308 */ /* 0x000e220000000800 */
[----:B------:R-:W-:-:S07]  /*e890*/  @!P1 PRMT R0, RZ, 0x654, R0 ;  /* 0x00000654ff009816 */ /* 0x000fce0000000000 */
[----:B------:R-:W-:Y:S01]  /*e8a0*/  MUFU.EX2 R4, R4 ;  /* 0x0000000400047308 */ /* 0x000fe20000000800 */
[----:B------:R-:W-:Y:S02]  /*e8b0*/  WARPGROUP.DEPBAR.LE gsb0, 0x0 ;  /* 0x00008000000079c5 */ /* 0x000fe40000010000 */
[----:B------:R3:W-:Y:S06]  /*e8c0*/  BAR.ARV R65, 0x100 ;  /* 0x000400410000751d */ /* 0x0007ec0000002000 */
[----:B---3--:R-:W-:Y:S01]  /*e8d0*/  FADD.FTZ R65, R64, R66 ;  /* 0x0000004240417221 */ /* 0x008fe20000010000 */
[----:B------:R-:W-:-:S04]  /*e8e0*/  @!P1 IMAD R66, R22, 0x8, R2 ;  /* 0x0000000816429824 */ /* 0x000fc800078e0202 */
[----:B------:R-:W-:-:S05]  /*e8f0*/  @!P1 VIADD R66, R66, 0x30840 ;  /* 0x0003084042429836 */ /* 0x000fca0000000000 */
[----:B------:R-:W-:Y:S01]  /*e900*/  @!P1 PRMT R66, RZ, 0x654, R66 ;  /* 0x00000654ff429816 */ /* 0x000fe20000000042 */
[----:B-1----:R-:W-:Y:S01]  /*e910*/  FADD.FTZ R64, R27, R65 ;  /* 0x000000411b407221 */ /* 0x002fe20000010000 */
[----:B------:R-:W-:Y:S02]  /*e920*/  MUFU.EX2 R82, R9 ;  /* 0x0000000900527308 */ /* 0x000fe40000000800 */
[----:B------:R1:W-:Y:S01]  /*e930*/  @!P1 SYNCS.ARRIVE.TRANS64.RED.A1T0 RZ, [R66+URZ], RZ ;  /* 0x000000ff42ff99a7 */ /* 0x0003e2000810043f */
[----:B--2---:R-:W-:-:S05]  /*e940*/  F2FP.BF16.F32.PACK_AB R27, R80, R27 ;  /* 0x0000001b501b723e */ /* 0x004fca00000010ff */
[----:B------:R2:W-:Y:S01]  /*e950*/  MUFU.EX2 R9, R38 ;  /* 0x0000002600097308 */ /* 0x0005e20000000800 */
[----:B------:R3:W-:Y:S07]  /*e960*/  @!P1 SYNCS.ARRIVE.TRANS64.RED.A1T0 RZ, [R0+URZ], RZ ;  /* 0x000000ff00ff99a7 */ /* 0x0007ee000810043f */
[----:B-1----:R-:W1:Y:S01]  /*e970*/  MUFU.EX2 R66, R157 ;  /* 0x0000009d00427308 */ /* 0x002e620000000800 */
[----:B------:R4:W-:Y:S07]  /*e980*/  STSM.16.M88.4 [R118+0x1e800], R24 ;  /* 0x01e8001876007844 */ /* 0x0009ee0000000200 */
[----:B------:R-:W3:Y:S01]  /*e990*/  MUFU.EX2 R65, R156 ;  /* 0x0000009c00417308 */ /* 0x000ee20000000800 */
[----:B------:R-:W-:Y:S01]  /*e9a0*/  FADD.FTZ R64, R80, R64 ;  /* 0x0000004050407221 */ /* 0x000fe20000010000 */
[----:B--2---:R-:W2:Y:S06]  /*e9b0*/  LDL R38, [R1+0x30] ;  /* 0x0000300001267983 */ /* 0x004eac0000100800 */
[----:B------:R-:W-:Y:S08]  /*e9c0*/  MUFU.EX2 R90, R11 ;  /* 0x0000000b005a7308 */ /* 0x000ff00000000800 */
[----:B------:R0:W3:Y:S08]  /*e9d0*/  MUFU.EX2 R11, R39 ;  /* 0x00000027000b7308 */ /* 0x0000f00000000800 */
[----:B----4-:R-:W4:Y:S01]  /*e9e0*/  MUFU.EX2 R27, R155 ;  /* 0x0000009b001b7308 */ /* 0x010f220000000800 */
[----:B0-----:R-:W2:Y:S07]  /*e9f0*/  LDL R39, [R1+0x34] ;  /* 0x0000340001277983 */ /* 0x001eae0000100800 */
[----:B------:R0:W-:Y:S02]  /*ea00*/  MUFU.EX2 R98, R8 ;  /* 0x0000000800627308 */ /* 0x0001e40000000800 */
[----:B0-----:R-:W-:-:S06]  /*ea10*/  FADD.FTZ R8, R79, R94 ;  /* 0x0000005e4f087221 */ /* 0x001fcc0000010000 */
[----:B------:R-:W0:Y:S08]  /*ea20*/  MUFU.EX2 R40, R40 ;  /* 0x0000002800287308 */ /* 0x000e300000000800 */
[----:B------:R-:W0:Y:S08]  /*ea30*/  MUFU.EX2 R26, R154 ;  /* 0x0000009a001a7308 */ /* 0x000e300000000800 */
[----:B------:R1:W-:Y:S08]  /*ea40*/  MUFU.EX2 R87, R10 ;  /* 0x0000000a00577308 */ /* 0x0003f00000000800 */
[----:B------:R3:W-:Y:S01]  /*ea50*/  MUFU.EX2 R86, R12 ;  /* 0x0000000c00567308 */ /* 0x0007e20000000800 */
[----:B-1----:R-:W-:-:S04]  /*ea60*/  FADD.FTZ R10, R67, R8 ;  /* 0x00000008430a7221 */ /* 0x002fc80000010000 */
[----:B------:R-:W-:-:S03]  /*ea70*/  FADD.FTZ R10, R66, R10 ;  /* 0x0000000a420a7221 */ /* 0x000fc60000010000 */
[----:B------:R-:W1:Y:S01]  /*ea80*/  MUFU.EX2 R25, R153 ;  /* 0x0000009900197308 */ /* 0x000e620000000800 */
[----:B---3--:R-:W-:-:S04]  /*ea90*/  FADD.FTZ R12, R4, R64 ;  /* 0x00000040040c7221 */ /* 0x008fc80000010000 */
[C---:B------:R-:W-:Y:S01]  /*eaa0*/  FADD.FTZ R12, R9.reuse, R12 ;  /* 0x0000000c090c7221 */ /* 0x040fe20000010000 */
[----:B------:R-:W-:Y:S01]  /*eab0*/  F2FP.BF16.F32.PACK_AB R9, R9, R4 ;  /* 0x000000040909723e */ /* 0x000fe200000010ff */
[----:B------:R-:W-:Y:S01]  /*eac0*/  FADD.FTZ R4, R65, R10 ;  /* 0x0000000a41047221 */ /* 0x000fe20000010000 */
[----:B------:R-:W3:Y:S08]  /*ead0*/  MUFU.EX2 R24, R152 ;  /* 0x0000009800187308 */ /* 0x000ef00000000800 */
[----:B------:R-:W3:Y:S08]  /*eae0*/  MUFU.EX2 R0, R105 ;  /* 0x0000006900007308 */ /* 0x000ef00000000800 */
[----:B------:R4:W-:Y:S02]  /*eaf0*/  MUFU.EX2 R105, R14 ;  /* 0x0000000e00697308 */ /* 0x0009e40000000800 */
[----:B----4-:R-:W-:Y:S01]  /*eb00*/  FADD.FTZ R14, R11, R12 ;  /* 0x0000000c0b0e7221 */ /* 0x010fe20000010000 */
[----:B------:R-:W-:-:S05]  /*eb10*/  FADD.FTZ R12, R27, R4 ;  /* 0x000000041b0c7221 */ /* 0x000fca0000010000 */
[----:B------:R-:W4:Y:S01]  /*eb20*/  MUFU.EX2 R100, R100 ;  /* 0x0000006400647308 */ /* 0x000f220000000800 */
[----:B0-----:R-:W-:Y:S01]  /*eb30*/  FADD.FTZ R4, R40, R14 ;  /* 0x0000000e28047221 */ /* 0x001fe20000010000 */
[----:B------:R-:W-:-:S04]  /*eb40*/  FADD.FTZ R14, R26, R12 ;  /* 0x0000000c1a0e7221 */ /* 0x000fc80000010000 */
[----:B-1----:R-:W-:Y:S02]  /*eb50*/  FADD.FTZ R14, R25, R14 ;  /* 0x0000000e190e7221 */ /* 0x002fe40000010000 */
[----:B------:R-:W0:Y:S02]  /*eb60*/  MUFU.EX2 R97, R97 ;  /* 0x0000006100617308 */ /* 0x000e240000000800 */
[----:B---3--:R-:W-:-:S06]  /*eb70*/  FADD.FTZ R14, R24, R14 ;  /* 0x0000000e180e7221 */ /* 0x008fcc0000010000 */
[----:B------:R-:W1:Y:S01]  /*eb80*/  MUFU.EX2 R96, R96 ;  /* 0x0000006000607308 */ /* 0x000e620000000800 */
[----:B------:R-:W-:-:S07]  /*eb90*/  FADD.FTZ R14, R0, R14 ;  /* 0x0000000e000e7221 */ /* 0x000fce0000010000 */
[----:B------:R-:W3:Y:S01]  /*eba0*/  MUFU.EX2 R93, R93 ;  /* 0x0000005d005d7308 */ /* 0x000ee20000000800 */
[----:B----4-:R-:W-:-:S07]  /*ebb0*/  FADD.FTZ R14, R100, R14 ;  /* 0x0000000e640e7221 */ /* 0x010fce0000010000 */
[----:B------:R-:W4:Y:S01]  /*ebc0*/  MUFU.EX2 R92, R92 ;  /* 0x0000005c005c7308 */ /* 0x000f220000000800 */
[----:B0-----:R-:W-:-:S07]  /*ebd0*/  FADD.FTZ R14, R97, R14 ;  /* 0x0000000e610e7221 */ /* 0x001fce0000010000 */
[----:B------:R-:W0:Y:S01]  /*ebe0*/  MUFU.EX2 R89, R89 ;  /* 0x0000005900597308 */ /* 0x000e220000000800 */
[----:B-1----:R-:W-:-:S07]  /*ebf0*/  FADD.FTZ R14, R96, R14 ;  /* 0x0000000e600e7221 */ /* 0x002fce0000010000 */
[----:B------:R-:W1:Y:S01]  /*ec00*/  MUFU.EX2 R88, R88 ;  /* 0x0000005800587308 */ /* 0x000e620000000800 */
[----:B---3--:R-:W-:-:S04]  /*ec10*/  FADD.FTZ R14, R93, R14 ;  /* 0x0000000e5d0e7221 */ /* 0x008fc80000010000 */
[----:B----4-:R-:W-:-:S03]  /*ec20*/  FADD.FTZ R14, R92, R14 ;  /* 0x0000000e5c0e7221 */ /* 0x010fc60000010000 */
[----:B------:R-:W-:Y:S01]  /*ec30*/  MUFU.EX2 R83, R13 ;  /* 0x0000000d00537308 */ /* 0x000fe20000000800 */
[----:B0-----:R-:W-:-:S07]  /*ec40*/  FADD.FTZ R14, R89, R14 ;  /* 0x0000000e590e7221 */ /* 0x001fce0000010000 */
[----:B------:R0:W3:Y:S01]  /*ec50*/  MUFU.EX2 R13, R41 ;  /* 0x00000029000d7308 */ /* 0x0000e20000000800 */
[----:B------:R-:W-:Y:S01]  /*ec60*/  F2FP.BF16.F32.PACK_AB R12, R26, R27 ;  /* 0x0000001b1a0c723e */ /* 0x000fe200000010ff */
[----:B0-----:R-:W4:Y:S01]  /*ec70*/  LDL R41, [R1+0x6c] ;  /* 0x00006c0001297983 */ /* 0x001f220000100800 */
[----:B-1----:R-:W-:Y:S01]  /*ec80*/  FADD.FTZ R26, R88, R14 ;  /* 0x0000000e581a7221 */ /* 0x002fe20000010000 */
[----:B------:R-:W-:Y:S02]  /*ec90*/  F2FP.BF16.F32.PACK_AB R14, R24, R25 ;  /* 0x00000019180e723e */ /* 0x000fe400000010ff */
[----:B------:R-:W2:Y:S02]  /*eca0*/  LDL R24, [R1+0x74] ;  /* 0x0000740001187983 */ /* 0x000ea40000100800 */
[----:B------:R-:W0:Y:S08]  /*ecb0*/  MUFU.EX2 R42, R42 ;  /* 0x0000002a002a7308 */ /* 0x000e300000000800 */
[----:B------:R-:W-:Y:S08]  /*ecc0*/  MUFU.EX2 R91, R15 ;  /* 0x0000000f005b7308 */ /* 0x000ff00000000800 */
[----:B------:R-:W1:Y:S01]  /*ecd0*/  MUFU.EX2 R15, R43 ;  /* 0x0000002b000f7308 */ /* 0x000e620000000800 */
[----:B---3--:R-:W-:-:S07]  /*ece0*/  FADD.FTZ R4, R13, R4 ;  /* 0x000000040d047221 */ /* 0x008fce0000010000 */
[----:B------:R-:W3:Y:S01]  /*ecf0*/  MUFU.EX2 R44, R44 ;  /* 0x0000002c002c7308 */ /* 0x000ee20000000800 */
[----:B0-----:R-:W-:-:S07]  /*ed00*/  FADD.FTZ R4, R42, R4 ;  /* 0x000000042a047221 */ /* 0x001fce0000010000 */
[----:B------:R-:W0:Y:S01]  /*ed10*/  MUFU.EX2 R45, R45 ;  /* 0x0000002d002d7308 */ /* 0x000e220000000800 */
[----:B-1----:R-:W-:-:S07]  /*ed20*/  FADD.FTZ R4, R15, R4 ;  /* 0x000000040f047221 */ /* 0x002fce0000010000 */
        /* <DEDUP_REMOVED lines=8> */
[----:B------:R-:W3:Y:S08]  /*edb0*/  MUFU.EX2 R50, R50 ;  /* 0x0000003200327308 */ /* 0x000ef00000000800 */
[----:B------:R-:W3:Y:S01]  /*edc0*/  MUFU.EX2 R85, R85 ;  /* 0x0000005500557308 */ /* 0x000ee20000000800 */
[----:B0-----:R-:W-:-:S07]  /*edd0*/  FADD.FTZ R4, R48, R4 ;  /* 0x0000000430047221 */ /* 0x001fce0000010000 */
[----:B------:R-:W0:Y:S08]  /*ede0*/  MUFU.EX2 R51, R51 ;  /* 0x0000003300337308 */ /* 0x000e300000000800 */
[----:B------:R-:W0:Y:S01]  /*edf0*/  MUFU.EX2 R84, R84 ;  /* 0x0000005400547308 */ /* 0x000e220000000800 */
[----:B-1----:R-:W-:-:S07]  /*ee00*/  FADD.FTZ R4, R49, R4 ;  /* 0x0000000431047221 */ /* 0x002fce0000010000 */
[----:B------:R-:W1:Y:S08]  /*ee10*/  MUFU.EX2 R52, R52 ;  /* 0x0000003400347308 */ /* 0x000e700000000800 */
[----:B------:R-:W1:Y:S01]  /*ee20*/  MUFU.EX2 R81, R81 ;  /* 0x0000005100517308 */ /* 0x000e620000000800 */
[----:B---3--:R-:W-:Y:S01]  /*ee30*/  FADD.FTZ R4, R50, R4 ;  /* 0x0000000432047221 */ /* 0x008fe20000010000 */
[----:B------:R-:W-:-:S06]  /*ee40*/  FADD.FTZ R26, R85, R26 ;  /* 0x0000001a551a7221 */ /* 0x000fcc0000010000 */
[----:B------:R-:W3:Y:S08]  /*ee50*/  MUFU.EX2 R53, R53 ;  /* 0x0000003500357308 */ /* 0x000ef00000000800 */
[----:B------:R-:W3:Y:S01]  /*ee60*/  MUFU.EX2 R36, R36 ;  /* 0x0000002400247308 */ /* 0x000ee20000000800 */
[----:B0-----:R-:W-:Y:S01]  /*ee70*/  FADD.FTZ R4, R51, R4 ;  /* 0x0000000433047221 */ /* 0x001fe20000010000 */
[----:B------:R-:W-:-:S06]  /*ee80*/  FADD.FTZ R26, R84, R26 ;  /* 0x0000001a541a7221 */ /* 0x000fcc0000010000 */
[----:B------:R-:W0:Y:S08]  /*ee90*/  MUFU.EX2 R54, R54 ;  /* 0x0000003600367308 */ /* 0x000e300000000800 */
[----:B------:R-:W0:Y:S01]  /*eea0*/  MUFU.EX2 R30, R30 ;  /* 0x0000001e001e7308 */ /* 0x000e220000000800 */
[----:B-1----:R-:W-:Y:S01]  /*eeb0*/  FADD.FTZ R4, R52, R4 ;  /* 0x0000000434047221 */ /* 0x002fe20000010000 */
[----:B------:R-:W-:-:S06]  /*eec0*/  FADD.FTZ R26, R81, R26 ;  /* 0x0000001a511a7221 */ /* 0x000fcc0000010000 */
        /* <DEDUP_REMOVED lines=16> */
[----:B------:R-:W-:Y:S08]  /*efd0*/  MUFU.EX2 R33, R33 ;  /* 0x0000002100217308 */ /* 0x000ff00000000800 */
[----:B------:R-:W3:Y:S01]  /*efe0*/  MUFU.EX2 R59, R59 ;  /* 0x0000003b003b7308 */ /* 0x000ee20000000800 */
[----:B0-----:R-:W-:Y:S01]  /*eff0*/  FADD.FTZ R25, R57, R4 ;  /* 0x0000000439197221 */ /* 0x001fe20000010000 */
[----:B------:R-:W-:-:S06]  /*f000*/  FADD.FTZ R4, R34, R27 ;  /* 0x0000001b22047221 */ /* 0x000fcc0000010000 */
[----:B------:R-:W0:Y:S01]  /*f010*/  MUFU.EX2 R60, R60 ;  /* 0x0000003c003c7308 */ /* 0x000e220000000800 */
[----:B------:R-:W-:Y:S02]  /*f020*/  F2FP.BF16.F32.PACK_AB R8, R67, R79 ;  /* 0x0000004f4308723e */ /* 0x000fe400000010ff */
[----:B------:R-:W-:Y:S02]  /*f030*/  F2FP.BF16.F32.PACK_AB R10, R65, R66 ;  /* 0x00000042410a723e */ /* 0x000fe400000010ff */
[----:B------:R-:W-:Y:S01]  /*f040*/  F2FP.BF16.F32.PACK_AB R11, R40, R11 ;  /* 0x0000000b280b723e */ /* 0x000fe200000010ff */
[----:B-1----:R-:W-:Y:S01]  /*f050*/  FADD.FTZ R4, R29, R4 ;  /* 0x000000041d047221 */ /* 0x002fe20000010000 */
[----:B------:R-:W-:Y:S01]  /*f060*/  F2FP.BF16.F32.PACK_AB R100, R100, R0 ;  /* 0x000000006464723e */ /* 0x000fe200000010ff */
[----:B------:R-:W-:Y:S01]  /*f070*/  FADD.FTZ R0, R58, R25 ;  /* 0x000000193a007221 */ /* 0x000fe20000010000 */
[----:B------:R-:W3:Y:S01]  /*f080*/  LDL R26, [R1+0x70] ;  /* 0x00007000011a7983 */ /* 0x000ee20000100800 */
[----:B------:R-:W-:-:S02]  /*f090*/  F2FP.BF16.F32.PACK_AB R13, R42, R13 ;  /* 0x0000000d2a0d723e */ /* 0x000fc400000010ff */
[----:B------:R-:W-:Y:S01]  /*f0a0*/  F2FP.BF16.F32.PACK_AB R15, R44, R15 ;  /* 0x0000000f2c0f723e */ /* 0x000fe200000010ff */
[----:B------:R1:W-:Y:S01]  /*f0b0*/  MUFU.EX2 R106, R101 ;  /* 0x00000065006a7308 */ /* 0x0003e20000000800 */
[----:B------:R-:W-:Y:S02]  /*f0c0*/  F2FP.BF16.F32.PACK_AB R102, R96, R97 ;  /* 0x000000616066723e */ /* 0x000fe400000010ff */
[----:B------:R-:W-:Y:S02]  /*f0d0*/  F2FP.BF16.F32.PACK_AB R103, R48, R47 ;  /* 0x0000002f3067723e */ /* 0x000fe400000010ff */
[----:B------:R-:W-:Y:S02]  /*f0e0*/  F2FP.BF16.F32.PACK_AB R92, R92, R93 ;  /* 0x0000005d5c5c723e */ /* 0x000fe400000010ff */
[----:B------:R-:W-:Y:S02]  /*f0f0*/  F2FP.BF16.F32.PACK_AB R93, R50, R49 ;  /* 0x00000031325d723e */ /* 0x000fe400000010ff */
[----:B-1----:R-:W-:-:S02]  /*f100*/  F2FP.BF16.F32.PACK_AB R101, R46, R45 ;  /* 0x0000002d2e65723e */ /* 0x002fc400000010ff */
[----:B------:R-:W-:Y:S02]  /*f110*/  F2FP.BF16.F32.PACK_AB R94, R88, R89 ;  /* 0x00000059585e723e */ /* 0x000fe400000010ff */
[----:B------:R-:W-:Y:S01]  /*f120*/  F2FP.BF16.F32.PACK_AB R95, R52, R51 ;  /* 0x00000033345f723e */ /* 0x000fe200000010ff */
[----:B----4-:R3:W-:Y:S04]  /*f130*/  STSM.16.M88.4 [R41], R8 ;  /* 0x0000000829007844 */ /* 0x0107e80000000200 */
[----:B--2---:R1:W-:Y:S04]  /*f140*/  STSM.16.M88.4 [R39], R12 ;  /* 0x0000000c27007844 */ /* 0x0043e80000000200 */
[----:B------:R-:W-:Y:S01]  /*f150*/  STSM.16.M88.4 [R38], R100 ;  /* 0x0000006426007844 */ /* 0x000fe20000000200 */
[----:B---3--:R-:W-:Y:S01]  /*f160*/  FADD.FTZ R9, R59, R0 ;  /* 0x000000003b097221 */ /* 0x008fe20000010000 */
[----:B------:R-:W-:Y:S01]  /*f170*/  FADD.FTZ R11, R33, R4 ;  /* 0x00000004210b7221 */ /* 0x000fe20000010000 */
[----:B------:R-:W-:-:S02]  /*f180*/  F2FP.BF16.F32.PACK_AB R8, R84, R85 ;  /* 0x000000555408723e */ /* 0x000fc400000010ff */
[----:B0-----:R-:W-:Y:S01]  /*f190*/  FADD.FTZ R0, R60, R9 ;  /* 0x000000093c007221 */ /* 0x001fe20000010000 */
[----:B-1----:R-:W-:Y:S01]  /*f1a0*/  FADD.FTZ R15, R82, R11 ;  /* 0x0000000b520f7221 */ /* 0x002fe20000010000 */
[----:B------:R-:W-:Y:S02]  /*f1b0*/  F2FP.BF16.F32.PACK_AB R9, R54, R53 ;  /* 0x000000353609723e */ /* 0x000fe400000010ff */
[----:B------:R-:W-:Y:S02]  /*f1c0*/  F2FP.BF16.F32.PACK_AB R10, R36, R81 ;  /* 0x00000051240a723e */ /* 0x000fe400000010ff */
[----:B------:R-:W-:Y:S01]  /*f1d0*/  F2FP.BF16.F32.PACK_AB R11, R56, R55 ;  /* 0x00000037380b723e */ /* 0x000fe200000010ff */
[----:B------:R-:W-:Y:S04]  /*f1e0*/  STSM.16.M88.4 [R118+0x24800], R92 ;  /* 0x0248005c76007844 */ /* 0x000fe80000000200 */
[----:B------:R0:W-:Y:S04]  /*f1f0*/  STSM.16.M88.4 [R24], R8 ;  /* 0x0000000818007844 */ /* 0x0001e80000000200 */
[----:B0-----:R-:W2:Y:S01]  /*f200*/  LDL.LU R24, [R1+0x20] ;  /* 0x0000200001187983 */ /* 0x001ea20000300800 */
[----:B------:R-:W0:Y:S08]  /*f210*/  MUFU.EX2 R61, R61 ;  /* 0x0000003d003d7308 */ /* 0x000e300000000800 */
[----:B------:R-:W1:Y:S08]  /*f220*/  MUFU.EX2 R62, R62 ;  /* 0x0000003e003e7308 */ /* 0x000e700000000800 */
[----:B------:R-:W3:Y:S08]  /*f230*/  MUFU.EX2 R32, R32 ;  /* 0x0000002000207308 */ /* 0x000ef00000000800 */
[----:B------:R-:W4:Y:S01]  /*f240*/  MUFU.EX2 R63, R63 ;  /* 0x0000003f003f7308 */ /* 0x000f220000000800 */
[----:B0-----:R-:W-:-:S07]  /*f250*/  FADD.FTZ R13, R61, R0 ;  /* 0x000000003d0d7221 */ /* 0x001fce0000010000 */
[----:B------:R-:W0:Y:S01]  /*f260*/  MUFU.EX2 R68, R68 ;  /* 0x0000004400447308 */ /* 0x000e220000000800 */
[----:B-1----:R-:W-:-:S07]  /*f270*/  FADD.FTZ R0, R62, R13 ;  /* 0x0000000d3e007221 */ /* 0x002fce0000010000 */
[----:B------:R-:W1:Y:S08]  /*f280*/  MUFU.EX2 R28, R28 ;  /* 0x0000001c001c7308 */ /* 0x000e700000000800 */
[----:B------:R-:W1:Y:S01]  /*f290*/  MUFU.EX2 R69, R69 ;  /* 0x0000004500457308 */ /* 0x000e620000000800 */
[----:B---3--:R-:W-:Y:S01]  /*f2a0*/  FADD.FTZ R4, R32, R15 ;  /* 0x0000000f20047221 */ /* 0x008fe20000010000 */
[----:B----4-:R-:W-:-:S06]  /*f2b0*/  FADD.FTZ R13, R63, R0 ;  /* 0x000000003f0d7221 */ /* 0x010fcc0000010000 */
[----:B------:R-:W3:Y:S01]  /*f2c0*/  MUFU.EX2 R70, R70 ;  /* 0x0000004600467308 */ /* 0x000ee20000000800 */
[----:B------:R-:W-:Y:S01]  /*f2d0*/  FADD.FTZ R15, R83, R4 ;  /* 0x00000004530f7221 */ /* 0x000fe20000010000 */
[----:B0-----:R-:W-:-:S06]  /*f2e0*/  FADD.FTZ R0, R68, R13 ;  /* 0x0000000d44007221 */ /* 0x001fcc0000010000 */
[----:B------:R-:W0:Y:S08]  /*f2f0*/  MUFU.EX2 R21, R21 ;  /* 0x0000001500157308 */ /* 0x000e300000000800 */
[----:B------:R-:W4:Y:S01]  /*f300*/  MUFU.EX2 R71, R71 ;  /* 0x0000004700477308 */ /* 0x000f220000000800 */
[----:B-1----:R-:W-:Y:S01]  /*f310*/  FADD.FTZ R15, R28, R15 ;  /* 0x0000000f1c0f7221 */ /* 0x002fe20000010000 */
[----:B------:R-:W-:-:S06]  /*f320*/  FADD.FTZ R25, R69, R0 ;  /* 0x0000000045197221 */ /* 0x000fcc0000010000 */
[----:B------:R-:W1:Y:S01]  /*f330*/  MUFU.EX2 R72, R72 ;  /* 0x0000004800487308 */ /* 0x000e620000000800 */
[----:B------:R-:W-:Y:S01]  /*f340*/  FADD.FTZ R4, R86, R15 ;  /* 0x0000000f56047221 */ /* 0x000fe20000010000 */
[----:B---3--:R-:W-:-:S06]  /*f350*/  FADD.FTZ R0, R70, R25 ;  /* 0x0000001946007221 */ /* 0x008fcc0000010000 */
[----:B------:R-:W3:Y:S08]  /*f360*/  MUFU.EX2 R20, R20 ;  /* 0x0000001400147308 */ /* 0x000ef00000000800 */
[----:B------:R-:W3:Y:S01]  /*f370*/  MUFU.EX2 R73, R73 ;  /* 0x0000004900497308 */ /* 0x000ee20000000800 */
[----:B0-----:R-:W-:Y:S01]  /*f380*/  FADD.FTZ R4, R21, R4 ;  /* 0x0000000415047221 */ /* 0x001fe20000010000 */
[----:B----4-:R-:W-:-:S06]  /*f390*/  FADD.FTZ R11, R71, R0 ;  /* 0x00000000470b7221 */ /* 0x010fcc0000010000 */
[----:B------:R-:W0:Y:S01]  /*f3a0*/  MUFU.EX2 R74, R74 ;  /* 0x0000004a004a7308 */ /* 0x000e220000000800 */
[----:B------:R-:W-:Y:S01]  /*f3b0*/  FADD.FTZ R25, R87, R4 ;  /* 0x0000000457197221 */ /* 0x000fe20000010000 */
[----:B-1----:R-:W-:-:S06]  /*f3c0*/  FADD.FTZ R0, R72, R11 ;  /* 0x0000000b48007221 */ /* 0x002fcc0000010000 */
[----:B------:R-:W1:Y:S01]  /*f3d0*/  MUFU.EX2 R75, R75 ;  /* 0x0000004b004b7308 */ /* 0x000e620000000800 */
[----:B---3--:R-:W-:Y:S01]  /*f3e0*/  FADD.FTZ R27, R20, R25 ;  /* 0x00000019141b7221 */ /* 0x008fe20000010000 */
[----:B------:R-:W-:-:S06]  /*f3f0*/  FADD.FTZ R25, R73, R0 ;  /* 0x0000000049197221 */ /* 0x000fcc0000010000 */
[----:B------:R-:W3:Y:S01]  /*f400*/  MUFU.EX2 R76, R76 ;  /* 0x0000004c004c7308 */ /* 0x000ee20000000800 */
[----:B------:R-:W-:Y:S01]  /*f410*/  FADD.FTZ R4, R90, R27 ;  /* 0x0000001b5a047221 */ /* 0x000fe20000010000 */
[----:B0-----:R-:W-:-:S06]  /*f420*/  FADD.FTZ R0, R74, R25 ;  /* 0x000000194a007221 */ /* 0x001fcc0000010000 */
[----:B------:R-:W0:Y:S01]  /*f430*/  MUFU.EX2 R77, R77 ;  /* 0x0000004d004d7308 */ /* 0x000e220000000800 */
[----:B------:R-:W-:Y:S01]  /*f440*/  FADD.FTZ R27, R91, R4 ;  /* 0x000000045b1b7221 */ /* 0x000fe20000010000 */
[----:B------:R-:W-:Y:S01]  /*f450*/  F2FP.BF16.F32.PACK_AB R12, R35, R30 ;  /* 0x0000001e230c723e */ /* 0x000fe200000010ff */
[----:B-1----:R-:W-:-:S05]  /*f460*/  FADD.FTZ R25, R75, R0 ;  /* 0x000000004b197221 */ /* 0x002fca0000010000 */
[----:B------:R-:W1:Y:S01]  /*f470*/  MUFU.EX2 R78, R78 ;  /* 0x0000004e004e7308 */ /* 0x000e620000000800 */
[----:B------:R-:W-:Y:S02]  /*f480*/  F2FP.BF16.F32.PACK_AB R13, R58, R57 ;  /* 0x000000393a0d723e */ /* 0x000fe400000010ff */
[----:B------:R-:W-:Y:S02]  /*f490*/  F2FP.BF16.F32.PACK_AB R14, R34, R31 ;  /* 0x0000001f220e723e */ /* 0x000fe400000010ff */
[----:B------:R-:W-:-:S03]  /*f4a0*/  F2FP.BF16.F32.PACK_AB R15, R60, R59 ;  /* 0x0000003b3c0f723e */ /* 0x000fc600000010ff */
[----:B------:R-:W4:Y:S01]  /*f4b0*/  MUFU.EX2 R107, R104 ;  /* 0x00000068006b7308 */ /* 0x000f220000000800 */
[----:B------:R-:W-:Y:S02]  /*f4c0*/  F2FP.BF16.F32.PACK_AB R8, R33, R29 ;  /* 0x0000001d2108723e */ /* 0x000fe400000010ff */
[----:B------:R-:W-:Y:S02]  /*f4d0*/  F2FP.BF16.F32.PACK_AB R9, R62, R61 ;  /* 0x0000003d3e09723e */ /* 0x000fe400000010ff */
[----:B------:R-:W-:-:S03]  /*f4e0*/  F2FP.BF16.F32.PACK_AB R10, R32, R82 ;  /* 0x00000052200a723e */ /* 0x000fc600000010ff */
[----:B------:R-:W4:Y:S01]  /*f4f0*/  MUFU.EX2 R110, R110 ;  /* 0x0000006e006e7308 */ /* 0x000f220000000800 */
[----:B------:R-:W-:Y:S01]  /*f500*/  F2FP.BF16.F32.PACK_AB R11, R68, R63 ;  /* 0x0000003f440b723e */ /* 0x000fe200000010ff */
[----:B------:R-:W-:Y:S01]  /*f510*/  FADD.FTZ R4, R98, R27 ;  /* 0x0000001b62047221 */ /* 0x000fe20000010000 */
[----:B---3--:R-:W-:Y:S01]  /*f520*/  FADD.FTZ R0, R76, R25 ;  /* 0x000000194c007221 */ /* 0x008fe20000010000 */
[----:B------:R-:W-:Y:S04]  /*f530*/  STSM.16.M88.4 [R39+0x6000], R12 ;  /* 0x0060000c27007844 */ /* 0x000fe80000000200 */
[----:B------:R-:W3:Y:S01]  /*f540*/  MUFU.EX2 R108, R108 ;  /* 0x0000006c006c7308 */ /* 0x000ee20000000800 */
[----:B------:R0:W-:Y:S07]  /*f550*/  STSM.16.M88.4 [R38+0x6000], R8 ;  /* 0x0060000826007844 */ /* 0x0001ee0000000200 */
[----:B------:R-:W3:Y:S08]  /*f560*/  MUFU.EX2 R111, R111 ;  /* 0x0000006f006f7308 */ /* 0x000ef00000000800 */
[----:B------:R-:W3:Y:S01]  /*f570*/  MUFU.EX2 R116, R116 ;  /* 0x0000007400747308 */ /* 0x000ee20000000800 */
[----:B0-----:R-:W-:Y:S01]  /*f580*/  FADD.FTZ R11, R105, R4 ;  /* 0x00000004690b7221 */ /* 0x001fe20000010000 */
[----:B------:R-:W-:-:S03]  /*f590*/  FADD.FTZ R9, R77, R0 ;  /* 0x000000004d097221 */ /* 0x000fc60000010000 */
[----:B------:R-:W-:-:S03]  /*f5a0*/  FADD.FTZ R0, R106, R11 ;  /* 0x0000000b6a007221 */ /* 0x000fc60000010000 */
[----:B------:R-:W0:Y:S01]  /*f5b0*/  MUFU.EX2 R109, R109 ;  /* 0x0000006d006d7308 */ /* 0x000e220000000800 */
[----:B-1----:R-:W-:Y:S01]  /*f5c0*/  FADD.FTZ R9, R78, R9 ;  /* 0x000000094e097221 */ /* 0x002fe20000010000 */
[----:B----4-:R-:W-:-:S06]  /*f5d0*/  FADD.FTZ R11, R107, R0 ;  /* 0x000000006b0b7221 */ /* 0x010fcc0000010000 */
[----:B------:R-:W-:Y:S01]  /*f5e0*/  MUFU.EX2 R99, R112 ;  /* 0x0000007000637308 */ /* 0x000fe20000000800 */
[----:B------:R-:W-:-:S07]  /*f5f0*/  FADD.FTZ R0, R110, R9 ;  /* 0x000000096e007221 */ /* 0x000fce0000010000 */
[----:B------:R-:W-:Y:S08]  /*f600*/  MUFU.EX2 R104, R113 ;  /* 0x0000007100687308 */ /* 0x000ff00000000800 */
[----:B------:R-:W1:Y:S08]  /*f610*/  MUFU.EX2 R115, R115 ;  /* 0x0000007300737308 */ /* 0x000e700000000800 */
[----:B------:R-:W-:Y:S08]  /*f620*/  MUFU.EX2 R117, R117 ;  /* 0x0000007500757308 */ /* 0x000ff00000000800 */
[----:B------:R-:W4:Y:S01]  /*f630*/  MUFU.EX2 R114, R114 ;  /* 0x0000007200727308 */ /* 0x000f220000000800 */
[----:B---3--:R-:W-:Y:S01]  /*f640*/  FADD.FTZ R4, R108, R11 ;  /* 0x0000000b6c047221 */ /* 0x008fe20000010000 */
[----:B------:R-:W-:Y:S01]  /*f650*/  FADD.FTZ R11, R111, R0 ;  /* 0x000000006f0b7221 */ /* 0x000fe20000010000 */
[----:B------:R-:W-:-:S02]  /*f660*/  F2FP.BF16.F32.PACK_AB R28, R28, R83 ;  /* 0x000000531c1c723e */ /* 0x000fc400000010ff */
[----:B------:R-:W-:Y:S01]  /*f670*/  F2FP.BF16.F32.PACK_AB R29, R70, R69 ;  /* 0x00000045461d723e */ /* 0x000fe200000010ff */
[----:B------:R-:W-:Y:S01]  /*f680*/  FADD.FTZ R0, R116, R11 ;  /* 0x0000000b74007221 */ /* 0x000fe20000010000 */
[----:B------:R-:W-:Y:S02]  /*f690*/  F2FP.BF16.F32.PACK_AB R30, R21, R86 ;  /* 0x00000056151e723e */ /* 0x000fe400000010ff */
[----:B------:R-:W-:Y:S02]  /*f6a0*/  F2FP.BF16.F32.PACK_AB R31, R72, R71 ;  /* 0x00000047481f723e */ /* 0x000fe400000010ff */
[----:B------:R-:W-:Y:S01]  /*f6b0*/  F2FP.BF16.F32.PACK_AB R90, R91, R90 ;  /* 0x0000005a5b5a723e */ /* 0x000fe200000010ff */
[----:B0-----:R-:W-:Y:S01]  /*f6c0*/  FADD.FTZ R4, R109, R4 ;  /* 0x000000046d047221 */ /* 0x001fe20000010000 */
[----:B------:R-:W-:Y:S02]  /*f6d0*/  F2FP.BF16.F32.PACK_AB R88, R20, R87 ;  /* 0x000000571458723e */ /* 0x000fe400000010ff */
[----:B------:R-:W-:-:S02]  /*f6e0*/  F2FP.BF16.F32.PACK_AB R89, R74, R73 ;  /* 0x000000494a59723e */ /* 0x000fc400000010ff */
[----:B------:R-:W-:Y:S02]  /*f6f0*/  F2FP.BF16.F32.PACK_AB R91, R76, R75 ;  /* 0x0000004b4c5b723e */ /* 0x000fe400000010ff */
[----:B------:R-:W-:Y:S02]  /*f700*/  F2FP.BF16.F32.PACK_AB R8, R105, R98 ;  /* 0x000000626908723e */ /* 0x000fe400000010ff */
[----:B------:R-:W-:Y:S02]  /*f710*/  F2FP.BF16.F32.PACK_AB R9, R78, R77 ;  /* 0x0000004d4e09723e */ /* 0x000fe400000010ff */
[----:B------:R-:W-:Y:S02]  /*f720*/  F2FP.BF16.F32.PACK_AB R10, R107, R106 ;  /* 0x0000006a6b0a723e */ /* 0x000fe400000010ff */
[----:B------:R-:W-:Y:S02]  /*f730*/  F2FP.BF16.F32.PACK_AB R11, R111, R110 ;  /* 0x0000006e6f0b723e */ /* 0x000fe400000010ff */
[----:B------:R-:W-:-:S02]  /*f740*/  F2FP.BF16.F32.PACK_AB R108, R109, R108 ;  /* 0x0000006c6d6c723e */ /* 0x000fc400000010ff */
[C---:B-1----:R-:W-:Y:S02]  /*f750*/  F2FP.BF16.F32.PACK_AB R109, R115.reuse, R116 ;  /* 0x00000074736d723e */ /* 0x042fe400000010ff */
[----:B------:R-:W-:Y:S02]  /*f760*/  F2FP.BF16.F32.PACK_AB R110, R104, R99 ;  /* 0x00000063686e723e */ /* 0x000fe400000010ff */
[----:B----4-:R-:W-:Y:S01]  /*f770*/  F2FP.BF16.F32.PACK_AB R111, R114, R117 ;  /* 0x00000075726f723e */ /* 0x010fe200000010ff */
[----:B------:R-:W-:Y:S04]  /*f780*/  STSM.16.M88.4 [R118+0x2a800], R28 ;  /* 0x02a8001c76007844 */ /* 0x000fe80000000200 */
[----:B------:R-:W-:Y:S04]  /*f790*/  STSM.16.M88.4 [R26], R88 ;  /* 0x000000581a007844 */ /* 0x000fe80000000200 */
[----:B------:R-:W-:Y:S04]  /*f7a0*/  STSM.16.M88.4 [R39+0xc000], R8 ;  /* 0x00c0000827007844 */ /* 0x000fe80000000200 */
[----:B------:R-:W-:Y:S01]  /*f7b0*/  STSM.16.M88.4 [R38+0xc000], R108 ;  /* 0x00c0006c26007844 */ /* 0x000fe20000000200 */
[----:B------:R-:W-:Y:S01]  /*f7c0*/  @!PT LDS RZ, [RZ] ;  /* 0x00000000fffff984 */ /* 0x000fe20000000800 */
[----:B------:R-:W-:Y:S01]  /*f7d0*/  @!PT LDS RZ, [RZ] ;  /* 0x00000000fffff984 */ /* 0x000fe20000000800 */
[----:B------:R-:W-:Y:S01]  /*f7e0*/  @!PT LDS RZ, [RZ] ;  /* 0x00000000fffff984 */ /* 0x000fe20000000800 */
[----:B------:R-:W-:Y:S01]  /*f7f0*/  @!PT LDS RZ, [RZ] ;  /* 0x00000000fffff984 */ /* 0x000fe20000000800 */
[----:B------:R0:W-:Y:S06]  /*f800*/  MEMBAR.ALL.CTA ;  /* 0x0000000000007992 */ /* 0x0001ec0000008000 */
[----:B0-----:R-:W0:Y:S01]  /*f810*/  FENCE.VIEW.ASYNC.S ;  /* 0x00000000000073c6 */ /* 0x001e220000000000 */
[----:B------:R-:W-:-:S04]  /*f820*/  FADD.FTZ R0, R115, R0 ;  /* 0x0000000073007221 */ /* 0x000fc80000010000 */
[----:B------:R-:W-:-:S04]  /*f830*/  FADD.FTZ R0, R117, R0 ;  /* 0x0000000075007221 */ /* 0x000fc80000010000 */
[----:B------:R-:W-:Y:S01]  /*f840*/  FADD.FTZ R0, R114, R0 ;  /* 0x0000000072007221 */ /* 0x000fe20000010000 */
[----:B------:R-:W-:-:S04]  /*f850*/  FADD.FTZ R13, R99, R4 ;  /* 0x00000004630d7221 */ /* 0x000fc80000010000 */
[----:B------:R1:W-:Y:S01]  /*f860*/  STL [R1+0x24], R0 ;  /* 0x0000240001007387 */ /* 0x0003e20000100800 */
[C---:B--2---:R-:W-:Y:S01]  /*f870*/  ISETP.GT.AND P2, PT, R24.reuse, RZ, PT ;  /* 0x000000ff1800720c */ /* 0x044fe20003f44270 */
[----:B-1----:R-:W-:Y:S02]  /*f880*/  VIADD R0, R24, 0xffffffff ;  /* 0xffffffff18007836 */ /* 0x002fe40000000000 */
[----:B------:R1:W5:Y:S01]  /*f890*/  LDL R8, [R1+0x28] ;  /* 0x0000280001087983 */ /* 0x0003620000100800 */
        /* <DEDUP_REMOVED lines=32> */
[----:B------:R2:W-:Y:S01]  /*faa0*/  STL [R1+0x20], R0 ;  /* 0x0000200001007387 */ /* 0x0005e20000100800 */
[----:B------:R-:W-:Y:S01]  /*fab0*/  FADD.FTZ R4, R104, R13 ;  /* 0x0000000d68047221 */ /* 0x000fe20000010000 */
[----:B------:R-:W-:-:S02]  /*fac0*/  IMAD.MOV.U32 R3, RZ, RZ, R37 ;  /* 0x000000ffff037224 */ /* 0x000fc400078e0025 */
[----:B------:R-:W-:Y:S02]  /*fad0*/  IMAD.MOV.U32 R7, RZ, RZ, R5 ;  /* 0x000000ffff077224 */ /* 0x000fe400078e0005 */
[----:B--2---:R-:W-:Y:S01]  /*fae0*/  IMAD.MOV.U32 R0, RZ, RZ, R22 ;  /* 0x000000ffff007224 */ /* 0x004fe200078e0016 */
[----:B0-----:R-:W-:Y:S01]  /*faf0*/  NOP ;  /* 0x0000000000007918 */ /* 0x001fe20000000000 */
[----:B-1----:R-:W-:Y:S05]  /*fb00*/  @P2 BRA `(.L_x_421) ;  /* 0xffffffc000d02947 */ /* 0x002fea000383ffff */
.L_x_411:
[----:B------:R-:W-:Y:S05]  /*fb10*/  WARPSYNC.ALL ;  /* 0x0000000000007948 */ /* 0x000fea0003800000 */
[----:B------:R-:W-:Y:S06]  /*fb20*/  BAR.ARV 0x8, 0x1a0 ;  /* 0x0206800000007b1d */ /* 0x000fec0000002000 */
[----:B------:R-:W-:Y:S05]  /*fb30*/  @!P0 BRA `(.L_x_422) ;  /* 0x0000000000048947 */ /* 0x000fea0003800000 */
[----:B------:R-:W-:Y:S01]  /*fb40*/  BPT.TRAP 0x1 ;  /* 0x000000040000795c */ /* 0x000fe20000300000 */
.L_x_422:
[----:B------:R-:W2:Y:S01]  /*fb50*/  LDL R0, [R1+0x28] ;  /* 0x0000280001007983 */ /* 0x000ea20000100800 */
[----:B------:R-:W-:Y:S01]  /*fb60*/  IMAD R11, R22, 0x8, R2 ;  /* 0x00000008160b7824 */ /* 0x000fe200078e0202 */
[----:B--2---:R-:W-:-:S04]  /*fb70*/  SHF.L.U32 R0, R0, 0x1f, RZ ;  /* 0x0000001f00007819 */ /* 0x004fc800000006ff */
[----:B------:R0:W1:Y:S01]  /*fb80*/  SYNCS.PHASECHK.TRANS64.TRYWAIT P2, [R11+URZ+0x30850], R0 ;  /* 0x030850000b0075a7 */ /* 0x000062000804017f */
[----:B------:R-:W-:Y:S05]  /*fb90*/  @!P0 BRA `(.L_x_423) ;  /* 0x0000000000048947 */ /* 0x000fea0003800000 */
[----:B------:R-:W-:Y:S01]  /*fba0*/  BPT.TRAP 0x1 ;  /* 0x000000040000795c */ /* 0x000fe20000300000 */
.L_x_423:
[----:B------:R-:W2:Y:S01]  /*fbb0*/  LDL.LU R3, [R1+0x5c] ;  /* 0x00005c0001037983 */ /* 0x000ea20000300800 */
[----:B------:R-:W-:-:S05]  /*fbc0*/  VIADD R2, R2, 0x400 ;  /* 0x0000040002027836 */ /* 0x000fca0000000000 */
[----:B------:R-:W-:-:S04]  /*fbd0*/  SHF.R.U32.HI R2, RZ, 0x4, R2 ;  /* 0x00000004ff027819 */ /* 0x000fc80000011602 */
[----:B------:R-:W-:Y:S02]  /*fbe0*/  LOP3.LUT R9, R2, 0x3fff, RZ, 0xc0, !PT ;  /* 0x00003fff02097812 */ /* 0x000fe400078ec0ff */
[----:B--2---:R-:W-:-:S04]  /*fbf0*/  IADD3 R3, R3, 0x1e800, RZ ;  /* 0x0001e80003037810 */ /* 0x004fc80007ffe0ff */
[----:B------:R-:W-:-:S04]  /*fc00*/  SHF.R.U32.HI R3, RZ, 0x4, R3 ;  /* 0x00000004ff037819 */ /* 0x000fc80000011603 */
[----:B------:R-:W-:Y:S01]  /*fc10*/  LOP3.LUT R3, R3, 0x3fff, RZ, 0xc0, !PT ;  /* 0x00003fff03037812 */ /* 0x000fe200078ec0ff */
[----:B-1----:R-:W-:Y:S06]  /*fc20*/  @P2 BRA `(.L_x_424) ;  /* 0x0000000000082947 */ /* 0x002fec0003800000 */
[----:B------:R-:W1:Y:S02]  /*fc30*/  SYNCS.PHASECHK.TRANS64.TRYWAIT P0, [R11+URZ+0x30850], R0 ;  /* 0x030850000b0075a7 */ /* 0x000e64000800017f */
[----:B-1----:R-:W-:Y:S05]  /*fc40*/  @!P0 BRA `(.L_x_425) ;  /* 0x00000078004c8947 */ /* 0x002fea0003800000 */
.L_x_424:
[----:B------:R-:W-:Y:S01]  /*fc50*/  LOP3.LUT R2, R3, 0x10000, RZ, 0xfc, !PT ;  /* 0x0001000003027812 */ /* 0x000fe200078efcff */
[----:B-----5:R-:W-:Y:S01]  /*fc60*/  IMAD R8, R22, 0x600, R9 ;  /* 0x0000060016087824 */ /* 0x020fe200078e0209 */
[----:B------:R-:W0:Y:S01]  /*fc70*/  LDL.LU R10, [R1+0x24] ;  /* 0x00002400010a7983 */ /* 0x000e220000300800 */
[----:B------:R-:W-:Y:S02]  /*fc80*/  IMAD.MOV.U32 R3, RZ, RZ, 0x40000040 ;  /* 0x40000040ff037424 */ /* 0x000fe400078e00ff */
[----:B------:R-:W-:Y:S01]  /*fc90*/  IMAD.MOV.U32 R9, RZ, RZ, 0x40000040 ;  /* 0x40000040ff097424 */ /* 0x000fe200078e00ff */
[----:B------:R-:W-:Y:S05]  /*fca0*/  WARPSYNC.ALL ;  /* 0x0000000000007948 */ /* 0x000fea0003800000 */
[C---:B------:R-:W-:Y:S01]  /*fcb0*/  R2UR UR4, R2.reuse ;  /* 0x00000000020472ca */ /* 0x040fe200000e0000 */
[----:B------:R-:W-:Y:S01]  /*fcc0*/  VIADD R14, R2, 0x2 ;  /* 0x00000002020e7836 */ /* 0x000fe20000000000 */
[----:B------:R-:W-:Y:S01]  /*fcd0*/  R2UR UR5, R3 ;  /* 0x00000000030572ca */ /* 0x000fe200000e0000 */
[C---:B------:R-:W-:Y:S01]  /*fce0*/  VIADD R12, R8.reuse, 0x80 ;  /* 0x00000080080c7836 */ /* 0x040fe20000000000 */
[----:B------:R-:W-:Y:S01]  /*fcf0*/  R2UR UR6, R8 ;  /* 0x00000000080672ca */ /* 0x000fe200000e0000 */
[----:B------:R-:W-:Y:S01]  /*fd00*/  IMAD.MOV.U32 R15, RZ, RZ, 0x40000040 ;  /* 0x40000040ff0f7424 */ /* 0x000fe200078e00ff */
[----:B------:R-:W-:Y:S01]  /*fd10*/  R2UR UR7, R9 ;  /* 0x00000000090772ca */ /* 0x000fe200000e0000 */
[----:B------:R-:W-:Y:S01]  /*fd20*/  WARPGROUP.ARRIVE ;  /* 0x00000000000079c5 */ /* 0x000fe20000000000 */
[----:B------:R-:W-:Y:S01]  /*fd30*/  IMAD.MOV.U32 R13, RZ, RZ, 0x40000040 ;  /* 0x40000040ff0d7424 */ /* 0x000fe200078e00ff */
[----:B------:R-:W2:Y:S01]  /*fd40*/  LDL.LU R20, [R1+0x28] ;  /* 0x0000280001147983 */ /* 0x000ea20000300800 */
[----:B------:R-:W-:Y:S01]  /*fd50*/  IMAD.MOV.U32 R28, RZ, RZ, RZ ;  /* 0x000000ffff1c7224 */ /* 0x000fe200078e00ff */
[----:B------:R-:W-:Y:S01]  /*fd60*/  IADD3 R22, R22, 0x1, RZ ;  /* 0x0000000116167810 */ /* 0x000fe20007ffe0ff */
[----:B------:R-:W-:Y:S01]  /*fd70*/  IMAD.MOV.U32 R3, RZ, RZ, 0x40000040 ;  /* 0x40000040ff037424 */ /* 0x000fe200078e00ff */
[----:B------:R-:W3:Y:S01]  /*fd80*/  SHFL.BFLY PT, R7, R4, 0x2, 0x1f ;  /* 0x0c401f0004077f89 */ /* 0x000ee200000e0000 */
[----:B------:R-:W-:Y:S01]  /*fd90*/  IMAD.MOV.U32 R9, RZ, RZ, 0x40000040 ;  /* 0x40000040ff097424 */ /* 0x000fe200078e00ff */
[----:B------:R-:W-:-:S04]  /*fda0*/  ISETP.NE.AND P0, PT, R22, 0x2, PT ;  /* 0x000000021600780c */ /* 0x000fc80003f05270 */
[----:B------:R-:W-:Y:S01]  /*fdb0*/  HGMMA.64x64x16.F32.BF16 R120, gdesc[UR4].tnspB, R120, gsb0 ;  /* 0x40e00000047879f0 */ /* 0x000fe20008001878 */
[----:B------:R-:W-:Y:S02]  /*fdc0*/  R2UR UR4, R14 ;  /* 0x000000000e0472ca */ /* 0x000fe400000e0000 */
[----:B------:R-:W-:Y:S01]  /*fdd0*/  R2UR UR5, R15 ;  /* 0x000000000f0572ca */ /* 0x000fe200000e0000 */
[----:B------:R-:W-:Y:S01]  /*fde0*/  IMAD.MOV.U32 R15, RZ, RZ, 0x40000040 ;  /* 0x40000040ff0f7424 */ /* 0x000fe200078e00ff */
[----:B------:R-:W-:Y:S01]  /*fdf0*/  R2UR UR6, R12 ;  /* 0x000000000c0672ca */ /* 0x000fe200000e0000 */
[----:B------:R-:W-:Y:S01]  /*fe00*/  VIADD R12, R8, 0x100 ;  /* 0x00000100080c7836 */ /* 0x000fe20000000000 */
[----:B------:R-:W-:Y:S01]  /*fe10*/  R2UR UR7, R13 ;  /* 0x000000000d0772ca */ /* 0x000fe200000e0000 */
[----:B------:R-:W-:Y:S01]  /*fe20*/  IMAD.MOV.U32 R13, RZ, RZ, 0x40000040 ;  /* 0x40000040ff0d7424 */ /* 0x000fe200078e00ff */
[----:B------:R-:W-:Y:S01]  /*fe30*/  IADD3 R14, R2, 0x4, RZ ;  /* 0x00000004020e7810 */ /* 0x000fe20007ffe0ff */
[----:B---3--:R-:W-:Y:S01]  /*fe40*/  FADD.FTZ R7, R7, R4 ;  /* 0x0000000407077221 */ /* 0x008fe20000010000 */
[----:B------:R-:W-:-:S02]  /*fe50*/  WARPGROUP.DEPBAR.LE gsb0, 0x0 ;  /* 0x00008000000079c5 */ /* 0x000fc40000010000 */
[----:B------:R-:W-:-:S07]  /*fe60*/  WARPGROUP.ARRIVE ;  /* 0x00000000000079c5 */ /* 0x000fce0000000000 */
[----:B------:R-:W-:Y:S01]  /*fe70*/  HGMMA.64x64x16.F32.BF16 R120, gdesc[UR4].tnspB, R120, gsb0 ;  /* 0x40e00000047879f0 */ /* 0x000fe20008001878 */
[----:B------:R-:W-:Y:S01]  /*fe80*/  R2UR UR4, R14 ;  /* 0x000000000e0472ca */ /* 0x000fe200000e0000 */
[----:B------:R-:W-:Y:S01]  /*fe90*/  VIADD R14, R2, 0x6 ;  /* 0x00000006020e7836 */ /* 0x000fe20000000000 */
[----:B------:R-:W-:Y:S01]  /*fea0*/  R2UR UR5, R15 ;  /* 0x000000000f0572ca */ /* 0x000fe200000e0000 */
[----:B------:R-:W-:Y:S01]  /*feb0*/  IMAD.MOV.U32 R15, RZ, RZ, 0x40000040 ;  /* 0x40000040ff0f7424 */ /* 0x000fe200078e00ff */
[----:B------:R-:W-:Y:S01]  /*fec0*/  R2UR UR6, R12 ;  /* 0x000000000c0672ca */ /* 0x000fe200000e0000 */
[----:B------:R-:W-:Y:S01]  /*fed0*/  VIADD R12, R8, 0x180 ;  /* 0x00000180080c7836 */ /* 0x000fe20000000000 */
[----:B------:R-:W-:Y:S01]  /*fee0*/  R2UR UR7, R13 ;  /* 0x000000000d0772ca */ /* 0x000fe200000e0000 */
[----:B------:R-:W-:Y:S01]  /*fef0*/  IMAD.MOV.U32 R13, RZ, RZ, 0x40000040 ;  /* 0x40000040ff0d7424 */ /* 0x000fe200078e00ff */
[----:B------:R-:W-:Y:S02]  /*ff00*/  WARPGROUP.DEPBAR.LE gsb0, 0x0 ;  /* 0x00008000000079c5 */ /* 0x000fe40000010000 */
[----:B------:R-:W-:-:S09]  /*ff10*/  WARPGROUP.ARRIVE ;  /* 0x00000000000079c5 */ /* 0x000fd20000000000 */
        /* <DEDUP_REMOVED lines=9> */
[----:B------:R-:W-:-:S02]  /*ffb0*/  WARPGROUP.DEPBAR.LE gsb0, 0x0 ;  /* 0x00008000000079c5 */ /* 0x000fc40000010000 */
[----:B------:R-:W-:-:S08]  /*ffc0*/  WARPGROUP.ARRIVE ;  /* 0x00000000000079c5 */ /* 0x000fd00000000000 */
        /* <DEDUP_REMOVED lines=9> */
[----:B01----:R-:W0:Y:S01]  /*10060*/  SHFL.BFLY PT, R0, R10, 0x2, 0x1f ;  /* 0x0c401f000a007f89 */ /* 0x003e2200000e0000 */
[----:B------:R-:W-:-:S02]  /*10070*/  WARPGROUP.DEPBAR.LE gsb0, 0x0 ;  /* 0x00008000000079c5 */ /* 0x000fc40000010000 */
[----:B------:R-:W-:-:S08]  /*10080*/  WARPGROUP.ARRIVE ;  /* 0x00000000000079c5 */ /* 0x000fd00000000000 */
        /* <DEDUP_REMOVED lines=52> */
[C---:B------:R-:W-:Y:S01]  /*103d0*/  IADD3 R14, R2.reuse, 0xc04, RZ ;  /* 0x00000c04020e7810 */ /* 0x040fe20007ffe0ff */
[----:B------:R-:W-:-:S02]  /*103e0*/  VIADD R2, R2, 0xc06 ;  /* 0x00000c0602027836 */ /* 0x000fc40000000000 */
[----:B------:R-:W-:Y:S01]  /*103f0*/  VIADD R8, R8, 0x580 ;  /* 0x0000058008087836 */ /* 0x000fe20000000000 */
[----:B------:R-:W-:Y:S02]  /*10400*/  WARPGROUP.DEPBAR.LE gsb0, 0x0 ;  /* 0x00008000000079c5 */ /* 0x000fe40000010000 */
[----:B------:R-:W-:-:S06]  /*10410*/  WARPGROUP.ARRIVE ;  /* 0x00000000000079c5 */ /* 0x000fcc0000000000 */
[----:B------:R-:W-:Y:S01]  /*10420*/  HGMMA.64x64x16.F32.BF16 R120, gdesc[UR4].tnspB, R120, gsb0 ;  /* 0x40e00000047879f0 */ /* 0x000fe20008001878 */
[----:B------:R-:W-:Y:S02]  /*10430*/  R2UR UR4, R14 ;  /* 0x000000000e0472ca */ /* 0x000fe400000e0000 */
[----:B------:R-:W-:Y:S02]  /*10440*/  R2UR UR5, R15 ;  /* 0x000000000f0572ca */ /* 0x000fe400000e0000 */
[----:B------:R-:W-:Y:S02]  /*10450*/  R2UR UR6, R12 ;  /* 0x000000000c0672ca */ /* 0x000fe400000e0000 */
[----:B------:R-:W-:Y:S01]  /*10460*/  R2UR UR7, R13 ;  /* 0x000000000d0772ca */ /* 0x000fe200000e0000 */
[----:B------:R-:W-:Y:S02]  /*10470*/  WARPGROUP.DEPBAR.LE gsb0, 0x0 ;  /* 0x00008000000079c5 */ /* 0x000fe40000010000 */
[----:B------:R-:W-:-:S10]  /*10480*/  WARPGROUP.ARRIVE ;  /* 0x00000000000079c5 */ /* 0x000fd40000000000 */
[----:B------:R-:W-:Y:S01]  /*10490*/  HGMMA.64x64x16.F32.BF16 R120, gdesc[UR4].tnspB, R120, gsb0 ;  /* 0x40e00000047879f0 */ /* 0x000fe20008001878 */
[----:B------:R-:W-:Y:S01]  /*104a0*/  R2UR UR4, R2 ;  /* 0x00000000020472ca */ /* 0x000fe200000e0000 */
[----:B0-----:R-:W-:Y:S01]  /*104b0*/  FADD.FTZ R2, R0, R10 ;  /* 0x0000000a00027221 */ /* 0x001fe20000010000 */
[----:B------:R-:W-:Y:S01]  /*104c0*/  R2UR UR5, R3 ;  /* 0x00000000030572ca */ /* 0x000fe200000e0000 */
[----:B------:R-:W0:Y:S01]  /*104d0*/  SHFL.BFLY PT, R0, R7, 0x1, 0x1f ;  /* 0x0c201f0007007f89 */ /* 0x000e2200000e0000 */
[----:B------:R-:W-:Y:S02]  /*104e0*/  R2UR UR6, R8 ;  /* 0x00000000080672ca */ /* 0x000fe400000e0000 */
[----:B------:R-:W-:Y:S01]  /*104f0*/  R2UR UR7, R9 ;  /* 0x00000000090772ca */ /* 0x000fe200000e0000 */
[----:B------:R-:W1:Y:S01]  /*10500*/  SHFL.BFLY PT, R3, R2, 0x1, 0x1f ;  /* 0x0c201f0002037f89 */ /* 0x000e6200000e0000 */
[----:B0-----:R-:W-:Y:S01]  /*10510*/  FADD.FTZ R10, R7, R0 ;  /* 0x00000000070a7221 */ /* 0x001fe20000010000 */
[----:B------:R-:W-:Y:S01]  /*10520*/  SEL R0, RZ, 0x1, P0 ;  /* 0x00000001ff007807 */ /* 0x000fe20000000000 */
[----:B-1----:R-:W-:-:S03]  /*10530*/  FADD.FTZ R13, R2, R3 ;  /* 0x00000003020d7221 */ /* 0x002fc60000010000 */
[----:B------:R-:W-:Y:S02]  /*10540*/  FSETP.NE.FTZ.AND P2, PT, R10, RZ, PT ;  /* 0x000000ff0a00720b */ /* 0x000fe40003f55000 */
[----:B--2---:R-:W-:Y:S02]  /*10550*/  LOP3.LUT R20, R20, R0, RZ, 0x3c, !PT ;  /* 0x0000000014147212 */ /* 0x004fe400078e3cff */
[----:B------:R-:W-:-:S09]  /*10560*/  FSETP.NE.FTZ.AND P3, PT, R13, RZ, PT ;  /* 0x000000ff0d00720b */ /* 0x000fd20003f75000 */
[----:B------:R-:W-:Y:S08]  /*10570*/  @P2 MUFU.LG2 R4, R10 ;  /* 0x0000000a00042308 */ /* 0x000ff00000000c00 */
[----:B------:R0:W-:Y:S01]  /*10580*/  @P2 MUFU.RCP R28, R10 ;  /* 0x0000000a001c2308 */ /* 0x0001e20000001000 */
[----:B------:R-:W-:Y:S02]  /*10590*/  WARPGROUP.DEPBAR.LE gsb0, 0x0 ;  /* 0x00008000000079c5 */ /* 0x000fe40000010000 */
[----:B0-----:R-:W2:Y:S01]  /*105a0*/  LDL.LU R10, [R1+0x80] ;  /* 0x00008000010a7983 */ /* 0x001ea20000300800 */
[----:B------:R-:W-:-:S04]  /*105b0*/  WARPGROUP.ARRIVE ;  /* 0x00000000000079c5 */ /* 0x000fc80000000000 */
[----:B------:R-:W0:Y:S02]  /*105c0*/  @P3 MUFU.LG2 R8, R13 ;  /* 0x0000000d00083308 */ /* 0x000e240000000c00 */
[----:B------:R-:W-:Y:S01]  /*105d0*/  HGMMA.64x64x16.F32.BF16 R120, gdesc[UR4].tnspB, R120, gsb0 ;  /* 0x40e00000047879f0 */ /* 0x000fe20008001878 */
[----:B------:R-:W-:Y:S01]  /*105e0*/  IMAD.MOV.U32 R2, RZ, RZ, RZ ;  /* 0x000000ffff027224 */ /* 0x000fe200078e00ff */
[----:B------:R1:W-:Y:S05]  /*105f0*/  STL [R1+0x28], R20 ;  /* 0x0000281401007387 */ /* 0x0003ea0000100800 */
[----:B------:R-:W3:Y:S01]  /*10600*/  @P3 MUFU.RCP R2, R13 ;  /* 0x0000000d00023308 */ /* 0x000ee20000001000 */
[----:B------:R-:W-:-:S02]  /*10610*/  @!P1 VIADD R9, R11, 0x30860 ;  /* 0x000308600b099836 */ /* 0x000fc40000000000 */
[C---:B------:R-:W-:Y:S01]  /*10620*/  @P3 FMUL.FTZ R11, R6.reuse, 0.69314718246459960938 ;  /* 0x3f317218060b3820 */ /* 0x040fe20000410000 */
[----:B------:R-:W-:Y:S01]  /*10630*/  @P2 FMUL.FTZ R0, R6, 0.69314718246459960938 ;  /* 0x3f31721806002820 */ /* 0x000fe20000410000 */
[----:B0-----:R-:W-:Y:S01]  /*10640*/  @P3 FMUL.FTZ R8, R8, 0.69314718246459960938 ;  /* 0x3f31721808083820 */ /* 0x001fe20000410000 */
[----:B------:R-:W-:Y:S01]  /*10650*/  @!P1 PRMT R9, RZ, 0x654, R9 ;  /* 0x00000654ff099816 */ /* 0x000fe20000000009 */
[----:B------:R-:W-:Y:S01]  /*10660*/  @P2 FMUL.FTZ R7, R4, 0.69314718246459960938 ;  /* 0x3f31721804072820 */ /* 0x000fe20000410000 */
[----:B------:R-:W-:Y:S02]  /*10670*/  IMAD.MOV.U32 R21, RZ, RZ, -0x800000 ;  /* 0xff800000ff157424 */ /* 0x000fe400078e00ff */
[----:B------:R-:W-:Y:S01]  /*10680*/  @P3 FFMA.FTZ R21, R11, R37, R8 ;  /* 0x000000250b153223 */ /* 0x000fe20000010008 */
[----:B------:R-:W-:Y:S02]  /*10690*/  IMAD.MOV.U32 R3, RZ, RZ, -0x800000 ;  /* 0xff800000ff037424 */ /* 0x000fe400078e00ff */
[----:B------:R-:W-:Y:S01]  /*106a0*/  @P2 FFMA.FTZ R3, R0, R5, R7 ;  /* 0x0000000500032223 */ /* 0x000fe20000010007 */
[----:B------:R-:W-:Y:S01]  /*106b0*/  SEL R22, R22, RZ, P0 ;  /* 0x000000ff16167207 */ /* 0x000fe20000000000 */
[----:B------:R-:W-:-:S02]  /*106c0*/  WARPGROUP.DEPBAR.LE gsb0, 0x0 ;  /* 0x00008000000079c5 */ /* 0x000fc40000010000 */
        /* <DEDUP_REMOVED lines=17> */
[----:B------:R-:W-:Y:S01]  /*107e0*/  PLOP3.LUT P1, PT, PT, PT, PT, 0x8, 0x0 ;  /* 0x000000000000781c */ /* 0x000fe20003f2e170 */
        /* <DEDUP_REMOVED lines=16> */
[----:B--2---:R-:W-:-:S05]  /*108f0*/  VIADD R10, R10, 0x1 ;  /* 0x000000010a0a7836 */ /* 0x004fca0000000000 */
[----:B------:R1:W-:Y:S02]  /*10900*/  STL [R1+0x80], R10 ;  /* 0x0000800a01007387 */ /* 0x0003e40000100800 */
.L_x_371:
[----:B------:R-:W2:Y:S01]  /*10910*/  LDL R63, [R1+0x78] ;  /* 0x00007800013f7983 */ /* 0x000ea20000100800 */
[----:B------:R-:W-:Y:S05]  /*10920*/  WARPSYNC.ALL ;  /* 0x0000000000007948 */ /* 0x000fea0003800000 */
[----:B------:R-:W0:Y:S01]  /*10930*/  S2R R5, SR_TID.X ;  /* 0x0000000000057919 */ /* 0x000e220000002100 */
[----:B------:R-:W3:Y:S01]  /*10940*/  S2UR UR5, SR_CgaCtaId ;  /* 0x00000000000579c3 */ /* 0x000ee20000008800 */
[----:B------:R-:W-:Y:S01]  /*10950*/  UMOV UR4, 0x400 ;  /* 0x0000040000047882 */ /* 0x000fe20000000000 */
[----:B------:R-:W-:Y:S01]  /*10960*/  BSSY B0, `(.L_x_426) ;  /* 0x0000194000007945 */ /* 0x000fe20003800000 */
[----:B---3--:R-:W-:-:S06]  /*10970*/  ULEA UR4, UR5, UR4, 0x18 ;  /* 0x0000000405047291 */ /* 0x008fcc000f8ec03f */
[----:B------:R-:W-:Y:S01]  /*10980*/  IMAD.U32 R2, RZ, RZ, UR4 ;  /* 0x00000004ff027e24 */ /* 0x000fe2000f8e00ff */
[----:B------:R-:W-:Y:S01]  /*10990*/  BAR.SYNC.DEFER_BLOCKING 0x5, 0x1a0 ;  /* 0x0146800000007b1d */ /* 0x000fe20000010000 */
[----:B0-----:R-:W-:-:S04]  /*109a0*/  IADD3 R64, R5, -0x80, RZ ;  /* 0xffffff8005407810 */ /* 0x001fc80007ffe0ff */
[----:B------:R-:W-:-:S04]  /*109b0*/  SHF.R.S32.HI R4, RZ, 0x1f, R64 ;  /* 0x0000001fff047819 */ /* 0x000fc80000011440 */
[----:B-1----:R-:W-:-:S04]  /*109c0*/  LEA.HI R20, R4, R64, RZ, 0x3 ;  /* 0x0000004004147211 */ /* 0x002fc800078f18ff */
[----:B------:R-:W-:Y:S02]  /*109d0*/  LOP3.LUT R0, R20, 0x1ffffff8, RZ, 0xc0, !PT ;  /* 0x1ffffff814007812 */ /* 0x000fe400078ec0ff */
[----:B------:R-:W-:-:S03]  /*109e0*/  SHF.R.S32.HI R20, RZ, 0x3, R20 ;  /* 0x00000003ff147819 */ /* 0x000fc60000011414 */
[----:B------:R-:W-:-:S04]  /*109f0*/  IMAD.IADD R0, R64, 0x1, -R0 ;  /* 0x0000000140007824 */ /* 0x000fc800078e0a00 */
[----:B------:R-:W-:Y:S01]  /*10a00*/  IMAD.SHL.U32 R0, R0, 0x8, RZ ;  /* 0x0000000800007824 */ /* 0x000fe200078e00ff */
[----:B------:R0:W1:Y:S01]  /*10a10*/  LDS.128 R32, [R2+0x308d0] ;  /* 0x0308d00002207984 */ /* 0x0000620000000c00 */
[----:B------:R-:W-:Y:S06]  /*10a20*/  BAR.ARV 0x4, 0x1a0 ;  /* 0x0106800000007b1d */ /* 0x000fec0000002000 */
[----:B--2---:R-:W-:Y:S01]  /*10a30*/  SHF.R.S32.HI R26, RZ, 0x1f, R63 ;  /* 0x0000001fff1a7819 */ /* 0x004fe2000001143f */
[----:B------:R-:W-:-:S03]  /*10a40*/  IMAD.SHL.U32 R62, R63, 0x4, RZ ;  /* 0x000000043f3e7824 */ /* 0x000fc600078e00ff */
[----:B------:R-:W-:Y:S01]  /*10a50*/  SHF.L.U64.HI R60, R63, 0x2, R26 ;  /* 0x000000023f3c7819 */ /* 0x000fe2000001021a */
[----:B01----:R-:W-:Y:S06]  /*10a60*/  @P1 BRA `(.L_x_427) ;  /* 0x0000000c00d41947 */ /* 0x003fec0003800000 */
[----:B------:R-:W-:Y:S01]  /*10a70*/  VIADD R6, R5, 0xffffff80 ;  /* 0xffffff8005067836 */ /* 0x000fe20000000000 */
[----:B------:R-:W-:Y:S01]  /*10a80*/  LEA.HI R4, R4, R64, RZ, 0x4 ;  /* 0x0000004004047211 */ /* 0x000fe200078f20ff */
[----:B------:R-:W0:Y:S03]  /*10a90*/  S2R R5, SR_SWINHI ;  /* 0x0000000000057919 */ /* 0x000e260000002f00 */
[----:B------:R-:W-:Y:S01]  /*10aa0*/  SHF.R.S32.HI R8, RZ, 0x1f, R6 ;  /* 0x0000001fff087819 */ /* 0x000fe20000011406 */
[----:B------:R-:W2:Y:S01]  /*10ab0*/  LDL R65, [R1+0x7c] ;  /* 0x00007c0001417983 */ /* 0x000ea20000100800 */
[----:B------:R-:W-:Y:S02]  /*10ac0*/  SHF.R.S32.HI R7, RZ, 0x4, R4 ;  /* 0x00000004ff077819 */ /* 0x000fe40000011404 */
[----:B------:R-:W-:Y:S02]  /*10ad0*/  LEA.HI R8, R8, R6, RZ, 0x5 ;  /* 0x0000000608087211 */ /* 0x000fe400078f28ff */
[----:B------:R-:W-:-:S02]  /*10ae0*/  LEA.HI R6, R4, R7, RZ, 0x1 ;  /* 0x0000000704067211 */ /* 0x000fc400078f08ff */
[----:B------:R-:W-:Y:S02]  /*10af0*/  SHF.R.S32.HI R8, RZ, 0x5, R8 ;  /* 0x00000005ff087819 */ /* 0x000fe40000011408 */
[----:B------:R-:W-:Y:S02]  /*10b00*/  LOP3.LUT R4, R4, 0xfffffff0, RZ, 0xc0, !PT ;  /* 0xfffffff004047812 */ /* 0x000fe400078ec0ff */
[----:B------:R-:W-:Y:S01]  /*10b10*/  LOP3.LUT R6, R6, 0x1ffffffe, RZ, 0xc0, !PT ;  /* 0x1ffffffe06067812 */ /* 0x000fe200078ec0ff */
[----:B------:R-:W-:Y:S02]  /*10b20*/  IMAD.SHL.U32 R9, R8, 0x400, RZ ;  /* 0x0000040008097824 */ /* 0x000fe400078e00ff */
[----:B------:R-:W-:Y:S02]  /*10b30*/  IMAD.IADD R4, R64, 0x1, -R4 ;  /* 0x0000000140047824 */ /* 0x000fe400078e0a04 */
[----:B------:R-:W-:-:S03]  /*10b40*/  IMAD.IADD R6, R7, 0x1, -R6 ;  /* 0x0000000107067824 */ /* 0x000fc600078e0a06 */
[----:B------:R-:W-:Y:S01]  /*10b50*/  LEA R9, R4, R9, 0x6 ;  /* 0x0000000904097211 */ /* 0x000fe200078e30ff */
[----:B------:R-:W-:Y:S01]  /*10b60*/  IMAD.SHL.U32 R6, R6, 0x8, RZ ;  /* 0x0000000806067824 */ /* 0x000fe200078e00ff */
[----:B------:R-:W-:Y:S05]  /*10b70*/  WARPSYNC.ALL ;  /* 0x0000000000007948 */ /* 0x000fea0003800000 */
[----:B------:R-:W-:Y:S01]  /*10b80*/  IMAD.IADD R9, R6, 0x1, R9 ;  /* 0x0000000106097824 */ /* 0x000fe200078e0209 */
[----:B------:R-:W-:Y:S01]  /*10b90*/  F2FP.BF16.F32.PACK_AB R12, R12, R55 ;  /* 0x000000370c0c723e */ /* 0x000fe200000010ff */
[----:B------:R-:W-:Y:S01]  /*10ba0*/  ULDC.64 UR4, c[0x0][0xbd8] ;  /* 0x0002f60000047ab9 */ /* 0x000fe20000000a00 */
[----:B-----5:R-:W-:-:S02]  /*10bb0*/  MOV R24, R2 ;  /* 0x0000000200187202 */ /* 0x020fc40000000f00 */
[----:B0-----:R-:W-:-:S03]  /*10bc0*/  MOV R25, R5 ;  /* 0x0000000500197202 */ /* 0x001fc60000000f00 */
[----:B------:R-:W-:Y:S01]  /*10bd0*/  IMAD.WIDE R10, R9, 0x2, R24 ;  /* 0x00000002090a7825 */ /* 0x000fe200078e0218 */
[----:B------:R-:W-:Y:S02]  /*10be0*/  BAR.SYNC.DEFER_BLOCKING 0x1, 0x180 ;  /* 0x0046000000007b1d */ /* 0x000fe40000010000 */
[C---:B------:R-:W-:Y:S02]  /*10bf0*/  IADD3 R57, P2, R10.reuse, 0x20, RZ ;  /* 0x000000200a397810 */ /* 0x040fe40007f5e0ff */
[C---:B------:R-:W-:Y:S02]  /*10c00*/  LOP3.LUT R9, R10.reuse, 0x380, RZ, 0xc0, !PT ;  /* 0x000003800a097812 */ /* 0x040fe400078ec0ff */
[C---:B------:R-:W-:Y:S02]  /*10c10*/  IADD3 R61, P0, R10.reuse, 0x60, RZ ;  /* 0x000000600a3d7810 */ /* 0x040fe40007f1e0ff */
[----:B------:R-:W-:Y:S02]  /*10c20*/  IADD3 R59, P1, R10, 0x40, RZ ;  /* 0x000000400a3b7810 */ /* 0x000fe40007f3e0ff */
[----:B------:R-:W-:-:S02]  /*10c30*/  LOP3.LUT R4, R57, 0x380, RZ, 0xc0, !PT ;  /* 0x0000038039047812 */ /* 0x000fc400078ec0ff */
[----:B------:R-:W-:Y:S02]  /*10c40*/  SHF.R.U64 R9, R9, 0x3, RZ ;  /* 0x0000000309097819 */ /* 0x000fe400000012ff */
[----:B------:R-:W-:Y:S02]  /*10c50*/  LOP3.LUT R6, R59, 0x380, RZ, 0xc0, !PT ;  /* 0x000003803b067812 */ /* 0x000fe400078ec0ff */
[----:B------:R-:W-:Y:S02]  /*10c60*/  LOP3.LUT R32, R61, 0x380, RZ, 0xc0, !PT ;  /* 0x000003803d207812 */ /* 0x000fe400078ec0ff */
[----:B------:R-:W-:Y:S02]  /*10c70*/  SHF.R.U64 R4, R4, 0x3, RZ ;  /* 0x0000000304047819 */ /* 0x000fe400000012ff */
[----:B------:R-:W-:Y:S02]  /*10c80*/  LOP3.LUT R10, R9, R10, RZ, 0x3c, !PT ;  /* 0x0000000a090a7212 */ /* 0x000fe400078e3cff */
[----:B------:R-:W-:-:S02]  /*10c90*/  SHF.R.U64 R6, R6, 0x3, RZ ;  /* 0x0000000306067819 */ /* 0x000fc400000012ff */
[----:B------:R-:W-:Y:S01]  /*10ca0*/  SHF.R.U64 R32, R32, 0x3, RZ ;  /* 0x0000000320207819 */ /* 0x000fe200000012ff */
[--C-:B------:R-:W-:Y:S01]  /*10cb0*/  IMAD.X R5, RZ, RZ, R11.reuse, P0 ;  /* 0x000000ffff057224 */ /* 0x100fe200000e060b */
[----:B------:R-:W-:Y:S01]  /*10cc0*/  LOP3.LUT R8, R4, R57, RZ, 0x3c, !PT ;  /* 0x0000003904087212 */ /* 0x000fe200078e3cff */
[--C-:B------:R-:W-:Y:S01]  /*10cd0*/  IMAD.X R7, RZ, RZ, R11.reuse, P1 ;  /* 0x000000ffff077224 */ /* 0x100fe200008e060b */
[----:B------:R-:W-:Y:S01]  /*10ce0*/  LOP3.LUT R6, R6, R59, RZ, 0x3c, !PT ;  /* 0x0000003b06067212 */ /* 0x000fe200078e3cff */
[----:B------:R-:W-:Y:S01]  /*10cf0*/  IMAD.X R9, RZ, RZ, R11, P2 ;  /* 0x000000ffff097224 */ /* 0x000fe200010e060b */
[----:B------:R-:W-:Y:S02]  /*10d00*/  LOP3.LUT R4, R32, R61, RZ, 0x3c, !PT ;  /* 0x0000003d20047212 */ /* 0x000fe400078e3cff */
[----:B------:R-:W-:Y:S02]  /*10d10*/  MOV R10, R10 ;  /* 0x0000000a000a7202 */ /* 0x000fe40000000f00 */
[----:B------:R-:W-:-:S02]  /*10d20*/  F2FP.BF16.F32.PACK_AB R13, R13, R58 ;  /* 0x0000003a0d0d723e */ /* 0x000fc400000010ff */
[----:B------:R-:W-:Y:S02]  /*10d30*/  F2FP.BF16.F32.PACK_AB R14, R14, R53 ;  /* 0x000000350e0e723e */ /* 0x000fe400000010ff */
[----:B------:R-:W-:Y:S02]  /*10d40*/  F2FP.BF16.F32.PACK_AB R15, R15, R56 ;  /* 0x000000380f0f723e */ /* 0x000fe400000010ff */
[----:B------:R-:W-:Y:S02]  /*10d50*/  MOV R55, R6 ;  /* 0x0000000600377202 */ /* 0x000fe40000000f00 */
[----:B------:R-:W-:Y:S01]  /*10d60*/  MOV R53, R4 ;  /* 0x0000000400357202 */ /* 0x000fe20000000f00 */
[----:B------:R0:W-:Y:S01]  /*10d70*/  STSM.16.M88.4 [R10], R12 ;  /* 0x0000000c0a007844 */ /* 0x0001e20000000200 */
[----:B------:R-:W-:Y:S02]  /*10d80*/  MOV R32, R8 ;  /* 0x0000000800207202 */ /* 0x000fe40000000f00 */
[----:B------:R-:W-:-:S02]  /*10d90*/  F2FP.BF16.F32.PACK_AB R4, R38, R37 ;  /* 0x000000252604723e */ /* 0x000fc400000010ff */
[----:B------:R-:W-:Y:S02]  /*10da0*/  F2FP.BF16.F32.PACK_AB R5, R51, R54 ;  /* 0x000000363305723e */ /* 0x000fe400000010ff */
[----:B------:R-:W-:Y:S02]  /*10db0*/  F2FP.BF16.F32.PACK_AB R6, R41, R36 ;  /* 0x000000242906723e */ /* 0x000fe400000010ff */
[----:B------:R-:W-:Y:S02]  /*10dc0*/  F2FP.BF16.F32.PACK_AB R7, R49, R52 ;  /* 0x000000343107723e */ /* 0x000fe400000010ff */
[----:B------:R-:W-:Y:S02]  /*10dd0*/  F2FP.BF16.F32.PACK_AB R8, R42, R31 ;  /* 0x0000001f2a08723e */ /* 0x000fe400000010ff */
[----:B------:R-:W-:Y:S02]  /*10de0*/  F2FP.BF16.F32.PACK_AB R9, R47, R50 ;  /* 0x000000322f09723e */ /* 0x000fe400000010ff */
[----:B------:R-:W-:-:S02]  /*10df0*/  F2FP.BF16.F32.PACK_AB R11, R45, R48 ;  /* 0x000000302d0b723e */ /* 0x000fc400000010ff */
[----:B0-----:R-:W-:Y:S02]  /*10e00*/  F2FP.BF16.F32.PACK_AB R10, R39, R30 ;  /* 0x0000001e270a723e */ /* 0x001fe400000010ff */
[----:B------:R-:W-:Y:S02]  /*10e10*/  F2FP.BF16.F32.PACK_AB R12, R40, R29 ;  /* 0x0000001d280c723e */ /* 0x000fe400000010ff */
[----:B------:R-:W-:Y:S02]  /*10e20*/  F2FP.BF16.F32.PACK_AB R13, R43, R46 ;  /* 0x0000002e2b0d723e */ /* 0x000fe400000010ff */
[----:B------:R-:W-:Y:S02]  /*10e30*/  F2FP.BF16.F32.PACK_AB R14, R28, R27 ;  /* 0x0000001b1c0e723e */ /* 0x000fe400000010ff */
[----:B------:R-:W-:Y:S02]  /*10e40*/  F2FP.BF16.F32.PACK_AB R15, R151, R44 ;  /* 0x0000002c970f723e */ /* 0x000fe400000010ff */
[----:B------:R-:W-:-:S02]  /*10e50*/  ISETP.NE.U32.AND P0, PT, RZ, UR4, PT ;  /* 0x00000004ff007c0c */ /* 0x000fc4000bf05070 */
[----:B------:R-:W-:Y:S01]  /*10e60*/  IADD3 R30, P1, R62, UR4, RZ ;  /* 0x000000043e1e7c10 */ /* 0x000fe2000ff3e0ff */
[----:B------:R0:W-:Y:S01]  /*10e70*/  STSM.16.M88.4 [R32], R4 ;  /* 0x0000000420007844 */ /* 0x0001e20000000200 */
[----:B------:R-:W-:Y:S02]  /*10e80*/  ISETP.NE.AND.EX P0, PT, RZ, UR5, PT, P0 ;  /* 0x00000005ff007c0c */ /* 0x000fe4000bf05300 */
[----:B------:R-:W-:Y:S01]  /*10e90*/  IADD3.X R31, R60, UR5, RZ, P1, !PT ;  /* 0x000000053c1f7c10 */ /* 0x000fe20008ffe4ff */
[----:B------:R1:W-:Y:S01]  /*10ea0*/  STSM.16.M88.4 [R55], R8 ;  /* 0x0000000837007844 */ /* 0x0003e20000000200 */
[----:B------:R-:W-:-:S03]  /*10eb0*/  ULDC.64 UR4, c[0x0][0xbe0] ;  /* 0x0002f80000047ab9 */ /* 0x000fc60000000a00 */
[----:B------:R1:W-:Y:S01]  /*10ec0*/  STSM.16.M88.4 [R53], R12 ;  /* 0x0000000c35007844 */ /* 0x0003e20000000200 */
[----:B------:R-:W-:Y:S01]  /*10ed0*/  BAR.SYNC.DEFER_BLOCKING 0x1, 0x180 ;  /* 0x0046000000007b1d */ /* 0x000fe20000010000 */
[----:B------:R-:W-:-:S04]  /*10ee0*/  ISETP.NE.U32.AND P1, PT, RZ, UR4, PT ;  /* 0x00000004ff007c0c */ /* 0x000fc8000bf25070 */
[----:B------:R-:W-:Y:S01]  /*10ef0*/  ISETP.NE.AND.EX P1, PT, RZ, UR5, PT, P1 ;  /* 0x00000005ff007c0c */ /* 0x000fe2000bf25310 */
[----:B------:R-:W-:-:S12]  /*10f00*/  IMAD.MOV.U32 R37, RZ, RZ, RZ ;  /* 0x000000ffff257224 */ /* 0x000fd800078e00ff */
[----:B------:R-:W-:Y:S01]  /*10f10*/  @P1 IADD3 R28, P2, R62, UR4, RZ ;  /* 0x000000043e1c1c10 */ /* 0x000fe2000ff5e0ff */
[----:B------:R-:W-:Y:S02]  /*10f20*/  ULDC UR4, c[0x0][0xa88] ;  /* 0x0002a20000047ab9 */ /* 0x000fe40000000800 */
[----:B0-----:R-:W-:Y:S01]  /*10f30*/  IMAD.U32 R32, RZ, RZ, UR4 ;  /* 0x00000004ff207e24 */ /* 0x001fe2000f8e00ff */
[----:B------:R-:W-:Y:S01]  /*10f40*/  @P1 IADD3.X R29, R60, UR5, RZ, P2, !PT ;  /* 0x000000053c1d1c10 */ /* 0x000fe200097fe4ff */
[----:B------:R-:W3:Y:S04]  /*10f50*/  @P0 LDG.E R37, desc[UR56][R30.64] ;  /* 0x000000381e250981 */ /* 0x000ee8000c1e1900 */
[----:B------:R1:W5:Y:S01]  /*10f60*/  @P1 LDG.E R32, desc[UR56][R28.64] ;  /* 0x000000381c201981 */ /* 0x000362000c1e1900 */
[----:B--2---:R-:W-:-:S02]  /*10f70*/  SHF.R.S32.HI R38, RZ, 0x1f, R65 ;  /* 0x0000001fff267819 */ /* 0x004fc40000011441 */
[----:B---3--:R-:W-:Y:S01]  /*10f80*/  SHF.R.S32.HI R36, RZ, 0x1f, R37 ;  /* 0x0000001fff247819 */ /* 0x008fe20000011425 */
[----:B-1----:R-:W-:Y:S06]  /*10f90*/  @P1 BRA `(.L_x_428) ;  /* 0x0000000000101947 */ /* 0x002fec0003800000 */
[----:B------:R-:W-:Y:S05]  /*10fa0*/  @!P0 BRA `(.L_x_428) ;  /* 0x00000000000c8947 */ /* 0x000fea0003800000 */
[----:B------:R-:W2:Y:S04]  /*10fb0*/  LDG.E R5, desc[UR56][R30.64] ;  /* 0x000000381e057981 */ /* 0x000ea8000c1e1900 */
[----:B-----5:R-:W2:Y:S02]  /*10fc0*/  LDG.E R32, desc[UR56][R30.64+0x4] ;  /* 0x000004381e207981 */ /* 0x020ea4000c1e1900 */
[----:B--2---:R-:W-:-:S07]  /*10fd0*/  IADD3 R32, -R5, R32, RZ ;  /* 0x0000002005207210 */ /* 0x004fce0007ffe1ff */
.L_x_428:
[----:B------:R-:W2:Y:S01]  /*10fe0*/  LDL R9, [R1+0x8c] ;  /* 0x00008c0001097983 */ /* 0x000ea20000100800 */
[----:B------:R-:W-:-:S03]  /*10ff0*/  ULDC.64 UR4, c[0x0][0xb70] ;  /* 0x0002dc0000047ab9 */ /* 0x000fc60000000a00 */
[----:B------:R-:W2:Y:S01]  /*11000*/  LDL.LU R41, [R1+0x84] ;  /* 0x0000840001297983 */ /* 0x000ea20000300800 */
[----:B------:R-:W-:Y:S01]  /*11010*/  IMAD R6, R38, UR4, RZ ;  /* 0x0000000426067c24 */ /* 0x000fe2000f8e02ff */
[----:B------:R-:W-:Y:S01]  /*11020*/  SEL R40, R26, RZ, !P0 ;  /* 0x000000ff1a287207 */ /* 0x000fe20004000000 */
[----:B------:R-:W-:Y:S01]  /*11030*/  IMAD.MOV.U32 R4, RZ, RZ, R37 ;  /* 0x000000ffff047224 */ /* 0x000fe200078e0025 */
[----:B------:R-:W0:Y:S01]  /*11040*/  S2R R8, SR_TID.X ;  /* 0x0000000000087919 */ /* 0x000e220000002100 */
[----:B------:R-:W-:Y:S01]  /*11050*/  IMAD.MOV.U32 R5, RZ, RZ, R36 ;  /* 0x000000ffff057224 */ /* 0x000fe200078e0024 */
[----:B------:R-:W-:Y:S01]  /*11060*/  SEL R39, R63, RZ, !P0 ;  /* 0x000000ff3f277207 */ /* 0x000fe20004000000 */
[C---:B------:R-:W-:Y:S02]  /*11070*/  IMAD R7, R65.reuse, UR5, R6 ;  /* 0x0000000541077c24 */ /* 0x040fe4000f8e0206 */
[----:B------:R-:W-:Y:S01]  /*11080*/  IMAD.WIDE.U32 R4, R65, UR4, R4 ;  /* 0x0000000441047c25 */ /* 0x000fe2000f8e0004 */
[----:B------:R-:W-:-:S03]  /*11090*/  ULDC.64 UR4, c[0x0][0xb78] ;  /* 0x0002de0000047ab9 */ /* 0x000fc60000000a00 */
[----:B------:R-:W-:Y:S02]  /*110a0*/  IMAD.IADD R5, R5, 0x1, R7 ;  /* 0x0000000105057824 */ /* 0x000fe400078e0207 */
[----:B------:R-:W-:Y:S02]  /*110b0*/  IMAD R6, R40, UR4, RZ ;  /* 0x0000000428067c24 */ /* 0x000fe4000f8e02ff */
[----:B------:R-:W-:-:S04]  /*110c0*/  IMAD.WIDE.U32 R4, R39, UR4, R4 ;  /* 0x0000000427047c25 */ /* 0x000fc8000f8e0004 */
[----:B------:R-:W-:Y:S01]  /*110d0*/  IMAD R6, R39, UR5, R6 ;  /* 0x0000000527067c24 */ /* 0x000fe2000f8e0206 */
[----:B------:R-:W-:Y:S01]  /*110e0*/  ULDC.64 UR4, c[0x0][0xb40] ;  /* 0x0002d00000047ab9 */ /* 0x000fe20000000a00 */
[----:B------:R-:W-:-:S04]  /*110f0*/  IMAD R7, R20, 0x40, R0 ;  /* 0x0000004014077824 */ /* 0x000fc800078e0200 */
[----:B------:R-:W-:-:S03]  /*11100*/  IMAD.WIDE R24, R7, 0x2, R24 ;  /* 0x0000000207187825 */ /* 0x000fc600078e0218 */
[----:B------:R-:W-:-:S05]  /*11110*/  IADD3 R7, P4, R24, 0x4800, RZ ;  /* 0x0000480018077810 */ /* 0x000fca0007f9e0ff */
[----:B------:R-:W-:Y:S01]  /*11120*/  IMAD.X R27, RZ, RZ, R25, P4 ;  /* 0x000000ffff1b7224 */ /* 0x000fe200020e0619 */
[--C-:B------:R-:W-:Y:S01]  /*11130*/  SHF.R.S32.HI R29, RZ, 0x1f, R0.reuse ;  /* 0x0000001fff1d7819 */ /* 0x100fe20000011400 */
[----:B------:R-:W-:Y:S01]  /*11140*/  IMAD.MOV.U32 R28, RZ, RZ, R0 ;  /* 0x000000ffff1c7224 */ /* 0x000fe200078e0000 */
[----:B------:R-:W-:Y:S01]  /*11150*/  BSSY B1, `(.L_x_429) ;  /* 0x0000057000017945 */ /* 0x000fe20003800000 */
[----:B--2---:R-:W-:Y:S02]  /*11160*/  IMAD R11, R41, 0xc0, R9 ;  /* 0x000000c0290b7824 */ /* 0x004fe400078e0209 */
[----:B0-----:R-:W-:-:S03]  /*11170*/  VIADD R9, R8, 0xffffff80 ;  /* 0xffffff8008097836 */ /* 0x001fc60000000000 */
[----:B------:R-:W-:Y:S02]  /*11180*/  IADD3 R4, P1, R11, R4, RZ ;  /* 0x000000040b047210 */ /* 0x000fe40007f3e0ff */
[----:B------:R-:W-:Y:S02]  /*11190*/  SHF.R.S32.HI R8, RZ, 0x1f, R9 ;  /* 0x0000001fff087819 */ /* 0x000fe40000011409 */
[----:B------:R-:W-:Y:S02]  /*111a0*/  LEA R30, P2, R4, UR4, 0x2 ;  /* 0x00000004041e7c11 */ /* 0x000fe4000f8410ff */
[----:B------:R-:W-:-:S04]  /*111b0*/  LEA.HI R8, R8, R9, RZ, 0x7 ;  /* 0x0000000908087211 */ /* 0x000fc800078f38ff */
[----:B------:R-:W-:-:S05]  /*111c0*/  LOP3.LUT R8, R8, 0xffffff80, RZ, 0xc0, !PT ;  /* 0xffffff8008087812 */ /* 0x000fca00078ec0ff */
[----:B------:R-:W-:Y:S01]  /*111d0*/  IMAD.IADD R8, R9, 0x1, -R8 ;  /* 0x0000000109087824 */ /* 0x000fe200078e0a08 */
[----:B------:R-:W-:-:S04]  /*111e0*/  SHF.R.S32.HI R9, RZ, 0x1f, R11 ;  /* 0x0000001fff097819 */ /* 0x000fc8000001140b */
[----:B------:R-:W-:Y:S02]  /*111f0*/  LOP3.LUT P0, RZ, R8, 0x3, RZ, 0xc0, !PT ;  /* 0x0000000308ff7812 */ /* 0x000fe4000780c0ff */
[----:B------:R-:W-:Y:S01]  /*11200*/  IADD3.X R9, R9, R5, R6, P1, !PT ;  /* 0x0000000509097210 */ /* 0x000fe20000ffe406 */
[C---:B------:R-:W-:Y:S01]  /*11210*/  VIADD R5, R11.reuse, 0x8 ;  /* 0x000000080b057836 */ /* 0x040fe20000000000 */
[----:B-----5:R-:W-:Y:S02]  /*11220*/  ISETP.GE.OR P1, PT, R11, R32, P0 ;  /* 0x000000200b00720c */ /* 0x020fe40000726670 */
[----:B------:R-:W-:Y:S01]  /*11230*/  LEA.HI.X R31, R4, UR5, R9, 0x2, P2 ;  /* 0x00000005041f7c11 */ /* 0x000fe200090f1409 */
[----:B------:R-:W-:Y:S01]  /*11240*/  ULDC.64 UR4, c[0x0][0xaa0] ;  /* 0x0002a80000047ab9 */ /* 0x000fe20000000a00 */
[C---:B------:R-:W-:Y:S02]  /*11250*/  IADD3 R15, P2, R24.reuse, 0x1800, RZ ;  /* 0x00001800180f7810 */ /* 0x040fe40007f5e0ff */
[----:B------:R-:W-:-:S02]  /*11260*/  IADD3 R11, P3, R24, 0x3000, RZ ;  /* 0x00003000180b7810 */ /* 0x000fc40007f7e0ff */
[----:B------:R-:W-:Y:S02]  /*11270*/  ISETP.GE.OR P0, PT, R5, R32, P0 ;  /* 0x000000200500720c */ /* 0x000fe40000706670 */
[----:B------:R-:W-:Y:S01]  /*11280*/  LOP3.LUT R5, R24, 0x380, RZ, 0xc0, !PT ;  /* 0x0000038018057812 */ /* 0x000fe200078ec0ff */
[----:B------:R-:W-:Y:S01]  /*11290*/  IMAD.X R13, RZ, RZ, R25, P3 ;  /* 0x000000ffff0d7224 */ /* 0x000fe200018e0619 */
[----:B------:R-:W-:Y:S01]  /*112a0*/  LOP3.LUT R8, R15, 0x380, RZ, 0xc0, !PT ;  /* 0x000003800f087812 */ /* 0x000fe200078ec0ff */
[----:B------:R-:W-:Y:S01]  /*112b0*/  @!P1 STG.E desc[UR56][R30.64], R3 ;  /* 0x000000031e009986 */ /* 0x000fe2000c101938 */
[----:B------:R-:W-:Y:S02]  /*112c0*/  LOP3.LUT R10, R11, 0x380, RZ, 0xc0, !PT ;  /* 0x000003800b0a7812 */ /* 0x000fe400078ec0ff */
[----:B------:R-:W-:Y:S02]  /*112d0*/  LOP3.LUT R6, R7, 0x380, RZ, 0xc0, !PT ;  /* 0x0000038007067812 */ /* 0x000fe400078ec0ff */
[----:B------:R-:W-:-:S02]  /*112e0*/  SHF.R.U64 R5, R5, 0x3, RZ ;  /* 0x0000000305057819 */ /* 0x000fc400000012ff */
[----:B------:R-:W-:Y:S01]  /*112f0*/  SHF.R.U64 R8, R8, 0x3, RZ ;  /* 0x0000000308087819 */ /* 0x000fe200000012ff */
[----:B------:R0:W-:Y:S01]  /*11300*/  @!P0 STG.E desc[UR56][R30.64+0x20], R21 ;  /* 0x000020151e008986 */ /* 0x0001e2000c101938 */
[----:B------:R-:W-:Y:S02]  /*11310*/  SHF.R.U64 R10, R10, 0x3, RZ ;  /* 0x000000030a0a7819 */ /* 0x000fe400000012ff */
[----:B------:R-:W-:Y:S02]  /*11320*/  SHF.R.U64 R6, R6, 0x3, RZ ;  /* 0x0000000306067819 */ /* 0x000fe400000012ff */
[----:B------:R-:W-:Y:S01]  /*11330*/  LOP3.LUT R4, R5, R24, RZ, 0x3c, !PT ;  /* 0x0000001805047212 */ /* 0x000fe200078e3cff */
[----:B------:R-:W-:Y:S01]  /*11340*/  IMAD.MOV.U32 R5, RZ, RZ, R25 ;  /* 0x000000ffff057224 */ /* 0x000fe200078e0019 */
[----:B------:R-:W-:Y:S02]  /*11350*/  IADD3.X R9, RZ, R25, RZ, P2, !PT ;  /* 0x00000019ff097210 */ /* 0x000fe400017fe4ff */
[----:B------:R-:W-:-:S02]  /*11360*/  LOP3.LUT R8, R8, R15, RZ, 0x3c, !PT ;  /* 0x0000000f08087212 */ /* 0x000fc400078e3cff */
[----:B------:R-:W-:Y:S02]  /*11370*/  LOP3.LUT R12, R10, R11, RZ, 0x3c, !PT ;  /* 0x0000000b0a0c7212 */ /* 0x000fe400078e3cff */
[----:B------:R-:W-:Y:S02]  /*11380*/  LOP3.LUT R26, R6, R7, RZ, 0x3c, !PT ;  /* 0x00000007061a7212 */ /* 0x000fe400078e3cff */
[----:B------:R-:W5:Y:S01]  /*11390*/  LD.E.128 R4, desc[UR56][R4.64] ;  /* 0x0000003804047980 */ /* 0x000f62000c101d00 */
[----:B------:R-:W-:-:S03]  /*113a0*/  IMAD R36, R36, UR4, RZ ;  /* 0x0000000424247c24 */ /* 0x000fc6000f8e02ff */
[----:B------:R-:W5:Y:S01]  /*113b0*/  LD.E.128 R8, desc[UR56][R8.64] ;  /* 0x0000003808087980 */ /* 0x000f62000c101d00 */
[----:B------:R-:W-:Y:S01]  /*113c0*/  IMAD.WIDE.U32 R28, R37, UR4, R28 ;  /* 0x00000004251c7c25 */ /* 0x000fe2000f8e001c */
[----:B------:R-:W-:Y:S02]  /*113d0*/  ULDC UR4, c[0x0][0xa8c] ;  /* 0x0002a30000047ab9 */ /* 0x000fe40000000800 */
[----:B------:R-:W5:Y:S04]  /*113e0*/  LD.E.128 R12, desc[UR56][R12.64] ;  /* 0x000000380c0c7980 */ /* 0x000f68000c101d00 */
[----:B------:R-:W5:Y:S01]  /*113f0*/  LD.E.128 R24, desc[UR56][R26.64] ;  /* 0x000000381a187980 */ /* 0x000f62000c101d00 */
[----:B------:R-:W-:Y:S01]  /*11400*/  ISETP.GE.AND P0, PT, R0, UR4, PT ;  /* 0x0000000400007c0c */ /* 0x000fe2000bf06270 */
[C---:B------:R-:W-:Y:S01]  /*11410*/  VIADD R0, R20.reuse, 0x30 ;  /* 0x0000003014007836 */ /* 0x040fe20000000000 */
[----:B0-----:R-:W-:Y:S01]  /*11420*/  IADD3 R21, R20, 0x90, RZ ;  /* 0x0000009014157810 */ /* 0x001fe20007ffe0ff */
[----:B------:R-:W-:Y:S01]  /*11430*/  @!PT LDS RZ, [RZ] ;  /* 0x00000000fffff984 */ /* 0x000fe20000000800 */
[----:B------:R-:W-:Y:S01]  /*11440*/  @!PT LDS RZ, [RZ] ;  /* 0x00000000fffff984 */ /* 0x000fe20000000800 */
[----:B------:R-:W-:Y:S01]  /*11450*/  @!PT LDS RZ, [RZ] ;  /* 0x00000000fffff984 */ /* 0x000fe20000000800 */
[----:B------:R-:W-:Y:S01]  /*11460*/  @!PT LDS RZ, [RZ] ;  /* 0x00000000fffff984 */ /* 0x000fe20000000800 */
[----:B------:R0:W-:Y:S06]  /*11470*/  MEMBAR.ALL.CTA ;  /* 0x0000000000007992 */ /* 0x0001ec0000008000 */
[----:B0-----:R-:W0:Y:S01]  /*11480*/  FENCE.VIEW.ASYNC.S ;  /* 0x00000000000073c6 */ /* 0x001e220000000000 */
[----:B------:R-:W-:-:S02]  /*11490*/  IMAD R32, R41, -0xc0, R32 ;  /* 0xffffff4029207824 */ /* 0x000fc400078e0220 */
[----:B------:R-:W-:Y:S02]  /*114a0*/  VIADD R3, R20, 0x60 ;  /* 0x0000006014037836 */ /* 0x000fe40000000000 */
[----:B------:R-:W-:Y:S01]  /*114b0*/  IMAD R37, R37, UR5, R36 ;  /* 0x0000000525257c24 */ /* 0x000fe2000f8e0224 */
[----:B------:R-:W-:Y:S01]  /*114c0*/  ULDC.64 UR4, c[0x0][0xae0] ;  /* 0x0002b80000047ab9 */ /* 0x000fe20000000a00 */
[-C--:B------:R-:W-:Y:S01]  /*114d0*/  ISETP.GE.OR P3, PT, R0, R32.reuse, P0 ;  /* 0x000000200000720c */ /* 0x080fe20000766670 */
[----:B------:R-:W-:Y:S01]  /*114e0*/  IMAD R30, R38, UR4, RZ ;  /* 0x00000004261e7c24 */ /* 0x000fe2000f8e02ff */
[-C--:B------:R-:W-:Y:S01]  /*114f0*/  ISETP.GE.OR P1, PT, R3, R32.reuse, P0 ;  /* 0x000000200300720c */ /* 0x080fe20000726670 */
[----:B------:R-:W-:Y:S01]  /*11500*/  IMAD.IADD R29, R29, 0x1, R37 ;  /* 0x000000011d1d7824 */ /* 0x000fe200078e0225 */
[-C--:B------:R-:W-:Y:S01]  /*11510*/  ISETP.GE.OR P2, PT, R21, R32.reuse, P0 ;  /* 0x000000201500720c */ /* 0x080fe20000746670 */
[C---:B------:R-:W-:Y:S01]  /*11520*/  IMAD R31, R65.reuse, UR5, R30 ;  /* 0x00000005411f7c24 */ /* 0x040fe2000f8e021e */
[----:B------:R-:W-:Y:S01]  /*11530*/  ISETP.GE.OR P0, PT, R20, R32, P0 ;  /* 0x000000201400720c */ /* 0x000fe20000706670 */
[----:B------:R-:W-:Y:S01]  /*11540*/  IMAD.WIDE.U32 R28, R65, UR4, R28 ;  /* 0x00000004411c7c25 */ /* 0x000fe2000f8e001c */
[----:B------:R-:W-:Y:S01]  /*11550*/  ULDC.64 UR4, c[0x0][0xae8] ;  /* 0x0002ba0000047ab9 */ /* 0x000fe20000000a00 */
[----:B------:R-:W-:-:S02]  /*11560*/  SHF.R.S32.HI R21, RZ, 0x1f, R20 ;  /* 0x0000001fff157819 */ /* 0x000fc40000011414 */
[----:B------:R-:W-:Y:S02]  /*11570*/  VIADD R0, R2, 0x30820 ;  /* 0x0003082002007836 */ /* 0x000fe40000000000 */
[----:B------:R-:W-:Y:S02]  /*11580*/  IMAD.IADD R29, R29, 0x1, R31 ;  /* 0x000000011d1d7824 */ /* 0x000fe400078e021f */
[----:B------:R-:W-:Y:S01]  /*11590*/  IMAD R3, R40, UR4, RZ ;  /* 0x0000000428037c24 */ /* 0x000fe2000f8e02ff */
[----:B------:R-:W-:Y:S01]  /*115a0*/  PRMT R0, RZ, 0x654, R0 ;  /* 0x00000654ff007816 */ /* 0x000fe20000000000 */
[----:B------:R-:W-:-:S03]  /*115b0*/  IMAD.WIDE.U32 R36, R39, UR4, R28 ;  /* 0x0000000427247c25 */ /* 0x000fc6000f8e001c */
[----:B0-----:R0:W-:Y:S01]  /*115c0*/  SYNCS.ARRIVE.TRANS64.RED.A1T0 RZ, [R0+URZ], RZ ;  /* 0x000000ff00ff79a7 */ /* 0x0011e2000810043f */
[----:B------:R-:W-:Y:S02]  /*115d0*/  IMAD R3, R39, UR5, R3 ;  /* 0x0000000527037c24 */ /* 0x000fe4000f8e0203 */
[----:B------:R-:W-:-:S04]  /*115e0*/  IMAD.WIDE R30, R41, 0xc0, R20 ;  /* 0x000000c0291e7825 */ /* 0x000fc800078e0214 */
[----:B------:R-:W-:Y:S01]  /*115f0*/  IMAD.IADD R39, R37, 0x1, R3 ;  /* 0x0000000125277824 */ /* 0x000fe200078e0203 */
[----:B0-----:R-:W-:Y:S06]  /*11600*/  @P0 BRA `(.L_x_430) ;  /* 0x00000000002c0947 */ /* 0x001fec0003800000 */
[----:B------:R-:W-:Y:S01]  /*11610*/  ULDC.64 UR4, c[0x0][0xad8] ;  /* 0x0002b60000047ab9 */ /* 0x000fe20000000a00 */
[----:B------:R-:W-:Y:S02]  /*11620*/  IMAD.MOV.U32 R20, RZ, RZ, R36 ;  /* 0x000000ffff147224 */ /* 0x000fe400078e0024 */
        /* <DEDUP_REMOVED lines=9> */
.L_x_430:
[----:B------:R-:W-:Y:S05]  /*116c0*/  BSYNC B1 ;  /* 0x0000000000017941 */ /* 0x000fea0003800000 */
.L_x_429:
[----:B------:R-:W-:Y:S04]  /*116d0*/  BSSY B1, `(.L_x_431) ;  /* 0x000000f000017945 */ /* 0x000fe80003800000 */
[----:B------:R-:W-:Y:S05]  /*116e0*/  @P3 BRA `(.L_x_432) ;  /* 0x0000000000343947 */ /* 0x000fea0003800000 */
[----:B------:R-:W-:Y:S01]  /*116f0*/  IADD3 R3, P0, R30, 0x30, RZ ;  /* 0x000000301e037810 */ /* 0x000fe20007f1e0ff */
[----:B------:R-:W-:Y:S01]  /*11700*/  ULDC.64 UR4, c[0x0][0xad8] ;  /* 0x0002b60000047ab9 */ /* 0x000fe20000000a00 */
[----:B0----5:R-:W-:Y:S01]  /*11710*/  MOV R4, R36 ;  /* 0x0000002400047202 */ /* 0x021fe20000000f00 */
        /* <DEDUP_REMOVED lines=9> */
[----:B------:R1:W-:Y:S02]  /*117b0*/  STG.E.128 desc[UR56][R6.64], R8 ;  /* 0x0000000806007986 */ /* 0x0003e4000c101d38 */
.L_x_432:
[----:B------:R-:W-:Y:S05]  /*117c0*/  BSYNC B1 ;  /* 0x0000000000017941 */ /* 0x000fea0003800000 */
.L_x_431:
[----:B------:R-:W-:Y:S04]  /*117d0*/  BSSY B1, `(.L_x_433) ;  /* 0x000000f000017945 */ /* 0x000fe80003800000 */
[----:B------:R-:W-:Y:S05]  /*117e0*/  @P1 BRA `(.L_x_434) ;  /* 0x0000000000341947 */ /* 0x000fea0003800000 */
[----:B------:R-:W-:Y:S01]  /*117f0*/  IADD3 R3, P0, R30, 0x60, RZ ;  /* 0x000000601e037810 */ /* 0x000fe20007f1e0ff */
[----:B------:R-:W-:Y:S01]  /*11800*/  ULDC.64 UR4, c[0x0][0xad8] ;  /* 0x0002b60000047ab9 */ /* 0x000fe20000000a00 */
[----:B0----5:R-:W-:Y:S02]  /*11810*/  IMAD.MOV.U32 R4, RZ, RZ, R36 ;  /* 0x000000ffff047224 */ /* 0x021fe400078e0024 */
[----:B------:R-:W-:Y:S02]  /*11820*/  IMAD.MOV.U32 R5, RZ, RZ, R39 ;  /* 0x000000ffff057224 */ /* 0x000fe400078e0027 */
[----:B------:R-:W-:Y:S02]  /*11830*/  IMAD.X R0, RZ, RZ, R31, P0 ;  /* 0x000000ffff007224 */ /* 0x000fe400000e061f */
[----:B------:R-:W-:-:S04]  /*11840*/  IMAD.WIDE.U32 R4, R3, UR4, R4 ;  /* 0x0000000403047c25 */ /* 0x000fc8000f8e0004 */
[----:B------:R-:W-:-:S04]  /*11850*/  IMAD R0, R0, UR4, RZ ;  /* 0x0000000400007c24 */ /* 0x000fc8000f8e02ff */
[----:B------:R-:W-:Y:S01]  /*11860*/  IMAD R3, R3, UR5, R0 ;  /* 0x0000000503037c24 */ /* 0x000fe2000f8e0200 */
[----:B------:R-:W-:Y:S02]  /*11870*/  ULDC.64 UR4, c[0x0][0xa80] ;  /* 0x0002a00000047ab9 */ /* 0x000fe40000000a00 */
[----:B-1----:R-:W-:Y:S01]  /*11880*/  LEA R6, P0, R4, UR4, 0x1 ;  /* 0x0000000404067c11 */ /* 0x002fe2000f8008ff */
[----:B------:R-:W-:-:S05]  /*11890*/  IMAD.IADD R3, R5, 0x1, R3 ;  /* 0x0000000105037824 */ /* 0x000fca00078e0203 */
[----:B------:R-:W-:-:S05]  /*118a0*/  LEA.HI.X R7, R4, UR5, R3, 0x1, P0 ;  /* 0x0000000504077c11 */ /* 0x000fca00080f0c03 */
[----:B------:R2:W-:Y:S02]  /*118b0*/  STG.E.128 desc[UR56][R6.64], R12 ;  /* 0x0000000c06007986 */ /* 0x0005e4000c101d38 */
.L_x_434:
[----:B------:R-:W-:Y:S05]  /*118c0*/  BSYNC B1 ;  /* 0x0000000000017941 */ /* 0x000fea0003800000 */
.L_x_433:
        /* <DEDUP_REMOVED lines=10> */
[----:B-12---:R-:W-:Y:S01]  /*11970*/  LEA R6, P0, R4, UR4, 0x1 ;  /* 0x0000000404067c11 */ /* 0x006fe2000f8008ff */
[----:B------:R-:W-:-:S05]  /*11980*/  IMAD.IADD R3, R5, 0x1, R3 ;  /* 0x0000000105037824 */ /* 0x000fca00078e0203 */
[----:B------:R-:W-:-:S05]  /*11990*/  LEA.HI.X R7, R4, UR5, R3, 0x1, P0 ;  /* 0x0000000504077c11 */ /* 0x000fca00080f0c03 */
[----:B------:R4:W-:Y:S01]  /*119a0*/  STG.E.128 desc[UR56][R6.64], R24 ;  /* 0x0000001806007986 */ /* 0x0009e2000c101d38 */
[----:B------:R-:W-:Y:S05]  /*119b0*/  BRA `(.L_x_435) ;  /* 0x0000000800387947 */ /* 0x000fea0003800000 */
.L_x_427:
[----:B------:R-:W-:Y:S01]  /*119c0*/  ULDC.64 UR4, c[0x0][0xbd8] ;  /* 0x0002f60000047ab9 */ /* 0x000fe20000000a00 */
[----:B------:R-:W-:Y:S01]  /*119d0*/  IMAD.MOV.U32 R9, RZ, RZ, RZ ;  /* 0x000000ffff097224 */ /* 0x000fe200078e00ff */
[----:B------:R-:W-:Y:S02]  /*119e0*/  ISETP.NE.U32.AND P0, PT, RZ, UR4, PT ;  /* 0x00000004ff007c0c */ /* 0x000fe4000bf05070 */
[----:B------:R-:W-:Y:S02]  /*119f0*/  IADD3 R4, P1, R62, UR4, RZ ;  /* 0x000000043e047c10 */ /* 0x000fe4000ff3e0ff */
[----:B------:R-:W-:Y:S02]  /*11a00*/  ISETP.NE.AND.EX P0, PT, RZ, UR5, PT, P0 ;  /* 0x00000005ff007c0c */ /* 0x000fe4000bf05300 */
[----:B------:R-:W-:Y:S01]  /*11a10*/  IADD3.X R5, R60, UR5, RZ, P1, !PT ;  /* 0x000000053c057c10 */ /* 0x000fe20008ffe4ff */
[----:B------:R-:W-:Y:S02]  /*11a20*/  ULDC.64 UR4, c[0x0][0xbe0] ;  /* 0x0002f80000047ab9 */ /* 0x000fe40000000a00 */
[----:B------:R-:W-:-:S04]  /*11a30*/  ISETP.NE.U32.AND P1, PT, RZ, UR4, PT ;  /* 0x00000004ff007c0c */ /* 0x000fc8000bf25070 */
[----:B------:R-:W-:-:S04]  /*11a40*/  ISETP.NE.AND.EX P1, PT, RZ, UR5, PT, P1 ;  /* 0x00000005ff007c0c */ /* 0x000fc8000bf25310 */
[----:B------:R0:W5:Y:S09]  /*11a50*/  @P0 LDG.E R9, desc[UR56][R4.64] ;  /* 0x0000003804090981 */ /* 0x000172000c1e1900 */
[----:B------:R-:W-:Y:S01]  /*11a60*/  @P1 IADD3 R6, P2, R62, UR4, RZ ;  /* 0x000000043e061c10 */ /* 0x000fe2000ff5e0ff */
[----:B------:R-:W-:-:S02]  /*11a70*/  ULDC UR4, c[0x0][0xa88] ;  /* 0x0002a20000047ab9 */ /* 0x000fc40000000800 */
[----:B------:R-:W-:Y:S01]  /*11a80*/  IMAD.U32 R3, RZ, RZ, UR4 ;  /* 0x00000004ff037e24 */ /* 0x000fe2000f8e00ff */
[----:B------:R-:W-:-:S05]  /*11a90*/  @P1 IADD3.X R7, R60, UR5, RZ, P2, !PT ;  /* 0x000000053c071c10 */ /* 0x000fca00097fe4ff */
[----:B------:R0:W5:Y:S01]  /*11aa0*/  @P1 LDG.E R3, desc[UR56][R6.64] ;  /* 0x0000003806031981 */ /* 0x000162000c1e1900 */
[----:B------:R-:W-:Y:S01]  /*11ab0*/  ISETP.GT.AND P2, PT, R64, 0xbf, PT ;  /* 0x000000bf4000780c */ /* 0x000fe20003f44270 */
[----:B------:R-:W-:-:S12]  /*11ac0*/  @P1 BRA `(.L_x_436) ;  /* 0x0000000000101947 */ /* 0x000fd80003800000 */
[----:B------:R-:W-:Y:S05]  /*11ad0*/  @!P0 BRA `(.L_x_436) ;  /* 0x00000000000c8947 */ /* 0x000fea0003800000 */
[----:B0-----:R-:W2:Y:S04]  /*11ae0*/  LDG.E R6, desc[UR56][R4.64] ;  /* 0x0000003804067981 */ /* 0x001ea8000c1e1900 */
[----:B-----5:R-:W2:Y:S02]  /*11af0*/  LDG.E R3, desc[UR56][R4.64+0x4] ;  /* 0x0000043804037981 */ /* 0x020ea4000c1e1900 */
[----:B--2---:R-:W-:-:S07]  /*11b00*/  IMAD.IADD R3, R3, 0x1, -R6 ;  /* 0x0000000103037824 */ /* 0x004fce00078e0a06 */
.L_x_436:
[----:B------:R-:W2:Y:S04]  /*11b10*/  LDL R14, [R1+0x7c] ;  /* 0x00007c00010e7983 */ /* 0x000ea80000100800 */
[----:B------:R1:W5:Y:S01]  /*11b20*/  LDL R12, [R1+0x84] ;  /* 0x00008400010c7983 */ /* 0x0003620000100800 */
[----:B------:R-:W-:Y:S01]  /*11b30*/  BSSY B1, `(.L_x_437) ;  /* 0x000001d000017945 */ /* 0x000fe20003800000 */
[----:B------:R-:W-:Y:S02]  /*11b40*/  SHF.R.S32.HI R13, RZ, 0x1f, R0 ;  /* 0x0000001fff0d7819 */ /* 0x000fe40000011400 */
[----:B------:R-:W-:Y:S02]  /*11b50*/  SEL R11, R63, RZ, !P0 ;  /* 0x000000ff3f0b7207 */ /* 0x000fe40004000000 */
[----:B------:R-:W-:-:S02]  /*11b60*/  SEL R26, R26, RZ, !P0 ;  /* 0x000000ff1a1a7207 */ /* 0x000fc40004000000 */
[----:B-----5:R-:W-:Y:S02]  /*11b70*/  SHF.R.S32.HI R8, RZ, 0x1f, R9 ;  /* 0x0000001fff087819 */ /* 0x020fe40000011409 */
[----:B--2---:R-:W-:Y:S01]  /*11b80*/  SHF.R.S32.HI R10, RZ, 0x1f, R14 ;  /* 0x0000001fff0a7819 */ /* 0x004fe2000001140e */
[----:B-1----:R-:W-:Y:S06]  /*11b90*/  @P2 BRA `(.L_x_438) ;  /* 0x0000000000582947 */ /* 0x002fec0003800000 */
[----:B0-----:R-:W0:Y:S02]  /*11ba0*/  S2R R4, SR_TID.X ;  /* 0x0000000000047919 */ /* 0x001e240000002100 */
[----:B0-----:R-:W-:-:S04]  /*11bb0*/  IMAD R4, R12, 0xc0, R4 ;  /* 0x000000c00c047824 */ /* 0x001fc800078e0204 */
[----:B------:R-:W-:-:S05]  /*11bc0*/  VIADD R6, R4, 0xffffff80 ;  /* 0xffffff8004067836 */ /* 0x000fca0000000000 */
[----:B------:R-:W-:-:S13]  /*11bd0*/  ISETP.GE.AND P0, PT, R6, R3, PT ;  /* 0x000000030600720c */ /* 0x000fda0003f06270 */
[----:B------:R-:W-:Y:S05]  /*11be0*/  @P0 BRA `(.L_x_438) ;  /* 0x0000000000440947 */ /* 0x000fea0003800000 */
[----:B------:R-:W-:Y:S01]  /*11bf0*/  IADD3 R4, P0, R6, R9, RZ ;  /* 0x0000000906047210 */ /* 0x000fe20007f1e0ff */
[----:B------:R-:W-:-:S03]  /*11c00*/  ULDC.64 UR4, c[0x0][0xb70] ;  /* 0x0002dc0000047ab9 */ /* 0x000fc60000000a00 */
[----:B------:R-:W-:Y:S01]  /*11c10*/  LEA.HI.X.SX32 R5, R6, R8, 0x1, P0 ;  /* 0x0000000806057211 */ /* 0x000fe200000f0eff */
[----:B------:R-:W-:-:S04]  /*11c20*/  IMAD R6, R10, UR4, RZ ;  /* 0x000000040a067c24 */ /* 0x000fc8000f8e02ff */
[C---:B------:R-:W-:Y:S02]  /*11c30*/  IMAD R7, R14.reuse, UR5, R6 ;  /* 0x000000050e077c24 */ /* 0x040fe4000f8e0206 */
[----:B------:R-:W-:Y:S01]  /*11c40*/  IMAD.WIDE.U32 R4, R14, UR4, R4 ;  /* 0x000000040e047c25 */ /* 0x000fe2000f8e0004 */
[----:B------:R-:W-:-:S03]  /*11c50*/  ULDC.64 UR4, c[0x0][0xb78] ;  /* 0x0002de0000047ab9 */ /* 0x000fc60000000a00 */
[----:B------:R-:W-:Y:S02]  /*11c60*/  IMAD R6, R26, UR4, RZ ;  /* 0x000000041a067c24 */ /* 0x000fe4000f8e02ff */
[----:B------:R-:W-:Y:S02]  /*11c70*/  IMAD.IADD R5, R5, 0x1, R7 ;  /* 0x0000000105057824 */ /* 0x000fe400078e0207 */
[C---:B------:R-:W-:Y:S02]  /*11c80*/  IMAD R7, R11.reuse, UR5, R6 ;  /* 0x000000050b077c24 */ /* 0x040fe4000f8e0206 */
[----:B------:R-:W-:Y:S01]  /*11c90*/  IMAD.WIDE.U32 R4, R11, UR4, R4 ;  /* 0x000000040b047c25 */ /* 0x000fe2000f8e0004 */
[----:B------:R-:W-:-:S04]  /*11ca0*/  ULDC.64 UR4, c[0x0][0xb40] ;  /* 0x0002d00000047ab9 */ /* 0x000fc80000000a00 */
[----:B------:R-:W-:Y:S02]  /*11cb0*/  IADD3 R5, R5, R7, RZ ;  /* 0x0000000705057210 */ /* 0x000fe40007ffe0ff */
[----:B------:R-:W-:-:S04]  /*11cc0*/  LEA R6, P0, R4, UR4, 0x2 ;  /* 0x0000000404067c11 */ /* 0x000fc8000f8010ff */
[----:B------:R-:W-:Y:S01]  /*11cd0*/  LEA.HI.X R7, R4, UR5, R5, 0x2, P0 ;  /* 0x0000000504077c11 */ /* 0x000fe200080f1405 */
[----:B------:R-:W-:-:S05]  /*11ce0*/  IMAD.MOV.U32 R5, RZ, RZ, -0x800000 ;  /* 0xff800000ff057424 */ /* 0x000fca00078e00ff */
[----:B------:R1:W-:Y:S03]  /*11cf0*/  STG.E desc[UR56][R6.64], R5 ;  /* 0x0000000506007986 */ /* 0x0003e6000c101938 */
.L_x_438:
[----:B------:R-:W-:Y:S05]  /*11d00*/  BSYNC B1 ;  /* 0x0000000000017941 */ /* 0x000fea0003800000 */
.L_x_437:
[----:B------:R-:W-:Y:S01]  /*11d10*/  ULDC.64 UR4, c[0x0][0xaa0] ;  /* 0x0002a80000047ab9 */ /* 0x000fe20000000a00 */
[----:B0-----:R-:W-:Y:S01]  /*11d20*/  IMAD.MOV.U32 R4, RZ, RZ, R0 ;  /* 0x000000ffff047224 */ /* 0x001fe200078e0000 */
[----:B------:R-:W-:Y:S01]  /*11d30*/  ULDC.64 UR6, c[0x0][0xae0] ;  /* 0x0002b80000067ab9 */ /* 0x000fe20000000a00 */
[----:B-1----:R-:W-:Y:S01]  /*11d40*/  IMAD.MOV.U32 R5, RZ, RZ, R13 ;  /* 0x000000ffff057224 */ /* 0x002fe200078e000d */
[----:B------:R-:W-:Y:S01]  /*11d50*/  SHF.R.S32.HI R21, RZ, 0x1f, R20 ;  /* 0x0000001fff157819 */ /* 0x000fe20000011414 */
[----:B------:R-:W-:Y:S01]  /*11d60*/  IMAD R6, R8, UR4, RZ ;  /* 0x0000000408067c24 */ /* 0x000fe2000f8e02ff */
[----:B------:R-:W-:Y:S01]  /*11d70*/  BSSY B1, `(.L_x_439) ;  /* 0x0000024000017945 */ /* 0x000fe20003800000 */
[C---:B------:R-:W-:Y:S01]  /*11d80*/  IMAD.WIDE.U32 R4, R9.reuse, UR4, R4 ;  /* 0x0000000409047c25 */ /* 0x040fe2000f8e0004 */
[----:B------:R-:W-:Y:S02]  /*11d90*/  ULDC UR4, c[0x0][0xa8c] ;  /* 0x0002a30000047ab9 */ /* 0x000fe40000000800 */
[----:B------:R-:W-:Y:S01]  /*11da0*/  ISETP.GE.AND P0, PT, R0, UR4, PT ;  /* 0x0000000400007c0c */ /* 0x000fe2000bf06270 */
[----:B------:R-:W-:Y:S01]  /*11db0*/  IMAD R9, R9, UR5, R6 ;  /* 0x0000000509097c24 */ /* 0x000fe2000f8e0206 */
[----:B------:R-:W-:Y:S01]  /*11dc0*/  ULDC.64 UR4, c[0x0][0xae8] ;  /* 0x0002ba0000047ab9 */ /* 0x000fe20000000a00 */
[----:B------:R-:W-:-:S02]  /*11dd0*/  VIADD R6, R20, 0x30 ;  /* 0x0000003014067836 */ /* 0x000fc40000000000 */
[----:B------:R-:W-:Y:S02]  /*11de0*/  IMAD R7, R12, -0xc0, R3 ;  /* 0xffffff400c077824 */ /* 0x000fe400078e0203 */
[----:B------:R-:W-:Y:S02]  /*11df0*/  IMAD R0, R10, UR6, RZ ;  /* 0x000000060a007c24 */ /* 0x000fe4000f8e02ff */
[----:B------:R-:W-:Y:S01]  /*11e00*/  IMAD.IADD R5, R5, 0x1, R9 ;  /* 0x0000000105057824 */ /* 0x000fe200078e0209 */
[----:B------:R-:W-:Y:S01]  /*11e10*/  ISETP.GE.OR P3, PT, R6, R7, P0 ;  /* 0x000000070600720c */ /* 0x000fe20000766670 */
[----:B------:R-:W-:Y:S02]  /*11e20*/  IMAD R3, R14, UR7, R0 ;  /* 0x000000070e037c24 */ /* 0x000fe4000f8e0200 */
[C---:B------:R-:W-:Y:S02]  /*11e30*/  VIADD R0, R20.reuse, 0x60 ;  /* 0x0000006014007836 */ /* 0x040fe40000000000 */
[----:B------:R-:W-:-:S02]  /*11e40*/  VIADD R6, R20, 0x90 ;  /* 0x0000009014067836 */ /* 0x000fc40000000000 */
[----:B------:R-:W-:Y:S01]  /*11e50*/  IMAD.WIDE.U32 R4, R14, UR6, R4 ;  /* 0x000000060e047c25 */ /* 0x000fe2000f8e0004 */
[-C--:B------:R-:W-:Y:S02]  /*11e60*/  ISETP.GE.OR P1, PT, R0, R7.reuse, P0 ;  /* 0x000000070000720c */ /* 0x080fe40000726670 */
[-C--:B------:R-:W-:Y:S01]  /*11e70*/  ISETP.GE.OR P2, PT, R6, R7.reuse, P0 ;  /* 0x000000070600720c */ /* 0x080fe20000746670 */
[----:B------:R-:W-:Y:S01]  /*11e80*/  IMAD R0, R26, UR4, RZ ;  /* 0x000000041a007c24 */ /* 0x000fe2000f8e02ff */
[----:B------:R-:W-:Y:S01]  /*11e90*/  ISETP.GE.OR P0, PT, R20, R7, P0 ;  /* 0x000000071400720c */ /* 0x000fe20000706670 */
[----:B------:R-:W-:Y:S01]  /*11ea0*/  IMAD.WIDE R20, R12, 0xc0, R20 ;  /* 0x000000c00c147825 */ /* 0x000fe200078e0214 */
[----:B------:R-:W-:-:S03]  /*11eb0*/  IADD3 R5, R5, R3, RZ ;  /* 0x0000000305057210 */ /* 0x000fc60007ffe0ff */
[C---:B------:R-:W-:Y:S02]  /*11ec0*/  IMAD R3, R11.reuse, UR5, R0 ;  /* 0x000000050b037c24 */ /* 0x040fe4000f8e0200 */
[----:B------:R-:W-:-:S04]  /*11ed0*/  IMAD.WIDE.U32 R6, R11, UR4, R4 ;  /* 0x000000040b067c25 */ /* 0x000fc8000f8e0004 */
[----:B------:R-:W-:Y:S02]  /*11ee0*/  IMAD.IADD R9, R7, 0x1, R3 ;  /* 0x0000000107097824 */ /* 0x000fe400078e0203 */
[----:B------:R-:W-:Y:S05]  /*11ef0*/  @P0 BRA `(.L_x_440) ;  /* 0x00000000002c0947 */ /* 0x000fea0003800000 */
        /* <DEDUP_REMOVED lines=11> */
.L_x_440:
[----:B------:R-:W-:Y:S05]  /*11fb0*/  BSYNC B1 ;  /* 0x0000000000017941 */ /* 0x000fea0003800000 */
.L_x_439:
        /* <DEDUP_REMOVED lines=15> */
.L_x_442:
[----:B------:R-:W-:Y:S05]  /*120b0*/  BSYNC B1 ;  /* 0x0000000000017941 */ /* 0x000fea0003800000 */
.L_x_441:
        /* <DEDUP_REMOVED lines=15> */
.L_x_444:
[----:B------:R-:W-:Y:S05]  /*121b0*/  BSYNC B1 ;  /* 0x0000000000017941 */ /* 0x000fea0003800000 */
.L_x_443:
        /* <DEDUP_REMOVED lines=13> */
[----:B------:R3:W-:Y:S02]  /*12290*/  STG.E.128 desc[UR56][R6.64], RZ ;  /* 0x000000ff06007986 */ /* 0x0007e4000c101d38 */
.L_x_435:
[----:B------:R-:W-:Y:S05]  /*122a0*/  BSYNC B0 ;  /* 0x0000000000007941 */ /* 0x000fea0003800000 */
.L_x_426:
[----:B------:R-:W-:Y:S02]  /*122b0*/  ULDC UR4, c[0x0][0xc14] ;  /* 0x0003050000047ab9 */ /* 0x000fe40000000800 */
[----:B------:R-:W-:-:S13]  /*122c0*/  ISETP.GE.AND P0, PT, R35, UR4, PT ;  /* 0x0000000423007c0c */ /* 0x000fda000bf06270 */
[----:B------:R-:W-:Y:S05]  /*122d0*/  @!P0 BRA `(.L_x_445) ;  /* 0xfffffeec00988947 */ /* 0x000fea000383ffff */
[----:B------:R-:W-:Y:S05]  /*122e0*/  BRA `(.L_x_311) ;  /* 0x0000004800687947 */ /* 0x000fea0003800000 */
.L_x_309:
[----:B------:R-:W-:-:S08]  /*122f0*/  NOP ;  /* 0x0000000000007918 */ /* 0x000fd00000000000 */
[----:B--2---:R-:W0:-:S00]  /*12300*/  USETMAXREG.DEALLOC.CTAPOOL 0x20 ;  /* 0x00000020000079c8 */ /* 0x004e0000080e0500 */
[----:B0-----:R-:W-:-:S06]  /*12310*/  LOP3.LUT R0, R0, 0x3, RZ, 0xc0, !PT ;  /* 0x0000000300007812 */ /* 0x001fcc00078ec0ff */
[----:B------:R-:W0:Y:S02]  /*12320*/  SHFL.IDX PT, R0, R0, RZ, 0x1f ;  /* 0x00001fff00007589 */ /* 0x000e2400000e0000 */
[----:B0-----:R-:W-:-:S13]  /*12330*/  ISETP.NE.AND P0, PT, R0, RZ, PT ;  /* 0x000000ff0000720c */ /* 0x001fda0003f05270 */
[----:B------:R-:W-:Y:S05]  /*12340*/  @P0 BRA `(.L_x_311) ;  /* 0x0000004800500947 */ /* 0x000fea0003800000 */
[----:B------:R-:W2:Y:S01]  /*12350*/  LDL.LU R7, [R1] ;  /* 0x0000000001077983 */ /* 0x000ea20000300800 */
[----:B------:R-:W-:Y:S01]  /*12360*/  ULDC UR5, c[0x0][0xc14] ;  /* 0x0003050000057ab9 */ /* 0x000fe20000000800 */
[----:B------:R-:W0:Y:S01]  /*12370*/  S2R R2, SR_TID.X ;  /* 0x0000000000027919 */ /* 0x000e220000002100 */
[----:B------:R-:W-:Y:S01]  /*12380*/  IMAD.MOV.U32 R0, RZ, RZ, RZ ;  /* 0x000000ffff007224 */ /* 0x000fe200078e00ff */
[----:B------:R-:W1:Y:S01]  /*12390*/  S2UR UR6, SR_CTAID.X ;  /* 0x00000000000679c3 */ /* 0x000e620000002500 */
[----:B------:R-:W-:Y:S01]  /*123a0*/  ULDC UR4, c[0x0][0xc10] ;  /* 0x0003040000047ab9 */ /* 0x000fe20000000800 */
[----:B0-----:R-:W-:-:S04]  /*123b0*/  LOP3.LUT R29, R2, 0x1f, RZ, 0xc0, !PT ;  /* 0x0000001f021d7812 */ /* 0x001fc800078ec0ff */
[----:B------:R-:W-:Y:S02]  /*123c0*/  ISETP.NE.AND P0, PT, R29, 0x1f, PT ;  /* 0x0000001f1d00780c */ /* 0x000fe40003f05270 */
[----:B--2---:R-:W-:-:S11]  /*123d0*/  LOP3.LUT R7, R7, 0xffffffdf, RZ, 0xc0, !PT ;  /* 0xffffffdf07077812 */ /* 0x004fd600078ec0ff */
[----:B------:R-:W-:Y:S02]  /*123e0*/  @P0 LOP3.LUT R7, R7, 0x20, RZ, 0xfc, !PT ;  /* 0x0000002007070812 */ /* 0x000fe400078efcff */
[----:B------:R-:W-:-:S13]  /*123f0*/  ISETP.GE.OR P0, PT, R29, UR5, !P0 ;  /* 0x000000051d007c0c */ /* 0x000fda000c706670 */
[----:B------:R-:W0:Y:S02]  /*12400*/  @!P0 LDC.64 R2, c[0x0][0xc58] ;  /* 0x00031600ff028b82 */ /* 0x000e240000000a00 */
[----:B0-----:R-:W-:-:S05]  /*12410*/  @!P0 IMAD.WIDE.U32 R2, R29, 0x4, R2 ;  /* 0x000000041d028825 */ /* 0x001fca00078e0002 */
[----:B------:R-:W2:Y:S01]  /*12420*/  @!P0 LDG.E R0, desc[UR56][R2.64] ;  /* 0x0000003802008981 */ /* 0x000ea2000c1e1900 */
[C---:B------:R-:W-:Y:S02]  /*12430*/  ISETP.NE.AND P1, PT, R29.reuse, RZ, PT ;  /* 0x000000ff1d00720c */ /* 0x040fe40003f25270 */
[----:B------:R-:W-:Y:S02]  /*12440*/  ISETP.GE.U32.AND P0, PT, R29, 0x2, PT ;  /* 0x000000021d00780c */ /* 0x000fe40003f06070 */
[----:B------:R-:W-:-:S09]  /*12450*/  LOP3.LUT R7, R7, 0xfffffffe, RZ, 0xc0, !PT ;  /* 0xfffffffe07077812 */ /* 0x000fd200078ec0ff */
[----:B------:R-:W-:-:S04]  /*12460*/  @P1 LOP3.LUT R7, R7, 0x1, RZ, 0xfc, !PT ;  /* 0x0000000107071812 */ /* 0x000fc800078efcff */
[----:B------:R-:W-:-:S04]  /*12470*/  LOP3.LUT R7, R7, 0xffffffef, RZ, 0xc0, !PT ;  /* 0xffffffef07077812 */ /* 0x000fc800078ec0ff */
[----:B------:R-:W-:-:S04]  /*12480*/  @P0 LOP3.LUT R7, R7, 0x10, RZ, 0xfc, !PT ;  /* 0x0000001007070812 */ /* 0x000fc800078efcff */
[----:B------:R-:W-:Y:S01]  /*12490*/  LOP3.LUT R7, R7, 0xfffffff7, RZ, 0xc0, !PT ;  /* 0xfffffff707077812 */ /* 0x000fe200078ec0ff */
[----:B------:R-:W-:Y:S01]  /*124a0*/  IMAD.MOV.U32 R16, RZ, RZ, RZ ;  /* 0x000000ffff107224 */ /* 0x000fe200078e00ff */
[----:B--2---:R-:W0:Y:S02]  /*124b0*/  SHFL.UP PT, R4, R0, 0x1, RZ ;  /* 0x0420000000047989 */ /* 0x004e2400000e00ff */
[----:B0-----:R-:W-:-:S05]  /*124c0*/  SEL R5, R4, RZ, P1 ;  /* 0x000000ff04057207 */ /* 0x001fca0000800000 */
[----:B------:R-:W-:-:S05]  /*124d0*/  IMAD.IADD R5, R0, 0x1, R5 ;  /* 0x0000000100057824 */ /* 0x000fca00078e0205 */
[----:B------:R-:W0:Y:S02]  /*124e0*/  SHFL.UP PT, R4, R5, 0x2, RZ ;  /* 0x0440000005047989 */ /* 0x000e2400000e00ff */
[----:B0-----:R-:W-:-:S05]  /*124f0*/  SEL R4, R4, RZ, P0 ;  /* 0x000000ff04047207 */ /* 0x001fca0000000000 */
[----:B------:R-:W-:-:S05]  /*12500*/  IMAD.IADD R4, R5, 0x1, R4 ;  /* 0x0000000105047824 */ /* 0x000fca00078e0204 */
[----:B------:R-:W0:Y:S01]  /*12510*/  SHFL.UP PT, R6, R4, 0x4, RZ ;  /* 0x0480000004067989 */ /* 0x000e2200000e00ff */
[----:B------:R-:W-:-:S04]  /*12520*/  ISETP.GE.U32.AND P0, PT, R29, 0x4, PT ;  /* 0x000000041d00780c */ /* 0x000fc80003f06070 */
[----:B0-----:R-:W-:-:S05]  /*12530*/  SEL R3, R6, RZ, P0 ;  /* 0x000000ff06037207 */ /* 0x001fca0000000000 */
[----:B------:R-:W-:-:S05]  /*12540*/  IMAD.IADD R3, R4, 0x1, R3 ;  /* 0x0000000104037824 */ /* 0x000fca00078e0203 */
[----:B------:R-:W0:Y:S01]  /*12550*/  SHFL.UP PT, R2, R3, 0x8, RZ ;  /* 0x0500000003027989 */ /* 0x000e2200000e00ff */
[----:B------:R-:W-:Y:S02]  /*12560*/  @P0 LOP3.LUT R7, R7, 0x8, RZ, 0xfc, !PT ;  /* 0x0000000807070812 */ /* 0x000fe400078efcff */
[----:B------:R-:W-:-:S04]  /*12570*/  ISETP.GE.U32.AND P0, PT, R29, 0x8, PT ;  /* 0x000000081d00780c */ /* 0x000fc80003f06070 */
[----:B0-----:R-:W-:-:S05]  /*12580*/  SEL R2, R2, RZ, P0 ;  /* 0x000000ff02027207 */ /* 0x001fca0000000000 */
[----:B------:R-:W-:-:S05]  /*12590*/  IMAD.IADD R2, R3, 0x1, R2 ;  /* 0x0000000103027824 */ /* 0x000fca00078e0202 */
[----:B------:R-:W0:Y:S01]  /*125a0*/  SHFL.UP PT, R5, R2, 0x10, RZ ;  /* 0x0600000002057989 */ /* 0x000e2200000e00ff */
[----:B------:R-:W-:-:S04]  /*125b0*/  LOP3.LUT R7, R7, 0xfffffffb, RZ, 0xc0, !PT ;  /* 0xfffffffb07077812 */ /* 0x000fc800078ec0ff */
[----:B------:R-:W-:Y:S02]  /*125c0*/  @P0 LOP3.LUT R7, R7, 0x4, RZ, 0xfc, !PT ;  /* 0x0000000407070812 */ /* 0x000fe400078efcff */
[----:B------:R-:W-:-:S04]  /*125d0*/  ISETP.GE.U32.AND P0, PT, R29, 0x10, PT ;  /* 0x000000101d00780c */ /* 0x000fc80003f06070 */
[----:B0-----:R-:W-:-:S05]  /*125e0*/  SEL R5, R5, RZ, P0 ;  /* 0x000000ff05057207 */ /* 0x001fca0000000000 */
[----:B------:R-:W-:-:S05]  /*125f0*/  IMAD.IADD R6, R2, 0x1, R5 ;  /* 0x0000000102067824 */ /* 0x000fca00078e0205 */
[----:B------:R-:W0:Y:S01]  /*12600*/  SHFL.IDX PT, R5, R6, 0x1f, 0x1f ;  /* 0x03e01f0006057f89 */ /* 0x000e2200000e0000 */
[----:B------:R-:W-:-:S04]  /*12610*/  LOP3.LUT R7, R7, 0xfffffffd, RZ, 0xc0, !PT ;  /* 0xfffffffd07077812 */ /* 0x000fc800078ec0ff */
[----:B------:R-:W-:-:S05]  /*12620*/  @P0 LOP3.LUT R7, R7, 0x2, RZ, 0xfc, !PT ;  /* 0x0000000207070812 */ /* 0x000fca00078efcff */
[----:B------:R2:W-:Y:S01]  /*12630*/  STL [R1], R7 ;  /* 0x0000000701007387 */ /* 0x0005e20000100800 */
[----:B0-----:R-:W-:-:S05]  /*12640*/  IMAD R5, R5, UR4, RZ ;  /* 0x0000000405057c24 */ /* 0x001fca000f8e02ff */
[----:B-1----:R-:W-:Y:S01]  /*12650*/  ISETP.GT.AND P0, PT, R5, UR6, PT ;  /* 0x0000000605007c0c */ /* 0x002fe2000bf04270 */
[----:B------:R-:W-:Y:S01]  /*12660*/  IMAD.MOV.U32 R2, RZ, RZ, R5 ;  /* 0x000000ffff027224 */ /* 0x000fe200078e0005 */
[----:B------:R-:W-:-:S11]  /*12670*/  MOV R4, RZ ;  /* 0x000000ff00047202 */ /* 0x000fd60000000f00 */
[----:B--2---:R-:W-:Y:S05]  /*12680*/  @P0 BRA `(.L_x_446) ;  /* 0x0000000000b00947 */ /* 0x004fea0003800000 */
[----:B------:R-:W-:Y:S01]  /*12690*/  IMAD.MOV.U32 R5, RZ, RZ, R2 ;  /* 0x000000ffff057224 */ /* 0x000fe200078e0002 */
[----:B------:R-:W-:Y:S01]  /*126a0*/  ULDC UR5, c[0x0][0xc14] ;  /* 0x0003050000057ab9 */ /* 0x000fe20000000800 */
[----:B------:R-:W-:Y:S01]  /*126b0*/  IMAD.MOV.U32 R4, RZ, RZ, RZ ;  /* 0x000000ffff047224 */ /* 0x000fe200078e00ff */
[----:B------:R-:W-:Y:S01]  /*126c0*/  ULDC UR7, c[0x0][0xc14] ;  /* 0x0003050000077ab9 */ /* 0x000fe20000000800 */
[----:B------:R-:W-:-:S05]  /*126d0*/  ULDC UR4, c[0x0][0xc10] ;  /* 0x0003040000047ab9 */ /* 0x000fca0000000800 */
.L_x_450:
[----:B------:R-:W-:Y:S02]  /*126e0*/  VIADD R4, R4, 0x1f ;  /* 0x0000001f04047836 */ /* 0x000fe40000000000 */
        /* <DEDUP_REMOVED lines=12> */
.L_x_449:
[----:B------:R-:W-:Y:S05]  /*127b0*/  BSYNC B0 ;  /* 0x0000000000007941 */ /* 0x000fea0003800000 */
.L_x_448:
[----:B0----5:R-:W0:Y:S01]  /*127c0*/  SHFL.UP PT, R2, R0, 0x1, RZ ;  /* 0x0420000000027989 */ /* 0x021e2200000e00ff */
[C---:B------:R-:W-:Y:S02]  /*127d0*/  ISETP.NE.AND P0, PT, R29.reuse, RZ, PT ;  /* 0x000000ff1d00720c */ /* 0x040fe40003f05270 */
[C---:B------:R-:W-:Y:S02]  /*127e0*/  ISETP.GE.U32.AND P1, PT, R29.reuse, 0x2, PT ;  /* 0x000000021d00780c */ /* 0x040fe40003f26070 */
        /* <DEDUP_REMOVED lines=22> */
.L_x_446:
[----:B------:R-:W-:-:S04]  /*12950*/  IMAD.IADD R9, R5, 0x1, -R2 ;  /* 0x0000000105097824 */ /* 0x000fc800078e0a02 */
        /* <DEDUP_REMOVED lines=12> */
[----:B------:R-:W-:-:S05]  /*12a20*/  IADD3 R7, R19, -0x1, RZ ;  /* 0xffffffff13077810 */ /* 0x000fca0007ffe0ff */
[----:B------:R2:W3:Y:S02]  /*12a30*/  SHFL.IDX PT, R16, R6, R7, 0x1f ;  /* 0x00001f0706107589 */ /* 0x0004e400000e0000 */
.L_x_451:
[----:B---3--:R-:W-:Y:S01]  /*12a40*/  IMAD R16, R16, UR4, R9 ;  /* 0x0000000410107c24 */ /* 0x008fe2000f8e0209 */
[----:B------:R-:W-:Y:S01]  /*12a50*/  IABS R8, R0 ;  /* 0x0000000000087213 */ /* 0x000fe20000000000 */
[----:B01----:R-:W-:Y:S02]  /*12a60*/  IMAD.MOV R2, RZ, RZ, -R3 ;  /* 0x000000ffff027224 */ /* 0x003fe400078e0a03 */
[----:B------:R-:W-:Y:S01]  /*12a70*/  IMAD.IADD R19, R19, 0x1, R4 ;  /* 0x0000000113137824 */ /* 0x000fe200078e0204 */
[----:B------:R-:W-:Y:S01]  /*12a80*/  IADD3 R9, -R16, UR6, RZ ;  /* 0x0000000610097c10 */ /* 0x000fe2000fffe1ff */
[----:B--2---:R-:W-:Y:S02]  /*12a90*/  IMAD R7, R2, R5, RZ ;  /* 0x0000000502077224 */ /* 0x004fe400078e02ff */
[----:B------:R-:W-:Y:S01]  /*12aa0*/  IMAD.MOV.U32 R2, RZ, RZ, RZ ;  /* 0x000000ffff027224 */ /* 0x000fe200078e00ff */
[----:B------:R-:W-:Y:S01]  /*12ab0*/  IABS R6, R9 ;  /* 0x0000000900067213 */ /* 0x000fe20000000000 */
[----:B------:R-:W-:-:S02]  /*12ac0*/  IMAD.MOV R8, RZ, RZ, -R8 ;  /* 0x000000ffff087224 */ /* 0x000fc400078e0a08 */
        /* <DEDUP_REMOVED lines=19> */
.L_x_447:
[----:B------:R-:W-:Y:S02]  /*12c00*/  IMAD.MOV.U32 R17, RZ, RZ, RZ ;  /* 0x000000ffff117224 */ /* 0x000fe400078e00ff */
[----:B------:R-:W-:Y:S02]  /*12c10*/  IMAD.U32 R16, RZ, RZ, UR6 ;  /* 0x00000006ff107e24 */ /* 0x000fe4000f8e00ff */
[----:B------:R-:W-:-:S07]  /*12c20*/  IMAD.MOV.U32 R18, RZ, RZ, RZ ;  /* 0x000000ffff127224 */ /* 0x000fce00078e00ff */
.L_x_452:
[----:B------:R-:W-:Y:S01]  /*12c30*/  ISETP.NE.AND P0, PT, R29, RZ, PT ;  /* 0x000000ff1d00720c */ /* 0x000fe20003f05270 */
[----:B------:R0:W-:Y:S01]  /*12c40*/  STL [R1+0x10], RZ ;  /* 0x000010ff01007387 */ /* 0x0001e20000100800 */
[----:B------:R-:W-:Y:S01]  /*12c50*/  MOV R24, 0x1 ;  /* 0x0000000100187802 */ /* 0x000fe20000000f00 */
[----:B------:R-:W-:-:S10]  /*12c60*/  IMAD.MOV.U32 R22, RZ, RZ, RZ ;  /* 0x000000ffff167224 */ /* 0x000fd400078e00ff */
        /* <DEDUP_REMOVED lines=8> */
[----:B------:R-:W-:Y:S01]  /*12cf0*/  IMAD.MOV.U32 R24, RZ, RZ, 0x1 ;  /* 0x00000001ff187424 */ /* 0x000fe200078e00ff */
[----:B------:R-:W-:Y:S01]  /*12d00*/  ULDC.64 UR38, c[0x0][0x198] ;  /* 0x0000660000267ab9 */ /* 0x000fe20000000a00 */
[----:B------:R-:W-:Y:S01]  /*12d10*/  IMAD.MOV.U32 R22, RZ, RZ, RZ ;  /* 0x000000ffff167224 */ /* 0x000fe200078e00ff */
[----:B------:R-:W-:Y:S01]  /*12d20*/  ULDC UR36, c[0x0][0xc] ;  /* 0x0000030000247ab9 */ /* 0x000fe20000000800 */
[----:B------:R-:W-:Y:S02]  /*12d30*/  IMAD.MOV.U32 R27, RZ, RZ, 0x1 ;  /* 0x00000001ff1b7424 */ /* 0x000fe400078e00ff */
[----:B------:R-:W-:-:S07]  /*12d40*/  IMAD.MOV.U32 R26, RZ, RZ, RZ ;  /* 0x000000ffff1a7224 */ /* 0x000fce00078e00ff */
.L_x_535:
[----:B--2---:R-:W2:Y:S02]  /*12d50*/  LDC.64 R2, c[0x0][0xc60] ;  /* 0x00031800ff027b82 */ /* 0x004ea40000000a00 */
[----:B--2---:R-:W-:-:S05]  /*12d60*/  IMAD.WIDE R2, R19, 0x4, R2 ;  /* 0x0000000413027825 */ /* 0x004fca00078e0202 */
[----:B------:R-:W0:Y:S01]  /*12d70*/  LDG.E R9, desc[UR56][R2.64] ;  /* 0x0000003802097981 */ /* 0x000e22000c1e1900 */
[----:B------:R-:W-:Y:S05]  /*12d80*/  YIELD ;  /* 0x0000000000007946 */ /* 0x000fea0003800000 */
[----:B------:R-:W-:Y:S01]  /*12d90*/  ULDC.64 UR4, c[0x0][0xa28] ;  /* 0x00028a0000047ab9 */ /* 0x000fe20000000a00 */
[----:B------:R-:W-:Y:S01]  /*12da0*/  IMAD.MOV.U32 R6, RZ, RZ, RZ ;  /* 0x000000ffff067224 */ /* 0x000fe200078e00ff */
[----:B------:R-:W-:Y:S01]  /*12db0*/  ISETP.NE.U32.AND P1, PT, RZ, UR4, PT ;  /* 0x00000004ff007c0c */ /* 0x000fe2000bf25070 */
[----:B------:R-:W-:Y:S01]  /*12dc0*/  IMAD.MOV.U32 R23, RZ, RZ, RZ ;  /* 0x000000ffff177224 */ /* 0x000fe200078e00ff */
[----:B------:R-:W-:-:S02]  /*12dd0*/  ULDC.64 UR6, c[0x0][0xa10] ;  /* 0x0002840000067ab9 */ /* 0x000fc40000000a00 */
[----:B------:R-:W-:Y:S02]  /*12de0*/  ISETP.NE.AND.EX P1, PT, RZ, UR5, PT, P1 ;  /* 0x00000005ff007c0c */ /* 0x000fe4000bf25310 */
[----:B0-----:R-:W-:Y:S01]  /*12df0*/  SHF.R.S32.HI R0, RZ, 0x1f, R9 ;  /* 0x0000001fff007819 */ /* 0x001fe20000011409 */
[----:B------:R-:W-:Y:S10]  /*12e00*/  STL [R1], R9 ;  /* 0x0000000901007387 */ /* 0x000ff40000100800 */
[----:B------:R-:W-:-:S04]  /*12e10*/  @P1 LEA R4, P0, R9, UR4, 0x2 ;  /* 0x0000000409041c11 */ /* 0x000fc8000f8010ff */
[----:B------:R-:W-:Y:S01]  /*12e20*/  @P1 LEA.HI.X R5, R9, UR5, R0, 0x2, P0 ;  /* 0x0000000509051c11 */ /* 0x000fe200080f1400 */
[----:B------:R-:W-:Y:S02]  /*12e30*/  ULDC.64 UR4, c[0x0][0xa00] ;  /* 0x0002800000047ab9 */ /* 0x000fe40000000a00 */
[----:B------:R-:W-:Y:S02]  /*12e40*/  ISETP.NE.U32.AND P0, PT, RZ, UR4, PT ;  /* 0x00000004ff007c0c */ /* 0x000fe4000bf05070 */
[----:B------:R0:W5:Y:S02]  /*12e50*/  @P1 LDG.E R23, desc[UR56][R4.64] ;  /* 0x0000003804171981 */ /* 0x000164000c1e1900 */
[----:B------:R-:W-:-:S13]  /*12e60*/  ISETP.NE.AND.EX P0, PT, RZ, UR5, PT, P0 ;  /* 0x00000005ff007c0c */ /* 0x000fda000bf05300 */
[----:B------:R-:W-:-:S04]  /*12e70*/  @P0 LEA R2, P2, R9, UR4, 0x2 ;  /* 0x0000000409020c11 */ /* 0x000fc8000f8410ff */
[----:B------:R-:W-:Y:S01]  /*12e80*/  @P0 LEA.HI.X R3, R9, UR5, R0, 0x2, P2 ;  /* 0x0000000509030c11 */ /* 0x000fe200090f1400 */
[----:B------:R-:W-:-:S04]  /*12e90*/  ULDC.64 UR4, c[0x0][0xa20] ;  /* 0x0002880000047ab9 */ /* 0x000fc80000000a00 */
[----:B------:R-:W2:Y:S01]  /*12ea0*/  @P0 LDG.E R6, desc[UR56][R2.64] ;  /* 0x0000003802060981 */ /* 0x000ea2000c1e1900 */
[----:B------:R-:W-:-:S04]  /*12eb0*/  ISETP.NE.U32.AND P1, PT, RZ, UR4, PT ;  /* 0x00000004ff007c0c */ /* 0x000fc8000bf25070 */
[----:B------:R-:W-:Y:S02]  /*12ec0*/  ISETP.NE.AND.EX P1, PT, RZ, UR5, PT, P1 ;  /* 0x00000005ff007c0c */ /* 0x000fe4000bf25310 */
[C---:B0-----:R-:W-:Y:S02]  /*12ed0*/  SHF.L.U32 R4, R9.reuse, 0x2, RZ ;  /* 0x0000000209047819 */ /* 0x041fe400000006ff */
[----:B------:R-:W-:-:S03]  /*12ee0*/  SHF.L.U64.HI R0, R9, 0x2, R0 ;  /* 0x0000000209007819 */ /* 0x000fc60000010200 */
[----:B------:R-:W-:Y:S01]  /*12ef0*/  STL [R1+0x8], R4 ;  /* 0x0000080401007387 */ /* 0x000fe20000100800 */
[----:B------:R-:W-:-:S03]  /*12f00*/  IMAD.MOV.U32 R8, RZ, RZ, RZ ;  /* 0x000000ffff087224 */ /* 0x000fc600078e00ff */
[----:B--2---:R0:W-:Y:S02]  /*12f10*/  STL [R1+0x18], R6 ;  /* 0x0000180601007387 */ /* 0x0041e40000100800 */
[----:B0-----:R-:W-:-:S04]  /*12f20*/  @P1 IADD3 R6, P0, R4, UR4, RZ ;  /* 0x0000000404061c10 */ /* 0x001fc8000ff1e0ff */
[----:B------:R-:W-:Y:S01]  /*12f30*/  @P1 IADD3.X R7, R0, UR5, RZ, P0, !PT ;  /* 0x0000000500071c10 */ /* 0x000fe200087fe4ff */
[----:B------:R-:W-:Y:S02]  /*12f40*/  ULDC.64 UR4, c[0x0][0xa08] ;  /* 0x0002820000047ab9 */ /* 0x000fe40000000a00 */
[----:B------:R-:W-:Y:S02]  /*12f50*/  IADD3 R2, P0, R4, UR4, RZ ;  /* 0x0000000404027c10 */ /* 0x000fe4000ff1e0ff */
[----:B------:R-:W-:Y:S02]  /*12f60*/  ISETP.NE.U32.AND P2, PT, RZ, UR4, PT ;  /* 0x00000004ff007c0c */ /* 0x000fe4000bf45070 */
[----:B------:R-:W-:Y:S02]  /*12f70*/  IADD3.X R3, R0, UR5, RZ, P0, !PT ;  /* 0x0000000500037c10 */ /* 0x000fe400087fe4ff */
[----:B------:R-:W-:Y:S01]  /*12f80*/  ISETP.NE.AND.EX P2, PT, RZ, UR5, PT, P2 ;  /* 0x00000005ff007c0c */ /* 0x000fe2000bf45320 */
[----:B------:R-:W-:-:S02]  /*12f90*/  ULDC.64 UR4, c[0x0][0x3f8] ;  /* 0x0000fe0000047ab9 */ /* 0x000fc40000000a00 */
[----:B------:R-:W-:-:S03]  /*12fa0*/  UISETP.NE.U32.AND UP0, UPT, UR4, URZ, UPT ;  /* 0x0000003f0400728c */ /* 0x000fc6000bf05070 */
[----:B------:R-:W-:Y:S01]  /*12fb0*/  ULDC UR4, c[0x0][0x404] ;  /* 0x0001010000047ab9 */ /* 0x000fe20000000800 */
[----:B------:R-:W-:-:S03]  /*12fc0*/  UISETP.NE.AND.EX UP0, UPT, UR5, URZ, UPT, UP0 ;  /* 0x0000003f0500728c */ /* 0x000fc6000bf05300 */
[----:B------:R-:W-:Y:S01]  /*12fd0*/  ULDC UR5, c[0x0][0x2e0] ;  /* 0x0000b80000057ab9 */ /* 0x000fe20000000800 */
[----:B------:R-:W-:Y:S02]  /*12fe0*/  USEL UR4, UR4, 0x1, UP0 ;  /* 0x0000000104047887 */ /* 0x000fe40008000000 */
[----:B------:R0:W5:Y:S02]  /*12ff0*/  @P2 LDG.E R8, desc[UR56][R2.64] ;  /* 0x0000003802082981 */ /* 0x000164000c1e1900 */
[----:B------:R-:W-:-:S06]  /*13000*/  UIMAD UR4, UR4, UR5, URZ ;  /* 0x00000005040472a4 */ /* 0x000fcc000f8e023f */
[----:B------:R-:W-:-:S06]  /*13010*/  IMAD.U32 R10, RZ, RZ, UR4 ;  /* 0x00000004ff0a7e24 */ /* 0x000fcc000f8e00ff */
[----:B------:R0:W5:Y:S01]  /*13020*/  @P1 LDG.E R10, desc[UR56][R6.64] ;  /* 0x00000038060a1981 */ /* 0x000162000c1e1900 */
[----:B------:R-:W-:Y:S01]  /*13030*/  IADD3 R4, P0, R4, UR6, RZ ;  /* 0x0000000604047c10 */ /* 0x000fe2000ff1e0ff */
[----:B------:R-:W-:-:S03]  /*13040*/  ULDC UR4, c[0x0][0x338] ;  /* 0x0000ce0000047ab9 */ /* 0x000fc60000000800 */
[----:B------:R-:W-:Y:S02]  /*13050*/  IADD3.X R5, R0, UR7, RZ, P0, !PT ;  /* 0x0000000700057c10 */ /* 0x000fe400087fe4ff */
[----:B------:R-:W-:Y:S01]  /*13060*/  ISETP.NE.U32.AND P0, PT, RZ, UR6, PT ;  /* 0x00000006ff007c0c */ /* 0x000fe2000bf05070 */
[----:B------:R2:W-:Y:S03]  /*13070*/  STL [R1+0xc], R0 ;  /* 0x00000c0001007387 */ /* 0x0005e60000100800 */
[----:B------:R-:W-:Y:S01]  /*13080*/  ISETP.NE.AND.EX P0, PT, RZ, UR7, PT, P0 ;  /* 0x00000007ff007c0c */ /* 0x000fe2000bf05300 */
[----:B--2---:R-:W-:Y:S01]  /*13090*/  IMAD.U32 R0, RZ, RZ, UR4 ;  /* 0x00000004ff007e24 */ /* 0x004fe2000f8e00ff */
[----:B0-----:R-:W-:Y:S11]  /*130a0*/  @P1 BRA `(.L_x_454) ;  /* 0x0000000000101947 */ /* 0x001ff60003800000 */
[----:B------:R-:W-:Y:S05]  /*130b0*/  @!P2 BRA `(.L_x_454) ;  /* 0x00000000000ca947 */ /* 0x000fea0003800000 */
[----:B------:R-:W2:Y:S04]  /*130c0*/  LDG.E R7, desc[UR56][R2.64] ;  /* 0x0000003802077981 */ /* 0x000ea8000c1e1900 */
[----:B-----5:R-:W2:Y:S02]  /*130d0*/  LDG.E R10, desc[UR56][R2.64+0x4] ;  /* 0x00000438020a7981 */ /* 0x020ea4000c1e1900 */
[----:B--2---:R-:W-:-:S07]  /*130e0*/  IMAD.IADD R10, R10, 0x1, -R7 ;  /* 0x000000010a0a7824 */ /* 0x004fce00078e0a07 */
.L_x_454:
[----:B------:R-:W2:Y:S04]  /*130f0*/  @P0 LDG.E R3, desc[UR56][R4.64] ;  /* 0x0000003804030981 */ /* 0x000ea8000c1e1900 */
[----:B------:R-:W2:Y:S02]  /*13100*/  @P0 LDG.E R2, desc[UR56][R4.64+0x4] ;  /* 0x0000043804020981 */ /* 0x000ea4000c1e1900 */
[----:B--2---:R-:W-:Y:S02]  /*13110*/  @P0 IMAD.IADD R0, R2, 0x1, -R3 ;  /* 0x0000000102000824 */ /* 0x004fe400078e0a03 */
[----:B-----5:R-:W-:-:S04]  /*13120*/  IMAD.IADD R3, R10, 0x1, -R23 ;  /* 0x000000010a037824 */ /* 0x020fc800078e0a17 */
[----:B------:R-:W-:-:S05]  /*13130*/  IMAD.IADD R6, R3, 0x1, R0 ;  /* 0x0000000103067824 */ /* 0x000fca00078e0200 */
[----:B------:R-:W-:Y:S01]  /*13140*/  IADD3 R2, R6, 0xbf, RZ ;  /* 0x000000bf06027810 */ /* 0x000fe20007ffe0ff */
[----:B------:R0:W-:Y:S04]  /*13150*/  STL [R1+0x14], R6 ;  /* 0x0000140601007387 */ /* 0x0001e80000100800 */
[----:B------:R-:W-:-:S05]  /*13160*/  IMAD.HI R2, R2, 0x2aaaaaab, RZ ;  /* 0x2aaaaaab02027827 */ /* 0x000fca00078e02ff */
[----:B------:R-:W-:-:S04]  /*13170*/  SHF.R.U32.HI R7, RZ, 0x1f, R2 ;  /* 0x0000001fff077819 */ /* 0x000fc80000011602 */
[----:B0-----:R-:W-:Y:S01]  /*13180*/  LEA.HI.SX32 R6, R2, R7, 0x1b ;  /* 0x0000000702067211 */ /* 0x001fe200078fdaff */
[----:B------:R-:W-:-:S04]  /*13190*/  IMAD.MOV R2, RZ, RZ, -R3 ;  /* 0x000000ffff027224 */ /* 0x000fc800078e0a03 */
[----:B------:R-:W-:Y:S01]  /*131a0*/  IMAD R7, R6, 0xc0, -R3 ;  /* 0x000000c006077824 */ /* 0x000fe200078e0a03 */
[----:B------:R-:W-:Y:S01]  /*131b0*/  VIMNMX R2, RZ, R2, !PT ;  /* 0x00000002ff027248 */ /* 0x000fe20007fe0100 */
[----:B------:R0:W-:Y:S03]  /*131c0*/  STL [R1+0x4], R6 ;  /* 0x0000040601007387 */ /* 0x0001e60000100800 */
[----:B------:R-:W-:-:S04]  /*131d0*/  VIMNMX R7, R7, R0, PT ;  /* 0x0000000007077248 */ /* 0x000fc80003fe0100 */
[----:B------:R-:W-:Y:S01]  /*131e0*/  ISETP.GT.AND P1, PT, R7, R2, PT ;  /* 0x000000020700720c */ /* 0x000fe20003f24270 */
[----:B------:R-:W-:-:S05]  /*131f0*/  IMAD.WIDE.U32 R2, R2, -0x55555555, RZ ;  /* 0xaaaaaaab02027825 */ /* 0x000fca00078e00ff */
[----:B------:R-:W-:-:S05]  /*13200*/  SHF.R.U32.HI R0, RZ, 0x7, R3 ;  /* 0x00000007ff007819 */ /* 0x000fca0000011603 */
[----:B------:R-:W-:Y:S02]  /*13210*/  IMAD.MOV.U32 R2, RZ, RZ, R0 ;  /* 0x000000ffff027224 */ /* 0x000fe400078e0000 */
[----:B0-----:R-:W-:-:S04]  /*13220*/  @P1 VIADD R6, R7, 0xbf ;  /* 0x000000bf07061836 */ /* 0x001fc80000000000 */
[----:B------:R-:W-:-:S05]  /*13230*/  @P1 IMAD.HI R6, R6, 0x2aaaaaab, RZ ;  /* 0x2aaaaaab06061827 */ /* 0x000fca00078e02ff */
[----:B------:R-:W-:-:S04]  /*13240*/  @P1 SHF.R.U32.HI R3, RZ, 0x1f, R6 ;  /* 0x0000001fff031819 */ /* 0x000fc80000011606 */
[----:B------:R-:W-:Y:S01]  /*13250*/  @P1 LEA.HI.SX32 R2, R6, R3, 0x1b ;  /* 0x0000000306021211 */ /* 0x000fe200078fdaff */
[----:B------:R-:W-:-:S06]  /*13260*/  IMAD.MOV.U32 R3, RZ, RZ, RZ ;  /* 0x000000ffff037224 */ /* 0x000fcc00078e00ff */
[----:B------:R0:W5:Y:S01]  /*13270*/  @P0 LDG.E R3, desc[UR56][R4.64] ;  /* 0x0000003804030981 */ /* 0x000162000c1e1900 */
[----:B------:R-:W-:Y:S01]  /*13280*/  ISETP.GT.AND P1, PT, R2, R0, PT ;  /* 0x000000000200720c */ /* 0x000fe20003f24270 */
[----:B------:R-:W-:Y:S01]  /*13290*/  BSSY B0, `(.L_x_455) ;  /* 0x000009b000007945 */ /* 0x000fe20003800000 */
[----:B------:R-:W-:Y:S01]  /*132a0*/  IMAD.IADD R23, R8, 0x1, R23 ;  /* 0x0000000108177824 */ /* 0x000fe200078e0217 */
[----:B------:R-:W-:-:S10]  /*132b0*/  PLOP3.LUT P2, PT, PT, PT, PT, 0x80, 0x0 ;  /* 0x000000000000781c */ /* 0x000fd40003f4f070 */
[----:B0-----:R-:W-:Y:S05]  /*132c0*/  @!P1 BRA `(.L_x_456) ;  /* 0x00000008005c9947 */ /* 0x001fea0003800000 */
[----:B------:R-:W0:Y:S01]  /*132d0*/  LDC R4, c[0x0][0x428] ;  /* 0x00010a00ff047b82 */ /* 0x000e220000000800 */
[----:B------:R-:W-:Y:S01]  /*132e0*/  UMOV UR4, 0xffffffff ;  /* 0xffffffff00047882 */ /* 0x000fe20000000000 */
[----:B0-----:R-:W-:-:S13]  /*132f0*/  ISETP.NE.AND P1, PT, R4, 0x1, PT ;  /* 0x000000010400780c */ /* 0x001fda0003f25270 */
[----:B------:R-:W0:Y:S08]  /*13300*/  @P1 LDC R5, c[0x0][0x42c] ;  /* 0x00010b00ff051b82 */ /* 0x000e300000000800 */
[----:B------:R-:W2:Y:S01]  /*13310*/  @P1 LDC R7, c[0x0][0x430] ;  /* 0x00010c00ff071b82 */ /* 0x000ea20000000800 */
[----:B0-----:R-:W-:-:S04]  /*13320*/  @P1 IMAD.HI.U32 R4, R18, R5, RZ ;  /* 0x0000000512041227 */ /* 0x001fc800078e00ff */
[----:B------:R-:W-:Y:S01]  /*13330*/  IMAD.MOV.U32 R5, RZ, RZ, R18 ;  /* 0x000000ffff057224 */ /* 0x000fe200078e0012 */
[----:B--2---:R-:W-:Y:S02]  /*13340*/  @P1 SHF.R.U32.HI R5, RZ, R7, R4 ;  /* 0x00000007ff051219 */ /* 0x004fe40000011604 */
[----:B------:R-:W-:Y:S01]  /*13350*/  SEL R4, R9, RZ, !P0 ;  /* 0x000000ff09047207 */ /* 0x000fe20004000000 */
[----:B------:R-:W-:Y:S06]  /*13360*/  BRA.DIV UR4, `(.L_x_457) ;  /* 0x0000004204987947 */ /* 0x000fec000b800000 */
.L_x_581:
[----:B------:R-:W-:-:S03]  /*13370*/  UMOV UR4, 0xffffffff ;  /* 0xffffffff00047882 */ /* 0x000fc60000000000 */
[----:B------:R-:W-:Y:S05]  /*13380*/  BRA.DIV UR4, `(.L_x_458) ;  /* 0x0000004204c47947 */ /* 0x000fea000b800000 */
[----:B------:R-:W-:-:S13]  /*13390*/  ELECT P6, URZ, PT ;  /* 0x00000000003f782f */ /* 0x000fda00038c0000 */
.L_x_584:
[----:B------:R-:W2:Y:S01]  /*133a0*/  LDL R6, [R1+0x10] ;  /* 0x0000100001067983 */ /* 0x000ea20000100800 */
[----:B------:R-:W-:Y:S01]  /*133b0*/  BSSY B1, `(.L_x_459) ;  /* 0x000000b000017945 */ /* 0x000fe20003800000 */
[----:B------:R-:W0:Y:S01]  /*133c0*/  S2R R9, SR_CgaCtaId ;  /* 0x0000000000097919 */ /* 0x000e220000008800 */
[----:B--2---:R-:W-:-:S05]  /*133d0*/  VIADD R7, R6, 0x1 ;  /* 0x0000000106077836 */ /* 0x004fca0000000000 */
[----:B------:R-:W-:-:S04]  /*133e0*/  LEA.HI R6, R7, R7, RZ, 0x1 ;  /* 0x0000000707067211 */ /* 0x000fc800078f08ff */
[----:B------:R-:W-:-:S04]  /*133f0*/  LOP3.LUT R6, R6, 0xfffffffe, RZ, 0xc0, !PT ;  /* 0xfffffffe06067812 */ /* 0x000fc800078ec0ff */
[----:B------:R-:W-:Y:S02]  /*13400*/  IADD3 R7, R7, -R6, RZ ;  /* 0x8000000607077210 */ /* 0x000fe40007ffe0ff */
[----:B------:R-:W-:Y:S02]  /*13410*/  MOV R6, 0x400 ;  /* 0x0000040000067802 */ /* 0x000fe40000000f00 */
[----:B------:R-:W-:Y:S02]  /*13420*/  SHF.L.U32 R7, R7, 0x1f, RZ ;  /* 0x0000001f07077819 */ /* 0x000fe400000006ff */
[----:B0-----:R-:W-:-:S04]  /*13430*/  LEA R6, R9, R6, 0x18 ;  /* 0x0000000609067211 */ /* 0x001fc800078ec0ff */
[----:B------:R-:W0:Y:S02]  /*13440*/  SYNCS.PHASECHK.TRANS64.TRYWAIT P0, [R6+URZ+0x30820], R7 ;  /* 0x03082007060075a7 */ /* 0x000e24000800017f */
[----:B0-----:R-:W-:Y:S05]  /*13450*/  @!P0 BRA `(.L_x_460) ;  /* 0x0000004000b08947 */ /* 0x001fea0003800000 */
.L_x_585:
[----:B------:R-:W-:Y:S05]  /*13460*/  BSYNC B1 ;  /* 0x0000000000017941 */ /* 0x000fea0003800000 */
.L_x_459:
[----:B------:R-:W-:Y:S04]  /*13470*/  BSSY B1, `(.L_x_461) ;  /* 0x0000035000017945 */ /* 0x000fe80003800000 */
[----:B------:R-:W-:Y:S05]  /*13480*/  @!P6 BRA `(.L_x_462) ;  /* 0x0000000000cce947 */ /* 0x000fea0003800000 */
[----:B0-----:R-:W-:Y:S01]  /*13490*/  IMAD R7, R26, 0x8, R6 ;  /* 0x000000081a077824 */ /* 0x001fe200078e0206 */
[----:B------:R-:W-:-:S04]  /*134a0*/  SHF.L.U32 R8, R27, 0x1f, RZ ;  /* 0x0000001f1b087819 */ /* 0x000fc800000006ff */
[----:B------:R-:W0:Y:S02]  /*134b0*/  SYNCS.PHASECHK.TRANS64.TRYWAIT P0, [R7+URZ+0x308a0], R8 ;  /* 0x0308a008070075a7 */ /* 0x000e24000800017f */
[----:B0-----:R-:W-:Y:S05]  /*134c0*/  @!P0 BRA `(.L_x_463) ;  /* 0x0000004000a88947 */ /* 0x001fea0003800000 */
.L_x_586:
[----:B------:R-:W2:Y:S02]  /*134d0*/  S2R R9, SR_TID.X ;  /* 0x0000000000097919 */ /* 0x000ea40000002100 */
[----:B--2---:R-:W-:-:S04]  /*134e0*/  LOP3.LUT R9, R9, 0x7f, RZ, 0xc0, !PT ;  /* 0x0000007f09097812 */ /* 0x004fc800078ec0ff */
[----:B------:R-:W-:-:S13]  /*134f0*/  ISETP.NE.AND P1, PT, R9, RZ, PT ;  /* 0x000000ff0900720c */ /* 0x000fda0003f25270 */
[----:B------:R-:W-:Y:S05]  /*13500*/  @P1 BRA `(.L_x_464) ;  /* 0x0000000000141947 */ /* 0x000fea0003800000 */
[----:B------:R-:W-:Y:S01]  /*13510*/  ISETP.NE.AND P0, PT, R29, RZ, PT ;  /* 0x000000ff1d00720c */ /* 0x000fe20003f05270 */
[----:B------:R-:W-:-:S04]  /*13520*/  IMAD.MOV.U32 R9, RZ, RZ, 0x6000 ;  /* 0x00006000ff097424 */ /* 0x000fc800078e00ff */
[----:B------:R2:W-:Y:S08]  /*13530*/  SYNCS.ARRIVE.TRANS64 RZ, [R7+URZ+0x30890], R9 ;  /* 0x0308900907ff79a7 */ /* 0x0005f0000800003f */
[----:B------:R-:W-:Y:S05]  /*13540*/  @!P0 BRA `(.L_x_464) ;  /* 0x0000000000048947 */ /* 0x000fea0003800000 */
[----:B------:R-:W-:Y:S01]  /*13550*/  BPT.TRAP 0x1 ;  /* 0x000000040000795c */ /* 0x000fe20000300000 */
.L_x_464:
[----:B--2---:R-:W-:Y:S01]  /*13560*/  IMAD R9, R26, 0x6000, R6 ;  /* 0x000060001a097824 */ /* 0x004fe200078e0206 */
[----:B------:R-:W-:Y:S01]  /*13570*/  R2UR UR9, R7 ;  /* 0x00000000070972ca */ /* 0x000fe200000e0000 */
[----:B-----5:R-:W-:Y:S01]  /*13580*/  IMAD R10, R2, 0xc0, R3 ;  /* 0x000000c0020a7824 */ /* 0x020fe200078e0203 */
[----:B------:R-:W-:Y:S01]  /*13590*/  R2UR UR12, R5 ;  /* 0x00000000050c72ca */ /* 0x000fe200000e0000 */
[----:B------:R-:W-:Y:S01]  /*135a0*/  UIADD3 UR4, UP0, UR38, 0x570, URZ ;  /* 0x0000057026047890 */ /* 0x000fe2000ff1e03f */
[----:B------:R-:W-:Y:S01]  /*135b0*/  R2UR UR8, R9 ;  /* 0x00000000090872ca */ /* 0x000fe200000e0000 */
[----:B------:R-:W-:Y:S01]  /*135c0*/  VIADD R10, R10, 0xffffff40 ;  /* 0xffffff400a0a7836 */ /* 0x000fe20000000000 */
[----:B------:R-:W-:Y:S01]  /*135d0*/  R2UR UR13, R4 ;  /* 0x00000000040d72ca */ /* 0x000fe200000e0000 */
[----:B------:R-:W-:Y:S01]  /*135e0*/  UIADD3.X UR5, URZ, UR39, URZ, UP0, !UPT ;  /* 0x000000273f057290 */ /* 0x000fe200087fe43f */
[----:B------:R-:W-:Y:S02]  /*135f0*/  UMOV UR6, 0x0 ;  /* 0x0000000000067882 */ /* 0x000fe40000000000 */
[----:B------:R-:W-:Y:S01]  /*13600*/  R2UR UR11, R10 ;  /* 0x000000000a0b72ca */ /* 0x000fe200000e0000 */
[----:B------:R-:W-:Y:S01]  /*13610*/  UMOV UR7, 0x12f00000 ;  /* 0x12f0000000077882 */ /* 0x000fe20000000000 */
[----:B------:R-:W-:Y:S01]  /*13620*/  UMOV UR10, URZ ;  /* 0x0000003f000a7c82 */ /* 0x000fe20008000000 */
[----:B------:R-:W-:-:S04]  /*13630*/  UIADD3 UR9, UR9, 0x30890, URZ ;  /* 0x0003089009097890 */ /* 0x000fc8000fffe03f */
[----:B------:R-:W-:-:S09]  /*13640*/  UIADD3 UR8, UR8, 0x12400, URZ ;  /* 0x0001240008087890 */ /* 0x000fd2000fffe03f */
[----:B------:R2:W-:Y:S01]  /*13650*/  UTMALDG.4D [UR8], [UR4], desc[UR6] ;  /* 0x00000608040075b4 */ /* 0x0005e20008019000 */
[----:B------:R-:W3:Y:S02]  /*13660*/  SYNCS.PHASECHK.TRANS64.TRYWAIT P0, [R7+URZ+0x308c0], R8 ;  /* 0x0308c008070075a7 */ /* 0x000ee4000800017f */
[----:B--23--:R-:W-:Y:S05]  /*13670*/  @!P0 BRA `(.L_x_465) ;  /* 0x0000004000508947 */ /* 0x00cfea0003800000 */
.L_x_587:
[----:B------:R-:W-:Y:S05]  /*13680*/  @P1 BRA `(.L_x_466) ;  /* 0x0000000000141947 */ /* 0x000fea0003800000 */
[----:B------:R-:W-:Y:S01]  /*13690*/  ISETP.NE.AND P0, PT, R29, RZ, PT ;  /* 0x000000ff1d00720c */ /* 0x000fe20003f05270 */
[----:B0-2---:R-:W-:-:S04]  /*136a0*/  IMAD.MOV.U32 R8, RZ, RZ, 0x6000 ;  /* 0x00006000ff087424 */ /* 0x005fc800078e00ff */
[----:B------:R3:W-:Y:S08]  /*136b0*/  SYNCS.ARRIVE.TRANS64 RZ, [R7+URZ+0x308b0], R8 ;  /* 0x0308b00807ff79a7 */ /* 0x0007f0000800003f */
[----:B------:R-:W-:Y:S05]  /*136c0*/  @!P0 BRA `(.L_x_466) ;  /* 0x0000000000048947 */ /* 0x000fea0003800000 */
[----:B------:R-:W-:Y:S01]  /*136d0*/  BPT.TRAP 0x1 ;  /* 0x000000040000795c */ /* 0x000fe20000300000 */
.L_x_466:
        /* <DEDUP_REMOVED lines=8> */
[----:B------:R-:W-:Y:S01]  /*13760*/  R2UR UR13, R4 ;  /* 0x00000000040d72ca */ /* 0x000fe200000e0000 */
[----:B------:R-:W-:-:S04]  /*13770*/  UMOV UR10, URZ ;  /* 0x0000003f000a7c82 */ /* 0x000fc80008000000 */
[----:B------:R-:W-:Y:S02]  /*13780*/  UIADD3 UR8, UR8, 0x400, URZ ;  /* 0x0000040008087890 */ /* 0x000fe4000fffe03f */
[----:B------:R-:W-:-:S09]  /*13790*/  UIADD3 UR9, UR9, 0x308b0, URZ ;  /* 0x000308b009097890 */ /* 0x000fd2000fffe03f */
[----:B------:R4:W-:Y:S02]  /*137a0*/  UTMALDG.4D [UR8], [UR4], desc[UR6] ;  /* 0x00000608040075b4 */ /* 0x0009e40008019000 */
[----:B----4-:R-:W-:Y:S01]  /*137b0*/  NOP ;  /* 0x0000000000007918 */ /* 0x010fe20000000000 */
.L_x_462:
[----:B------:R-:W-:Y:S05]  /*137c0*/  BSYNC B1 ;  /* 0x0000000000017941 */ /* 0x000fea0003800000 */
.L_x_461:
[----:B------:R-:W-:Y:S01]  /*137d0*/  VIADD R26, R26, 0x1 ;  /* 0x000000011a1a7836 */ /* 0x000fe20000000000 */
[----:B------:R-:W-:Y:S01]  /*137e0*/  PLOP3.LUT P2, PT, PT, PT, PT, 0x8, 0x0 ;  /* 0x000000000000781c */ /* 0x000fe20003f4e170 */
[----:B------:R-:W-:-:S03]  /*137f0*/  VIADD R2, R2, 0xfffffffe ;  /* 0xfffffffe02027836 */ /* 0x000fc60000000000 */
[----:B------:R-:W-:-:S04]  /*13800*/  ISETP.NE.AND P0, PT, R26, 0x2, PT ;  /* 0x000000021a00780c */ /* 0x000fc80003f05270 */
[----:B------:R-:W-:Y:S02]  /*13810*/  SEL R26, R26, RZ, P0 ;  /* 0x000000ff1a1a7207 */ /* 0x000fe40000000000 */
[----:B0-23--:R-:W-:Y:S02]  /*13820*/  SEL R8, RZ, 0x1, P0 ;  /* 0x00000001ff087807 */ /* 0x00dfe40000000000 */
[----:B------:R-:W-:Y:S02]  /*13830*/  ISETP.GE.AND P0, PT, R2, R0, PT ;  /* 0x000000000200720c */ /* 0x000fe40003f06270 */
[----:B------:R-:W-:-:S11]  /*13840*/  LOP3.LUT R27, R27, R8, RZ, 0x3c, !PT ;  /* 0x000000081b1b7212 */ /* 0x000fd600078e3cff */
[----:B------:R-:W-:Y:S05]  /*13850*/  @!P0 BRA `(.L_x_456) ;  /* 0x0000000000f88947 */ /* 0x000fea0003800000 */
.L_x_473:
[----:B------:R-:W-:Y:S05]  /*13860*/  YIELD ;  /* 0x0000000000007946 */ /* 0x000fea0003800000 */
[----:B------:R-:W-:Y:S04]  /*13870*/  BSSY B1, `(.L_x_467) ;  /* 0x0000034000017945 */ /* 0x000fe80003800000 */
[----:B0-23--:R-:W-:Y:S05]  /*13880*/  @!P6 BRA `(.L_x_468) ;  /* 0x0000000000c8e947 */ /* 0x00dfea0003800000 */
[----:B------:R-:W-:Y:S01]  /*13890*/  IMAD R7, R26, 0x8, R6 ;  /* 0x000000081a077824 */ /* 0x000fe200078e0206 */
[----:B------:R-:W-:-:S04]  /*138a0*/  SHF.L.U32 R10, R27, 0x1f, RZ ;  /* 0x0000001f1b0a7819 */ /* 0x000fc800000006ff */
[----:B------:R-:W0:Y:S02]  /*138b0*/  SYNCS.PHASECHK.TRANS64.TRYWAIT P0, [R7+URZ+0x308a0], R10 ;  /* 0x0308a00a070075a7 */ /* 0x000e24000800017f */
[----:B0-----:R-:W-:Y:S05]  /*138c0*/  @!P0 BRA `(.L_x_469) ;  /* 0x0000003c00d08947 */ /* 0x001fea0003800000 */
.L_x_588:
[----:B------:R-:W2:Y:S02]  /*138d0*/  S2R R8, SR_TID.X ;  /* 0x0000000000087919 */ /* 0x000ea40000002100 */
[----:B--2---:R-:W-:-:S04]  /*138e0*/  LOP3.LUT R8, R8, 0x7f, RZ, 0xc0, !PT ;  /* 0x0000007f08087812 */ /* 0x004fc800078ec0ff */
[----:B------:R-:W-:-:S13]  /*138f0*/  ISETP.NE.AND P0, PT, R8, RZ, PT ;  /* 0x000000ff0800720c */ /* 0x000fda0003f05270 */
[----:B------:R-:W-:Y:S05]  /*13900*/  @P0 BRA `(.L_x_470) ;  /* 0x0000000000140947 */ /* 0x000fea0003800000 */
[----:B------:R-:W-:Y:S02]  /*13910*/  ISETP.NE.AND P1, PT, R29, RZ, PT ;  /* 0x000000ff1d00720c */ /* 0x000fe40003f25270 */
[----:B------:R-:W-:-:S04]  /*13920*/  MOV R8, 0x6000 ;  /* 0x0000600000087802 */ /* 0x000fc80000000f00 */
[----:B------:R2:W-:Y:S07]  /*13930*/  SYNCS.ARRIVE.TRANS64 RZ, [R7+URZ+0x30890], R8 ;  /* 0x0308900807ff79a7 */ /* 0x0005ee000800003f */
[----:B------:R-:W-:Y:S05]  /*13940*/  @!P1 BRA `(.L_x_470) ;  /* 0x0000000000049947 */ /* 0x000fea0003800000 */
[----:B------:R-:W-:Y:S01]  /*13950*/  BPT.TRAP 0x1 ;  /* 0x000000040000795c */ /* 0x000fe20000300000 */
.L_x_470:
[----:B--2---:R-:W-:Y:S01]  /*13960*/  IMAD R8, R26, 0x6000, R6 ;  /* 0x000060001a087824 */ /* 0x004fe200078e0206 */
[----:B------:R-:W-:Y:S01]  /*13970*/  R2UR UR9, R7 ;  /* 0x00000000070972ca */ /* 0x000fe200000e0000 */
[----:B-----5:R-:W-:Y:S01]  /*13980*/  IMAD R9, R2, 0xc0, R3 ;  /* 0x000000c002097824 */ /* 0x020fe200078e0203 */
        /* <DEDUP_REMOVED lines=8> */
[----:B------:R-:W-:-:S03]  /*13a10*/  UMOV UR10, URZ ;  /* 0x0000003f000a7c82 */ /* 0x000fc60008000000 */
[----:B------:R-:W-:-:S04]  /*13a20*/  UIADD3 UR9, UR9, 0x30890, URZ ;  /* 0x0003089009097890 */ /* 0x000fc8000fffe03f */
[----:B------:R-:W-:-:S09]  /*13a30*/  UIADD3 UR8, UR8, 0x12400, URZ ;  /* 0x0001240008087890 */ /* 0x000fd2000fffe03f */
[----:B------:R2:W-:Y:S01]  /*13a40*/  UTMALDG.4D [UR8], [UR4], desc[UR6] ;  /* 0x00000608040075b4 */ /* 0x0005e20008019000 */
[----:B------:R-:W3:Y:S02]  /*13a50*/  SYNCS.PHASECHK.TRANS64.TRYWAIT P1, [R7+URZ+0x308c0], R10 ;  /* 0x0308c00a070075a7 */ /* 0x000ee4000802017f */
[----:B--23--:R-:W-:Y:S05]  /*13a60*/  @!P1 BRA `(.L_x_471) ;  /* 0x0000003c007c9947 */ /* 0x00cfea0003800000 */
.L_x_589:
[----:B------:R-:W-:Y:S05]  /*13a70*/  @P0 BRA `(.L_x_472) ;  /* 0x0000000000140947 */ /* 0x000fea0003800000 */
[----:B------:R-:W-:Y:S01]  /*13a80*/  ISETP.NE.AND P1, PT, R29, RZ, PT ;  /* 0x000000ff1d00720c */ /* 0x000fe20003f25270 */
[----:B0-2---:R-:W-:-:S04]  /*13a90*/  IMAD.MOV.U32 R10, RZ, RZ, 0x6000 ;  /* 0x00006000ff0a7424 */ /* 0x005fc800078e00ff */
[----:B------:R3:W-:Y:S08]  /*13aa0*/  SYNCS.ARRIVE.TRANS64 RZ, [R7+URZ+0x308b0], R10 ;  /* 0x0308b00a07ff79a7 */ /* 0x0007f0000800003f */
[----:B------:R-:W-:Y:S05]  /*13ab0*/  @!P1 BRA `(.L_x_472) ;  /* 0x0000000000049947 */ /* 0x000fea0003800000 */
[----:B------:R-:W-:Y:S01]  /*13ac0*/  BPT.TRAP 0x1 ;  /* 0x000000040000795c */ /* 0x000fe20000300000 */
.L_x_472:
        /* <DEDUP_REMOVED lines=14> */
.L_x_468:
[----:B------:R-:W-:Y:S05]  /*13bb0*/  BSYNC B1 ;  /* 0x0000000000017941 */ /* 0x000fea0003800000 */
.L_x_467:
[----:B------:R-:W-:-:S05]  /*13bc0*/  VIADD R26, R26, 0x1 ;  /* 0x000000011a1a7836 */ /* 0x000fca0000000000 */
[----:B------:R-:W-:-:S04]  /*13bd0*/  ISETP.NE.AND P0, PT, R26, 0x2, PT ;  /* 0x000000021a00780c */ /* 0x000fc80003f05270 */
[----:B------:R-:W-:Y:S02]  /*13be0*/  SEL R8, RZ, 0x1, P0 ;  /* 0x00000001ff087807 */ /* 0x000fe40000000000 */
[----:B------:R-:W-:Y:S02]  /*13bf0*/  SEL R26, R26, RZ, P0 ;  /* 0x000000ff1a1a7207 */ /* 0x000fe40000000000 */
[C---:B------:R-:W-:Y:S01]  /*13c00*/  ISETP.GT.AND P0, PT, R2.reuse, R0, PT ;  /* 0x000000000200720c */ /* 0x040fe20003f04270 */
[----:B------:R-:W-:Y:S01]  /*13c10*/  VIADD R2, R2, 0xffffffff ;  /* 0xffffffff02027836 */ /* 0x000fe20000000000 */
[----:B------:R-:W-:-:S11]  /*13c20*/  LOP3.LUT R27, R27, R8, RZ, 0x3c, !PT ;  /* 0x000000081b1b7212 */ /* 0x000fd600078e3cff */
[----:B------:R-:W-:Y:S05]  /*13c30*/  @P0 BRA `(.L_x_473) ;  /* 0xfffffffc00080947 */ /* 0x000fea000383ffff */
.L_x_456:
[----:B------:R-:W-:Y:S05]  /*13c40*/  BSYNC B0 ;  /* 0x0000000000007941 */ /* 0x000fea0003800000 */
.L_x_455:
[----:B0-23--:R-:W2:Y:S01]  /*13c50*/  LDL R7, [R1+0x14] ;  /* 0x0000140001077983 */ /* 0x00dea20000100800 */
[----:B------:R-:W-:Y:S05]  /*13c60*/  @!P2 WARPSYNC.ALL ;  /* 0x000000000000a948 */ /* 0x000fea0003800000 */
[----:B------:R-:W-:Y:S01]  /*13c70*/  BSSY B6, `(.L_x_474) ;  /* 0x0000233000067945 */ /* 0x000fe20003800000 */
[----:B------:R-:W-:Y:S01]  /*13c80*/  @!P2 BAR.SYNC.DEFER_BLOCKING 0xc, 0x1a0 ;  /* 0x030680000000ab1d */ /* 0x000fe20000010000 */
[----:B--2---:R-:W-:-:S13]  /*13c90*/  ISETP.GT.AND P0, PT, R7, RZ, PT ;  /* 0x000000ff0700720c */ /* 0x004fda0003f04270 */
[----:B------:R-:W-:Y:S05]  /*13ca0*/  @P0 BRA `(.L_x_475) ;  /* 0x00000000003c0947 */ /* 0x000fea0003800000 */
[----:B------:R-:W-:-:S13]  /*13cb0*/  ISETP.NE.AND P1, PT, R29, RZ, PT ;  /* 0x000000ff1d00720c */ /* 0x000fda0003f25270 */
[----:B------:R-:W-:Y:S05]  /*13cc0*/  @P1 BRA `(.L_x_476) ;  /* 0x0000002000b41947 */ /* 0x000fea0003800000 */
[----:B------:R-:W0:Y:S01]  /*13cd0*/  S2R R7, SR_LANEID ;  /* 0x0000000000077919 */ /* 0x000e220000000000 */
[----:B------:R-:W-:Y:S01]  /*13ce0*/  VOTEU.ANY UR4, UPT, PT ;  /* 0x0000000000047886 */ /* 0x000fe200038e0100 */
[----:B-----5:R-:W2:Y:S01]  /*13cf0*/  LDC.64 R2, c[0x0][0xc38] ;  /* 0x00030e00ff027b82 */ /* 0x020ea20000000a00 */
        /* <DEDUP_REMOVED lines=10> */
.L_x_475:
[----:B-----5:R-:W0:Y:S01]  /*13da0*/  S2R R3, SR_CgaCtaId ;  /* 0x0000000000037919 */ /* 0x020e220000008800 */
        /* <DEDUP_REMOVED lines=12> */
[----:B------:R-:W-:Y:S02]  /*13e70*/  IMAD.U32 R5, RZ, RZ, UR7 ;  /* 0x00000007ff057e24 */ /* 0x000fe4000f8e00ff */
[----:B------:R-:W-:Y:S02]  /*13e80*/  IMAD.U32 R6, RZ, RZ, UR8 ;  /* 0x00000008ff067e24 */ /* 0x000fe4000f8e00ff */
[----:B------:R-:W-:-:S02]  /*13e90*/  IMAD.U32 R10, RZ, RZ, UR4 ;  /* 0x00000004ff0a7e24 */ /* 0x000fc4000f8e00ff */
[----:B------:R-:W-:Y:S02]  /*13ea0*/  IMAD.U32 R11, RZ, RZ, UR5 ;  /* 0x00000005ff0b7e24 */ /* 0x000fe4000f8e00ff */
[----:B------:R-:W-:Y:S02]  /*13eb0*/  IMAD.MOV.U32 R8, RZ, RZ, 0x70 ;  /* 0x00000070ff087424 */ /* 0x000fe400078e00ff */
[----:B------:R-:W-:Y:S02]  /*13ec0*/  IMAD.MOV.U32 R12, RZ, RZ, 0x1 ;  /* 0x00000001ff0c7424 */ /* 0x000fe400078e00ff */
[----:B------:R-:W-:-:S07]  /*13ed0*/  IMAD.MOV.U32 R13, RZ, RZ, RZ ;  /* 0x000000ffff0d7224 */ /* 0x000fce00078e00ff */
[----:B------:R-:W-:-:S07]  /*13ee0*/  LEPC R20, `(.L_x_477) ;  /* 0x000000001014794e */ /* 0x000fce0000000000 */
[----:B01----:R-:W-:Y:S05]  /*13ef0*/  CALL.ABS.NOINC R2 ;  /* 0x0000000002007343 */ /* 0x003fea0003c00000 */
.L_x_477:
        /* <DEDUP_REMOVED lines=18> */
[----:B-12---:R-:W-:Y:S05]  /*14020*/  CALL.ABS.NOINC R2 ;  /* 0x0000000002007343 */ /* 0x006fea0003c00000 */
.L_x_479:
        /* <DEDUP_REMOVED lines=8> */
[----:B------:R-:W-:Y:S01]  /*140b0*/  MOV R13, RZ ;  /* 0x000000ff000d7202 */ /* 0x000fe20000000f00 */
[----:B------:R-:W-:Y:S02]  /*140c0*/  IMAD.U32 R7, RZ, RZ, UR7 ;  /* 0x00000007ff077e24 */ /* 0x000fe4000f8e00ff */
[----:B------:R-:W-:-:S02]  /*140d0*/  IMAD.U32 R10, RZ, RZ, UR8 ;  /* 0x00000008ff0a7e24 */ /* 0x000fc4000f8e00ff */
[----:B------:R-:W-:Y:S02]  /*140e0*/  IMAD.U32 R11, RZ, RZ, UR9 ;  /* 0x00000009ff0b7e24 */ /* 0x000fe4000f8e00ff */
[----:B------:R-:W-:Y:S02]  /*140f0*/  IMAD.MOV.U32 R8, RZ, RZ, 0x70 ;  /* 0x00000070ff087424 */ /* 0x000fe400078e00ff */
[----:B------:R-:W-:-:S07]  /*14100*/  IMAD.MOV.U32 R12, RZ, RZ, 0x1 ;  /* 0x00000001ff0c7424 */ /* 0x000fce00078e00ff */
[----:B------:R-:W-:-:S07]  /*14110*/  LEPC R20, `(.L_x_478) ;  /* 0x000000001014794e */ /* 0x000fce0000000000 */
[----:B0-----:R-:W-:Y:S05]  /*14120*/  CALL.ABS.NOINC R2 ;  /* 0x0000000002007343 */ /* 0x001fea0003c00000 */
.L_x_478:
[----:B------:R-:W2:Y:S01]  /*14130*/  LDL.LU R2, [R1+0x8] ;  /* 0x0000080001027983 */ /* 0x000ea20000300800 */
[----:B------:R-:W-:-:S03]  /*14140*/  ULDC.64 UR4, c[0x0][0x9f8] ;  /* 0x00027e0000047ab9 */ /* 0x000fc60000000a00 */
[----:B------:R-:W3:Y:S04]  /*14150*/  LDL.LU R0, [R1+0xc] ;  /* 0x00000c0001007983 */ /* 0x000ee80000300800 */
[----:B------:R-:W4:Y:S04]  /*14160*/  LDL.LU R21, [R1] ;  /* 0x0000000001157983 */ /* 0x000f280000300800 */
[----:B------:R-:W4:Y:S01]  /*14170*/  LDL.LU R20, [R1+0x18] ;  /* 0x0000180001147983 */ /* 0x000f220000300800 */
[----:B------:R-:W-:-:S04]  /*14180*/  ISETP.NE.U32.AND P0, PT, RZ, UR4, PT ;  /* 0x00000004ff007c0c */ /* 0x000fc8000bf05070 */
        /* <DEDUP_REMOVED lines=8> */
[----:B------:R-:W-:Y:S01]  /*14210*/  ULDC.64 UR4, c[0x0][0xa00] ;  /* 0x0002800000047ab9 */ /* 0x000fe20000000a00 */
[----:B------:R-:W0:Y:S01]  /*14220*/  LDC R0, c[0x0][0x428] ;  /* 0x00010a00ff007b82 */ /* 0x000e220000000800 */
[----:B----4-:R-:W-:-:S06]  /*14230*/  IMAD.MOV.U32 R6, RZ, RZ, R21 ;  /* 0x000000ffff067224 */ /* 0x010fcc00078e0015 */
[----:B------:R2:W5:Y:S01]  /*14240*/  @P0 LDG.E R6, desc[UR56][R2.64] ;  /* 0x0000003802060981 */ /* 0x000562000c1e1900 */
[----:B------:R-:W-:Y:S01]  /*14250*/  IMAD R17, R17, 0xc0, R20 ;  /* 0x000000c011117824 */ /* 0x000fe200078e0214 */
[----:B------:R-:W-:Y:S02]  /*14260*/  PLOP3.LUT P1, PT, P6, PT, PT, 0x8, 0x0 ;  /* 0x000000000000781c */ /* 0x000fe4000372e170 */
[----:B0-----:R-:W-:Y:S01]  /*14270*/  ISETP.NE.AND P0, PT, R0, 0x1, PT ;  /* 0x000000010000780c */ /* 0x001fe20003f05270 */
[----:B------:R-:W-:-:S12]  /*14280*/  IMAD.MOV.U32 R0, RZ, RZ, R18 ;  /* 0x000000ffff007224 */ /* 0x000fd800078e0012 */
[----:B------:R-:W0:Y:S08]  /*14290*/  @P0 LDC R5, c[0x0][0x42c] ;  /* 0x00010b00ff050b82 */ /* 0x000e300000000800 */
[----:B------:R-:W3:Y:S01]  /*142a0*/  @P0 LDC R4, c[0x0][0x430] ;  /* 0x00010c00ff040b82 */ /* 0x000ee20000000800 */
[----:B0-----:R-:W-:-:S05]  /*142b0*/  @P0 IMAD.HI.U32 R5, R18, R5, RZ ;  /* 0x0000000512050227 */ /* 0x001fca00078e00ff */
[----:B---3--:R-:W-:Y:S02]  /*142c0*/  @P0 SHF.R.U32.HI R0, RZ, R4, R5 ;  /* 0x00000004ff000219 */ /* 0x008fe40000011605 */
[----:B------:R-:W-:-:S04]  /*142d0*/  ISETP.NE.U32.AND P0, PT, RZ, UR4, PT ;  /* 0x00000004ff007c0c */ /* 0x000fc8000bf05070 */
[----:B------:R-:W-:-:S04]  /*142e0*/  ISETP.NE.AND.EX P0, PT, RZ, UR5, PT, P0 ;  /* 0x00000005ff007c0c */ /* 0x000fc8000bf05300 */
[----:B--2---:R-:W-:-:S09]  /*142f0*/  SEL R8, R21, RZ, !P0 ;  /* 0x000000ff15087207 */ /* 0x004fd20004000000 */
.L_x_480:
        /* <DEDUP_REMOVED lines=17> */
.L_x_592:
[----:B------:R-:W2:Y:S01]  /*14410*/  LDL R4, [R1+0x4] ;  /* 0x0000040001047983 */ /* 0x000ea20000100800 */
[----:B------:R-:W-:Y:S01]  /*14420*/  UMOV UR4, 0xffffffff ;  /* 0xffffffff00047882 */ /* 0x000fe20000000000 */
[----:B------:R-:W-:Y:S01]  /*14430*/  SHF.R.S32.HI R11, RZ, 0x1f, R6 ;  /* 0x0000001fff0b7819 */ /* 0x000fe20000011406 */
[----:B--2---:R-:W-:Y:S01]  /*14440*/  VIADD R9, R4, 0xffffffff ;  /* 0xffffffff04097836 */ /* 0x004fe20000000000 */
[----:B------:R-:W-:Y:S06]  /*14450*/  BRA.DIV UR4, `(.L_x_482) ;  /* 0x0000003604487947 */ /* 0x000fec000b800000 */
[----:B------:R-:W-:-:S13]  /*14460*/  ELECT P6, URZ, PT ;  /* 0x00000000003f782f */ /* 0x000fda00038c0000 */
.L_x_595:
[----:B------:R-:W-:Y:S05]  /*14470*/  @!P6 BRA `(.L_x_483) ;  /* 0x0000000000cce947 */ /* 0x000fea0003800000 */
[----:B------:R-:W-:Y:S01]  /*14480*/  ISETP.NE.U32.AND P0, PT, R2, RZ, PT ;  /* 0x000000ff0200720c */ /* 0x000fe20003f05070 */
[----:B------:R-:W-:-:S03]  /*14490*/  IMAD.MOV.U32 R25, RZ, RZ, R9 ;  /* 0x000000ffff197224 */ /* 0x000fc600078e0009 */
[----:B------:R-:W-:-:S13]  /*144a0*/  ISETP.NE.AND.EX P0, PT, R3, RZ, PT, P0 ;  /* 0x000000ff0300720c */ /* 0x000fda0003f05300 */
[----:B------:R-:W-:Y:S05]  /*144b0*/  @!P0 BRA `(.L_x_484) ;  /* 0x0000000000448947 */ /* 0x000fea0003800000 */
[----:B------:R-:W0:Y:S01]  /*144c0*/  LDC R10, c[0x0][0x41c] ;  /* 0x00010700ff0a7b82 */ /* 0x000e220000000800 */
[----:B------:R-:W-:Y:S02]  /*144d0*/  ULDC.64 UR4, c[0x0][0x408] ;  /* 0x0001020000047ab9 */ /* 0x000fe40000000a00 */
[----:B------:R-:W-:-:S04]  /*144e0*/  IMAD R7, R11, UR4, RZ ;  /* 0x000000040b077c24 */ /* 0x000fc8000f8e02ff */
[----:B------:R-:W-:Y:S01]  /*144f0*/  IMAD R7, R6, UR5, R7 ;  /* 0x0000000506077c24 */ /* 0x000fe2000f8e0207 */
[----:B0-----:R-:W-:-:S13]  /*14500*/  ISETP.NE.AND P0, PT, R10, 0x1, PT ;  /* 0x000000010a00780c */ /* 0x001fda0003f05270 */
[----:B------:R-:W0:Y:S02]  /*14510*/  @P0 LDC.64 R4, c[0x0][0x420] ;  /* 0x00010800ff040b82 */ /* 0x000e240000000a00 */
[----:B0-----:R-:W-:-:S04]  /*14520*/  @P0 IMAD.HI.U32 R12, R9, R4, RZ ;  /* 0x00000004090c0227 */ /* 0x001fc800078e00ff */
[----:B------:R-:W-:Y:S01]  /*14530*/  IMAD.MOV.U32 R4, RZ, RZ, R9 ;  /* 0x000000ffff047224 */ /* 0x000fe200078e0009 */
[----:B------:R-:W-:-:S04]  /*14540*/  @P0 SHF.R.U32.HI R4, RZ, R5, R12 ;  /* 0x00000005ff040219 */ /* 0x000fc8000001160c */
[--C-:B------:R-:W-:Y:S01]  /*14550*/  SHF.R.S32.HI R5, RZ, 0x1f, R4.reuse ;  /* 0x0000001fff057819 */ /* 0x100fe20000011404 */
[--C-:B------:R-:W-:Y:S02]  /*14560*/  IMAD.MOV R25, RZ, RZ, -R4.reuse ;  /* 0x000000ffff197224 */ /* 0x100fe400078e0a04 */
[----:B------:R-:W-:-:S04]  /*14570*/  IMAD.WIDE.U32 R4, R6, UR4, R4 ;  /* 0x0000000406047c25 */ /* 0x000fc8000f8e0004 */
[----:B------:R-:W-:Y:S01]  /*14580*/  IMAD.IADD R7, R5, 0x1, R7 ;  /* 0x0000000105077824 */ /* 0x000fe200078e0207 */
[----:B------:R-:W-:Y:S01]  /*14590*/  LEA R12, P0, R4, R2, 0x2 ;  /* 0x00000002040c7211 */ /* 0x000fe200078010ff */
[----:B------:R-:W-:-:S03]  /*145a0*/  IMAD R25, R10, R25, R9 ;  /* 0x000000190a197224 */ /* 0x000fc600078e0209 */
[----:B------:R-:W-:-:S05]  /*145b0*/  LEA.HI.X R13, R4, R3, R7, 0x2, P0 ;  /* 0x00000003040d7211 */ /* 0x000fca00000f1407 */
[----:B------:R0:W5:Y:S04]  /*145c0*/  LDG.E R7, desc[UR56][R12.64] ;  /* 0x000000380c077981 */ /* 0x000168000c1e1900 */
.L_x_484:
[----:B------:R-:W-:Y:S02]  /*145d0*/  LEA R5, R22, R28, 0x3 ;  /* 0x0000001c16057211 */ /* 0x000fe400078e18ff */
[----:B------:R-:W-:-:S04]  /*145e0*/  SHF.L.U32 R4, R24, 0x1f, RZ ;  /* 0x0000001f18047819 */ /* 0x000fc800000006ff */
[----:B------:R-:W2:Y:S02]  /*145f0*/  SYNCS.PHASECHK.TRANS64.TRYWAIT P0, [R5+URZ+0x30840], R4 ;  /* 0x03084004050075a7 */ /* 0x000ea4000800017f */
[----:B--2---:R-:W-:Y:S05]  /*14600*/  @!P0 BRA `(.L_x_485) ;  /* 0x0000003000fc8947 */ /* 0x004fea0003800000 */
.L_x_596:
        /* <DEDUP_REMOVED lines=9> */
.L_x_486:
        /* <DEDUP_REMOVED lines=17> */
.L_x_483:
        /* <DEDUP_REMOVED lines=19> */
[----:B--2---:R-:W-:-:S05]  /*148e0*/  VIADD R10, R10, 0x1 ;  /* 0x000000010a0a7836 */ /* 0x004fca0000000000 */
[----:B------:R-:W-:Y:S01]  /*148f0*/  LEA.HI R4, R10, R10, RZ, 0x1 ;  /* 0x0000000a0a047211 */ /* 0x000fe200078f08ff */
[----:B------:R4:W-:Y:S03]  /*14900*/  STL [R1+0x10], R10 ;  /* 0x0000100a01007387 */ /* 0x0009e60000100800 */
[----:B------:R-:W-:-:S05]  /*14910*/  LOP3.LUT R4, R4, 0xfffffffe, RZ, 0xc0, !PT ;  /* 0xfffffffe04047812 */ /* 0x000fca00078ec0ff */
[----:B------:R-:W-:-:S05]  /*14920*/  IMAD.IADD R4, R10, 0x1, -R4 ;  /* 0x000000010a047824 */ /* 0x000fca00078e0a04 */
[----:B---3--:R-:W-:-:S04]  /*14930*/  SHF.L.U32 R5, R4, 0x1f, RZ ;  /* 0x0000001f04057819 */ /* 0x008fc800000006ff */
[----:B------:R-:W2:Y:S02]  /*14940*/  SYNCS.PHASECHK.TRANS64.TRYWAIT P0, [R28+URZ+0x30820], R5 ;  /* 0x030820051c0075a7 */ /* 0x000ea4000800017f */
[----:B--2-4-:R-:W-:Y:S05]  /*14950*/  @!P0 BRA `(.L_x_488) ;  /* 0x00000030003c8947 */ /* 0x014fea0003800000 */
.L_x_597:
[----:B------:R-:W-:Y:S05]  /*14960*/  BSYNC B0 ;  /* 0x0000000000007941 */ /* 0x000fea0003800000 */
.L_x_487:
[----:B------:R-:W3:Y:S01]  /*14970*/  LDL.LU R4, [R1+0x14] ;  /* 0x0000140001047983 */ /* 0x000ee20000300800 */
[----:B------:R-:W-:Y:S01]  /*14980*/  BSSY B0, `(.L_x_489) ;  /* 0x000012b000007945 */ /* 0x000fe20003800000 */
[----:B---3--:R-:W-:-:S13]  /*14990*/  ISETP.GE.AND P0, PT, R4, 0xc1, PT ;  /* 0x000000c10400780c */ /* 0x008fda0003f06270 */
[----:B------:R-:W-:Y:S05]  /*149a0*/  @!P0 BRA `(.L_x_490) ;  /* 0x0000001000a08947 */ /* 0x000fea0003800000 */
[----:B------:R-:W0:Y:S01]  /*149b0*/  LDL R8, [R1+0x4] ;  /* 0x0000040001087983 */ /* 0x000e220000100800 */
[----:B------:R-:W-:Y:S01]  /*149c0*/  IMAD.MOV.U32 R4, RZ, RZ, 0x1 ;  /* 0x00000001ff047424 */ /* 0x000fe200078e00ff */
[----:B------:R-:W-:Y:S01]  /*149d0*/  BSSY B1, `(.L_x_491) ;  /* 0x0000067000017945 */ /* 0x000fe20003800000 */
[----:B0-----:R-:W-:-:S05]  /*149e0*/  IMAD.MOV R13, RZ, RZ, -R8 ;  /* 0x000000ffff0d7224 */ /* 0x001fca00078e0a08 */
[----:B------:R-:W-:-:S05]  /*149f0*/  VIADDMNMX R13, R13, R4, 0xffffffff, !PT ;  /* 0xffffffff0d0d7446 */ /* 0x000fca0007800104 */
[C---:B------:R-:W-:Y:S01]  /*14a00*/  IMAD.IADD R4, R8.reuse, 0x1, R13 ;  /* 0x0000000108047824 */ /* 0x040fe200078e020d */
[----:B------:R-:W-:-:S04]  /*14a10*/  IADD3 R8, R8, -0x2, RZ ;  /* 0xfffffffe08087810 */ /* 0x000fc80007ffe0ff */
[----:B------:R-:W-:-:S04]  /*14a20*/  LOP3.LUT R4, R4, 0x1, RZ, 0xc0, !PT ;  /* 0x0000000104047812 */ /* 0x000fc800078ec0ff */
[----:B------:R-:W-:-:S13]  /*14a30*/  ISETP.NE.U32.AND P0, PT, R4, 0x1, PT ;  /* 0x000000010400780c */ /* 0x000fda0003f05070 */
[----:B------:R-:W-:Y:S05]  /*14a40*/  @P0 BRA `(.L_x_492) ;  /* 0x00000004007c0947 */ /* 0x000fea0003800000 */
[----:B------:R-:W-:Y:S01]  /*14a50*/  VIADD R10, R22, 0x1 ;  /* 0x00000001160a7836 */ /* 0x000fe20000000000 */
[----:B------:R-:W-:Y:S04]  /*14a60*/  BSSY B2, `(.L_x_493) ;  /* 0x0000059000027945 */ /* 0x000fe80003800000 */
[----:B------:R-:W-:-:S04]  /*14a70*/  ISETP.NE.AND P0, PT, R10, 0x2, PT ;  /* 0x000000020a00780c */ /* 0x000fc80003f05270 */
[----:B--2---:R-:W-:Y:S02]  /*14a80*/  SEL R5, RZ, 0x1, P0 ;  /* 0x00000001ff057807 */ /* 0x004fe40000000000 */
        /* <DEDUP_REMOVED lines=25> */
.L_x_495:
[----:B0-----:R-:W-:Y:S01]  /*14c20*/  IMAD R3, R10, 0x8, R28 ;  /* 0x000000080a037824 */ /* 0x001fe200078e021c */
[----:B------:R-:W-:-:S04]  /*14c30*/  SHF.L.U32 R2, R14, 0x1f, RZ ;  /* 0x0000001f0e027819 */ /* 0x000fc800000006ff */
[----:B------:R-:W0:Y:S02]  /*14c40*/  SYNCS.PHASECHK.TRANS64.TRYWAIT P0, [R3+URZ+0x30840], R2 ;  /* 0x03084002030075a7 */ /* 0x000e24000800017f */
[----:B0-----:R-:W-:Y:S05]  /*14c50*/  @!P0 BRA `(.L_x_496) ;  /* 0x0000002c00908947 */ /* 0x001fea0003800000 */
.L_x_598:
[----:B------:R-:W2:Y:S02]  /*14c60*/  S2R R5, SR_TID.X ;  /* 0x0000000000057919 */ /* 0x000ea40000002100 */
[----:B--2---:R-:W-:-:S04]  /*14c70*/  LOP3.LUT R5, R5, 0x7f, RZ, 0xc0, !PT ;  /* 0x0000007f05057812 */ /* 0x004fc800078ec0ff */
[----:B------:R-:W-:-:S13]  /*14c80*/  ISETP.NE.AND P1, PT, R5, RZ, PT ;  /* 0x000000ff0500720c */ /* 0x000fda0003f25270 */
[----:B------:R-:W-:Y:S05]  /*14c90*/  @P1 BRA `(.L_x_497) ;  /* 0x0000000000141947 */ /* 0x000fea0003800000 */
[----:B------:R-:W-:Y:S02]  /*14ca0*/  ISETP.NE.AND P0, PT, R29, RZ, PT ;  /* 0x000000ff1d00720c */ /* 0x000fe40003f05270 */
[----:B0-----:R-:W-:-:S04]  /*14cb0*/  MOV R2, 0x6000 ;  /* 0x0000600000027802 */ /* 0x001fc80000000f00 */
[----:B------:R2:W-:Y:S07]  /*14cc0*/  SYNCS.ARRIVE.TRANS64 RZ, [R3+URZ+0x30830], R2 ;  /* 0x0308300203ff79a7 */ /* 0x0005ee000800003f */
[----:B------:R-:W-:Y:S05]  /*14cd0*/  @!P0 BRA `(.L_x_497) ;  /* 0x0000000000048947 */ /* 0x000fea0003800000 */
[----:B------:R-:W-:Y:S01]  /*14ce0*/  BPT.TRAP 0x1 ;  /* 0x000000040000795c */ /* 0x000fe20000300000 */
.L_x_497:
        /* <DEDUP_REMOVED lines=21> */
.L_x_599:
[----:B------:R-:W-:Y:S05]  /*14e40*/  @P1 BRA `(.L_x_499) ;  /* 0x0000000000181947 */ /* 0x000fea0003800000 */
[----:B------:R-:W-:Y:S01]  /*14e50*/  ISETP.NE.AND P0, PT, R29, RZ, PT ;  /* 0x000000ff1d00720c */ /* 0x000fe20003f05270 */
[----:B0-----:R-:W-:Y:S02]  /*14e60*/  IMAD R2, R22, 0x8, R28 ;  /* 0x0000000816027824 */ /* 0x001fe400078e021c */
[----:B------:R-:W-:-:S04]  /*14e70*/  IMAD.MOV.U32 R3, RZ, RZ, 0x6000 ;  /* 0x00006000ff037424 */ /* 0x000fc800078e00ff */
[----:B------:R2:W-:Y:S06]  /*14e80*/  SYNCS.ARRIVE.TRANS64 RZ, [R2+URZ+0x30850], R3 ;  /* 0x0308500302ff79a7 */ /* 0x0005ec000800003f */
[----:B------:R-:W-:Y:S05]  /*14e90*/  @!P0 BRA `(.L_x_499) ;  /* 0x0000000000048947 */ /* 0x000fea0003800000 */
[----:B------:R-:W-:Y:S01]  /*14ea0*/  BPT.TRAP 0x1 ;  /* 0x000000040000795c */ /* 0x000fe20000300000 */
.L_x_499:
        /* <DEDUP_REMOVED lines=12> */
[----:B------:R-:W-:-:S02]  /*14f70*/  IMAD.MOV.U32 R7, RZ, RZ, R4 ;  /* 0x000000ffff077224 */ /* 0x000fc400078e0004 */
[----:B------:R-:W-:Y:S02]  /*14f80*/  IMAD.MOV.U32 R25, RZ, RZ, R8 ;  /* 0x000000ffff197224 */ /* 0x000fe400078e0008 */
[----:B------:R-:W-:Y:S02]  /*14f90*/  UIMAD UR11, UR11, 0xc0, UR4 ;  /* 0x000000c00b0b78a4 */ /* 0x000fe4000f8e0204 */
[----:B------:R-:W-:Y:S02]  /*14fa0*/  UIADD3 UR9, UR9, 0x30850, URZ ;  /* 0x0003085009097890 */ /* 0x000fe4000fffe03f */
[----:B------:R-:W-:Y:S01]  /*14fb0*/  UIADD3 UR8, UR8, 0x400, URZ ;  /* 0x0000040008087890 */ /* 0x000fe2000fffe03f */
[----:B------:R-:W-:-:S08]  /*14fc0*/  UMOV UR4, 0x0 ;  /* 0x0000000000047882 */ /* 0x000fd00000000000 */
[----:B------:R0:W-:Y:S02]  /*14fd0*/  UTMALDG.4D [UR8], [UR6], desc[UR4] ;  /* 0x00000408060075b4 */ /* 0x0001e40008019000 */
[----:B0-----:R-:W-:Y:S01]  /*14fe0*/  NOP ;  /* 0x0000000000007918 */ /* 0x001fe20000000000 */
.L_x_494:
[----:B------:R-:W-:Y:S05]  /*14ff0*/  BSYNC B2 ;  /* 0x0000000000027941 */ /* 0x000fea0003800000 */
.L_x_493:
[----:B------:R-:W2:Y:S01]  /*15000*/  LDL.LU R2, [R1+0x4] ;  /* 0x0000040001027983 */ /* 0x000ea20000300800 */
[----:B------:R-:W-:Y:S02]  /*15010*/  IMAD.MOV.U32 R22, RZ, RZ, R10 ;  /* 0x000000ffff167224 */ /* 0x000fe400078e000a */
[----:B------:R-:W-:Y:S01]  /*15020*/  IMAD.MOV.U32 R24, RZ, RZ, R14 ;  /* 0x000000ffff187224 */ /* 0x000fe200078e000e */
[----:B--2---:R-:W-:-:S07]  /*15030*/  IADD3 R8, R2, -0x3, RZ ;  /* 0xfffffffd02087810 */ /* 0x004fce0007ffe0ff */
.L_x_492:
[----:B------:R-:W-:Y:S05]  /*15040*/  BSYNC B1 ;  /* 0x0000000000017941 */ /* 0x000fea0003800000 */
.L_x_491:
[----:B------:R-:W-:-:S05]  /*15050*/  IMAD.MOV R2, RZ, RZ, -R13 ;  /* 0x000000ffff027224 */ /* 0x000fca00078e0a0d */
[----:B------:R-:W-:-:S13]  /*15060*/  ISETP.NE.AND P0, PT, R9, R2, PT ;  /* 0x000000020900720c */ /* 0x000fda0003f05270 */
[----:B------:R-:W-:Y:S05]  /*15070*/  @!P0 BRA `(.L_x_490) ;  /* 0x0000000800ec8947 */ /* 0x000fea0003800000 */
[----:B------:R-:W-:-:S07]  /*15080*/  IMAD.MOV.U32 R4, RZ, RZ, R7 ;  /* 0x000000ffff047224 */ /* 0x000fce00078e0007 */
.L_x_514:
        /* <DEDUP_REMOVED lines=9> */
[----:B------:R-:W-:Y:S01]  /*15120*/  IMAD.MOV.U32 R12, RZ, RZ, R8 ;  /* 0x000000ffff0c7224 */ /* 0x000fe200078e0008 */
        /* <DEDUP_REMOVED lines=12> */
[----:B------:R-:W-:Y:S02]  /*151f0*/  SHF.R.S32.HI R3, RZ, 0x1f, R13 ;  /* 0x0000001fff037819 */ /* 0x000fe4000001140d */
[----:B------:R-:W-:-:S05]  /*15200*/  MOV R2, R13 ;  /* 0x0000000d00027202 */ /* 0x000fca0000000f00 */
[----:B------:R-:W-:-:S04]  /*15210*/  IMAD.WIDE.U32 R2, R6, UR6, R2 ;  /* 0x0000000606027c25 */ /* 0x000fc8000f8e0002 */
[----:B------:R-:W-:Y:S01]  /*15220*/  IMAD.IADD R3, R5, 0x1, R3 ;  /* 0x0000000105037824 */ /* 0x000fe200078e0203 */
[----:B------:R-:W-:-:S04]  /*15230*/  LEA R4, P0, R2, UR4, 0x2 ;  /* 0x0000000402047c11 */ /* 0x000fc8000f8010ff */
[----:B------:R-:W-:Y:S01]  /*15240*/  LEA.HI.X R5, R2, UR5, R3, 0x2, P0 ;  /* 0x0000000502057c11 */ /* 0x000fe200080f1403 */
[----:B------:R-:W-:-:S04]  /*15250*/  IMAD.MOV R3, RZ, RZ, -R13 ;  /* 0x000000ffff037224 */ /* 0x000fc800078e0a0d */
[----:B------:R0:W5:Y:S01]  /*15260*/  LDG.E R4, desc[UR56][R4.64] ;  /* 0x0000003804047981 */ /* 0x000162000c1e1900 */
[----:B------:R-:W-:-:S07]  /*15270*/  IMAD R12, R12, R3, R8 ;  /* 0x000000030c0c7224 */ /* 0x000fce00078e0208 */
.L_x_502:
[----:B------:R-:W-:Y:S01]  /*15280*/  IMAD R3, R9, 0x8, R28 ;  /* 0x0000000809037824 */ /* 0x000fe200078e021c */
[----:B------:R-:W-:-:S04]  /*15290*/  SHF.L.U32 R2, R10, 0x1f, RZ ;  /* 0x0000001f0a027819 */ /* 0x000fc800000006ff */
[----:B------:R-:W3:Y:S02]  /*152a0*/  SYNCS.PHASECHK.TRANS64.TRYWAIT P0, [R3+URZ+0x30840], R2 ;  /* 0x03084002030075a7 */ /* 0x000ee4000800017f */
[----:B---3--:R-:W-:Y:S05]  /*152b0*/  @!P0 BRA `(.L_x_503) ;  /* 0x0000002800208947 */ /* 0x008fea0003800000 */
.L_x_600:
        /* <DEDUP_REMOVED lines=9> */
.L_x_504:
        /* <DEDUP_REMOVED lines=21> */
.L_x_601:
[----:B------:R-:W-:Y:S05]  /*154a0*/  @P0 BRA `(.L_x_506) ;  /* 0x0000000000140947 */ /* 0x000fea0003800000 */
[----:B------:R-:W-:Y:S01]  /*154b0*/  ISETP.NE.AND P1, PT, R29, RZ, PT ;  /* 0x000000ff1d00720c */ /* 0x000fe20003f25270 */
[----:B------:R-:W-:-:S04]  /*154c0*/  IMAD.MOV.U32 R2, RZ, RZ, 0x6000 ;  /* 0x00006000ff027424 */ /* 0x000fc800078e00ff */
[----:B------:R2:W-:Y:S08]  /*154d0*/  SYNCS.ARRIVE.TRANS64 RZ, [R3+URZ+0x50], R2 ;  /* 0x0000500203ff79a7 */ /* 0x0005f0000800003f */
[----:B------:R-:W-:Y:S05]  /*154e0*/  @!P1 BRA `(.L_x_506) ;  /* 0x0000000000049947 */ /* 0x000fea0003800000 */
[----:B------:R-:W-:Y:S01]  /*154f0*/  BPT.TRAP 0x1 ;  /* 0x000000040000795c */ /* 0x000fe20000300000 */
.L_x_506:
        /* <DEDUP_REMOVED lines=19> */
.L_x_501:
[----:B------:R-:W-:Y:S05]  /*15630*/  BSYNC B1 ;  /* 0x0000000000017941 */ /* 0x000fea0003800000 */
.L_x_500:
[----:B------:R-:W-:Y:S01]  /*15640*/  VIADD R22, R9, 0x1 ;  /* 0x0000000109167836 */ /* 0x000fe20000000000 */
[----:B------:R-:W-:Y:S04]  /*15650*/  BSSY B1, `(.L_x_507) ;  /* 0x0000059000017945 */ /* 0x000fe80003800000 */
[----:B------:R-:W-:-:S04]  /*15660*/  ISETP.NE.AND P0, PT, R22, 0x2, PT ;  /* 0x000000021600780c */ /* 0x000fc80003f05270 */
[----:B0-2---:R-:W-:Y:S02]  /*15670*/  SEL R3, RZ, 0x1, P0 ;  /* 0x00000001ff037807 */ /* 0x005fe40000000000 */
[----:B------:R-:W-:Y:S02]  /*15680*/  SEL R22, R22, RZ, P0 ;  /* 0x000000ff16167207 */ /* 0x000fe40000000000 */
[----:B------:R-:W-:Y:S01]  /*15690*/  LOP3.LUT R24, R10, R3, RZ, 0x3c, !PT ;  /* 0x000000030a187212 */ /* 0x000fe200078e3cff */
[----:B------:R-:W-:Y:S06]  /*156a0*/  @!P6 BRA `(.L_x_508) ;  /* 0x00000004004ce947 */ /* 0x000fec0003800000 */
[----:B------:R-:W-:Y:S01]  /*156b0*/  ULDC.64 UR4, c[0x0][0x3f8] ;  /* 0x0000fe0000047ab9 */ /* 0x000fe20000000a00 */
[----:B------:R-:W-:Y:S01]  /*156c0*/  VIADD R13, R8, 0xffffffff ;  /* 0xffffffff080d7836 */ /* 0x000fe20000000000 */
[----:B------:R-:W-:-:S04]  /*156d0*/  ISETP.NE.U32.AND P0, PT, RZ, UR4, PT ;  /* 0x00000004ff007c0c */ /* 0x000fc8000bf05070 */
[----:B------:R-:W-:-:S13]  /*156e0*/  ISETP.NE.AND.EX P0, PT, RZ, UR5, PT, P0 ;  /* 0x00000005ff007c0c */ /* 0x000fda000bf05300 */
        /* <DEDUP_REMOVED lines=15> */
[----:B------:R-:W-:Y:S01]  /*157e0*/  LEA.HI.X R5, R2, UR5, R3, 0x2, P0 ;  /* 0x0000000502057c11 */ /* 0x000fe200080f1403 */
[----:B------:R-:W-:-:S04]  /*157f0*/  IMAD.MOV R2, RZ, RZ, -R14 ;  /* 0x000000ffff027224 */ /* 0x000fc800078e0a0e */
[----:B------:R0:W5:Y:S01]  /*15800*/  LDG.E R4, desc[UR56][R4.64] ;  /* 0x0000003804047981 */ /* 0x000162000c1e1900 */
[----:B------:R-:W-:-:S07]  /*15810*/  IMAD R13, R12, R2, R13 ;  /* 0x000000020c0d7224 */ /* 0x000fce00078e020d */
.L_x_509:
[----:B------:R-:W-:Y:S02]  /*15820*/  LEA R2, R22, R28, 0x3 ;  /* 0x0000001c16027211 */ /* 0x000fe400078e18ff */
[----:B------:R-:W-:-:S04]  /*15830*/  SHF.L.U32 R3, R24, 0x1f, RZ ;  /* 0x0000001f18037819 */ /* 0x000fc800000006ff */
[----:B------:R-:W2:Y:S02]  /*15840*/  SYNCS.PHASECHK.TRANS64.TRYWAIT P0, [R2+URZ+0x30840], R3 ;  /* 0x03084003020075a7 */ /* 0x000ea4000800017f */
[----:B--2---:R-:W-:Y:S05]  /*15850*/  @!P0 BRA `(.L_x_510) ;  /* 0x0000002000e08947 */ /* 0x004fea0003800000 */
.L_x_602:
        /* <DEDUP_REMOVED lines=9> */
.L_x_511:
[----:B0-2---:R-:W-:Y:S01]  /*158f0*/  IMAD R2, R22, 0x6000, R28 ;  /* 0x0000600016027824 */ /* 0x005fe200078e021c */
[----:B------:R-:W-:Y:S01]  /*15900*/  R2UR UR11, R13 ;  /* 0x000000000d0b72ca */ /* 0x000fe200000e0000 */
[----:B------:R-:W-:Y:S01]  /*15910*/  UIADD3 UR6, UP0, UR38, 0x370, URZ ;  /* 0x0000037026067890 */ /* 0x000fe2000ff1e03f */
[----:B------:R-:W-:Y:S01]  /*15920*/  R2UR UR4, R23 ;  /* 0x00000000170472ca */ /* 0x000fe200000e0000 */
[----:B------:R-:W-:Y:S01]  /*15930*/  UMOV UR5, 0x14f00000 ;  /* 0x14f0000000057882 */ /* 0x000fe20000000000 */
[----:B------:R-:W-:Y:S01]  /*15940*/  R2UR UR8, R2 ;  /* 0x00000000020872ca */ /* 0x000fe200000e0000 */
[----:B------:R-:W-:Y:S01]  /*15950*/  VIADD R2, R28, 0x30800 ;  /* 0x000308001c027836 */ /* 0x000fe20000000000 */
[----:B------:R-:W-:Y:S01]  /*15960*/  R2UR UR12, R0 ;  /* 0x00000000000c72ca */ /* 0x000fe200000e0000 */
[----:B------:R-:W-:Y:S01]  /*15970*/  UIADD3.X UR7, URZ, UR39, URZ, UP0, !UPT ;  /* 0x000000273f077290 */ /* 0x000fe200087fe43f */
[----:B-----5:R-:W-:Y:S01]  /*15980*/  R2UR UR13, R4 ;  /* 0x00000000040d72ca */ /* 0x020fe200000e0000 */
[--C-:B------:R-:W-:Y:S01]  /*15990*/  IMAD R3, R22, 0x8, R2.reuse ;  /* 0x0000000816037824 */ /* 0x100fe200078e0202 */
[----:B------:R-:W-:Y:S01]  /*159a0*/  UMOV UR10, URZ ;  /* 0x0000003f000a7c82 */ /* 0x000fe20008000000 */
[----:B------:R-:W-:-:S03]  /*159b0*/  IMAD R2, R9, 0x8, R2 ;  /* 0x0000000809027824 */ /* 0x000fc600078e0202 */
[----:B------:R-:W-:Y:S01]  /*159c0*/  R2UR UR9, R3 ;  /* 0x00000000030972ca */ /* 0x000fe200000e0000 */
[----:B------:R-:W-:Y:S01]  /*159d0*/  UIMAD UR11, UR11, 0xc0, UR4 ;  /* 0x000000c00b0b78a4 */ /* 0x000fe2000f8e0204 */
[----:B------:R-:W-:Y:S01]  /*159e0*/  SHF.L.U32 R3, R10, 0x1f, RZ ;  /* 0x0000001f0a037819 */ /* 0x000fe200000006ff */
[----:B------:R-:W-:Y:S01]  /*159f0*/  UIADD3 UR8, UR8, 0x12400, URZ ;  /* 0x0001240008087890 */ /* 0x000fe2000fffe03f */
[----:B------:R-:W-:-:S09]  /*15a00*/  UMOV UR4, 0x0 ;  /* 0x0000000000047882 */ /* 0x000fd20000000000 */
[----:B------:R-:W-:-:S09]  /*15a10*/  UIADD3 UR9, UR9, 0x30, URZ ;  /* 0x0000003009097890 */ /* 0x000fd2000fffe03f */
[----:B------:R0:W-:Y:S01]  /*15a20*/  UTMALDG.4D [UR8], [UR6], desc[UR4] ;  /* 0x00000408060075b4 */ /* 0x0001e20008019000 */
[----:B------:R-:W2:Y:S02]  /*15a30*/  SYNCS.PHASECHK.TRANS64.TRYWAIT P1, [R2+URZ+0x60], R3 ;  /* 0x00006003020075a7 */ /* 0x000ea4000802017f */
[----:B0-2---:R-:W-:Y:S05]  /*15a40*/  @!P1 BRA `(.L_x_512) ;  /* 0x0000002000789947 */ /* 0x005fea0003800000 */
.L_x_603:
[----:B------:R-:W-:Y:S05]  /*15a50*/  @P0 BRA `(.L_x_513) ;  /* 0x0000000000140947 */ /* 0x000fea0003800000 */
[----:B------:R-:W-:Y:S01]  /*15a60*/  ISETP.NE.AND P1, PT, R29, RZ, PT ;  /* 0x000000ff1d00720c */ /* 0x000fe20003f25270 */
[----:B0-----:R-:W-:-:S04]  /*15a70*/  IMAD.MOV.U32 R3, RZ, RZ, 0x6000 ;  /* 0x00006000ff037424 */ /* 0x001fc800078e00ff */
[----:B------:R2:W-:Y:S08]  /*15a80*/  SYNCS.ARRIVE.TRANS64 RZ, [R2+URZ+0x50], R3 ;  /* 0x0000500302ff79a7 */ /* 0x0005f0000800003f */
[----:B------:R-:W-:Y:S05]  /*15a90*/  @!P1 BRA `(.L_x_513) ;  /* 0x0000000000049947 */ /* 0x000fea0003800000 */
[----:B------:R-:W-:Y:S01]  /*15aa0*/  BPT.TRAP 0x1 ;  /* 0x000000040000795c */ /* 0x000fe20000300000 */
.L_x_513:
        /* <DEDUP_REMOVED lines=19> */
.L_x_508:
[----:B------:R-:W-:Y:S05]  /*15be0*/  BSYNC B1 ;  /* 0x0000000000017941 */ /* 0x000fea0003800000 */
.L_x_507:
[C---:B------:R-:W-:Y:S02]  /*15bf0*/  ISETP.GT.AND P0, PT, R8.reuse, 0x1, PT ;  /* 0x000000010800780c */ /* 0x040fe40003f04270 */
[----:B0-2---:R-:W-:-:S05]  /*15c00*/  IADD3 R2, R8, -0x2, RZ ;  /* 0xfffffffe08027810 */ /* 0x005fca0007ffe0ff */
[----:B------:R-:W-:-:S06]  /*15c10*/  IMAD.MOV.U32 R8, RZ, RZ, R2 ;  /* 0x000000ffff087224 */ /* 0x000fcc00078e0002 */
[----:B------:R-:W-:Y:S05]  /*15c20*/  @P0 BRA `(.L_x_514) ;  /* 0xfffffff400180947 */ /* 0x000fea000383ffff */
.L_x_490:
[----:B------:R-:W-:Y:S05]  /*15c30*/  BSYNC B0 ;  /* 0x0000000000007941 */ /* 0x000fea0003800000 */
.L_x_489:
        /* <DEDUP_REMOVED lines=15> */
.L_x_516:
[----:B------:R-:W-:Y:S05]  /*15d30*/  BSYNC B0 ;  /* 0x0000000000007941 */ /* 0x000fea0003800000 */
.L_x_515:
[----:B------:R-:W-:Y:S04]  /*15d40*/  BSSY B0, `(.L_x_517) ;  /* 0x0000020000007945 */ /* 0x000fe80003800000 */
[----:B------:R-:W-:Y:S05]  /*15d50*/  @!P6 BRA `(.L_x_518) ;  /* 0x000000000078e947 */ /* 0x000fea0003800000 */
[----:B------:R-:W-:Y:S01]  /*15d60*/  IMAD R3, R22, 0x8, R28 ;  /* 0x0000000816037824 */ /* 0x000fe200078e021c */
[----:B------:R-:W-:-:S04]  /*15d70*/  SHF.L.U32 R2, R24, 0x1f, RZ ;  /* 0x0000001f18027819 */ /* 0x000fc800000006ff */
[----:B------:R-:W3:Y:S02]  /*15d80*/  SYNCS.PHASECHK.TRANS64.TRYWAIT P0, [R3+URZ+0x30860], R2 ;  /* 0x03086002030075a7 */ /* 0x000ee4000800017f */
[----:B---3--:R-:W-:Y:S05]  /*15d90*/  @!P0 BRA `(.L_x_519) ;  /* 0x0000001c00b88947 */ /* 0x008fea0003800000 */
.L_x_604:
[----:B------:R-:W4:Y:S02]  /*15da0*/  S2R R4, SR_TID.X ;  /* 0x0000000000047919 */ /* 0x000f240000002100 */
[----:B----4-:R-:W-:-:S04]  /*15db0*/  LOP3.LUT R4, R4, 0x7f, RZ, 0xc0, !PT ;  /* 0x0000007f04047812 */ /* 0x010fc800078ec0ff */
[----:B------:R-:W-:-:S13]  /*15dc0*/  ISETP.NE.AND P0, PT, R4, RZ, PT ;  /* 0x000000ff0400720c */ /* 0x000fda0003f05270 */
[----:B------:R-:W-:Y:S05]  /*15dd0*/  @P0 BRA `(.L_x_520) ;  /* 0x0000000000140947 */ /* 0x000fea0003800000 */
[----:B------:R-:W-:Y:S01]  /*15de0*/  ISETP.NE.AND P1, PT, R29, RZ, PT ;  /* 0x000000ff1d00720c */ /* 0x000fe20003f25270 */
[----:B---3--:R-:W-:-:S04]  /*15df0*/  IMAD.MOV.U32 R2, RZ, RZ, 0x6000 ;  /* 0x00006000ff027424 */ /* 0x008fc800078e00ff */
[----:B------:R4:W-:Y:S08]  /*15e00*/  SYNCS.ARRIVE.TRANS64 RZ, [R3+URZ+0x30850], R2 ;  /* 0x0308500203ff79a7 */ /* 0x0009f0000800003f */
[----:B------:R-:W-:Y:S05]  /*15e10*/  @!P1 BRA `(.L_x_520) ;  /* 0x0000000000049947 */ /* 0x000fea0003800000 */
[----:B------:R-:W-:Y:S01]  /*15e20*/  BPT.TRAP 0x1 ;  /* 0x000000040000795c */ /* 0x000fe20000300000 */
.L_x_520:
        /* <DEDUP_REMOVED lines=17> */
.L_x_518:
[----:B------:R-:W-:Y:S05]  /*15f40*/  BSYNC B0 ;  /* 0x0000000000007941 */ /* 0x000fea0003800000 */
.L_x_517:
[----:B------:R-:W-:-:S05]  /*15f50*/  VIADD R22, R22, 0x1 ;  /* 0x0000000116167836 */ /* 0x000fca0000000000 */
[----:B------:R-:W-:-:S04]  /*15f60*/  ISETP.NE.AND P0, PT, R22, 0x2, PT ;  /* 0x000000021600780c */ /* 0x000fc80003f05270 */
[----:B---34-:R-:W-:Y:S02]  /*15f70*/  SEL R3, RZ, 0x1, P0 ;  /* 0x00000001ff037807 */ /* 0x018fe40000000000 */
[----:B------:R-:W-:Y:S02]  /*15f80*/  SEL R22, R22, RZ, P0 ;  /* 0x000000ff16167207 */ /* 0x000fe40000000000 */
[----:B------:R-:W-:-:S07]  /*15f90*/  LOP3.LUT R24, R24, R3, RZ, 0x3c, !PT ;  /* 0x0000000318187212 */ /* 0x000fce00078e3cff */
.L_x_476:
[----:B------:R-:W-:Y:S05]  /*15fa0*/  BSYNC B6 ;  /* 0x0000000000067941 */ /* 0x000fea0003800000 */
.L_x_474:
[----:B------:R-:W-:-:S03]  /*15fb0*/  UMOV UR4, 0xffffffff ;  /* 0xffffffff00047882 */ /* 0x000fc60000000000 */
[----:B------:R-:W-:Y:S05]  /*15fc0*/  BRA.DIV UR4, `(.L_x_521) ;  /* 0x0000001e04407947 */ /* 0x000fea000b800000 */
[----:B--2---:R2:W3:Y:S04]  /*15fd0*/  SHFL.IDX PT, R5, R16, RZ, 0x1f ;  /* 0x00001fff10057589 */ /* 0x0044e800000e0000 */
[----:B------:R2:W4:Y:S02]  /*15fe0*/  SHFL.IDX PT, R4, R16, 0x1, 0x1f ;  /* 0x00201f0010047f89 */ /* 0x00052400000e0000 */
.L_x_608:
[----:B------:R-:W-:Y:S01]  /*15ff0*/  ULDC UR4, c[0x0][0xc14] ;  /* 0x0003050000047ab9 */ /* 0x000fe20000000800 */
[C---:B------:R-:W-:Y:S01]  /*16000*/  IMAD.IADD R7, R29.reuse, 0x1, R19 ;  /* 0x000000011d077824 */ /* 0x040fe200078e0213 */
[----:B------:R-:W-:Y:S01]  /*16010*/  ISETP.NE.AND P0, PT, R29, 0x1f, PT ;  /* 0x0000001f1d00780c */ /* 0x000fe20003f05270 */
[----:B------:R-:W-:Y:S01]  /*16020*/  IMAD.U32 R0, RZ, RZ, UR4 ;  /* 0x00000004ff007e24 */ /* 0x000fe2000f8e00ff */
[----:B------:R-:W-:Y:S01]  /*16030*/  BSSY B0, `(.L_x_522) ;  /* 0x0000007000007945 */ /* 0x000fe20003800000 */
[----:B------:R-:W-:-:S03]  /*16040*/  IMAD.MOV.U32 R2, RZ, RZ, RZ ;  /* 0x000000ffff027224 */ /* 0x000fc600078e00ff */
[----:B------:R-:W-:-:S13]  /*16050*/  ISETP.GE.OR P0, PT, R7, R0, !P0 ;  /* 0x000000000700720c */ /* 0x000fda0004706670 */
[----:B------:R-:W-:Y:S05]  /*16060*/  @P0 BRA `(.L_x_523) ;  /* 0x00000000000c0947 */ /* 0x000fea0003800000 */
[----:B-----5:R-:W0:Y:S02]  /*16070*/  LDC.64 R2, c[0x0][0xc58] ;  /* 0x00031600ff027b82 */ /* 0x020e240000000a00 */
[----:B0-----:R-:W-:-:S06]  /*16080*/  IMAD.WIDE R2, R7, 0x4, R2 ;  /* 0x0000000407027825 */ /* 0x001fcc00078e0202 */
[----:B------:R0:W5:Y:S02]  /*16090*/  LDG.E R2, desc[UR56][R2.64] ;  /* 0x0000003802027981 */ /* 0x000164000c1e1900 */
.L_x_523:
[----:B------:R-:W-:Y:S05]  /*160a0*/  BSYNC B0 ;  /* 0x0000000000007941 */ /* 0x000fea0003800000 */
.L_x_522:
[----:B------:R-:W-:-:S03]  /*160b0*/  UMOV UR4, 0xffffffff ;  /* 0xffffffff00047882 */ /* 0x000fc60000000000 */
[----:B------:R-:W-:Y:S05]  /*160c0*/  BRA.DIV UR4, `(.L_x_524) ;  /* 0x0000001e044c7947 */ /* 0x000fea000b800000 */
[----:B-----5:R-:W0:Y:S01]  /*160d0*/  SHFL.UP PT, R14, R2, 0x1, RZ ;  /* 0x04200000020e7989 */ /* 0x020e2200000e00ff */
        /* <DEDUP_REMOVED lines=19> */
[----:B------:R0:W0:Y:S02]  /*16210*/  SHFL.IDX PT, R14, R3, 0x1f, 0x1f ;  /* 0x03e01f00030e7f89 */ /* 0x00002400000e0000 */
.L_x_616:
[----:B------:R-:W-:Y:S02]  /*16220*/  ULDC UR4, c[0x0][0xc10] ;  /* 0x0003040000047ab9 */ /* 0x000fe40000000800 */
[----:B--2---:R-:W-:-:S04]  /*16230*/  IMAD.U32 R16, RZ, RZ, UR4 ;  /* 0x00000004ff107e24 */ /* 0x004fc8000f8e00ff */
[----:B0-----:R-:W-:-:S04]  /*16240*/  IMAD R7, R14, R16, RZ ;  /* 0x000000100e077224 */ /* 0x001fc800078e02ff */
[----:B----4-:R-:W-:-:S05]  /*16250*/  IMAD.IADD R4, R4, 0x1, R7 ;  /* 0x0000000104047824 */ /* 0x010fca00078e0207 */
[----:B---3--:R-:W-:-:S13]  /*16260*/  ISETP.GT.AND P0, PT, R4, R5, PT ;  /* 0x000000050400720c */ /* 0x008fda0003f04270 */
[----:B------:R-:W-:Y:S05]  /*16270*/  @P0 BRA `(.L_x_525) ;  /* 0x0000000000ac0947 */ /* 0x000fea0003800000 */
[----:B------:R-:W0:Y:S02]  /*16280*/  LDC R0, c[0x0][0xc14] ;  /* 0x00030500ff007b82 */ /* 0x000e240000000800 */
.L_x_530:
[----:B------:R-:W-:-:S05]  /*16290*/  VIADD R19, R19, 0x1f ;  /* 0x0000001f13137836 */ /* 0x000fca0000000000 */
[----:B0-----:R-:W-:-:S13]  /*162a0*/  ISETP.GE.AND P0, PT, R19, R0, PT ;  /* 0x000000001300720c */ /* 0x001fda0003f06270 */
[----:B------:R-:W-:Y:S05]  /*162b0*/  @P0 BRA `(.L_x_526) ;  /* 0x0000000400540947 */ /* 0x000fea0003800000 */
[C---:B------:R-:W-:Y:S01]  /*162c0*/  ISETP.NE.AND P1, PT, R29.reuse, 0x1f, PT ;  /* 0x0000001f1d00780c */ /* 0x040fe20003f25270 */
[----:B------:R-:W-:Y:S01]  /*162d0*/  BSSY B0, `(.L_x_527) ;  /* 0x0000008000007945 */ /* 0x000fe20003800000 */
[----:B------:R-:W-:Y:S01]  /*162e0*/  IADD3 R7, R29, R19, RZ ;  /* 0x000000131d077210 */ /* 0x000fe20007ffe0ff */
[----:B------:R-:W-:-:S03]  /*162f0*/  IMAD.MOV.U32 R2, RZ, RZ, RZ ;  /* 0x000000ffff027224 */ /* 0x000fc600078e00ff */
[----:B------:R-:W-:-:S13]  /*16300*/  ISETP.GE.OR P0, PT, R7, R0, !P1 ;  /* 0x000000000700720c */ /* 0x000fda0004f06670 */
[----:B------:R-:W-:Y:S05]  /*16310*/  @P0 BRA `(.L_x_528) ;  /* 0x00000000000c0947 */ /* 0x000fea0003800000 */
[----:B------:R-:W0:Y:S02]  /*16320*/  LDC.64 R2, c[0x0][0xc58] ;  /* 0x00031600ff027b82 */ /* 0x000e240000000a00 */
[----:B0-----:R-:W-:-:S06]  /*16330*/  IMAD.WIDE R2, R7, 0x4, R2 ;  /* 0x0000000407027825 */ /* 0x001fcc00078e0202 */
[----:B------:R0:W5:Y:S02]  /*16340*/  LDG.E R2, desc[UR56][R2.64] ;  /* 0x0000003802027981 */ /* 0x000164000c1e1900 */
.L_x_528:
[----:B------:R-:W-:Y:S05]  /*16350*/  BSYNC B0 ;  /* 0x0000000000007941 */ /* 0x000fea0003800000 */
.L_x_527:
[----:B------:R-:W-:-:S03]  /*16360*/  UMOV UR4, 0xffffffff ;  /* 0xffffffff00047882 */ /* 0x000fc60000000000 */
[----:B------:R-:W-:Y:S05]  /*16370*/  BRA.DIV UR4, `(.L_x_529) ;  /* 0x0000001e04707947 */ /* 0x000fea000b800000 */
[----:B-----5:R-:W2:Y:S01]  /*16380*/  SHFL.UP PT, R14, R2, 0x1, RZ ;  /* 0x04200000020e7989 */ /* 0x020ea200000e00ff */
[C---:B------:R-:W-:Y:S02]  /*16390*/  ISETP.NE.AND P0, PT, R29.reuse, RZ, PT ;  /* 0x000000ff1d00720c */ /* 0x040fe40003f05270 */
[C---:B------:R-:W-:Y:S02]  /*163a0*/  ISETP.GE.U32.AND P1, PT, R29.reuse, 0x2, PT ;  /* 0x000000021d00780c */ /* 0x040fe40003f26070 */
[----:B--2---:R-:W-:Y:S02]  /*163b0*/  SEL R13, R14, RZ, P0 ;  /* 0x000000ff0e0d7207 */ /* 0x004fe40000000000 */
[----:B------:R-:W-:-:S03]  /*163c0*/  ISETP.GE.U32.AND P0, PT, R29, 0x4, PT ;  /* 0x000000041d00780c */ /* 0x000fc60003f06070 */
[----:B------:R-:W-:-:S05]  /*163d0*/  IMAD.IADD R13, R2, 0x1, R13 ;  /* 0x00000001020d7824 */ /* 0x000fca00078e020d */
[----:B------:R-:W2:Y:S02]  /*163e0*/  SHFL.UP PT, R14, R13, 0x2, RZ ;  /* 0x044000000d0e7989 */ /* 0x000ea400000e00ff */
[----:B--2---:R-:W-:Y:S02]  /*163f0*/  SEL R14, R14, RZ, P1 ;  /* 0x000000ff0e0e7207 */ /* 0x004fe40000800000 */
[----:B------:R-:W-:-:S03]  /*16400*/  ISETP.GE.U32.AND P1, PT, R29, 0x8, PT ;  /* 0x000000081d00780c */ /* 0x000fc60003f26070 */
[----:B0-----:R-:W-:-:S05]  /*16410*/  IMAD.IADD R3, R13, 0x1, R14 ;  /* 0x000000010d037824 */ /* 0x001fca00078e020e */
        /* <DEDUP_REMOVED lines=10> */
[----:B------:R0:W2:Y:S02]  /*164c0*/  SHFL.IDX PT, R14, R3, 0x1f, 0x1f ;  /* 0x03e01f00030e7f89 */ /* 0x0000a400000e0000 */
.L_x_624:
[----:B------:R-:W-:Y:S02]  /*164d0*/  ULDC UR4, c[0x0][0xc10] ;  /* 0x0003040000047ab9 */ /* 0x000fe40000000800 */
[----:B------:R-:W-:-:S04]  /*164e0*/  IMAD.U32 R16, RZ, RZ, UR4 ;  /* 0x00000004ff107e24 */ /* 0x000fc8000f8e00ff */
[----:B--2---:R-:W-:-:S05]  /*164f0*/  IMAD R7, R14, R16, RZ ;  /* 0x000000100e077224 */ /* 0x004fca00078e02ff */
[----:B------:R-:W-:-:S04]  /*16500*/  IADD3 R4, R7, R4, RZ ;  /* 0x0000000407047210 */ /* 0x000fc80007ffe0ff */
[----:B------:R-:W-:-:S13]  /*16510*/  ISETP.GT.AND P0, PT, R4, R5, PT ;  /* 0x000000050400720c */ /* 0x000fda0003f04270 */
[----:B------:R-:W-:Y:S05]  /*16520*/  @!P0 BRA `(.L_x_530) ;  /* 0xfffffffc00588947 */ /* 0x000fea000383ffff */
.L_x_525:
[----:B------:R-:W-:Y:S01]  /*16530*/  IMAD.IADD R7, R4, 0x1, -R7 ;  /* 0x0000000104077824 */ /* 0x000fe200078e0a07 */
[----:B------:R-:W-:-:S03]  /*16540*/  UMOV UR4, 0xffffffff ;  /* 0xffffffff00047882 */ /* 0x000fc60000000000 */
[----:B------:R-:W-:-:S05]  /*16550*/  IMAD R4, R3, R16, R7 ;  /* 0x0000001003047224 */ /* 0x000fca00078e0207 */
[----:B------:R-:W-:Y:S01]  /*16560*/  ISETP.GT.AND P6, PT, R4, R5, PT ;  /* 0x000000050400720c */ /* 0x000fe20003fc4270 */
[----:B------:R-:W-:-:S12]  /*16570*/  BRA.DIV UR4, `(.L_x_531) ;  /* 0x0000001e04c07947 */ /* 0x000fd8000b800000 */
[----:B------:R-:W-:-:S04]  /*16580*/  VOTE.ANY R6, PT, !P6 ;  /* 0x0000000000067806 */ /* 0x000fc800070e0100 */
[----:B------:R-:W2:Y:S02]  /*16590*/  POPC R4, R6 ;  /* 0x0000000600047309 */ /* 0x000ea40000000000 */
[----:B--2---:R2:W3:Y:S02]  /*165a0*/  SHFL.IDX PT, R17, R2, R4, 0x1f ;  /* 0x00001f0402117589 */ /* 0x0044e400000e0000 */
.L_x_628:
[----:B------:R-:W-:Y:S01]  /*165b0*/  ISETP.NE.AND P0, PT, R6, RZ, PT ;  /* 0x000000ff0600720c */ /* 0x000fe20003f05270 */
[----:B------:R-:W-:-:S12]  /*165c0*/  IMAD.MOV.U32 R14, RZ, RZ, RZ ;  /* 0x000000ffff0e7224 */ /* 0x000fd800078e00ff */
[----:B------:R-:W-:Y:S05]  /*165d0*/  @!P0 BRA `(.L_x_532) ;  /* 0x0000000000108947 */ /* 0x000fea0003800000 */
[----:B------:R-:W-:Y:S01]  /*165e0*/  UMOV UR4, 0xffffffff ;  /* 0xffffffff00047882 */ /* 0x000fe20000000000 */
[----:B------:R-:W-:Y:S02]  /*165f0*/  VIADD R12, R4, 0xffffffff ;  /* 0xffffffff040c7836 */ /* 0x000fe40000000000 */
[----:B------:R-:W-:Y:S05]  /*16600*/  BRA.DIV UR4, `(.L_x_533) ;  /* 0x0000001e04e47947 */ /* 0x000fea000b800000 */
[----:B------:R4:W0:Y:S02]  /*16610*/  SHFL.IDX PT, R14, R3, R12, 0x1f ;  /* 0x00001f0c030e7589 */ /* 0x00082400000e0000 */
.L_x_532:
[-C--:B---3--:R-:W-:Y:S01]  /*16620*/  IABS R6, R17.reuse ;  /* 0x0000001100067213 */ /* 0x088fe20000000000 */
[----:B0-----:R-:W-:Y:S02]  /*16630*/  IMAD R16, R14, R16, R7 ;  /* 0x000000100e107224 */ /* 0x001fe400078e0207 */
[----:B------:R-:W-:Y:S01]  /*16640*/  IMAD.IADD R19, R4, 0x1, R19 ;  /* 0x0000000104137824 */ /* 0x000fe200078e0213 */
[----:B------:R-:W0:Y:S01]  /*16650*/  I2F.RP R8, R6 ;  /* 0x0000000600087306 */ /* 0x000e220000209400 */
[----:B------:R-:W-:Y:S01]  /*16660*/  IMAD.IADD R10, R5, 0x1, -R16 ;  /* 0x00000001050a7824 */ /* 0x000fe200078e0a10 */
[----:B------:R-:W-:-:S04]  /*16670*/  IABS R5, R17 ;  /* 0x0000001100057213 */ /* 0x000fc80000000000 */
[----:B------:R-:W-:Y:S02]  /*16680*/  IADD3 R5, RZ, -R5, RZ ;  /* 0x80000005ff057210 */ /* 0x000fe40007ffe0ff */
[----:B0-----:R-:W2:Y:S02]  /*16690*/  MUFU.RCP R8, R8 ;  /* 0x0000000800087308 */ /* 0x001ea40000001000 */
[----:B--2---:R-:W-:-:S06]  /*166a0*/  VIADD R2, R8, 0xffffffe ;  /* 0x0ffffffe08027836 */ /* 0x004fcc0000000000 */
[----:B----4-:R0:W2:Y:S02]  /*166b0*/  F2I.FTZ.U32.TRUNC.NTZ R3, R2 ;  /* 0x0000000200037305 */ /* 0x0100a4000021f000 */
        /* <DEDUP_REMOVED lines=12> */
[----:B------:R-:W-:Y:S01]  /*16780*/  @P0 VIADD R3, R3, 0x1 ;  /* 0x0000000103030836 */ /* 0x000fe20000000000 */
        /* <DEDUP_REMOVED lines=8> */
.L_x_526:
[----:B------:R-:W-:Y:S01]  /*16810*/  UMOV UR4, URZ ;  /* 0x0000003f00047c82 */ /* 0x000fe20008000000 */
[----:B------:R-:W-:Y:S01]  /*16820*/  UMOV UR5, URZ ;  /* 0x0000003f00057c82 */ /* 0x000fe20008000000 */
[----:B------:R-:W-:Y:S01]  /*16830*/  ULDC UR6, c[0x0][0xc14] ;  /* 0x0003050000067ab9 */ /* 0x000fe20000000800 */
[----:B------:R-:W-:Y:S01]  /*16840*/  MOV R16, R5 ;  /* 0x0000000500107202 */ /* 0x000fe20000000f00 */
[----:B------:R-:W-:Y:S02]  /*16850*/  IMAD.U32 R17, RZ, RZ, UR4 ;  /* 0x00000004ff117e24 */ /* 0x000fe4000f8e00ff */
[----:B------:R-:W-:Y:S02]  /*16860*/  IMAD.U32 R18, RZ, RZ, UR5 ;  /* 0x00000005ff127e24 */ /* 0x000fe4000f8e00ff */
[----:B------:R-:W-:-:S07]  /*16870*/  IMAD.U32 R19, RZ, RZ, UR6 ;  /* 0x00000006ff137e24 */ /* 0x000fce000f8e00ff */
.L_x_534:
        /* <DEDUP_REMOVED lines=10> */
.L_x_453:
[----:B0-----:R-:W3:Y:S01]  /*16920*/  LDL.LU R0, [R1+0x10] ;  /* 0x0000100001007983 */ /* 0x001ee20000300800 */
[----:B------:R-:W-:Y:S01]  /*16930*/  BSSY B0, `(.L_x_536) ;  /* 0x000000b000007945 */ /* 0x000fe20003800000 */
[----:B------:R-:W0:Y:S01]  /*16940*/  S2R R5, SR_CgaCtaId ;  /* 0x0000000000057919 */ /* 0x000e220000008800 */
[----:B---3--:R-:W-:-:S05]  /*16950*/  VIADD R0, R0, 0x1 ;  /* 0x0000000100007836 */ /* 0x008fca0000000000 */
[----:B--2---:R-:W-:-:S04]  /*16960*/  LEA.HI R2, R0, R0, RZ, 0x1 ;  /* 0x0000000000027211 */ /* 0x004fc800078f08ff */
[----:B------:R-:W-:Y:S02]  /*16970*/  LOP3.LUT R3, R2, 0xfffffffe, RZ, 0xc0, !PT ;  /* 0xfffffffe02037812 */ /* 0x000fe400078ec0ff */
[----:B------:R-:W-:-:S03]  /*16980*/  MOV R2, 0x400 ;  /* 0x0000040000027802 */ /* 0x000fc60000000f00 */
[----:B------:R-:W-:Y:S01]  /*16990*/  IMAD.IADD R0, R0, 0x1, -R3 ;  /* 0x0000000100007824 */ /* 0x000fe200078e0a03 */
[----:B0-----:R-:W-:-:S04]  /*169a0*/  LEA R9, R5, R2, 0x18 ;  /* 0x0000000205097211 */ /* 0x001fc800078ec0ff */
[----:B------:R-:W-:-:S04]  /*169b0*/  SHF.L.U32 R0, R0, 0x1f, RZ ;  /* 0x0000001f00007819 */ /* 0x000fc800000006ff */
[----:B------:R-:W0:Y:S02]  /*169c0*/  SYNCS.PHASECHK.TRANS64.TRYWAIT P0, [R9+URZ+0x30820], R0 ;  /* 0x03082000090075a7 */ /* 0x000e24000800017f */
[----:B0-----:R-:W-:Y:S05]  /*169d0*/  @!P0 BRA `(.L_x_537) ;  /* 0x0000001c00148947 */ /* 0x001fea0003800000 */
.L_x_631:
[----:B------:R-:W-:Y:S05]  /*169e0*/  BSYNC B0 ;  /* 0x0000000000007941 */ /* 0x000fea0003800000 */
.L_x_536:
[----:B------:R-:W-:-:S03]  /*169f0*/  UMOV UR4, 0xffffffff ;  /* 0xffffffff00047882 */ /* 0x000fc60000000000 */
[----:B------:R-:W-:Y:S05]  /*16a00*/  BRA.DIV UR4, `(.L_x_538) ;  /* 0x0000001e041c7947 */ /* 0x000fea000b800000 */
[----:B0-----:R-:W0:Y:S02]  /*16a10*/  S2R R0, SR_TID.X ;  /* 0x0000000000007919 */ /* 0x001e240000002100 */
[----:B0-----:R-:W-:-:S04]  /*16a20*/  SHF.R.U32.HI R0, RZ, 0x5, R0 ;  /* 0x00000005ff007819 */ /* 0x001fc80000011600 */
[----:B------:R-:W-:-:S05]  /*16a30*/  LOP3.LUT R0, R0, 0x3, RZ, 0xc0, !PT ;  /* 0x0000000300007812 */ /* 0x000fca00078ec0ff */
[----:B------:R0:W2:Y:S02]  /*16a40*/  SHFL.IDX PT, R14, R0, RZ, 0x1f ;  /* 0x00001fff000e7589 */ /* 0x0000a400000e0000 */
.L_x_634:
[----:B--2---:R-:W-:-:S13]  /*16a50*/  ISETP.NE.AND P0, PT, R14, RZ, PT ;  /* 0x000000ff0e00720c */ /* 0x004fda0003f05270 */
[----:B------:R-:W-:Y:S05]  /*16a60*/  @P0 BRA `(.L_x_311) ;  /* 0x0000000000880947 */ /* 0x000fea0003800000 */
[----:B------:R-:W-:-:S03]  /*16a70*/  UMOV UR4, 0xffffffff ;  /* 0xffffffff00047882 */ /* 0x000fc60000000000 */
[----:B------:R-:W-:Y:S05]  /*16a80*/  BRA.DIV UR4, `(.L_x_539) ;  /* 0x0000001e04307947 */ /* 0x000fea000b800000 */
[----:B------:R-:W-:-:S13]  /*16a90*/  ELECT P6, URZ, PT ;  /* 0x00000000003f782f */ /* 0x000fda00038c0000 */
.L_x_637:
[----:B------:R-:W-:Y:S05]  /*16aa0*/  @!P6 BRA `(.L_x_311) ;  /* 0x000000000078e947 */ /* 0x000fea0003800000 */
[----:B0-----:R-:W2:Y:S02]  /*16ab0*/  LDL.LU R0, [R1+0x1c] ;  /* 0x00001c0001007983 */ /* 0x001ea40000300800 */
[----:B--2---:R-:W-:-:S04]  /*16ac0*/  LOP3.LUT R0, R0, 0x2, RZ, 0xfc, !PT ;  /* 0x0000000200007812 */ /* 0x004fc800078efcff */
[----:B------:R-:W-:-:S13]  /*16ad0*/  ISETP.NE.AND P2, PT, R0, 0x3, PT ;  /* 0x000000030000780c */ /* 0x000fda0003f45270 */
[----:B------:R-:W-:Y:S05]  /*16ae0*/  @!P2 BRA `(.L_x_540) ;  /* 0x000000000004a947 */ /* 0x000fea0003800000 */
[----:B------:R-:W-:Y:S01]  /*16af0*/  BPT.TRAP 0x1 ;  /* 0x000000040000795c */ /* 0x000fe20000300000 */
.L_x_540:
[----:B------:R-:W-:Y:S01]  /*16b00*/  VIADD R3, R9, 0x30840 ;  /* 0x0003084009037836 */ /* 0x000fe20000000000 */
[----:B------:R-:W-:Y:S02]  /*16b10*/  SHF.L.U32 R2, R24, 0x1f, RZ ;  /* 0x0000001f18027819 */ /* 0x000fe400000006ff */
[C---:B------:R-:W-:Y:S01]  /*16b20*/  IADD3 R0, R22.reuse, 0x1, RZ ;  /* 0x0000000116007810 */ /* 0x040fe20007ffe0ff */
[----:B------:R-:W-:-:S03]  /*16b30*/  IMAD R7, R22, 0x8, R3 ;  /* 0x0000000816077824 */ /* 0x000fc600078e0203 */
[C---:B------:R-:W-:Y:S01]  /*16b40*/  ISETP.NE.AND P1, PT, R0.reuse, 0x2, PT ;  /* 0x000000020000780c */ /* 0x040fe20003f25270 */
[----:B------:R-:W0:Y:S03]  /*16b50*/  SYNCS.PHASECHK.TRANS64.TRYWAIT P0, [R7+URZ], R2 ;  /* 0x00000002070075a7 */ /* 0x000e26000800017f */
[----:B------:R-:W-:Y:S02]  /*16b60*/  SEL R5, RZ, 0x1, P1 ;  /* 0x00000001ff057807 */ /* 0x000fe40000800000 */
[----:B------:R-:W-:Y:S02]  /*16b70*/  SEL R4, R0, RZ, P1 ;  /* 0x000000ff00047207 */ /* 0x000fe40000800000 */
[----:B------:R-:W-:-:S03]  /*16b80*/  LOP3.LUT R0, R24, R5, RZ, 0x3c, !PT ;  /* 0x0000000518007212 */ /* 0x000fc600078e3cff */
[----:B------:R-:W-:Y:S01]  /*16b90*/  IMAD R3, R4, 0x8, R3 ;  /* 0x0000000804037824 */ /* 0x000fe200078e0203 */
[----:B------:R-:W-:Y:S01]  /*16ba0*/  SHF.L.U32 R0, R0, 0x1f, RZ ;  /* 0x0000001f00007819 */ /* 0x000fe200000006ff */
[----:B0-----:R-:W-:Y:S06]  /*16bb0*/  @!P0 BRA `(.L_x_541) ;  /* 0x0000001c00048947 */ /* 0x001fec0003800000 */
.L_x_638:
[----:B------:R-:W2:Y:S02]  /*16bc0*/  SYNCS.PHASECHK.TRANS64.TRYWAIT P0, [R3+URZ], R0 ;  /* 0x00000000030075a7 */ /* 0x000ea4000800017f */
[----:B--2---:R-:W-:Y:S05]  /*16bd0*/  @!P0 BRA `(.L_x_542) ;  /* 0x0000001c00108947 */ /* 0x004fea0003800000 */
.L_x_639:
[----:B------:R-:W-:Y:S05]  /*16be0*/  @!P2 BRA `(.L_x_543) ;  /* 0x000000000004a947 */ /* 0x000fea0003800000 */
[----:B------:R-:W-:Y:S01]  /*16bf0*/  BPT.TRAP 0x1 ;  /* 0x000000040000795c */ /* 0x000fe20000300000 */
.L_x_543:
[----:B--2---:R-:W-:-:S04]  /*16c00*/  VIADD R3, R9, 0x30860 ;  /* 0x0003086009037836 */ /* 0x004fc80000000000 */
[----:B------:R-:W-:-:S04]  /*16c10*/  IMAD R5, R22, 0x8, R3 ;  /* 0x0000000816057824 */ /* 0x000fc800078e0203 */
[----:B------:R-:W2:Y:S02]  /*16c20*/  SYNCS.PHASECHK.TRANS64.TRYWAIT P0, [R5+URZ], R2 ;  /* 0x00000002050075a7 */ /* 0x000ea4000800017f */
[----:B--2---:R-:W-:Y:S05]  /*16c30*/  @!P0 BRA `(.L_x_544) ;  /* 0x0000001c000c8947 */ /* 0x004fea0003800000 */
.L_x_640:
[----:B------:R-:W-:-:S07]  /*16c40*/  IMAD R3, R4, 0x8, R3 ;  /* 0x0000000804037824 */ /* 0x000fce00078e0203 */
.L_x_545:
[----:B---3--:R3:W4:Y:S02]  /*16c50*/  SYNCS.PHASECHK.TRANS64.TRYWAIT P0, [R3+URZ], R0 ;  /* 0x00000000030075a7 */ /* 0x008724000800017f */
[----:B----4-:R-:W-:Y:S05]  /*16c60*/  @!P0 NANOSLEEP.SYNCS 0x989680 ;  /* 0x009896800000895d */ /* 0x010fea0003900000 */
[----:B------:R-:W4:Y:S02]  /*16c70*/  @!P0 SYNCS.PHASECHK.TRANS64 P0, [R3+URZ], R0 ;  /* 0x00000000030085a7 */ /* 0x000f24000800007f */
[----:B----4-:R-:W-:Y:S05]  /*16c80*/  @!P0 BRA `(.L_x_545) ;  /* 0xfffffffc00f08947 */ /* 0x010fea000383ffff */
.L_x_311:
[----:B------:R-:W-:Y:S05]  /*16c90*/  BSYNC B7 ;  /* 0x0000000000077941 */ /* 0x000fea0003800000 */
.L_x_308:
[----:B------:R-:W-:Y:S05]  /*16ca0*/  EXIT ;  /* 0x000000000000794d */ /* 0x000fea0003800000 */
.L_x_329:
[----:B0-----:R0:W1:Y:S02]  /*16cb0*/  SYNCS.PHASECHK.TRANS64.TRYWAIT P6, [R84+URZ+0x30890], R96 ;  /* 0x03089060540075a7 */ /* 0x00106400080c017f */
[----:B-1----:R-:W-:Y:S05]  /*16cc0*/  @!P6 NANOSLEEP.SYNCS 0x989680 ;  /* 0x009896800000e95d */ /* 0x002fea0003900000 */
[----:B------:R-:W1:Y:S02]  /*16cd0*/  @!P6 SYNCS.PHASECHK.TRANS64 P6, [R84+URZ+0x30890], R96 ;  /* 0x030890605400e5a7 */ /* 0x000e6400080c007f */
[----:B-1----:R-:W-:Y:S05]  /*16ce0*/  @!P6 BRA `(.L_x_329) ;  /* 0xfffffffc00f0e947 */ /* 0x002fea000383ffff */
[----:B------:R-:W-:Y:S05]  /*16cf0*/  BRA `(.L_x_546) ;  /* 0xfffffec000207947 */ /* 0x000fea000383ffff */
.L_x_349:
[----:B0-----:R0:W1:Y:S02]  /*16d00*/  SYNCS.PHASECHK.TRANS64.TRYWAIT P5, [R84+URZ+0x30890], R96 ;  /* 0x03089060540075a7 */ /* 0x00106400080a017f */
[----:B-1----:R-:W-:Y:S05]  /*16d10*/  @!P5 NANOSLEEP.SYNCS 0x989680 ;  /* 0x009896800000d95d */ /* 0x002fea0003900000 */
[----:B------:R-:W1:Y:S02]  /*16d20*/  @!P5 SYNCS.PHASECHK.TRANS64 P5, [R84+URZ+0x30890], R96 ;  /* 0x030890605400d5a7 */ /* 0x000e6400080a007f */
[----:B-1----:R-:W-:Y:S05]  /*16d30*/  @!P5 BRA `(.L_x_349) ;  /* 0xfffffffc00f0d947 */ /* 0x002fea000383ffff */
[----:B------:R-:W-:Y:S05]  /*16d40*/  BRA `(.L_x_547) ;  /* 0xfffffed000f47947 */ /* 0x000fea000383ffff */
.L_x_358:
[----:B-1----:R1:W2:Y:S02]  /*16d50*/  SYNCS.PHASECHK.TRANS64.TRYWAIT P4, [R84+URZ+0x30890], R96 ;  /* 0x03089060540075a7 */ /* 0x0022a4000808017f */
[----:B--2---:R-:W-:Y:S05]  /*16d60*/  @!P4 NANOSLEEP.SYNCS 0x989680 ;  /* 0x009896800000c95d */ /* 0x004fea0003900000 */
[----:B------:R-:W2:Y:S02]  /*16d70*/  @!P4 SYNCS.PHASECHK.TRANS64 P4, [R84+URZ+0x30890], R96 ;  /* 0x030890605400c5a7 */ /* 0x000ea4000808007f */
[----:B--2---:R-:W-:Y:S05]  /*16d80*/  @!P4 BRA `(.L_x_358) ;  /* 0xfffffffc00f0c947 */ /* 0x004fea000383ffff */
[----:B------:R-:W-:Y:S05]  /*16d90*/  BRA `(.L_x_548) ;  /* 0xfffffee400607947 */ /* 0x000fea000383ffff */
.L_x_364:
[----:B--2---:R2:W3:Y:S02]  /*16da0*/  SYNCS.PHASECHK.TRANS64.TRYWAIT P3, [R84+URZ+0x308b0], R96 ;  /* 0x0308b060540075a7 */ /* 0x0044e4000806017f */
[----:B---3--:R-:W-:Y:S05]  /*16db0*/  @!P3 NANOSLEEP.SYNCS 0x989680 ;  /* 0x009896800000b95d */ /* 0x008fea0003900000 */
[----:B------:R-:W3:Y:S02]  /*16dc0*/  @!P3 SYNCS.PHASECHK.TRANS64 P3, [R84+URZ+0x308b0], R96 ;  /* 0x0308b0605400b5a7 */ /* 0x000ee4000806007f */
[----:B---3--:R-:W-:Y:S05]  /*16dd0*/  @!P3 BRA `(.L_x_364) ;  /* 0xfffffffc00f0b947 */ /* 0x008fea000383ffff */
[----:B------:R-:W-:Y:S05]  /*16de0*/  BRA `(.L_x_549) ;  /* 0xfffffee400f47947 */ /* 0x000fea000383ffff */
.L_x_372:
[----:B------:R-:W0:Y:S01]  /*16df0*/  S2R R0, SR_TID.X ;  /* 0x0000000000007919 */ /* 0x000e220000002100 */
[----:B------:R-:W-:Y:S01]  /*16e00*/  BSSY B0, `(.L_x_550) ;  /* 0x000000c000007945 */ /* 0x000fe20003800000 */
[----:B------:R-:W-:Y:S01]  /*16e10*/  IMAD.MOV.U32 R12, RZ, RZ, RZ ;  /* 0x000000ffff0c7224 */ /* 0x000fe200078e00ff */
[----:B------:R-:W-:Y:S01]  /*16e20*/  MOV R11, 0x1f ;  /* 0x0000001f000b7802 */ /* 0x000fe20000000f00 */
[----:B------:R-:W-:Y:S02]  /*16e30*/  IMAD.MOV.U32 R15, RZ, RZ, -0x1 ;  /* 0xffffffffff0f7424 */ /* 0x000fe400078e00ff */
[----:B0-----:R-:W-:-:S05]  /*16e40*/  VIADD R4, R0, 0xffffff80 ;  /* 0xffffff8000047836 */ /* 0x001fca0000000000 */
[----:B------:R-:W-:-:S04]  /*16e50*/  SHF.R.S32.HI R0, RZ, 0x1f, R4 ;  /* 0x0000001fff007819 */ /* 0x000fc80000011404 */
[----:B------:R-:W-:-:S04]  /*16e60*/  LEA.HI R0, R0, R4, RZ, 0x7 ;  /* 0x0000000400007211 */ /* 0x000fc800078f38ff */
[----:B------:R-:W-:-:S05]  /*16e70*/  SHF.R.S32.HI R0, RZ, 0x7, R0 ;  /* 0x00000007ff007819 */ /* 0x000fca0000011400 */
[----:B------:R-:W-:-:S07]  /*16e80*/  IMAD.MOV.U32 R13, RZ, RZ, R0 ;  /* 0x000000ffff0d7224 */ /* 0x000fce00078e0000 */
[----:B-----5:R-:W-:Y:S05]  /*16e90*/  WARPSYNC.COLLECTIVE R15, `(.L_x_551) ;  /* 0x000000000f087348 */ /* 0x020fea0003c00000 */
[----:B------:R0:W1:Y:S02]  /*16ea0*/  SHFL.IDX P6, R14, R13, R12, R11 ;  /* 0x0000000c0d0e7389 */ /* 0x00006400000c000b */
[----:B01---5:R-:W-:Y:S01]  /*16eb0*/  ENDCOLLECTIVE ;  /* 0x000000000000791b */ /* 0x023fe20003800000 */
.L_x_551:
[----:B------:R-:W-:Y:S05]  /*16ec0*/  BSYNC B0 ;  /* 0x0000000000007941 */ /* 0x000fea0003800000 */
.L_x_550:
[----:B------:R0:W-:Y:S01]  /*16ed0*/  STL [R1+0x60], R14 ;  /* 0x0000600e01007387 */ /* 0x0001e20000100800 */
[----:B------:R-:W-:Y:S05]  /*16ee0*/  BRA `(.L_x_552) ;  /* 0xfffffeec00487947 */ /* 0x000fea000383ffff */
.L_x_386:
[----:B------:R-:W-:Y:S01]  /*16ef0*/  BSSY B1, `(.L_x_553) ;  /* 0x0000008000017945 */ /* 0x000fe20003800000 */
[----:B------:R-:W-:Y:S02]  /*16f00*/  IMAD.MOV.U32 R13, RZ, RZ, R29 ;  /* 0x000000ffff0d7224 */ /* 0x000fe400078e001d */
[----:B------:R-:W-:Y:S02]  /*16f10*/  IMAD.MOV.U32 R12, RZ, RZ, RZ ;  /* 0x000000ffff0c7224 */ /* 0x000fe400078e00ff */
[----:B------:R-:W-:Y:S02]  /*16f20*/  IMAD.MOV.U32 R11, RZ, RZ, 0x1c1f ;  /* 0x00001c1fff0b7424 */ /* 0x000fe400078e00ff */
[----:B------:R-:W-:-:S07]  /*16f30*/  IMAD.MOV.U32 R15, RZ, RZ, -0x1 ;  /* 0xffffffffff0f7424 */ /* 0x000fce00078e00ff */
[----:B01----:R-:W-:Y:S05]  /*16f40*/  WARPSYNC.COLLECTIVE R15, `(.L_x_554) ;  /* 0x000000000f087348 */ /* 0x003fea0003c00000 */
[----:B0-----:R0:W2:Y:S02]  /*16f50*/  SHFL.IDX P6, R14, R13, R12, R11 ;  /* 0x0000000c0d0e7389 */ /* 0x0010a400000c000b */
[----:B012---:R-:W-:Y:S01]  /*16f60*/  ENDCOLLECTIVE ;  /* 0x000000000000791b */ /* 0x007fe20003800000 */
.L_x_554:
[----:B------:R-:W-:Y:S05]  /*16f70*/  BSYNC B1 ;  /* 0x0000000000017941 */ /* 0x000fea0003800000 */
.L_x_553:
[----:B------:R-:W-:Y:S05]  /*16f80*/  BRA `(.L_x_555) ;  /* 0xfffffef4006c7947 */ /* 0x000fea000383ffff */
.L_x_387:
[----:B------:R-:W-:Y:S01]  /*16f90*/  BSSY B1, `(.L_x_556) ;  /* 0x0000008000017945 */ /* 0x000fe20003800000 */
[----:B------:R-:W-:Y:S01]  /*16fa0*/  IMAD.MOV.U32 R13, RZ, RZ, R28 ;  /* 0x000000ffff0d7224 */ /* 0x000fe200078e001c */
[----:B------:R-:W-:Y:S01]  /*16fb0*/  MOV R11, 0x1c1f ;  /* 0x00001c1f000b7802 */ /* 0x000fe20000000f00 */
[----:B------:R-:W-:Y:S02]  /*16fc0*/  IMAD.MOV.U32 R12, RZ, RZ, RZ ;  /* 0x000000ffff0c7224 */ /* 0x000fe400078e00ff */
[----:B------:R-:W-:-:S07]  /*16fd0*/  IMAD.MOV.U32 R15, RZ, RZ, -0x1 ;  /* 0xffffffffff0f7424 */ /* 0x000fce00078e00ff */
[----:B01----:R-:W-:Y:S05]  /*16fe0*/  WARPSYNC.COLLECTIVE R15, `(.L_x_557) ;  /* 0x000000000f087348 */ /* 0x003fea0003c00000 */
[----:B0-----:R0:W2:Y:S02]  /*16ff0*/  SHFL.IDX P6, R14, R13, R12, R11 ;  /* 0x0000000c0d0e7389 */ /* 0x0010a400000c000b */
[----:B012---:R-:W-:Y:S01]  /*17000*/  ENDCOLLECTIVE ;  /* 0x000000000000791b */ /* 0x007fe20003800000 */
.L_x_557:
[----:B------:R-:W-:Y:S05]  /*17010*/  BSYNC B1 ;  /* 0x0000000000017941 */ /* 0x000fea0003800000 */
.L_x_556:
[----:B------:R-:W-:Y:S05]  /*17020*/  BRA `(.L_x_558) ;  /* 0xfffffef400507947 */ /* 0x000fea000383ffff */
.L_x_388:
        /* <DEDUP_REMOVED lines=8> */
.L_x_560:
[----:B------:R-:W-:Y:S05]  /*170b0*/  BSYNC B1 ;  /* 0x0000000000017941 */ /* 0x000fea0003800000 */
.L_x_559:
[----:B------:R-:W-:Y:S05]  /*170c0*/  BRA `(.L_x_561) ;  /* 0xfffffef400347947 */ /* 0x000fea000383ffff */
.L_x_389:
        /* <DEDUP_REMOVED lines=8> */
.L_x_563:
[----:B------:R-:W-:Y:S05]  /*17150*/  BSYNC B1 ;  /* 0x0000000000017941 */ /* 0x000fea0003800000 */
.L_x_562:
[----:B------:R-:W-:Y:S05]  /*17160*/  BRA `(.L_x_564) ;  /* 0xfffffef400187947 */ /* 0x000fea000383ffff */
.L_x_391:
[----:B0-----:R0:W1:Y:S02]  /*17170*/  SYNCS.PHASECHK.TRANS64.TRYWAIT P1, [R2+URZ+0x30800], R9 ;  /* 0x03080009020075a7 */ /* 0x001064000802017f */
[----:B-1----:R-:W-:Y:S05]  /*17180*/  @!P1 NANOSLEEP.SYNCS 0x989680 ;  /* 0x009896800000995d */ /* 0x002fea0003900000 */
[----:B------:R-:W1:Y:S02]  /*17190*/  @!P1 SYNCS.PHASECHK.TRANS64 P1, [R2+URZ+0x30800], R9 ;  /* 0x03080009020095a7 */ /* 0x000e64000802007f */
[----:B-1----:R-:W-:Y:S05]  /*171a0*/  @!P1 BRA `(.L_x_391) ;  /* 0xfffffffc00f09947 */ /* 0x002fea000383ffff */
[----:B------:R-:W-:Y:S05]  /*171b0*/  BRA `(.L_x_565) ;  /* 0xfffffef400847947 */ /* 0x000fea000383ffff */
.L_x_399:
[----:B------:R-:W-:Y:S01]  /*171c0*/  BSSY B1, `(.L_x_566) ;  /* 0x0000008000017945 */ /* 0x000fe20003800000 */
[----:B------:R-:W-:Y:S02]  /*171d0*/  IMAD.MOV.U32 R13, RZ, RZ, R29 ;  /* 0x000000ffff0d7224 */ /* 0x000fe400078e001d */
[----:B------:R-:W-:Y:S02]  /*171e0*/  IMAD.MOV.U32 R12, RZ, RZ, RZ ;  /* 0x000000ffff0c7224 */ /* 0x000fe400078e00ff */
[----:B------:R-:W-:Y:S02]  /*171f0*/  IMAD.MOV.U32 R11, RZ, RZ, 0x1c1f ;  /* 0x00001c1fff0b7424 */ /* 0x000fe400078e00ff */
[----:B------:R-:W-:-:S07]  /*17200*/  IMAD.MOV.U32 R15, RZ, RZ, -0x1 ;  /* 0xffffffffff0f7424 */ /* 0x000fce00078e00ff */
[----:B0----5:R-:W-:Y:S05]  /*17210*/  WARPSYNC.COLLECTIVE R15, `(.L_x_567) ;  /* 0x000000000f087348 */ /* 0x021fea0003c00000 */
[----:B0-----:R0:W1:Y:S02]  /*17220*/  SHFL.IDX P6, R14, R13, R12, R11 ;  /* 0x0000000c0d0e7389 */ /* 0x00106400000c000b */
[----:B01---5:R-:W-:Y:S01]  /*17230*/  ENDCOLLECTIVE ;  /* 0x000000000000791b */ /* 0x023fe20003800000 */
.L_x_567:
[----:B------:R-:W-:Y:S05]  /*17240*/  BSYNC B1 ;  /* 0x0000000000017941 */ /* 0x000fea0003800000 */
.L_x_566:
[----:B------:R-:W-:Y:S05]  /*17250*/  BRA `(.L_x_568) ;  /* 0xffffff00005c7947 */ /* 0x000fea000383ffff */
.L_x_400:
[----:B------:R-:W-:Y:S01]  /*17260*/  BSSY B1, `(.L_x_569) ;  /* 0x0000008000017945 */ /* 0x000fe20003800000 */
[----:B------:R-:W-:Y:S01]  /*17270*/  IMAD.MOV.U32 R13, RZ, RZ, R28 ;  /* 0x000000ffff0d7224 */ /* 0x000fe200078e001c */
[----:B------:R-:W-:Y:S01]  /*17280*/  MOV R11, 0x1c1f ;  /* 0x00001c1f000b7802 */ /* 0x000fe20000000f00 */
[----:B------:R-:W-:Y:S02]  /*17290*/  IMAD.MOV.U32 R12, RZ, RZ, RZ ;  /* 0x000000ffff0c7224 */ /* 0x000fe400078e00ff */
[----:B------:R-:W-:-:S07]  /*172a0*/  IMAD.MOV.U32 R15, RZ, RZ, -0x1 ;  /* 0xffffffffff0f7424 */ /* 0x000fce00078e00ff */
[----:B0----5:R-:W-:Y:S05]  /*172b0*/  WARPSYNC.COLLECTIVE R15, `(.L_x_570) ;  /* 0x000000000f087348 */ /* 0x021fea0003c00000 */
[----:B0-----:R0:W1:Y:S02]  /*172c0*/  SHFL.IDX P6, R14, R13, R12, R11 ;  /* 0x0000000c0d0e7389 */ /* 0x00106400000c000b */
[----:B01---5:R-:W-:Y:S01]  /*172d0*/  ENDCOLLECTIVE ;  /* 0x000000000000791b */ /* 0x023fe20003800000 */
.L_x_570:
[----:B------:R-:W-:Y:S05]  /*172e0*/  BSYNC B1 ;  /* 0x0000000000017941 */ /* 0x000fea0003800000 */
.L_x_569:
[----:B------:R-:W-:Y:S05]  /*172f0*/  BRA `(.L_x_571) ;  /* 0xffffff0000407947 */ /* 0x000fea000383ffff */
.L_x_401:
        /* <DEDUP_REMOVED lines=8> */
.L_x_573:
[----:B------:R-:W-:Y:S05]  /*17380*/  BSYNC B1 ;  /* 0x0000000000017941 */ /* 0x000fea0003800000 */
.L_x_572:
[----:B------:R-:W-:Y:S05]  /*17390*/  BRA `(.L_x_574) ;  /* 0xffffff0000247947 */ /* 0x000fea000383ffff */
.L_x_402:
        /* <DEDUP_REMOVED lines=8> */
.L_x_576:
[----:B------:R-:W-:Y:S05]  /*17420*/  BSYNC B1 ;  /* 0x0000000000017941 */ /* 0x000fea0003800000 */
.L_x_575:
[----:B------:R-:W-:Y:S05]  /*17430*/  BRA `(.L_x_577) ;  /* 0xffffff0000087947 */ /* 0x000fea000383ffff */
.L_x_404:
[----:B0-----:R0:W1:Y:S02]  /*17440*/  SYNCS.PHASECHK.TRANS64.TRYWAIT P1, [R2+URZ+0x30800], R9 ;  /* 0x03080009020075a7 */ /* 0x001064000802017f */
[----:B-1----:R-:W-:Y:S05]  /*17450*/  @!P1 NANOSLEEP.SYNCS 0x989680 ;  /* 0x009896800000995d */ /* 0x002fea0003900000 */
[----:B------:R-:W1:Y:S02]  /*17460*/  @!P1 SYNCS.PHASECHK.TRANS64 P1, [R2+URZ+0x30800], R9 ;  /* 0x03080009020095a7 */ /* 0x000e64000802007f */
[----:B-1----:R-:W-:Y:S05]  /*17470*/  @!P1 BRA `(.L_x_404) ;  /* 0xfffffffc00f09947 */ /* 0x002fea000383ffff */
[----:B------:R-:W-:Y:S05]  /*17480*/  BRA `(.L_x_578) ;  /* 0xffffff0000707947 */ /* 0x000fea000383ffff */
.L_x_410:
[----:B-1----:R1:W3:Y:S02]  /*17490*/  SYNCS.PHASECHK.TRANS64.TRYWAIT P1, [R0+URZ+0x30830], R5 ;  /* 0x03083005000075a7 */ /* 0x0022e4000802017f */
[----:B---3--:R-:W-:Y:S05]  /*174a0*/  @!P1 NANOSLEEP.SYNCS 0x989680 ;  /* 0x009896800000995d */ /* 0x008fea0003900000 */
[----:B------:R-:W3:Y:S02]  /*174b0*/  @!P1 SYNCS.PHASECHK.TRANS64 P1, [R0+URZ+0x30830], R5 ;  /* 0x03083005000095a7 */ /* 0x000ee4000802007f */
[----:B---3--:R-:W-:Y:S05]  /*174c0*/  @!P1 BRA `(.L_x_410) ;  /* 0xfffffffc00f09947 */ /* 0x008fea000383ffff */
[----:B------:R-:W-:Y:S05]  /*174d0*/  BRA `(.L_x_409) ;  /* 0xffffff0c00d87947 */ /* 0x000fea000383ffff */
.L_x_416:
[----:B-1----:R1:W2:Y:S02]  /*174e0*/  SYNCS.PHASECHK.TRANS64.TRYWAIT P3, [R5+URZ+0x30830], R6 ;  /* 0x03083006050075a7 */ /* 0x0022a4000806017f */
[----:B--2---:R-:W-:Y:S05]  /*174f0*/  @!P3 NANOSLEEP.SYNCS 0x989680 ;  /* 0x009896800000b95d */ /* 0x004fea0003900000 */
[----:B------:R-:W2:Y:S02]  /*17500*/  @!P3 SYNCS.PHASECHK.TRANS64 P3, [R5+URZ+0x30830], R6 ;  /* 0x030830060500b5a7 */ /* 0x000ea4000806007f */
[----:B--2---:R-:W-:Y:S05]  /*17510*/  @!P3 BRA `(.L_x_416) ;  /* 0xfffffffc00f0b947 */ /* 0x004fea000383ffff */
[----:B------:R-:W-:Y:S05]  /*17520*/  BRA `(.L_x_415) ;  /* 0xffffff48009c7947 */ /* 0x000fea000383ffff */
.L_x_420:
[----:B-1----:R1:W2:Y:S02]  /*17530*/  SYNCS.PHASECHK.TRANS64.TRYWAIT P2, [R6+URZ+0x30850], R5 ;  /* 0x03085005060075a7 */ /* 0x0022a4000804017f */
[----:B--2---:R-:W-:Y:S05]  /*17540*/  @!P2 NANOSLEEP.SYNCS 0x989680 ;  /* 0x009896800000a95d */ /* 0x004fea0003900000 */
[----:B------:R-:W2:Y:S02]  /*17550*/  @!P2 SYNCS.PHASECHK.TRANS64 P2, [R6+URZ+0x30850], R5 ;  /* 0x030850050600a5a7 */ /* 0x000ea4000804007f */
[----:B--2---:R-:W-:Y:S05]  /*17560*/  @!P2 BRA `(.L_x_420) ;  /* 0xfffffffc00f0a947 */ /* 0x004fea000383ffff */
[----:B------:R-:W-:Y:S05]  /*17570*/  BRA `(.L_x_417) ;  /* 0xffffff4c006c7947 */ /* 0x000fea000383ffff */
.L_x_425:
[----:B-1----:R1:W2:Y:S02]  /*17580*/  SYNCS.PHASECHK.TRANS64.TRYWAIT P0, [R11+URZ+0x30850], R0 ;  /* 0x030850000b0075a7 */ /* 0x0022a4000800017f */
[----:B--2---:R-:W-:Y:S05]  /*17590*/  @!P0 NANOSLEEP.SYNCS 0x989680 ;  /* 0x009896800000895d */ /* 0x004fea0003900000 */
[----:B------:R-:W2:Y:S02]  /*175a0*/  @!P0 SYNCS.PHASECHK.TRANS64 P0, [R11+URZ+0x30850], R0 ;  /* 0x030850000b0085a7 */ /* 0x000ea4000800007f */
[----:B--2---:R-:W-:Y:S05]  /*175b0*/  @!P0 BRA `(.L_x_425) ;  /* 0xfffffffc00f08947 */ /* 0x004fea000383ffff */
[----:B------:R-:W-:Y:S05]  /*175c0*/  BRA `(.L_x_424) ;  /* 0xffffff8400a07947 */ /* 0x000fea000383ffff */
.L_x_457:
[----:B------:R-:W0:Y:S01]  /*175d0*/  S2R R9, SR_TID.X ;  /* 0x0000000000097919 */ /* 0x000e220000002100 */
[----:B------:R-:W-:Y:S01]  /*175e0*/  BSSY B1, `(.L_x_579) ;  /* 0x000000a000017945 */ /* 0x000fe20003800000 */
[----:B------:R-:W-:Y:S02]  /*175f0*/  IMAD.MOV.U32 R12, RZ, RZ, RZ ;  /* 0x000000ffff0c7224 */ /* 0x000fe400078e00ff */
[----:B------:R-:W-:Y:S02]  /*17600*/  IMAD.MOV.U32 R11, RZ, RZ, 0x1f ;  /* 0x0000001fff0b7424 */ /* 0x000fe400078e00ff */
[----:B------:R-:W-:Y:S01]  /*17610*/  IMAD.MOV.U32 R15, RZ, RZ, -0x1 ;  /* 0xffffffffff0f7424 */ /* 0x000fe200078e00ff */
[----:B0-----:R-:W-:-:S04]  /*17620*/  SHF.R.U32.HI R9, RZ, 0x5, R9 ;  /* 0x00000005ff097819 */ /* 0x001fc80000011609 */
[----:B------:R-:W-:-:S05]  /*17630*/  LOP3.LUT R9, R9, 0x3, RZ, 0xc0, !PT ;  /* 0x0000000309097812 */ /* 0x000fca00078ec0ff */
[----:B------:R-:W-:-:S07]  /*17640*/  IMAD.MOV.U32 R13, RZ, RZ, R9 ;  /* 0x000000ffff0d7224 */ /* 0x000fce00078e0009 */
[----:B-1---5:R-:W-:Y:S05]  /*17650*/  WARPSYNC.COLLECTIVE R15, `(.L_x_580) ;  /* 0x000000000f087348 */ /* 0x022fea0003c00000 */
[----:B------:R0:W2:Y:S02]  /*17660*/  SHFL.IDX P6, R14, R13, R12, R11 ;  /* 0x0000000c0d0e7389 */ /* 0x0000a400000c000b */
[----:B012--5:R-:W-:Y:S01]  /*17670*/  ENDCOLLECTIVE ;  /* 0x000000000000791b */ /* 0x027fe20003800000 */
.L_x_580:
[----:B------:R-:W-:Y:S05]  /*17680*/  BSYNC B1 ;  /* 0x0000000000017941 */ /* 0x000fea0003800000 */
.L_x_579:
[----:B------:R-:W-:Y:S05]  /*17690*/  BRA `(.L_x_581) ;  /* 0xffffffbc00347947 */ /* 0x000fea000383ffff */
.L_x_458:
[----:B------:R-:W-:Y:S01]  /*176a0*/  BSSY B1, `(.L_x_582) ;  /* 0x0000006000017945 */ /* 0x000fe20003800000 */
[----:B------:R-:W-:-:S07]  /*176b0*/  IMAD.MOV.U32 R15, RZ, RZ, -0x1 ;  /* 0xffffffffff0f7424 */ /* 0x000fce00078e00ff */
[----:B-1---5:R-:W-:Y:S05]  /*176c0*/  WARPSYNC.COLLECTIVE R15, `(.L_x_583) ;  /* 0x000000000f0c7348 */ /* 0x022fea0003c00000 */
[----:B------:R-:W-:Y:S02]  /*176d0*/  ELECT P6, UR62, PT ;  /* 0x00000000003e782f */ /* 0x000fe400038c0000 */
[----:B------:R-:W-:Y:S01]  /*176e0*/  MOV R14, UR62 ;  /* 0x0000003e000e7c02 */ /* 0x000fe20008000f00 */
[----:B-1---5:R-:W-:Y:S10]  /*176f0*/  ENDCOLLECTIVE ;  /* 0x000000000000791b */ /* 0x022ff40003800000 */
.L_x_583:
[----:B------:R-:W-:Y:S05]  /*17700*/  BSYNC B1 ;  /* 0x0000000000017941 */ /* 0x000fea0003800000 */
.L_x_582:
[----:B------:R-:W-:Y:S05]  /*17710*/  BRA `(.L_x_584) ;  /* 0xffffffbc00207947 */ /* 0x000fea000383ffff */
.L_x_460:
[----:B0-----:R0:W2:Y:S02]  /*17720*/  SYNCS.PHASECHK.TRANS64.TRYWAIT P0, [R6+URZ+0x30820], R7 ;  /* 0x03082007060075a7 */ /* 0x0010a4000800017f */
[----:B--2---:R-:W-:Y:S05]  /*17730*/  @!P0 NANOSLEEP.SYNCS 0x989680 ;  /* 0x009896800000895d */ /* 0x004fea0003900000 */
[----:B------:R-:W2:Y:S02]  /*17740*/  @!P0 SYNCS.PHASECHK.TRANS64 P0, [R6+URZ+0x30820], R7 ;  /* 0x03082007060085a7 */ /* 0x000ea4000800007f */
[----:B--2---:R-:W-:Y:S05]  /*17750*/  @!P0 BRA `(.L_x_460) ;  /* 0xfffffffc00f08947 */ /* 0x004fea000383ffff */
[----:B------:R-:W-:Y:S05]  /*17760*/  BRA `(.L_x_585) ;  /* 0xffffffbc003c7947 */ /* 0x000fea000383ffff */
.L_x_463:
[----:B0-----:R0:W2:Y:S02]  /*17770*/  SYNCS.PHASECHK.TRANS64.TRYWAIT P0, [R7+URZ+0x308a0], R8 ;  /* 0x0308a008070075a7 */ /* 0x0010a4000800017f */
[----:B--2---:R-:W-:Y:S05]  /*17780*/  @!P0 NANOSLEEP.SYNCS 0x989680 ;  /* 0x009896800000895d */ /* 0x004fea0003900000 */
[----:B------:R-:W2:Y:S02]  /*17790*/  @!P0 SYNCS.PHASECHK.TRANS64 P0, [R7+URZ+0x308a0], R8 ;  /* 0x0308a008070085a7 */ /* 0x000ea4000800007f */
[----:B--2---:R-:W-:Y:S05]  /*177a0*/  @!P0 BRA `(.L_x_463) ;  /* 0xfffffffc00f08947 */ /* 0x004fea000383ffff */
[----:B------:R-:W-:Y:S05]  /*177b0*/  BRA `(.L_x_586) ;  /* 0xffffffbc00447947 */ /* 0x000fea000383ffff */
.L_x_465:
[----:B--2---:R2:W3:Y:S02]  /*177c0*/  SYNCS.PHASECHK.TRANS64.TRYWAIT P0, [R7+URZ+0x308c0], R8 ;  /* 0x0308c008070075a7 */ /* 0x0044e4000800017f */
[----:B---3--:R-:W-:Y:S05]  /*177d0*/  @!P0 NANOSLEEP.SYNCS 0x989680 ;  /* 0x009896800000895d */ /* 0x008fea0003900000 */
[----:B------:R-:W3:Y:S02]  /*177e0*/  @!P0 SYNCS.PHASECHK.TRANS64 P0, [R7+URZ+0x308c0], R8 ;  /* 0x0308c008070085a7 */ /* 0x000ee4000800007f */
[----:B---3--:R-:W-:Y:S05]  /*177f0*/  @!P0 BRA `(.L_x_465) ;  /* 0xfffffffc00f08947 */ /* 0x008fea000383ffff */
[----:B------:R-:W-:Y:S05]  /*17800*/  BRA `(.L_x_587) ;  /* 0xffffffbc009c7947 */ /* 0x000fea000383ffff */
.L_x_469:
[----:B0-----:R0:W2:Y:S02]  /*17810*/  SYNCS.PHASECHK.TRANS64.TRYWAIT P0, [R7+URZ+0x308a0], R10 ;  /* 0x0308a00a070075a7 */ /* 0x0010a4000800017f */
[----:B--2---:R-:W-:Y:S05]  /*17820*/  @!P0 NANOSLEEP.SYNCS 0x989680 ;  /* 0x009896800000895d */ /* 0x004fea0003900000 */
[----:B------:R-:W2:Y:S02]  /*17830*/  @!P0 SYNCS.PHASECHK.TRANS64 P0, [R7+URZ+0x308a0], R10 ;  /* 0x0308a00a070085a7 */ /* 0x000ea4000800007f */
[----:B--2---:R-:W-:Y:S05]  /*17840*/  @!P0 BRA `(.L_x_469) ;  /* 0xfffffffc00f08947 */ /* 0x004fea000383ffff */
[----:B------:R-:W-:Y:S05]  /*17850*/  BRA `(.L_x_588) ;  /* 0xffffffc0001c7947 */ /* 0x000fea000383ffff */
.L_x_471:
[----:B--2---:R2:W3:Y:S02]  /*17860*/  SYNCS.PHASECHK.TRANS64.TRYWAIT P1, [R7+URZ+0x308c0], R10 ;  /* 0x0308c00a070075a7 */ /* 0x0044e4000802017f */
[----:B---3--:R-:W-:Y:S05]  /*17870*/  @!P1 NANOSLEEP.SYNCS 0x989680 ;  /* 0x009896800000995d */ /* 0x008fea0003900000 */
[----:B------:R-:W3:Y:S02]  /*17880*/  @!P1 SYNCS.PHASECHK.TRANS64 P1, [R7+URZ+0x308c0], R10 ;  /* 0x0308c00a070095a7 */ /* 0x000ee4000802007f */
[----:B---3--:R-:W-:Y:S05]  /*17890*/  @!P1 BRA `(.L_x_471) ;  /* 0xfffffffc00f09947 */ /* 0x008fea000383ffff */
[----:B------:R-:W-:Y:S05]  /*178a0*/  BRA `(.L_x_589) ;  /* 0xffffffc000707947 */ /* 0x000fea000383ffff */
.L_x_481:
        /* <DEDUP_REMOVED lines=11> */
.L_x_591:
[----:B------:R-:W-:Y:S05]  /*17960*/  BSYNC B0 ;  /* 0x0000000000007941 */ /* 0x000fea0003800000 */
.L_x_590:
[----:B------:R-:W-:Y:S05]  /*17970*/  BRA `(.L_x_592) ;  /* 0xffffffc800a47947 */ /* 0x000fea000383ffff */
.L_x_482:
[----:B------:R-:W-:Y:S01]  /*17980*/  BSSY B0, `(.L_x_593) ;  /* 0x0000006000007945 */ /* 0x000fe20003800000 */
[----:B------:R-:W-:-:S07]  /*17990*/  IMAD.MOV.U32 R15, RZ, RZ, -0x1 ;  /* 0xffffffffff0f7424 */ /* 0x000fce00078e00ff */
[----:B-1----:R-:W-:Y:S05]  /*179a0*/  WARPSYNC.COLLECTIVE R15, `(.L_x_594) ;  /* 0x000000000f0c7348 */ /* 0x002fea0003c00000 */
[----:B------:R-:W-:Y:S02]  /*179b0*/  ELECT P6, UR62, PT ;  /* 0x00000000003e782f */ /* 0x000fe400038c0000 */
[----:B------:R-:W-:Y:S01]  /*179c0*/  MOV R14, UR62 ;  /* 0x0000003e000e7c02 */ /* 0x000fe20008000f00 */
[----:B-1----:R-:W-:Y:S10]  /*179d0*/  ENDCOLLECTIVE ;  /* 0x000000000000791b */ /* 0x002ff40003800000 */
.L_x_594:
[----:B------:R-:W-:Y:S05]  /*179e0*/  BSYNC B0 ;  /* 0x0000000000007941 */ /* 0x000fea0003800000 */
.L_x_593:
[----:B------:R-:W-:Y:S05]  /*179f0*/  BRA `(.L_x_595) ;  /* 0xffffffc8009c7947 */ /* 0x000fea000383ffff */
.L_x_485:
[----:B--2---:R2:W3:Y:S02]  /*17a00*/  SYNCS.PHASECHK.TRANS64.TRYWAIT P0, [R5+URZ+0x30840], R4 ;  /* 0x03084004050075a7 */ /* 0x0044e4000800017f */
[----:B---3--:R-:W-:Y:S05]  /*17a10*/  @!P0 NANOSLEEP.SYNCS 0x989680 ;  /* 0x009896800000895d */ /* 0x008fea0003900000 */
[----:B------:R-:W3:Y:S02]  /*17a20*/  @!P0 SYNCS.PHASECHK.TRANS64 P0, [R5+URZ+0x30840], R4 ;  /* 0x03084004050085a7 */ /* 0x000ee4000800007f */
[----:B---3--:R-:W-:Y:S05]  /*17a30*/  @!P0 BRA `(.L_x_485) ;  /* 0xfffffffc00f08947 */ /* 0x008fea000383ffff */
[----:B------:R-:W-:Y:S05]  /*17a40*/  BRA `(.L_x_596) ;  /* 0xffffffc800f07947 */ /* 0x000fea000383ffff */
.L_x_488:
[----:B--2---:R2:W3:Y:S02]  /*17a50*/  SYNCS.PHASECHK.TRANS64.TRYWAIT P0, [R28+URZ+0x30820], R5 ;  /* 0x030820051c0075a7 */ /* 0x0044e4000800017f */
[----:B---3--:R-:W-:Y:S05]  /*17a60*/  @!P0 NANOSLEEP.SYNCS 0x989680 ;  /* 0x009896800000895d */ /* 0x008fea0003900000 */
[----:B------:R-:W3:Y:S02]  /*17a70*/  @!P0 SYNCS.PHASECHK.TRANS64 P0, [R28+URZ+0x30820], R5 ;  /* 0x030820051c0085a7 */ /* 0x000ee4000800007f */
[----:B---3--:R-:W-:Y:S05]  /*17a80*/  @!P0 BRA `(.L_x_488) ;  /* 0xfffffffc00f08947 */ /* 0x008fea000383ffff */
[----:B------:R-:W-:Y:S05]  /*17a90*/  BRA `(.L_x_597) ;  /* 0xffffffcc00b07947 */ /* 0x000fea000383ffff */
.L_x_496:
[----:B0-----:R0:W2:Y:S02]  /*17aa0*/  SYNCS.PHASECHK.TRANS64.TRYWAIT P0, [R3+URZ+0x30840], R2 ;  /* 0x03084002030075a7 */ /* 0x0010a4000800017f */
[----:B--2---:R-:W-:Y:S05]  /*17ab0*/  @!P0 NANOSLEEP.SYNCS 0x989680 ;  /* 0x009896800000895d */ /* 0x004fea0003900000 */
[----:B------:R-:W2:Y:S02]  /*17ac0*/  @!P0 SYNCS.PHASECHK.TRANS64 P0, [R3+URZ+0x30840], R2 ;  /* 0x03084002030085a7 */ /* 0x000ea4000800007f */
[----:B--2---:R-:W-:Y:S05]  /*17ad0*/  @!P0 BRA `(.L_x_496) ;  /* 0xfffffffc00f08947 */ /* 0x004fea000383ffff */
[----:B------:R-:W-:Y:S05]  /*17ae0*/  BRA `(.L_x_598) ;  /* 0xffffffd0005c7947 */ /* 0x000fea000383ffff */
.L_x_498:
[----:B0-----:R0:W2:Y:S02]  /*17af0*/  SYNCS.PHASECHK.TRANS64.TRYWAIT P0, [R2+URZ+0x60], R5 ;  /* 0x00006005020075a7 */ /* 0x0010a4000800017f */
[----:B--2---:R-:W-:Y:S05]  /*17b00*/  @!P0 NANOSLEEP.SYNCS 0x989680 ;  /* 0x009896800000895d */ /* 0x004fea0003900000 */
[----:B------:R-:W2:Y:S02]  /*17b10*/  @!P0 SYNCS.PHASECHK.TRANS64 P0, [R2+URZ+0x60], R5 ;  /* 0x00006005020085a7 */ /* 0x000ea4000800007f */
[----:B--2---:R-:W-:Y:S05]  /*17b20*/  @!P0 BRA `(.L_x_498) ;  /* 0xfffffffc00f08947 */ /* 0x004fea000383ffff */
[----:B------:R-:W-:Y:S05]  /*17b30*/  BRA `(.L_x_599) ;  /* 0xffffffd000c07947 */ /* 0x000fea000383ffff */
.L_x_503:
[----:B---3--:R3:W4:Y:S02]  /*17b40*/  SYNCS.PHASECHK.TRANS64.TRYWAIT P0, [R3+URZ+0x30840], R2 ;  /* 0x03084002030075a7 */ /* 0x008724000800017f */
[----:B----4-:R-:W-:Y:S05]  /*17b50*/  @!P0 NANOSLEEP.SYNCS 0x989680 ;  /* 0x009896800000895d */ /* 0x010fea0003900000 */
[----:B------:R-:W4:Y:S02]  /*17b60*/  @!P0 SYNCS.PHASECHK.TRANS64 P0, [R3+URZ+0x30840], R2 ;  /* 0x03084002030085a7 */ /* 0x000f24000800007f */
[----:B----4-:R-:W-:Y:S05]  /*17b70*/  @!P0 BRA `(.L_x_503) ;  /* 0xfffffffc00f08947 */ /* 0x010fea000383ffff */
[----:B------:R-:W-:Y:S05]  /*17b80*/  BRA `(.L_x_600) ;  /* 0xffffffd400cc7947 */ /* 0x000fea000383ffff */
.L_x_505:
[----:B0-----:R0:W2:Y:S02]  /*17b90*/  SYNCS.PHASECHK.TRANS64.TRYWAIT P1, [R3+URZ+0x60], R24 ;  /* 0x00006018030075a7 */ /* 0x0010a4000802017f */
[----:B--2---:R-:W-:Y:S05]  /*17ba0*/  @!P1 NANOSLEEP.SYNCS 0x989680 ;  /* 0x009896800000995d */ /* 0x004fea0003900000 */
[----:B------:R-:W2:Y:S02]  /*17bb0*/  @!P1 SYNCS.PHASECHK.TRANS64 P1, [R3+URZ+0x60], R24 ;  /* 0x00006018030095a7 */ /* 0x000ea4000802007f */
[----:B--2---:R-:W-:Y:S05]  /*17bc0*/  @!P1 BRA `(.L_x_505) ;  /* 0xfffffffc00f09947 */ /* 0x004fea000383ffff */
[----:B------:R-:W-:Y:S05]  /*17bd0*/  BRA `(.L_x_601) ;  /* 0xffffffd800307947 */ /* 0x000fea000383ffff */
.L_x_510:
[----:B--2---:R2:W3:Y:S02]  /*17be0*/  SYNCS.PHASECHK.TRANS64.TRYWAIT P0, [R2+URZ+0x30840], R3 ;  /* 0x03084003020075a7 */ /* 0x0044e4000800017f */
[----:B---3--:R-:W-:Y:S05]  /*17bf0*/  @!P0 NANOSLEEP.SYNCS 0x989680 ;  /* 0x009896800000895d */ /* 0x008fea0003900000 */
[----:B------:R-:W3:Y:S02]  /*17c00*/  @!P0 SYNCS.PHASECHK.TRANS64 P0, [R2+URZ+0x30840], R3 ;  /* 0x03084003020085a7 */ /* 0x000ee4000800007f */
[----:B---3--:R-:W-:Y:S05]  /*17c10*/  @!P0 BRA `(.L_x_510) ;  /* 0xfffffffc00f08947 */ /* 0x008fea000383ffff */
[----:B------:R-:W-:Y:S05]  /*17c20*/  BRA `(.L_x_602) ;  /* 0xffffffdc000c7947 */ /* 0x000fea000383ffff */
.L_x_512:
[----:B0-----:R0:W2:Y:S02]  /*17c30*/  SYNCS.PHASECHK.TRANS64.TRYWAIT P1, [R2+URZ+0x60], R3 ;  /* 0x00006003020075a7 */ /* 0x0010a4000802017f */
[----:B--2---:R-:W-:Y:S05]  /*17c40*/  @!P1 NANOSLEEP.SYNCS 0x989680 ;  /* 0x009896800000995d */ /* 0x004fea0003900000 */
[----:B------:R-:W2:Y:S02]  /*17c50*/  @!P1 SYNCS.PHASECHK.TRANS64 P1, [R2+URZ+0x60], R3 ;  /* 0x00006003020095a7 */ /* 0x000ea4000802007f */
[----:B--2---:R-:W-:Y:S05]  /*17c60*/  @!P1 BRA `(.L_x_512) ;  /* 0xfffffffc00f09947 */ /* 0x004fea000383ffff */
[----:B------:R-:W-:Y:S05]  /*17c70*/  BRA `(.L_x_603) ;  /* 0xffffffdc00747947 */ /* 0x000fea000383ffff */
.L_x_519:
[----:B---3--:R3:W4:Y:S02]  /*17c80*/  SYNCS.PHASECHK.TRANS64.TRYWAIT P0, [R3+URZ+0x30860], R2 ;  /* 0x03086002030075a7 */ /* 0x008724000800017f */
[----:B----4-:R-:W-:Y:S05]  /*17c90*/  @!P0 NANOSLEEP.SYNCS 0x989680 ;  /* 0x009896800000895d */ /* 0x010fea0003900000 */
[----:B------:R-:W4:Y:S02]  /*17ca0*/  @!P0 SYNCS.PHASECHK.TRANS64 P0, [R3+URZ+0x30860], R2 ;  /* 0x03086002030085a7 */ /* 0x000f24000800007f */
[----:B----4-:R-:W-:Y:S05]  /*17cb0*/  @!P0 BRA `(.L_x_519) ;  /* 0xfffffffc00f08947 */ /* 0x010fea000383ffff */
[----:B------:R-:W-:Y:S05]  /*17cc0*/  BRA `(.L_x_604) ;  /* 0xffffffe000347947 */ /* 0x000fea000383ffff */
.L_x_521:
[----:B------:R-:W-:Y:S01]  /*17cd0*/  BSSY B0, `(.L_x_605) ;  /* 0x0000008000007945 */ /* 0x000fe20003800000 */
[----:B0-----:R-:W-:Y:S02]  /*17ce0*/  IMAD.MOV.U32 R13, RZ, RZ, R16 ;  /* 0x000000ffff0d7224 */ /* 0x001fe400078e0010 */
[----:B------:R-:W-:Y:S02]  /*17cf0*/  IMAD.MOV.U32 R12, RZ, RZ, RZ ;  /* 0x000000ffff0c7224 */ /* 0x000fe400078e00ff */
[----:B------:R-:W-:Y:S02]  /*17d00*/  IMAD.MOV.U32 R11, RZ, RZ, 0x1f ;  /* 0x0000001fff0b7424 */ /* 0x000fe400078e00ff */
[----:B------:R-:W-:-:S07]  /*17d10*/  IMAD.MOV.U32 R15, RZ, RZ, -0x1 ;  /* 0xffffffffff0f7424 */ /* 0x000fce00078e00ff */
[----:B-12--5:R-:W-:Y:S05]  /*17d20*/  WARPSYNC.COLLECTIVE R15, `(.L_x_606) ;  /* 0x000000000f087348 */ /* 0x026fea0003c00000 */
[----:B------:R0:W3:Y:S02]  /*17d30*/  SHFL.IDX P6, R14, R13, R12, R11 ;  /* 0x0000000c0d0e7389 */ /* 0x0000e400000c000b */
[----:B0123-5:R-:W-:Y:S01]  /*17d40*/  ENDCOLLECTIVE ;  /* 0x000000000000791b */ /* 0x02ffe20003800000 */
.L_x_606:
[----:B------:R-:W-:Y:S05]  /*17d50*/  BSYNC B0 ;  /* 0x0000000000007941 */ /* 0x000fea0003800000 */
.L_x_605:
[----:B------:R-:W-:Y:S01]  /*17d60*/  IMAD.MOV.U32 R13, RZ, RZ, R16 ;  /* 0x000000ffff0d7224 */ /* 0x000fe200078e0010 */
[----:B------:R-:W-:Y:S01]  /*17d70*/  MOV R5, R14 ;  /* 0x0000000e00057202 */ /* 0x000fe20000000f00 */
[----:B------:R-:W-:Y:S02]  /*17d80*/  IMAD.MOV.U32 R12, RZ, RZ, 0x1 ;  /* 0x00000001ff0c7424 */ /* 0x000fe400078e00ff */
[----:B------:R-:W-:Y:S02]  /*17d90*/  IMAD.MOV.U32 R11, RZ, RZ, 0x1f ;  /* 0x0000001fff0b7424 */ /* 0x000fe400078e00ff */
[----:B------:R-:W-:-:S07]  /*17da0*/  IMAD.MOV.U32 R15, RZ, RZ, -0x1 ;  /* 0xffffffffff0f7424 */ /* 0x000fce00078e00ff */
[----:B------:R-:W-:Y:S05]  /*17db0*/  WARPSYNC.COLLECTIVE R15, `(.L_x_607) ;  /* 0x000000000f087348 */ /* 0x000fea0003c00000 */
[----:B------:R0:W1:Y:S02]  /*17dc0*/  SHFL.IDX P6, R14, R13, R12, R11 ;  /* 0x0000000c0d0e7389 */ /* 0x00006400000c000b */
[----:B01----:R-:W-:Y:S01]  /*17dd0*/  ENDCOLLECTIVE ;  /* 0x000000000000791b */ /* 0x003fe20003800000 */
.L_x_607:
[----:B------:R-:W-:Y:S01]  /*17de0*/  IMAD.MOV.U32 R4, RZ, RZ, R14 ;  /* 0x000000ffff047224 */ /* 0x000fe200078e000e */
[----:B------:R-:W-:Y:S06]  /*17df0*/  BRA `(.L_x_608) ;  /* 0xffffffe0007c7947 */ /* 0x000fec000383ffff */
.L_x_524:
        /* <DEDUP_REMOVED lines=8> */
.L_x_610:
[----:B------:R-:W-:Y:S05]  /*17e80*/  BSYNC B0 ;  /* 0x0000000000007941 */ /* 0x000fea0003800000 */
.L_x_609:
[C---:B------:R-:W-:Y:S01]  /*17e90*/  ISETP.NE.AND P0, PT, R29.reuse, RZ, PT ;  /* 0x000000ff1d00720c */ /* 0x040fe20003f05270 */
[----:B------:R-:W-:Y:S02]  /*17ea0*/  IMAD.MOV.U32 R12, RZ, RZ, 0x2 ;  /* 0x00000002ff0c7424 */ /* 0x000fe400078e00ff */
[----:B------:R-:W-:Y:S01]  /*17eb0*/  IMAD.MOV.U32 R11, RZ, RZ, RZ ;  /* 0x000000ffff0b7224 */ /* 0x000fe200078e00ff */
[----:B------:R-:W-:Y:S01]  /*17ec0*/  SEL R13, R14, RZ, P0 ;  /* 0x000000ff0e0d7207 */ /* 0x000fe20000000000 */
[----:B------:R-:W-:Y:S01]  /*17ed0*/  IMAD.MOV.U32 R15, RZ, RZ, -0x1 ;  /* 0xffffffffff0f7424 */ /* 0x000fe200078e00ff */
[----:B------:R-:W-:-:S03]  /*17ee0*/  ISETP.GE.U32.AND P0, PT, R29, 0x2, PT ;  /* 0x000000021d00780c */ /* 0x000fc60003f06070 */
[----:B------:R-:W-:-:S10]  /*17ef0*/  IMAD.IADD R13, R2, 0x1, R13 ;  /* 0x00000001020d7824 */ /* 0x000fd400078e020d */
[----:B------:R-:W-:Y:S05]  /*17f00*/  WARPSYNC.COLLECTIVE R15, `(.L_x_611) ;  /* 0x000000000f087348 */ /* 0x000fea0003c00000 */
[----:B------:R0:W1:Y:S02]  /*17f10*/  SHFL.UP P6, R14, R13, R12, R11 ;  /* 0x0400000c0d0e7389 */ /* 0x00006400000c000b */
[----:B01----:R-:W-:Y:S01]  /*17f20*/  ENDCOLLECTIVE ;  /* 0x000000000000791b */ /* 0x003fe20003800000 */
.L_x_611:
        /* <DEDUP_REMOVED lines=8> */
.L_x_612:
        /* <DEDUP_REMOVED lines=8> */
.L_x_613:
        /* <DEDUP_REMOVED lines=8> */
.L_x_614:
        /* <DEDUP_REMOVED lines=8> */
.L_x_615:
[----:B------:R-:W-:Y:S05]  /*18130*/  BRA `(.L_x_616) ;  /* 0xffffffe000387947 */ /* 0x000fea000383ffff */
.L_x_529:
[----:B------:R-:W-:Y:S01]  /*18140*/  BSSY B0, `(.L_x_617) ;  /* 0x0000008000007945 */ /* 0x000fe20003800000 */
[----:B-----5:R-:W-:Y:S02]  /*18150*/  IMAD.MOV.U32 R13, RZ, RZ, R2 ;  /* 0x000000ffff0d7224 */ /* 0x020fe400078e0002 */
[----:B------:R-:W-:Y:S02]  /*18160*/  IMAD.MOV.U32 R12, RZ, RZ, 0x1 ;  /* 0x00000001ff0c7424 */ /* 0x000fe400078e00ff */
[----:B------:R-:W-:Y:S02]  /*18170*/  IMAD.MOV.U32 R11, RZ, RZ, RZ ;  /* 0x000000ffff0b7224 */ /* 0x000fe400078e00ff */
[----:B------:R-:W-:-:S07]  /*18180*/  IMAD.MOV.U32 R15, RZ, RZ, -0x1 ;  /* 0xffffffffff0f7424 */ /* 0x000fce00078e00ff */
[----:B01----:R-:W-:Y:S05]  /*18190*/  WARPSYNC.COLLECTIVE R15, `(.L_x_618) ;  /* 0x000000000f087348 */ /* 0x003fea0003c00000 */
[----:B------:R2:W3:Y:S02]  /*181a0*/  SHFL.UP P6, R14, R13, R12, R11 ;  /* 0x0400000c0d0e7389 */ /* 0x0004e400000c000b */
[----:B0123--:R-:W-:Y:S01]  /*181b0*/  ENDCOLLECTIVE ;  /* 0x000000000000791b */ /* 0x00ffe20003800000 */
.L_x_618:
[----:B------:R-:W-:Y:S05]  /*181c0*/  BSYNC B0 ;  /* 0x0000000000007941 */ /* 0x000fea0003800000 */
.L_x_617:
        /* <DEDUP_REMOVED lines=10> */
.L_x_619:
        /* <DEDUP_REMOVED lines=8> */
.L_x_620:
        /* <DEDUP_REMOVED lines=8> */
.L_x_621:
        /* <DEDUP_REMOVED lines=8> */
.L_x_622:
[----:B------:R-:W-:Y:S02]  /*183f0*/  IMAD.MOV.U32 R12, RZ, RZ, 0x1f ;  /* 0x0000001fff0c7424 */ /* 0x000fe400078e00ff */
[----:B------:R-:W-:Y:S01]  /*18400*/  IMAD.MOV.U32 R11, RZ, RZ, 0x1f ;  /* 0x0000001fff0b7424 */ /* 0x000fe200078e00ff */
[----:B------:R-:W-:-:S05]  /*18410*/  SEL R14, R14, RZ, P0 ;  /* 0x000000ff0e0e7207 */ /* 0x000fca0000000000 */
[----:B------:R-:W-:-:S04]  /*18420*/  IMAD.IADD R3, R7, 0x1, R14 ;  /* 0x0000000107037824 */ /* 0x000fc800078e020e */
[----:B------:R-:W-:-:S07]  /*18430*/  IMAD.MOV.U32 R13, RZ, RZ, R3 ;  /* 0x000000ffff0d7224 */ /* 0x000fce00078e0003 */
[----:B------:R-:W-:Y:S05]  /*18440*/  WARPSYNC.COLLECTIVE R15, `(.L_x_623) ;  /* 0x000000000f087348 */ /* 0x000fea0003c00000 */
[----:B------:R0:W1:Y:S02]  /*18450*/  SHFL.IDX P6, R14, R13, R12, R11 ;  /* 0x0000000c0d0e7389 */ /* 0x00006400000c000b */
[----:B01----:R-:W-:Y:S01]  /*18460*/  ENDCOLLECTIVE ;  /* 0x000000000000791b */ /* 0x003fe20003800000 */
.L_x_623:
[----:B------:R-:W-:Y:S05]  /*18470*/  BRA `(.L_x_624) ;  /* 0xffffffe000147947 */ /* 0x000fea000383ffff */
.L_x_531:
[----:B------:R-:W-:Y:S01]  /*18480*/  BSSY B0, `(.L_x_625) ;  /* 0x0000006000007945 */ /* 0x000fe20003800000 */
[----:B------:R-:W-:Y:S02]  /*18490*/  PLOP3.LUT P6, PT, P6, PT, PT, 0x8, 0x0 ;  /* 0x000000000000781c */ /* 0x000fe400037ce170 */
[----:B------:R-:W-:-:S11]  /*184a0*/  MOV R15, 0xffffffff ;  /* 0xffffffff000f7802 */ /* 0x000fd60000000f00 */
[----:B01----:R-:W-:Y:S05]  /*184b0*/  WARPSYNC.COLLECTIVE R15, `(.L_x_626) ;  /* 0x000000000f087348 */ /* 0x003fea0003c00000 */
[----:B------:R-:W-:Y:S01]  /*184c0*/  VOTE.ANY R14, PT, P6 ;  /* 0x00000000000e7806 */ /* 0x000fe200030e0100 */
[----:B01----:R-:W-:Y:S06]  /*184d0*/  ENDCOLLECTIVE ;  /* 0x000000000000791b */ /* 0x003fec0003800000 */
.L_x_626:
[----:B------:R-:W-:Y:S05]  /*184e0*/  BSYNC B0 ;  /* 0x0000000000007941 */ /* 0x000fea0003800000 */
.L_x_625:
[----:B------:R-:W-:Y:S02]  /*184f0*/  IMAD.MOV.U32 R6, RZ, RZ, R14 ;  /* 0x000000ffff067224 */ /* 0x000fe400078e000e */
[----:B------:R-:W-:Y:S02]  /*18500*/  IMAD.MOV.U32 R13, RZ, RZ, R2 ;  /* 0x000000ffff0d7224 */ /* 0x000fe400078e0002 */
[----:B------:R-:W0:Y:S01]  /*18510*/  POPC R4, R6 ;  /* 0x0000000600047309 */ /* 0x000e220000000000 */
[----:B------:R-:W-:Y:S02]  /*18520*/  IMAD.MOV.U32 R11, RZ, RZ, 0x1f ;  /* 0x0000001fff0b7424 */ /* 0x000fe400078e00ff */
[----:B------:R-:W-:Y:S02]  /*18530*/  IMAD.MOV.U32 R15, RZ, RZ, -0x1 ;  /* 0xffffffffff0f7424 */ /* 0x000fe400078e00ff */
[----:B0-----:R-:W-:-:S07]  /*18540*/  IMAD.MOV.U32 R12, RZ, RZ, R4 ;  /* 0x000000ffff0c7224 */ /* 0x001fce00078e0004 */
[----:B------:R-:W-:Y:S05]  /*18550*/  WARPSYNC.COLLECTIVE R15, `(.L_x_627) ;  /* 0x000000000f087348 */ /* 0x000fea0003c00000 */
[----:B------:R0:W1:Y:S02]  /*18560*/  SHFL.IDX P6, R14, R13, R12, R11 ;  /* 0x0000000c0d0e7389 */ /* 0x00006400000c000b */
[----:B01----:R-:W-:Y:S01]  /*18570*/  ENDCOLLECTIVE ;  /* 0x000000000000791b */ /* 0x003fe20003800000 */
.L_x_627:
[----:B------:R-:W-:Y:S01]  /*18580*/  IMAD.MOV.U32 R17, RZ, RZ, R14 ;  /* 0x000000ffff117224 */ /* 0x000fe200078e000e */
[----:B------:R-:W-:Y:S06]  /*18590*/  BRA `(.L_x_628) ;  /* 0xffffffe000047947 */ /* 0x000fec000383ffff */
.L_x_533:
[----:B------:R-:W-:Y:S01]  /*185a0*/  BSSY B0, `(.L_x_629) ;  /* 0x0000007000007945 */ /* 0x000fe20003800000 */
[----:B------:R-:W-:Y:S01]  /*185b0*/  IMAD.MOV.U32 R13, RZ, RZ, R3 ;  /* 0x000000ffff0d7224 */ /* 0x000fe200078e0003 */
[----:B------:R-:W-:Y:S01]  /*185c0*/  MOV R11, 0x1f ;  /* 0x0000001f000b7802 */ /* 0x000fe20000000f00 */
[----:B------:R-:W-:-:S07]  /*185d0*/  IMAD.MOV.U32 R15, RZ, RZ, -0x1 ;  /* 0xffffffffff0f7424 */ /* 0x000fce00078e00ff */
[----:B0123--:R-:W-:Y:S05]  /*185e0*/  WARPSYNC.COLLECTIVE R15, `(.L_x_630) ;  /* 0x000000000f087348 */ /* 0x00ffea0003c00000 */
[----:B------:R4:W0:Y:S02]  /*185f0*/  SHFL.IDX P6, R14, R13, R12, R11 ;  /* 0x0000000c0d0e7389 */ /* 0x00082400000c000b */
[----:B01234-:R-:W-:Y:S01]  /*18600*/  ENDCOLLECTIVE ;  /* 0x000000000000791b */ /* 0x01ffe20003800000 */
.L_x_630:
[----:B------:R-:W-:Y:S05]  /*18610*/  BSYNC B0 ;  /* 0x0000000000007941 */ /* 0x000fea0003800000 */
.L_x_629:
[----:B------:R-:W-:Y:S05]  /*18620*/  BRA `(.L_x_532) ;  /* 0xffffffdc00fc7947 */ /* 0x000fea000383ffff */
.L_x_537:
[----:B0-----:R0:W2:Y:S02]  /*18630*/  SYNCS.PHASECHK.TRANS64.TRYWAIT P0, [R9+URZ+0x30820], R0 ;  /* 0x03082000090075a7 */ /* 0x0010a4000800017f */
[----:B--2---:R-:W-:Y:S05]  /*18640*/  @!P0 NANOSLEEP.SYNCS 0x989680 ;  /* 0x009896800000895d */ /* 0x004fea0003900000 */
[----:B------:R-:W2:Y:S02]  /*18650*/  @!P0 SYNCS.PHASECHK.TRANS64 P0, [R9+URZ+0x30820], R0 ;  /* 0x03082000090085a7 */ /* 0x000ea4000800007f */
[----:B--2---:R-:W-:Y:S05]  /*18660*/  @!P0 BRA `(.L_x_537) ;  /* 0xfffffffc00f08947 */ /* 0x004fea000383ffff */
[----:B------:R-:W-:Y:S05]  /*18670*/  BRA `(.L_x_631) ;  /* 0xffffffe000d87947 */ /* 0x000fea000383ffff */
.L_x_538:
[----:B------:R-:W2:Y:S01]  /*18680*/  S2R R2, SR_TID.X ;  /* 0x0000000000027919 */ /* 0x000ea20000002100 */
[----:B------:R-:W-:Y:S01]  /*18690*/  BSSY B0, `(.L_x_632) ;  /* 0x000000a000007945 */ /* 0x000fe20003800000 */
[----:B------:R-:W-:Y:S02]  /*186a0*/  IMAD.MOV.U32 R12, RZ, RZ, RZ ;  /* 0x000000ffff0c7224 */ /* 0x000fe400078e00ff */
[----:B------:R-:W-:Y:S02]  /*186b0*/  IMAD.MOV.U32 R11, RZ, RZ, 0x1f ;  /* 0x0000001fff0b7424 */ /* 0x000fe400078e00ff */
[----:B------:R-:W-:Y:S01]  /*186c0*/  IMAD.MOV.U32 R15, RZ, RZ, -0x1 ;  /* 0xffffffffff0f7424 */ /* 0x000fe200078e00ff */
[----:B--2---:R-:W-:-:S04]  /*186d0*/  SHF.R.U32.HI R2, RZ, 0x5, R2 ;  /* 0x00000005ff027819 */ /* 0x004fc80000011602 */
[----:B------:R-:W-:-:S05]  /*186e0*/  LOP3.LUT R2, R2, 0x3, RZ, 0xc0, !PT ;  /* 0x0000000302027812 */ /* 0x000fca00078ec0ff */
[----:B------:R-:W-:-:S07]  /*186f0*/  IMAD.MOV.U32 R13, RZ, RZ, R2 ;  /* 0x000000ffff0d7224 */ /* 0x000fce00078e0002 */
[----:B01----:R-:W-:Y:S05]  /*18700*/  WARPSYNC.COLLECTIVE R15, `(.L_x_633) ;  /* 0x000000000f087348 */ /* 0x003fea0003c00000 */
[----:B------:R2:W3:Y:S02]  /*18710*/  SHFL.IDX P6, R14, R13, R12, R11 ;  /* 0x0000000c0d0e7389 */ /* 0x0004e400000c000b */
[----:B0123--:R-:W-:Y:S01]  /*18720*/  ENDCOLLECTIVE ;  /* 0x000000000000791b */ /* 0x00ffe20003800000 */
.L_x_633:
[----:B------:R-:W-:Y:S05]  /*18730*/  BSYNC B0 ;  /* 0x0000000000007941 */ /* 0x000fea0003800000 */
.L_x_632:
[----:B------:R-:W-:Y:S05]  /*18740*/  BRA `(.L_x_634) ;  /* 0xffffffe000c07947 */ /* 0x000fea000383ffff */
.L_x_539:
[----:B------:R-:W-:Y:S01]  /*18750*/  BSSY B0, `(.L_x_635) ;  /* 0x0000006000007945 */ /* 0x000fe20003800000 */
[----:B------:R-:W-:-:S07]  /*18760*/  IMAD.MOV.U32 R15, RZ, RZ, -0x1 ;  /* 0xffffffffff0f7424 */ /* 0x000fce00078e00ff */
[----:B01----:R-:W-:Y:S05]  /*18770*/  WARPSYNC.COLLECTIVE R15, `(.L_x_636) ;  /* 0x000000000f0c7348 */ /* 0x003fea0003c00000 */
[----:B------:R-:W-:Y:S02]  /*18780*/  ELECT P6, UR62, PT ;  /* 0x00000000003e782f */ /* 0x000fe400038c0000 */
[----:B------:R-:W-:Y:S01]  /*18790*/  MOV R14, UR62 ;  /* 0x0000003e000e7c02 */ /* 0x000fe20008000f00 */
[----:B01----:R-:W-:Y:S10]  /*187a0*/  ENDCOLLECTIVE ;  /* 0x000000000000791b */ /* 0x003ff40003800000 */
.L_x_636:
[----:B------:R-:W-:Y:S05]  /*187b0*/  BSYNC B0 ;  /* 0x0000000000007941 */ /* 0x000fea0003800000 */
.L_x_635:
[----:B------:R-:W-:Y:S05]  /*187c0*/  BRA `(.L_x_637) ;  /* 0xffffffe000b47947 */ /* 0x000fea000383ffff */
.L_x_541:
[----:B0-----:R0:W2:Y:S02]  /*187d0*/  SYNCS.PHASECHK.TRANS64.TRYWAIT P0, [R7+URZ], R2 ;  /* 0x00000002070075a7 */ /* 0x0010a4000800017f */
[----:B--2---:R-:W-:Y:S05]  /*187e0*/  @!P0 NANOSLEEP.SYNCS 0x989680 ;  /* 0x009896800000895d */ /* 0x004fea0003900000 */
[----:B------:R-:W2:Y:S02]  /*187f0*/  @!P0 SYNCS.PHASECHK.TRANS64 P0, [R7+URZ], R2 ;  /* 0x00000002070085a7 */ /* 0x000ea4000800007f */
[----:B--2---:R-:W-:Y:S05]  /*18800*/  @!P0 BRA `(.L_x_541) ;  /* 0xfffffffc00f08947 */ /* 0x004fea000383ffff */
[----:B------:R-:W-:Y:S05]  /*18810*/  BRA `(.L_x_638) ;  /* 0xffffffe000e87947 */ /* 0x000fea000383ffff */
.L_x_542:
[----:B--2---:R2:W3:Y:S02]  /*18820*/  SYNCS.PHASECHK.TRANS64.TRYWAIT P0, [R3+URZ], R0 ;  /* 0x00000000030075a7 */ /* 0x0044e4000800017f */
[----:B---3--:R-:W-:Y:S05]  /*18830*/  @!P0 NANOSLEEP.SYNCS 0x989680 ;  /* 0x009896800000895d */ /* 0x008fea0003900000 */
[----:B------:R-:W3:Y:S02]  /*18840*/  @!P0 SYNCS.PHASECHK.TRANS64 P0, [R3+URZ], R0 ;  /* 0x00000000030085a7 */ /* 0x000ee4000800007f */
[----:B---3--:R-:W-:Y:S05]  /*18850*/  @!P0 BRA `(.L_x_542) ;  /* 0xfffffffc00f08947 */ /* 0x008fea000383ffff */
[----:B------:R-:W-:Y:S05]  /*18860*/  BRA `(.L_x_639) ;  /* 0xffffffe000dc7947 */ /* 0x000fea000383ffff */
.L_x_544:
[----:B--2---:R2:W3:Y:S02]  /*18870*/  SYNCS.PHASECHK.TRANS64.TRYWAIT P0, [R5+URZ], R2 ;  /* 0x00000002050075a7 */ /* 0x0044e4000800017f */
[----:B---3--:R-:W-:Y:S05]  /*18880*/  @!P0 NANOSLEEP.SYNCS 0x989680 ;  /* 0x009896800000895d */ /* 0x008fea0003900000 */
[----:B------:R-:W3:Y:S02]  /*18890*/  @!P0 SYNCS.PHASECHK.TRANS64 P0, [R5+URZ], R2 ;  /* 0x00000002050085a7 */ /* 0x000ee4000800007f */
[----:B---3--:R-:W-:Y:S05]  /*188a0*/  @!P0 BRA `(.L_x_544) ;  /* 0xfffffffc00f08947 */ /* 0x008fea000383ffff */
[----:B------:R-:W-:Y:S05]  /*188b0*/  BRA `(.L_x_640) ;  /* 0xffffffe000e07947 */ /* 0x000fea000383ffff */
.L_x_641:
        /* <DEDUP_REMOVED lines=12> */
.L_x_2277:


//--------------------- .text._ZN7cutlass13device_kernelIN5flash11enable_sm90INS1_16FlashAttnFwdSm90INS1_25CollectiveMainloopFwdSm90ILi2EN4cute5tupleIJNS5_1CILi1EEES8_S8_EEENS6_IJNS7_ILi192EEENS7_ILi128EEENS7_ILi64EEEEEELi64ENS_10bfloat16_tEfNS_4arch4Sm90ELb0ELb1ELb1ELb0ELb0ELb0ELb0ELb1ELb1ELb0ELb0ELb0EEENS1_21CollectiveEpilogueFwdINS6_IJSA_SC_SB_EEES9_SE_SG_Li384ELb0ELb0ELb0ELb0EEENS1_30DynamicPersistentTileSchedulerILi384ELi32ELb0ELb0ELb1EEEEEEEEEvNT_6ParamsE --------------------------
	.section	.text._ZN7cutlass13device_kernelIN5flash11enable_sm90INS1_16FlashAttnFwdSm90INS1_25CollectiveMainloopFwdSm90ILi2EN4cute5tupleIJNS5_1CILi1EEES8_S8_EEENS6_IJNS7_ILi192EEENS7_ILi128EEENS7_ILi64EEEEEELi64ENS_10bfloat16_tEfNS_4arch4Sm90ELb0ELb1ELb1ELb0ELb0ELb0ELb0ELb1ELb1ELb0ELb0ELb0EEENS1_21CollectiveEpilogueFwdINS6_IJSA_SC_SB_EEES9_SE_SG_Li384ELb0ELb0ELb0ELb0EEENS1_30DynamicPersistentTileSchedulerILi384ELi32ELb0ELb0ELb1EEEEEEEEEvNT_6ParamsE,"ax",@progbits
	.align	128
.text._ZN7cutlass13device_kernelIN5flash11enable_sm90INS1_16FlashAttnFwdSm90INS1_25CollectiveMainloopFwdSm90ILi2EN4cute5tupleIJNS5_1CILi1EEES8_S8_EEENS6_IJNS7_ILi192EEENS7_ILi128EEENS7_ILi64EEEEEELi64ENS_10bfloat16_tEfNS_4arch4Sm90ELb0ELb1ELb1ELb0ELb0ELb0ELb0ELb1ELb1ELb0ELb0ELb0EEENS1_21CollectiveEpilogueFwdINS6_IJSA_SC_SB_EEES9_SE_SG_Li384ELb0ELb0ELb0ELb0EEENS1_30DynamicPersistentTileSchedulerILi384ELi32ELb0ELb0ELb1EEEEEEEEEvNT_6ParamsE:
        .type           _ZN7cutlass13device_kernelIN5flash11enable_sm90INS1_16FlashAttnFwdSm90INS1_25CollectiveMainloopFwdSm90ILi2EN4cute5tupleIJNS5_1CILi1EEES8_S8_EEENS6_IJNS7_ILi192EEENS7_ILi128EEENS7_ILi64EEEEEELi64ENS_10bfloat16_tEfNS_4arch4Sm90ELb0ELb1ELb1ELb0ELb0ELb0ELb0ELb1ELb1ELb0ELb0ELb0EEENS1_21CollectiveEpilogueFwdINS6_IJSA_SC_SB_EEES9_SE_SG_Li384ELb0ELb0ELb0ELb0EEENS1_30DynamicPersistentTileSchedulerILi384ELi32ELb0ELb0ELb1EEEEEEEEEvNT_6ParamsE,@function
        .size           _ZN7cutlass13device_kernelIN5flash11enable_sm90INS1_16FlashAttnFwdSm90INS1_25CollectiveMainloopFwdSm90ILi2EN4cute5tupleIJNS5_1CILi1EEES8_S8_EEENS6_IJNS7_ILi192EEENS7_ILi128EEENS7_ILi64EEEEEELi64ENS_10bfloat16_tEfNS_4arch4Sm90ELb0ELb1ELb1ELb0ELb0ELb0ELb0ELb1ELb1ELb0ELb0ELb0EEENS1_21CollectiveEpilogueFwdINS6_IJSA_SC_SB_EEES9_SE_SG_Li384ELb0ELb0ELb0ELb0EEENS1_30DynamicPersistentTileSchedulerILi384ELi32ELb0ELb0ELb1EEEEEEEEEvNT_6ParamsE,(.L_x_2278 - _ZN7cutlass13device_kernelIN5flash11enable_sm90INS1_16FlashAttnFwdSm90INS1_25CollectiveMainloopFwdSm90ILi2EN4cute5tupleIJNS5_1CILi1EEES8_S8_EEENS6_IJNS7_ILi192EEENS7_ILi128EEENS7_ILi64EEEEEELi64ENS_10bfloat16_tEfNS_4arch4Sm90ELb0ELb1ELb1ELb0ELb0ELb0ELb0ELb1ELb1ELb0ELb0ELb0EEENS1_21CollectiveEpilogueFwdINS6_IJSA_SC_SB_EEES9_SE_SG_Li384ELb0ELb0ELb0ELb0EEENS1_30DynamicPersistentTileSchedulerILi384ELi32ELb0ELb0ELb1EEEEEEEEEvNT_6ParamsE)
        .other          _ZN7cutlass13device_kernelIN5flash11enable_sm90INS1_16FlashAttnFwdSm90INS1_25CollectiveMainloopFwdSm90ILi2EN4cute5tupleIJNS5_1CILi1EEES8_S8_EEENS6_IJNS7_ILi192EEENS7_ILi128EEENS7_ILi64EEEEEELi64ENS_10bfloat16_tEfNS_4arch4Sm90ELb0ELb1ELb1ELb0ELb0ELb0ELb0ELb1ELb1ELb0ELb0ELb0EEENS1_21CollectiveEpilogueFwdINS6_IJSA_SC_SB_EEES9_SE_SG_Li384ELb0ELb0ELb0ELb0EEENS1_30DynamicPersistentTileSchedulerILi384ELi32ELb0ELb0ELb1EEEEEEEEEvNT_6ParamsE,@"STO_CUDA_ENTRY STV_DEFAULT"
_ZN7cutlass13device_kernelIN5flash11enable_sm90INS1_16FlashAttnFwdSm90INS1_25CollectiveMainloopFwdSm90ILi2EN4cute5tupleIJNS5_1CILi1EEES8_S8_EEENS6_IJNS7_ILi192EEENS7_ILi128EEENS7_ILi64EEEEEELi64ENS_10bfloat16_tEfNS_4arch4Sm90ELb0ELb1ELb1ELb0ELb0ELb0ELb0ELb1ELb1ELb0ELb0ELb0EEENS1_21CollectiveEpilogueFwdINS6_IJSA_SC_SB_EEES9_SE_SG_Li384ELb0ELb0ELb0ELb0EEENS1_30DynamicPersistentTileSchedulerILi384ELi32ELb0ELb0ELb1EEEEEEEEEvNT_6ParamsE:
[----:B------:R-:W1:Y:S01]  /*0000*/  LDC R1, c[0x0][0x28] ;  /* 0x00000a00ff017b82 */ /* 0x000e620000000800 */
[----:B------:R-:W2:Y:S01]  /*0010*/  S2R R2, SR_TID.X ;  /* 0x0000000000027919 */ /* 0x000ea20000002100 */
[----:B------:R-:W-:Y:S01]  /*0020*/  ELECT P0, URZ, PT ;  /* 0x00000000003f782f */ /* 0x000fe20003800000 */
[----:B------:R-:W-:Y:S01]  /*0030*/  BSSY B0, `(.L_x_642) ;  /* 0x0000014000007945 */ /* 0x000fe20003800000 */
[--C-:B--2---:R-:W-:Y:S02]  /*0040*/  SHF.R.U32.HI R0, RZ, 0x5, R2.reuse ;  /* 0x00000005ff007819 */ /* 0x104fe40000011602 */
[----:B------:R-:W-:-:S03]  /*0050*/  SHF.R.U32.HI R16, RZ, 0x7, R2 ;  /* 0x00000007ff107819 */ /* 0x000fc60000011602 */
[----:B------:R-:W2:Y:S02]  /*0060*/  SHFL.IDX PT, R3, R0, RZ, 0x1f ;  /* 0x00001fff00037589 */ /* 0x000ea400000e0000 */
[----:B--2---:R-:W-:-:S13]  /*0070*/  ISETP.EQ.AND P0, PT, R3, RZ, P0 ;  /* 0x000000ff0300720c */ /* 0x004fda0000702270 */
[----:B-1----:R-:W-:Y:S05]  /*0080*/  @!P0 BRA `(.L_x_643) ;  /* 0x0000000000388947 */ /* 0x002fea0003800000 */
        /* <DEDUP_REMOVED lines=14> */
.L_x_643:
[----:B------:R-:W-:Y:S05]  /*0170*/  BSYNC B0 ;  /* 0x0000000000007941 */ /* 0x000fea0003800000 */
.L_x_642:
[----:B------:R-:W-:Y:S01]  /*0180*/  VOTEU.ANY UP0, P0 ;  /* 0x00000000003f7886 */ /* 0x000fe20000000100 */
[----:B------:R-:W1:Y:S01]  /*0190*/  SHFL.IDX PT, R4, R16, RZ, 0x1f ;  /* 0x00001fff10047589 */ /* 0x000e6200000e0000 */
[----:B------:R-:W-:Y:S01]  /*01a0*/  UMOV UR4, 0x1 ;  /* 0x0000000100047882 */ /* 0x000fe20000000000 */
[----:B------:R-:W-:Y:S01]  /*01b0*/  VOTEU.ANY UP1, P0 ;  /* 0x00000000003f7886 */ /* 0x000fe20000020100 */
[----:B------:R-:W-:Y:S01]  /*01c0*/  VOTEU.ANY UP2, P0 ;  /* 0x00000000003f7886 */ /* 0x000fe20000040100 */
[----:B------:R-:W2:Y:S01]  /*01d0*/  @UP0 S2UR UR7, SR_CgaCtaId ;  /* 0x00000000000709c3 */ /* 0x000ea20000008800 */
[----:B------:R-:W3:Y:S01]  /*01e0*/  SHFL.IDX PT, R3, R0, RZ, 0x1f ;  /* 0x00001fff00037589 */ /* 0x000ee200000e0000 */
[----:B------:R-:W-:Y:S01]  /*01f0*/  @UP0 UMOV UR6, 0x400 ;  /* 0x0000040000060882 */ /* 0x000fe20000000000 */
[----:B------:R-:W-:-:S04]  /*0200*/  @UP0 UIADD3 UR4, -UR4, 0x100000, URZ ;  /* 0x0010000004040890 */ /* 0x000fc8000fffe13f */
[----:B------:R-:W-:Y:S02]  /*0210*/  @UP0 USHF.L.U32 UR5, UR4, 0xb, URZ ;  /* 0x0000000b04050899 */ /* 0x000fe4000800063f */
[----:B------:R-:W-:Y:S01]  /*0220*/  @UP0 USHF.L.U32 UR4, UR4, 0x1, URZ ;  /* 0x0000000104040899 */ /* 0x000fe2000800063f */
[----:B-1----:R-:W-:Y:S01]  /*0230*/  R2UR UR8, R4 ;  /* 0x00000000040872ca */ /* 0x002fe200000e0000 */
[----:B--2---:R-:W-:Y:S01]  /*0240*/  @UP0 ULEA UR6, UR7, UR6, 0x18 ;  /* 0x0000000607060291 */ /* 0x004fe2000f8ec03f */
[----:B---3--:R-:W-:-:S11]  /*0250*/  ISETP.NE.AND P1, PT, R3, RZ, PT ;  /* 0x000000ff0300720c */ /* 0x008fd60003f25270 */
[----:B------:R-:W-:Y:S01]  /*0260*/  UISETP.NE.AND UP0, UPT, UR8, URZ, UPT ;  /* 0x0000003f0800728c */ /* 0x000fe2000bf05270 */
[----:B------:R-:W1:Y:S02]  /*0270*/  FENCE.VIEW.ASYNC.S ;  /* 0x00000000000073c6 */ /* 0x000e640000000000 */
[----:B-1----:R1:W2:Y:S01]  /*0280*/  @UP1 SYNCS.EXCH.64 URZ, [UR6+0x16800], UR4 ;  /* 0x01680004063f15b2 */ /* 0x0022a20008000100 */
[----:B------:R1:W3:Y:S01]  /*0290*/  @UP2 SYNCS.EXCH.64 URZ, [UR6+0x16820], UR4 ;  /* 0x01682004063f25b2 */ /* 0x0002e20008000100 */
[----:B------:R-:W-:Y:S06]  /*02a0*/  @P1 BRA `(.L_x_644) ;  /* 0x0000000000481947 */ /* 0x000fec0003800000 */
[----:B-1----:R-:W1:Y:S01]  /*02b0*/  S2UR UR5, SR_CgaCtaId ;  /* 0x00000000000579c3 */ /* 0x002e620000008800 */
        /* <DEDUP_REMOVED lines=15> */
[----:B------:R4:W1:Y:S02]  /*03b0*/  SYNCS.EXCH.64 URZ, [UR8+0x16848], UR4 ;  /* 0x01684804083f75b2 */ /* 0x0008640008000100 */
[----:B----4-:R-:W-:Y:S01]  /*03c0*/  NOP ;  /* 0x0000000000007918 */ /* 0x010fe20000000000 */
.L_x_644:
[----:B------:R-:W4:Y:S01]  /*03d0*/  SHFL.IDX PT, R3, R0, RZ, 0x1f ;  /* 0x00001fff00037589 */ /* 0x000f2200000e0000 */
[----:B------:R-:W-:Y:S01]  /*03e0*/  NOP ;  /* 0x0000000000007918 */ /* 0x000fe20000000000 */
[----:B----4-:R-:W-:-:S13]  /*03f0*/  ISETP.NE.AND P0, PT, R3, RZ, PT ;  /* 0x000000ff0300720c */ /* 0x010fda0003f05270 */
        /* <DEDUP_REMOVED lines=19> */
.L_x_645:
[----:B------:R-:W4:Y:S01]  /*0530*/  SHFL.IDX PT, R3, R0, RZ, 0x1f ;  /* 0x00001fff00037589 */ /* 0x000f2200000e0000 */
[----:B------:R-:W-:Y:S01]  /*0540*/  NOP ;  /* 0x0000000000007918 */ /* 0x000fe20000000000 */
[----:B----4-:R-:W-:-:S13]  /*0550*/  ISETP.NE.AND P0, PT, R3, RZ, PT ;  /* 0x000000ff0300720c */ /* 0x010fda0003f05270 */
        /* <DEDUP_REMOVED lines=13> */
[----:B------:R4:W1:Y:S02]  /*0630*/  SYNCS.EXCH.64 URZ, [UR6+0x16888], UR4 ;  /* 0x01688804063f75b2 */ /* 0x0008640008000100 */
[----:B----4-:R-:W-:Y:S01]  /*0640*/  NOP ;  /* 0x0000000000007918 */ /* 0x010fe20000000000 */
.L_x_646:
        /* <DEDUP_REMOVED lines=22> */
.L_x_647:
        /* <DEDUP_REMOVED lines=22> */
.L_x_648:
[----:B------:R-:W-:Y:S01]  /*0910*/  PLOP3.LUT P0, PT, PT, PT, UP0, 0x80, 0x0 ;  /* 0x000000000000781c */ /* 0x000fe20003f0f008 */
[----:B------:R-:W-:Y:S01]  /*0920*/  UMOV UR38, 0x1 ;  /* 0x0000000100267882 */ /* 0x000fe20000000000 */
[----:B------:R-:W-:Y:S01]  /*0930*/  NOP ;  /* 0x0000000000007918 */ /* 0x000fe20000000000 */
[----:B------:R-:W-:Y:S01]  /*0940*/  USEL UR38, UR38, 0x2, !UP0 ;  /* 0x0000000226267887 */ /* 0x000fe2000c000000 */
[----:B------:R-:W-:Y:S01]  /*0950*/  LOP3.LUT R17, R2, 0x7f, RZ, 0xc0, !PT ;  /* 0x0000007f02117812 */ /* 0x000fe200078ec0ff */
[----:B------:R-:W-:Y:S01]  /*0960*/  ULDC.64 UR50, c[0x0][0x208] ;  /* 0x0000820000327ab9 */ /* 0x000fe20000000a00 */
[----:B-123--:R-:W-:Y:S07]  /*0970*/  BAR.SYNC.DEFER_BLOCKING 0x0 ;  /* 0x0000000000007b1d */ /* 0x00efee0000010000 */
[----:B------:R-:W-:Y:S05]  /*0980*/  @!P0 BRA `(.L_x_649) ;  /* 0x000000ec00c88947 */ /* 0x000fea0003800000 */
.L_x_650:
[----:B------:R-:W-:-:S08]  /*0990*/  NOP ;  /* 0x0000000000007918 */ /* 0x000fd00000000000 */
[----:B------:R-:W1:Y:S02]  /*09a0*/  USETMAXREG.TRY_ALLOC.CTAPOOL UP0, 0xa0 ;  /* 0x000000a0000079c8 */ /* 0x000e640008000600 */
[----:B-1----:R-:W-:-:S13]  /*09b0*/  PLOP3.LUT P0, PT, PT, PT, UP0, 0x80, 0x0 ;  /* 0x000000000000781c */ /* 0x002fda0003f0f008 */
[----:B------:R-:W-:Y:S05]  /*09c0*/  @!P0 BRA `(.L_x_650) ;  /* 0xfffffffc00f08947 */ /* 0x000fea000383ffff */
[----:B------:R-:W-:Y:S01]  /*09d0*/  LOP3.LUT R0, R2, 0xffffff80, RZ, 0xc0, !PT ;  /* 0xffffff8002007812 */ /* 0x000fe200078ec0ff */
[----:B------:R-:W1:Y:S08]  /*09e0*/  S2UR UR7, SR_CTAID.X ;  /* 0x00000000000779c3 */ /* 0x000e700000002500 */
[----:B------:R-:W-:Y:S08]  /*09f0*/  BAR.ARV 0x4, 0x1a0 ;  /* 0x0106800000007b1d */ /* 0x000ff00000002000 */
[----:B------:R-:W-:Y:S06]  /*0a00*/  BAR.ARV 0x8, 0x1a0 ;  /* 0x0206800000007b1d */ /* 0x000fec0000002000 */
[----:B------:R-:W-:-:S02]  /*0a10*/  ISETP.NE.AND P0, PT, R0, 0x80, PT ;  /* 0x000000800000780c */ /* 0x000fc40003f05270 */
[----:B------:R-:W1:Y:S11]  /*0a20*/  LDC R0, c[0x0][0xda8] ;  /* 0x00036a00ff007b82 */ /* 0x000e760000000800 */
[----:B------:R-:W-:Y:S06]  /*0a30*/  @!P0 BAR.ARV 0x9, 0x100 ;  /* 0x0244000000008b1d */ /* 0x000fec0000002000 */
[----:B-1----:R-:W-:-:S13]  /*0a40*/  ISETP.LE.AND P0, PT, R0, UR7, PT ;  /* 0x0000000700007c0c */ /* 0x002fda000bf03270 */
[----:B------:R-:W-:Y:S05]  /*0a50*/  @P0 EXIT ;  /* 0x000000000000094d */ /* 0x000fea0003800000 */
[----:B------:R-:W-:Y:S01]  /*0a60*/  VIADD R0, R2, 0xffffff80 ;  /* 0xffffff8002007836 */ /* 0x000fe20000000000 */
[----:B------:R-:W1:Y:S01]  /*0a70*/  S2UR UR4, SR_CgaCtaId ;  /* 0x00000000000479c3 */ /* 0x000e620000008800 */
[----:B------:R-:W-:Y:S01]  /*0a80*/  UMOV UR40, 0x400 ;  /* 0x0000040000287882 */ /* 0x000fe20000000000 */
[----:B------:R-:W-:Y:S02]  /*0a90*/  ULOP3.LUT UR46, UR38, 0x1, URZ, 0xfc, !UPT ;  /* 0x00000001262e7892 */ /* 0x000fe4000f8efc3f */
[----:B------:R-:W-:Y:S01]  /*0aa0*/  SHF.R.S32.HI R3, RZ, 0x1f, R0 ;  /* 0x0000001fff037819 */ /* 0x000fe20000011400 */
[----:B------:R-:W-:Y:S01]  /*0ab0*/  UMOV UR36, URZ ;  /* 0x0000003f00247c82 */ /* 0x000fe20008000000 */
[----:B------:R-:W-:Y:S01]  /*0ac0*/  UMOV UR37, URZ ;  /* 0x0000003f00257c82 */ /* 0x000fe20008000000 */
[----:B------:R-:W-:Y:S01]  /*0ad0*/  UMOV UR39, URZ ;  /* 0x0000003f00277c82 */ /* 0x000fe20008000000 */
[----:B------:R-:W-:Y:S01]  /*0ae0*/  LEA.HI R4, R3, R0, RZ, 0x7 ;  /* 0x0000000003047211 */ /* 0x000fe200078f38ff */
[----:B------:R-:W2:Y:S03]  /*0af0*/  S2UR UR6, SR_SWINHI ;  /* 0x00000000000679c3 */ /* 0x000ea60000002f00 */
[----:B------:R-:W-:-:S02]  /*0b00*/  LOP3.LUT R5, R4, 0xffffff80, RZ, 0xc0, !PT ;  /* 0xffffff8004057812 */ /* 0x000fc400078ec0ff */
[----:B------:R-:W-:-:S03]  /*0b10*/  SHF.R.S32.HI R4, RZ, 0x7, R4 ;  /* 0x00000007ff047819 */ /* 0x000fc60000011404 */
[----:B------:R-:W-:Y:S01]  /*0b20*/  IMAD.IADD R17, R0, 0x1, -R5 ;  /* 0x0000000100117824 */ /* 0x000fe200078e0a05 */
[CC--:B------:R-:W-:Y:S02]  /*0b30*/  LEA.HI R5, R3.reuse, R0.reuse, RZ, 0x4 ;  /* 0x0000000003057211 */ /* 0x0c0fe400078f20ff */
[----:B------:R-:W-:Y:S02]  /*0b40*/  LEA.HI R3, R3, R0, RZ, 0x5 ;  /* 0x0000000003037211 */ /* 0x000fe400078f28ff */
[----:B------:R-:W-:Y:S02]  /*0b50*/  SHF.R.S32.HI R8, RZ, 0x1f, R17 ;  /* 0x0000001fff087819 */ /* 0x000fe40000011411 */
[C---:B------:R-:W-:Y:S01]  /*0b60*/  LOP3.LUT R7, R5.reuse, 0x3fffff0, RZ, 0xc0, !PT ;  /* 0x03fffff005077812 */ /* 0x040fe200078ec0ff */
[----:B-1----:R-:W-:Y:S01]  /*0b70*/  ULEA UR40, UR4, UR40, 0x18 ;  /* 0x0000002804287291 */ /* 0x002fe2000f8ec03f */
[----:B------:R-:W-:Y:S02]  /*0b80*/  SHF.R.S32.HI R6, RZ, 0x4, R5 ;  /* 0x00000004ff067819 */ /* 0x000fe40000011405 */
[----:B------:R-:W-:Y:S01]  /*0b90*/  LEA.HI R9, R8, R17, RZ, 0x2 ;  /* 0x0000001108097211 */ /* 0x000fe200078f10ff */
[----:B------:R-:W-:Y:S01]  /*0ba0*/  IMAD.IADD R7, R0, 0x1, -R7 ;  /* 0x0000000100077824 */ /* 0x000fe200078e0a07 */
[----:B------:R-:W-:-:S02]  /*0bb0*/  LEA.HI R5, R5, R6, RZ, 0x1 ;  /* 0x0000000605057211 */ /* 0x000fc400078f08ff */
[----:B------:R-:W-:Y:S01]  /*0bc0*/  SHF.R.S32.HI R0, RZ, 0x5, R3 ;  /* 0x00000005ff007819 */ /* 0x000fe20000011403 */
[----:B------:R-:W-:Y:S01]  /*0bd0*/  UMOV UR4, UR40 ;  /* 0x0000002800047c82 */ /* 0x000fe20008000000 */
[----:B--2---:R-:W-:Y:S01]  /*0be0*/  UMOV UR5, UR6 ;  /* 0x0000000600057c82 */ /* 0x004fe20008000000 */
[--C-:B------:R-:W-:Y:S01]  /*0bf0*/  SHF.R.S32.HI R3, RZ, 0x2, R9.reuse ;  /* 0x00000002ff037819 */ /* 0x100fe20000011409 */
[----:B------:R-:W-:Y:S01]  /*0c00*/  IMAD.U32 R22, RZ, RZ, UR4 ;  /* 0x00000004ff167e24 */ /* 0x000fe2000f8e00ff */
[----:B------:R-:W-:Y:S01]  /*0c10*/  SHF.R.S32.HI R10, RZ, 0x1f, R9 ;  /* 0x0000001fff0a7819 */ /* 0x000fe20000011409 */
[----:B------:R-:W-:Y:S01]  /*0c20*/  IMAD R12, R0, 0x10, R7 ;  /* 0x00000010000c7824 */ /* 0x000fe200078e0207 */
[----:B------:R-:W-:Y:S01]  /*0c30*/  LOP3.LUT R5, R5, 0x1ffffffe, RZ, 0xc0, !PT ;  /* 0x1ffffffe05057812 */ /* 0x000fe200078ec0ff */
[----:B------:R-:W-:Y:S01]  /*0c40*/  IMAD.HI R0, R4, 0x55555556, RZ ;  /* 0x5555555604007827 */ /* 0x000fe200078e02ff */
[----:B------:R-:W-:Y:S01]  /*0c50*/  LEA.HI R10, R10, R3, RZ, 0x3 ;  /* 0x000000030a0a7211 */ /* 0x000fe200078f18ff */
[----:B------:R-:W-:Y:S01]  /*0c60*/  UMOV UR4, UR7 ;  /* 0x0000000700047c82 */ /* 0x000fe20008000000 */
[----:B------:R-:W-:Y:S01]  /*0c70*/  LEA.HI R8, R8, R17, RZ, 0x5 ;  /* 0x0000001108087211 */ /* 0x000fe200078f28ff */
[----:B------:R-:W-:Y:S01]  /*0c80*/  IMAD.IADD R5, R6, 0x1, -R5 ;  /* 0x0000000106057824 */ /* 0x000fe200078e0a05 */
[----:B------:R-:W-:Y:S01]  /*0c90*/  LOP3.LUT R10, R10, 0xfffffff8, RZ, 0xc0, !PT ;  /* 0xfffffff80a0a7812 */ /* 0x000fe200078ec0ff */
[----:B------:R-:W-:Y:S01]  /*0ca0*/  IMAD.U32 R23, RZ, RZ, UR5 ;  /* 0x00000005ff177e24 */ /* 0x000fe2000f8e00ff */
[----:B------:R-:W-:Y:S01]  /*0cb0*/  SHF.R.S32.HI R8, RZ, 0x5, R8 ;  /* 0x00000005ff087819 */ /* 0x000fe20000011408 */
[----:B------:R-:W-:Y:S01]  /*0cc0*/  IMAD R12, R12, 0x8, R5 ;  /* 0x000000080c0c7824 */ /* 0x000fe200078e0205 */
[----:B------:R-:W-:Y:S01]  /*0cd0*/  LEA.HI R5, R0, R0, RZ, 0x1 ;  /* 0x0000000000057211 */ /* 0x000fe200078f08ff */
[----:B------:R-:W-:Y:S01]  /*0ce0*/  IMAD.IADD R7, R3, 0x1, -R10 ;  /* 0x0000000103077824 */ /* 0x000fe200078e0a0a */
[----:B------:R-:W-:Y:S01]  /*0cf0*/  LOP3.LUT R0, R9, 0x7ffffffc, RZ, 0xc0, !PT ;  /* 0x7ffffffc09007812 */ /* 0x000fe200078ec0ff */
[----:B------:R-:W-:-:S02]  /*0d00*/  IMAD.SHL.U32 R3, R12, 0x8, RZ ;  /* 0x000000080c037824 */ /* 0x000fc400078e00ff */
[----:B------:R-:W-:Y:S02]  /*0d10*/  IMAD R5, R5, -0x3, R4 ;  /* 0xfffffffd05057824 */ /* 0x000fe400078e0204 */
[----:B------:R-:W-:Y:S02]  /*0d20*/  IMAD R8, R8, 0x10, R7 ;  /* 0x0000001008087824 */ /* 0x000fe400078e0207 */
[----:B------:R-:W-:Y:S02]  /*0d30*/  IMAD.IADD R17, R17, 0x1, -R0 ;  /* 0x0000000111117824 */ /* 0x000fe400078e0a00 */
[----:B------:R-:W-:-:S04]  /*0d40*/  IMAD.WIDE R22, R3, 0x2, R22 ;  /* 0x0000000203167825 */ /* 0x000fc800078e0216 */
[----:B------:R-:W-:-:S07]  /*0d50*/  IMAD R18, R5, 0x40, R8 ;  /* 0x0000004005127824 */ /* 0x000fce00078e0208 */
.L_x_743:
[----:B------:R-:W-:Y:S01]  /*0d60*/  ULDC UR5, c[0x0][0xdd0] ;  /* 0x0003740000057ab9 */ /* 0x000fe20000000800 */
[----:B-1----:R-:W1:Y:S01]  /*0d70*/  LDC R0, c[0x0][0xde8] ;  /* 0x00037a00ff007b82 */ /* 0x002e620000000800 */
[----:B------:R-:W-:Y:S01]  /*0d80*/  UISETP.NE.AND UP0, UPT, UR5, 0x1, UPT ;  /* 0x000000010500788c */ /* 0x000fe2000bf05270 */
[----:B------:R-:W-:-:S10]  /*0d90*/  UMOV UR8, UR4 ;  /* 0x0000000400087c82 */ /* 0x000fd40008000000 */
[----:B------:R-:W-:Y:S01]  /*0da0*/  @UP0 ULDC UR6, c[0x0][0xdd4] ;  /* 0x0003750000060ab9 */ /* 0x000fe20000000800 */
[----:B------:R-:W-:Y:S01]  /*0db0*/  @UP0 ULDC UR9, c[0x0][0xdd8] ;  /* 0x0003760000090ab9 */ /* 0x000fe20000000800 */
[----:B------:R-:W-:-:S04]  /*0dc0*/  UIMAD.WIDE.U32 UR6, UR4, UR6, URZ ;  /* 0x00000006040672a5 */ /* 0x000fc8000f8e003f */
[----:B------:R-:W-:-:S04]  /*0dd0*/  @UP0 USHF.R.U32.HI UR8, URZ, UR9, UR7 ;  /* 0x000000093f080299 */ /* 0x000fc80008011607 */
[----:B------:R-:W-:Y:S02]  /*0de0*/  UIADD3 UR6, -UR8, URZ, URZ ;  /* 0x0000003f08067290 */ /* 0x000fe4000fffe13f */
[----:B-1----:R-:W-:Y:S02]  /*0df0*/  ISETP.LE.AND P0, PT, R0, UR8, PT ;  /* 0x0000000800007c0c */ /* 0x002fe4000bf03270 */
[----:B------:R-:W-:-:S11]  /*0e00*/  UIMAD UR7, UR5, UR6, UR4 ;  /* 0x00000006050772a4 */ /* 0x000fd6000f8e0204 */
[----:B--234-:R-:W-:Y:S05]  /*0e10*/  @!P0 BRA `(.L_x_651) ;  /* 0x0000000000208947 */ /* 0x01cfea0003800000 */
[----:B------:R-:W-:Y:S01]  /*0e20*/  ULDC UR6, c[0x0][0xddc] ;  /* 0x0003770000067ab9 */ /* 0x000fe20000000800 */
[----:B------:R-:W-:Y:S01]  /*0e30*/  UMOV UR48, UR7 ;  /* 0x0000000700307c82 */ /* 0x000fe20008000000 */
[----:B------:R-:W-:-:S11]  /*0e40*/  UISETP.NE.AND UP0, UPT, UR6, 0x1, UPT ;  /* 0x000000010600788c */ /* 0x000fd6000bf05270 */
[----:B------:R-:W-:Y:S02]  /*0e50*/  @UP0 ULDC.64 UR10, c[0x0][0xde0] ;  /* 0x00037800000a0ab9 */ /* 0x000fe40000000a00 */
[----:B------:R-:W-:-:S04]  /*0e60*/  UIMAD.WIDE.U32 UR4, UR7, UR10, URZ ;  /* 0x0000000a070472a5 */ /* 0x000fc8000f8e003f */
[----:B------:R-:W-:-:S04]  /*0e70*/  @UP0 USHF.R.U32.HI UR48, URZ, UR11, UR5 ;  /* 0x0000000b3f300299 */ /* 0x000fc80008011605 */
[----:B------:R-:W-:Y:S01]  /*0e80*/  UIMAD UR4, UR48, UR6, URZ ;  /* 0x00000006300472a4 */ /* 0x000fe2000f8e023f */
[----:B------:R-:W-:Y:S11]  /*0e90*/  BRA `(.L_x_652) ;  /* 0x00000000001c7947 */ /* 0x000ff60003800000 */
.L_x_651:
[----:B------:R-:W-:Y:S01]  /*0ea0*/  ULDC UR6, c[0x0][0xdc4] ;  /* 0x0003710000067ab9 */ /* 0x000fe20000000800 */
[----:B------:R-:W-:Y:S01]  /*0eb0*/  UMOV UR48, UR7 ;  /* 0x0000000700307c82 */ /* 0x000fe20008000000 */
[----:B------:R-:W-:-:S11]  /*0ec0*/  UISETP.NE.AND UP0, UPT, UR6, 0x1, UPT ;  /* 0x000000010600788c */ /* 0x000fd6000bf05270 */
[----:B------:R-:W-:Y:S02]  /*0ed0*/  @UP0 ULDC.64 UR10, c[0x0][0xdc8] ;  /* 0x00037200000a0ab9 */ /* 0x000fe40000000a00 */
[----:B------:R-:W-:-:S04]  /*0ee0*/  UIMAD.WIDE.U32 UR4, UR7, UR10, URZ ;  /* 0x0000000a070472a5 */ /* 0x000fc8000f8e003f */
[----:B------:R-:W-:-:S04]  /*0ef0*/  @UP0 USHF.R.U32.HI UR48, URZ, UR11, UR5 ;  /* 0x0000000b3f300299 */ /* 0x000fc80008011605 */
[----:B------:R-:W-:-:S12]  /*0f00*/  UIMAD UR4, UR48, UR6, URZ ;  /* 0x00000006300472a4 */ /* 0x000fd8000f8e023f */
.L_x_652:
[----:B------:R-:W-:Y:S01]  /*0f10*/  UIADD3 UR6, UR7, -UR4, URZ ;  /* 0x8000000407067290 */ /* 0x000fe2000fffe03f */
[----:B------:R-:W-:Y:S01]  /*0f20*/  ULDC UR43, c[0x0][0xdb8] ;  /* 0x00036e00002b7ab9 */ /* 0x000fe20000000800 */
[----:B------:R-:W-:Y:S02]  /*0f30*/  ULOP3.LUT UR7, URZ, UR48, URZ, 0x33, !UPT ;  /* 0x000000303f077292 */ /* 0x000fe4000f8e333f */
[----:B------:R-:W-:Y:S01]  /*0f40*/  UISETP.NE.AND UP1, UPT, UR43, 0x1, UPT ;  /* 0x000000012b00788c */ /* 0x000fe2000bf25270 */
[----:B------:R-:W-:Y:S01]  /*0f50*/  ULDC.64 UR12, c[0x0][0x3f8] ;  /* 0x0000fe00000c7ab9 */ /* 0x000fe20000000a00 */
[----:B------:R-:W-:Y:S01]  /*0f60*/  ULDC UR42, c[0x0][0xdac] ;  /* 0x00036b00002a7ab9 */ /* 0x000fe20000000800 */
[----:B------:R-:W-:Y:S02]  /*0f70*/  UISETP.NE.U32.AND UP0, UPT, UR12, URZ, UPT ;  /* 0x0000003f0c00728c */ /* 0x000fe4000bf05070 */
[----:B------:R-:W-:Y:S01]  /*0f80*/  UIADD3 UR42, UR7, UR42, URZ ;  /* 0x0000002a072a7290 */ /* 0x000fe2000fffe03f */
[----:B------:R-:W-:Y:S01]  /*0f90*/  ULDC.64 UR4, c[0x0][0x9e0] ;  /* 0x0002780000047ab9 */ /* 0x000fe20000000a00 */
[----:B------:R-:W-:Y:S01]  /*0fa0*/  ULDC UR11, c[0x0][0xdc4] ;  /* 0x00037100000b7ab9 */ /* 0x000fe20000000800 */
[----:B------:R-:W-:-:S02]  /*0fb0*/  UISETP.NE.AND.EX UP0, UPT, UR13, URZ, UPT, UP0 ;  /* 0x0000003f0d00728c */ /* 0x000fc4000bf05300 */
[----:B------:R-:W-:Y:S02]  /*0fc0*/  UISETP.GE.AND UP2, UPT, UR5, 0x1, UPT ;  /* 0x000000010500788c */ /* 0x000fe4000bf46270 */
[----:B------:R-:W-:Y:S01]  /*0fd0*/  UIMAD UR42, UR42, 0xc0, URZ ;  /* 0x000000c02a2a78a4 */ /* 0x000fe2000f8e023f */
[----:B------:R-:W-:Y:S01]  /*0fe0*/  ULDC UR47, c[0x0][0x404] ;  /* 0x00010100002f7ab9 */ /* 0x000fe20000000800 */
[----:B------:R-:W-:Y:S01]  /*0ff0*/  ULDC UR9, c[0x0][0x288] ;  /* 0x0000a20000097ab9 */ /* 0x000fe20000000800 */
[----:B------:R-:W-:Y:S01]  /*1000*/  UIMAD UR8, UR8, UR11, UR6 ;  /* 0x0000000b080872a4 */ /* 0x000fe2000f8e0206 */
[----:B------:R-:W-:Y:S01]  /*1010*/  PLOP3.LUT P1, PT, PT, PT, UP2, 0x80, 0x0 ;  /* 0x000000000000781c */ /* 0x000fe20003f2f028 */
[----:B------:R-:W-:Y:S01]  /*1020*/  USEL UR47, UR47, 0x1, UP0 ;  /* 0x000000012f2f7887 */ /* 0x000fe20008000000 */
[----:B------:R-:W-:Y:S01]  /*1030*/  @UP1 ULDC UR6, c[0x0][0xdbc] ;  /* 0x00036f0000061ab9 */ /* 0x000fe20000000800 */
[----:B------:R-:W-:Y:S01]  /*1040*/  UIADD3 UR49, UR42, 0xc0, -UR9 ;  /* 0x000000c02a317890 */ /* 0x000fe2000fffe809 */
[----:B------:R-:W-:Y:S01]  /*1050*/  ULDC UR10, c[0x0][0x2e0] ;  /* 0x0000b800000a7ab9 */ /* 0x000fe20000000800 */
[----:B------:R-:W-:Y:S01]  /*1060*/  UIMAD.WIDE.U32 UR6, UR8, UR6, URZ ;  /* 0x00000006080672a5 */ /* 0x000fe2000f8e003f */
[----:B------:R-:W-:Y:S01]  /*1070*/  @UP1 ULDC UR11, c[0x0][0xdc0] ;  /* 0x00037000000b1ab9 */ /* 0x000fe20000000800 */
[----:B------:R-:W-:Y:S01]  /*1080*/  UIMAD UR49, UR47, UR10, UR49 ;  /* 0x0000000a2f3172a4 */ /* 0x000fe2000f8e0231 */
[----:B------:R-:W-:Y:S01]  /*1090*/  UMOV UR44, UR8 ;  /* 0x00000008002c7c82 */ /* 0x000fe20008000000 */
[----:B------:R-:W-:-:S02]  /*10a0*/  @UP1 USHF.R.U32.HI UR44, URZ, UR11, UR7 ;  /* 0x0000000b3f2c1299 */ /* 0x000fc40008011607 */
[----:B------:R-:W-:Y:S02]  /*10b0*/  UIADD3 UR4, UR49, UR4, URZ ;  /* 0x0000000431047290 */ /* 0x000fe4000fffe03f */
[----:B------:R-:W-:-:S04]  /*10c0*/  UIADD3 UR6, -UR44, URZ, URZ ;  /* 0x0000003f2c067290 */ /* 0x000fc8000fffe13f */
[----:B------:R-:W-:Y:S01]  /*10d0*/  UIMAD UR43, UR43, UR6, UR8 ;  /* 0x000000062b2b72a4 */ /* 0x000fe2000f8e0208 */
[----:B------:R-:W-:Y:S01]  /*10e0*/  IMAD.U32 R0, RZ, RZ, UR4 ;  /* 0x00000004ff007e24 */ /* 0x000fe2000f8e00ff */
[----:B------:R-:W-:Y:S10]  /*10f0*/  @!P1 BRA `(.L_x_653) ;  /* 0x0000000000409947 */ /* 0x000ff40003800000 */
[----:B------:R-:W-:Y:S01]  /*1100*/  ISETP.LT.AND P0, PT, RZ, UR49, PT ;  /* 0x00000031ff007c0c */ /* 0x000fe2000bf01270 */
[----:B------:R-:W-:-:S12]  /*1110*/  UIADD3 UR4, UR49, -0x1, URZ ;  /* 0xffffffff31047890 */ /* 0x000fd8000fffe03f */
[----:B------:R-:W-:Y:S05]  /*1120*/  @P0 BRA `(.L_x_654) ;  /* 0x00000000001c0947 */ /* 0x000fea0003800000 */
[----:B------:R-:W-:Y:S02]  /*1130*/  UISETP.NE.AND UP0, UPT, UR5, 0x1, UPT ;  /* 0x000000010500788c */ /* 0x000fe4000bf05270 */
[----:B------:R-:W-:-:S09]  /*1140*/  UIADD3 UR4, -UR49, URZ, URZ ;  /* 0x0000003f31047290 */ /* 0x000fd2000fffe13f */
[----:B------:R-:W-:Y:S02]  /*1150*/  @UP0 ULDC.64 UR12, c[0x0][0x9e8] ;  /* 0x00027a00000c0ab9 */ /* 0x000fe40000000a00 */
[----:B------:R-:W-:-:S04]  /*1160*/  UIMAD.WIDE.U32 UR6, UR4, UR12, URZ ;  /* 0x0000000c040672a5 */ /* 0x000fc8000f8e003f */
[----:B------:R-:W-:-:S04]  /*1170*/  @UP0 USHF.R.U32.HI UR4, URZ, UR13, UR7 ;  /* 0x0000000d3f040299 */ /* 0x000fc80008011607 */
[----:B------:R-:W-:Y:S01]  /*1180*/  ULOP3.LUT UR4, URZ, UR4, URZ, 0x33, !UPT ;  /* 0x000000043f047292 */ /* 0x000fe2000f8e333f */
[----:B------:R-:W-:Y:S11]  /*1190*/  BRA `(.L_x_655) ;  /* 0x0000000000107947 */ /* 0x000ff60003800000 */
.L_x_654:
[----:B------:R-:W-:-:S11]  /*11a0*/  UISETP.NE.AND UP0, UPT, UR5, 0x1, UPT ;  /* 0x000000010500788c */ /* 0x000fd6000bf05270 */
[----:B------:R-:W-:Y:S02]  /*11b0*/  @UP0 ULDC.64 UR12, c[0x0][0x9e8] ;  /* 0x00027a00000c0ab9 */ /* 0x000fe40000000a00 */
[----:B------:R-:W-:-:S04]  /*11c0*/  UIMAD.WIDE.U32 UR6, UR4, UR12, URZ ;  /* 0x0000000c040672a5 */ /* 0x000fc8000f8e003f */
[----:B------:R-:W-:-:S12]  /*11d0*/  @UP0 USHF.R.U32.HI UR4, URZ, UR13, UR7 ;  /* 0x0000000d3f040299 */ /* 0x000fd80008011607 */
.L_x_655:
[----:B------:R-:W-:-:S06]  /*11e0*/  UIMAD UR4, UR4, UR5, UR5 ;  /* 0x00000005040472a4 */ /* 0x000fcc000f8e0205 */
[----:B------:R-:W-:-:S07]  /*11f0*/  VIMNMX R0, R0, UR4, PT ;  /* 0x0000000400007c48 */ /* 0x000fce000bfe0100 */
.L_x_653:
[----:B------:R-:W-:Y:S01]  /*1200*/  UIMAD UR4, UR47, UR10, 0x7f ;  /* 0x0000007f2f0474a4 */ /* 0x000fe2000f8e020a */
[----:B------:R-:W-:Y:S01]  /*1210*/  VIADD R0, R0, 0x7f ;  /* 0x0000007f00007836 */ /* 0x000fe20000000000 */
[----:B------:R-:W-:Y:S02]  /*1220*/  UIADD3 UR7, UR42, -UR9, URZ ;  /* 0x800000092a077290 */ /* 0x000fe4000fffe03f */
[----:B------:R-:W-:Y:S02]  /*1230*/  USHF.R.S32.HI UR6, URZ, 0x1f, UR4 ;  /* 0x0000001f3f067899 */ /* 0x000fe40008011404 */
[----:B------:R-:W-:Y:S01]  /*1240*/  SHF.R.S32.HI R3, RZ, 0x1f, R0 ;  /* 0x0000001fff037819 */ /* 0x000fe20000011400 */
[----:B------:R-:W-:Y:S02]  /*1250*/  UIMAD UR7, UR47, UR10, UR7 ;  /* 0x0000000a2f0772a4 */ /* 0x000fe4000f8e0207 */
[----:B------:R-:W-:Y:S01]  /*1260*/  ULEA.HI UR6, UR6, UR4, URZ, 0x7 ;  /* 0x0000000406067291 */ /* 0x000fe2000f8f383f */
[----:B------:R-:W-:Y:S01]  /*1270*/  LEA.HI R3, R3, R0, RZ, 0x7 ;  /* 0x0000000003037211 */ /* 0x000fe200078f38ff */
[----:B------:R-:W-:-:S02]  /*1280*/  ULDC UR8, c[0x0][0x9dc] ;  /* 0x0002770000087ab9 */ /* 0x000fc40000000800 */
[----:B------:R-:W-:Y:S01]  /*1290*/  USHF.R.S32.HI UR6, URZ, 0x7, UR6 ;  /* 0x000000073f067899 */ /* 0x000fe20008011406 */
[----:B------:R-:W-:Y:S01]  /*12a0*/  SHF.R.S32.HI R3, RZ, 0x7, R3 ;  /* 0x00000007ff037819 */ /* 0x000fe20000011403 */
[----:B------:R-:W-:-:S04]  /*12b0*/  UIADD3 UR8, UR7, -UR8, URZ ;  /* 0x8000000807087290 */ /* 0x000fc8000fffe03f */
[----:B------:R-:W-:Y:S01]  /*12c0*/  VIMNMX R88, R3, UR6, PT ;  /* 0x0000000603587c48 */ /* 0x000fe2000bfe0100 */
[----:B------:R-:W-:Y:S07]  /*12d0*/  @!P1 BRA `(.L_x_656) ;  /* 0x0000000000489947 */ /* 0x000fee0003800000 */
[----:B------:R-:W-:Y:S02]  /*12e0*/  UMOV UR4, UR7 ;  /* 0x0000000700047c82 */ /* 0x000fe40008000000 */
[----:B------:R-:W-:-:S06]  /*12f0*/  UISETP.GT.AND UP0, UPT, UR4, -0x1, UPT ;  /* 0xffffffff0400788c */ /* 0x000fcc000bf04270 */
[----:B------:R-:W-:-:S13]  /*1300*/  PLOP3.LUT P0, PT, PT, PT, UP0, 0x80, 0x0 ;  /* 0x000000000000781c */ /* 0x000fda0003f0f008 */
[----:B------:R-:W-:Y:S05]  /*1310*/  @P0 BRA `(.L_x_657) ;  /* 0x00000000001c0947 */ /* 0x000fea0003800000 */
[----:B------:R-:W-:Y:S02]  /*1320*/  UISETP.NE.AND UP0, UPT, UR5, 0x1, UPT ;  /* 0x000000010500788c */ /* 0x000fe4000bf05270 */
[----:B------:R-:W-:-:S09]  /*1330*/  ULOP3.LUT UR4, URZ, UR4, URZ, 0x33, !UPT ;  /* 0x000000043f047292 */ /* 0x000fd2000f8e333f */
[----:B------:R-:W-:Y:S02]  /*1340*/  @UP0 ULDC.64 UR10, c[0x0][0x9e8] ;  /* 0x00027a00000a0ab9 */ /* 0x000fe40000000a00 */
[----:B------:R-:W-:-:S04]  /*1350*/  UIMAD.WIDE.U32 UR6, UR4, UR10, URZ ;  /* 0x0000000a040672a5 */ /* 0x000fc8000f8e003f */
[----:B------:R-:W-:-:S04]  /*1360*/  @UP0 USHF.R.U32.HI UR4, URZ, UR11, UR7 ;  /* 0x0000000b3f040299 */ /* 0x000fc80008011607 */
[----:B------:R-:W-:Y:S01]  /*1370*/  ULOP3.LUT UR4, URZ, UR4, URZ, 0x33, !UPT ;  /* 0x000000043f047292 */ /* 0x000fe2000f8e333f */
[----:B------:R-:W-:Y:S11]  /*1380*/  BRA `(.L_x_658) ;  /* 0x0000000000107947 */ /* 0x000ff60003800000 */
.L_x_657:
[----:B------:R-:W-:-:S11]  /*1390*/  UISETP.NE.AND UP0, UPT, UR5, 0x1, UPT ;  /* 0x000000010500788c */ /* 0x000fd6000bf05270 */
[----:B------:R-:W-:Y:S02]  /*13a0*/  @UP0 ULDC.64 UR10, c[0x0][0x9e8] ;  /* 0x00027a00000a0ab9 */ /* 0x000fe40000000a00 */
[----:B------:R-:W-:-:S04]  /*13b0*/  UIMAD.WIDE.U32 UR6, UR4, UR10, URZ ;  /* 0x0000000a040672a5 */ /* 0x000fc8000f8e003f */
[----:B------:R-:W-:-:S12]  /*13c0*/  @UP0 USHF.R.U32.HI UR4, URZ, UR11, UR7 ;  /* 0x0000000b3f040299 */ /* 0x000fd80008011607 */
.L_x_658:
[----:B------:R-:W-:-:S04]  /*13d0*/  UIMAD UR4, UR4, UR5, URZ ;  /* 0x00000005040472a4 */ /* 0x000fc8000f8e023f */
[----:B------:R-:W-:-:S04]  /*13e0*/  UISETP.LT.AND UP0, UPT, UR8, UR4, UPT ;  /* 0x000000040800728c */ /* 0x000fc8000bf01270 */
[----:B------:R-:W-:-:S12]  /*13f0*/  USEL UR8, UR8, UR4, !UP0 ;  /* 0x0000000408087287 */ /* 0x000fd8000c000000 */
.L_x_656:
[----:B------:R-:W-:Y:S01]  /*1400*/  USHF.R.S32.HI UR4, URZ, 0x1f, UR8 ;  /* 0x0000001f3f047899 */ /* 0x000fe20008011408 */
[----:B------:R-:W-:Y:S01]  /*1410*/  PLOP3.LUT P0, PT, PT, PT, PT, 0x80, 0x0 ;  /* 0x000000000000781c */ /* 0x000fe20003f0f070 */
[----:B------:R-:W-:Y:S01]  /*1420*/  IMAD.MOV.U32 R3, RZ, RZ, RZ ;  /* 0x000000ffff037224 */ /* 0x000fe200078e00ff */
[----:B------:R-:W-:Y:S01]  /*1430*/  CS2R R118, SRZ ;  /* 0x0000000000767805 */ /* 0x000fe2000001ff00 */
[----:B------:R-:W-:Y:S01]  /*1440*/  ULEA.HI UR4, UR4, UR8, URZ, 0x7 ;  /* 0x0000000804047291 */ /* 0x000fe2000f8f383f */
[----:B------:R-:W-:Y:S01]  /*1450*/  IMAD.MOV.U32 R15, RZ, RZ, RZ ;  /* 0x000000ffff0f7224 */ /* 0x000fe200078e00ff */
[----:B------:R-:W-:Y:S02]  /*1460*/  CS2R R116, SRZ ;  /* 0x0000000000747805 */ /* 0x000fe4000001ff00 */
[----:B------:R-:W-:Y:S01]  /*1470*/  CS2R R114, SRZ ;  /* 0x0000000000727805 */ /* 0x000fe2000001ff00 */
[----:B------:R-:W-:Y:S01]  /*1480*/  USHF.R.S32.HI UR4, URZ, 0x7, UR4 ;  /* 0x000000073f047899 */ /* 0x000fe20008011404 */
[----:B------:R-:W-:-:S02]  /*1490*/  CS2R R112, SRZ ;  /* 0x0000000000707805 */ /* 0x000fc4000001ff00 */
[----:B------:R-:W-:Y:S02]  /*14a0*/  CS2R R110, SRZ ;  /* 0x00000000006e7805 */ /* 0x000fe4000001ff00 */
[----:B------:R-:W-:Y:S01]  /*14b0*/  CS2R R108, SRZ ;  /* 0x00000000006c7805 */ /* 0x000fe2000001ff00 */
[----:B------:R-:W-:Y:S01]  /*14c0*/  UISETP.LT.AND UP0, UPT, URZ, UR4, UPT ;  /* 0x000000043f00728c */ /* 0x000fe2000bf01270 */
[----:B------:R-:W-:Y:S02]  /*14d0*/  CS2R R106, SRZ ;  /* 0x00000000006a7805 */ /* 0x000fe4000001ff00 */
[----:B------:R-:W-:Y:S02]  /*14e0*/  CS2R R104, SRZ ;  /* 0x0000000000687805 */ /* 0x000fe4000001ff00 */
[----:B------:R-:W-:Y:S01]  /*14f0*/  CS2R R102, SRZ ;  /* 0x0000000000667805 */ /* 0x000fe2000001ff00 */
[----:B------:R-:W-:Y:S01]  /*1500*/  USEL UR45, URZ, UR4, !UP0 ;  /* 0x000000043f2d7287 */ /* 0x000fe2000c000000 */
[----:B------:R-:W-:-:S02]  /*1510*/  CS2R R100, SRZ ;  /* 0x0000000000647805 */ /* 0x000fc4000001ff00 */
[----:B------:R-:W-:Y:S02]  /*1520*/  CS2R R98, SRZ ;  /* 0x0000000000627805 */ /* 0x000fe4000001ff00 */
[----:B------:R-:W-:Y:S02]  /*1530*/  CS2R R96, SRZ ;  /* 0x0000000000607805 */ /* 0x000fe4000001ff00 */
[----:B------:R-:W-:Y:S01]  /*1540*/  CS2R R6, SRZ ;  /* 0x0000000000067805 */ /* 0x000fe2000001ff00 */
[----:B------:R-:W-:Y:S01]  /*1550*/  IMAD.MOV.U32 R94, RZ, RZ, RZ ;  /* 0x000000ffff5e7224 */ /* 0x000fe200078e00ff */
[----:B------:R-:W-:Y:S01]  /*1560*/  ISETP.GT.AND P1, PT, R88, UR45, PT ;  /* 0x0000002d58007c0c */ /* 0x000fe2000bf24270 */
[----:B------:R-:W-:Y:S01]  /*1570*/  IMAD.MOV.U32 R9, RZ, RZ, RZ ;  /* 0x000000ffff097224 */ /* 0x000fe200078e00ff */
[----:B------:R-:W-:Y:S01]  /*1580*/  CS2R R90, SRZ ;  /* 0x00000000005a7805 */ /* 0x000fe2000001ff00 */
[----:B------:R-:W-:Y:S02]  /*1590*/  IMAD.MOV.U32 R89, RZ, RZ, RZ ;  /* 0x000000ffff597224 */ /* 0x000fe400078e00ff */
[----:B------:R-:W-:-:S08]  /*15a0*/  IMAD.MOV.U32 R0, RZ, RZ, RZ ;  /* 0x000000ffff007224 */ /* 0x000fd000078e00ff */
[----:B------:R-:W-:Y:S05]  /*15b0*/  @!P1 BRA `(.L_x_659) ;  /* 0x000000d400009947 */ /* 0x000fea0003800000 */
[----:B------:R-:W-:-:S05]  /*15c0*/  VIADD R0, R2, 0xffffff80 ;  /* 0xffffff8002007836 */ /* 0x000fca0000000000 */
[----:B------:R-:W-:-:S04]  /*15d0*/  SHF.R.S32.HI R3, RZ, 0x1f, R0 ;  /* 0x0000001fff037819 */ /* 0x000fc80000011400 */
[----:B------:R-:W-:-:S04]  /*15e0*/  LEA.HI R3, R3, R0, RZ, 0x7 ;  /* 0x0000000003037211 */ /* 0x000fc800078f38ff */
[----:B------:R-:W-:-:S06]  /*15f0*/  SHF.R.S32.HI R3, RZ, 0x7, R3 ;  /* 0x00000007ff037819 */ /* 0x000fcc0000011403 */
[----:B------:R-:W1:Y:S02]  /*1600*/  SHFL.IDX PT, R3, R3, RZ, 0x1f ;  /* 0x00001fff03037589 */ /* 0x000e6400000e0000 */
[----:B-1----:R-:W-:-:S13]  /*1610*/  R2UR UR41, R3 ;  /* 0x00000000032972ca */ /* 0x002fda00000e0000 */
[----:B------:R-:W-:Y:S02]  /*1620*/  UIMAD.WIDE UR4, UR41, 0x55555556, URZ ;  /* 0x55555556290478a5 */ /* 0x000fe4000f8e023f */
[----:B------:R-:W-:Y:S02]  /*1630*/  UIADD3 UR4, UR40, 0x8400, URZ ;  /* 0x0000840028047890 */ /* 0x000fe4000fffe03f */
[----:B------:R-:W-:Y:S02]  /*1640*/  ULEA.HI UR5, UR5, UR5, URZ, 0x1 ;  /* 0x0000000505057291 */ /* 0x000fe4000f8f083f */
[----:B------:R-:W-:Y:S02]  /*1650*/  ULOP3.LUT UP0, URZ, UR4, 0x3ff, URZ, 0xc0, !UPT ;  /* 0x000003ff043f7892 */ /* 0x000fe4000f80c03f */
[----:B------:R-:W-:-:S04]  /*1660*/  UIMAD UR5, UR5, -0x3, UR41 ;  /* 0xfffffffd050578a4 */ /* 0x000fc8000f8e0229 */
[----:B------:R-:W-:Y:S01]  /*1670*/  PLOP3.LUT P0, PT, PT, PT, UP0, 0x80, 0x0 ;  /* 0x000000000000781c */ /* 0x000fe20003f0f008 */
[----:B------:R-:W-:-:S04]  /*1680*/  ULEA UR5, UR5, UR4, 0xd ;  /* 0x0000000405057291 */ /* 0x000fc8000f8e683f */
[----:B------:R-:W-:-:S04]  /*1690*/  USHF.R.U32.HI UR5, URZ, 0x4, UR5 ;  /* 0x000000043f057899 */ /* 0x000fc80008011605 */
[----:B------:R-:W-:-:S04]  /*16a0*/  ULOP3.LUT UR52, UR5, 0x3fff, URZ, 0xc0, !UPT ;  /* 0x00003fff05347892 */ /* 0x000fc8000f8ec03f */
[----:B------:R-:W-:Y:S08]  /*16b0*/  @!P0 BRA `(.L_x_660) ;  /* 0x0000000000408947 */ /* 0x000ff00003800000 */
[----:B------:R-:W-:Y:S01]  /*16c0*/  MOV R0, 0x0 ;  /* 0x0000000000007802 */ /* 0x000fe20000000f00 */
[----:B------:R-:W-:Y:S01]  /*16d0*/  ULDC.64 UR4, c[0x4][0xa8] ;  /* 0x01002a0000047ab9 */ /* 0x000fe20000000a00 */
[----:B------:R-:W-:Y:S01]  /*16e0*/  ULDC.64 UR6, c[0x4][0x20] ;  /* 0x0100080000067ab9 */ /* 0x000fe20000000a00 */
[----:B------:R-:W-:Y:S01]  /*16f0*/  IMAD.U32 R4, RZ, RZ, UR4 ;  /* 0x00000004ff047e24 */ /* 0x000fe2000f8e00ff */
[----:B------:R1:W2:Y:S01]  /*1700*/  LDC.64 R14, c[0x4][R0] ;  /* 0x01000000000e7b82 */ /* 0x0002a20000000a00 */
[----:B------:R-:W-:Y:S01]  /*1710*/  IMAD.U32 R5, RZ, RZ, UR5 ;  /* 0x00000005ff057e24 */ /* 0x000fe2000f8e00ff */
[----:B------:R-:W-:Y:S01]  /*1720*/  ULDC.64 UR4, c[0x4][0xb0] ;  /* 0x01002c0000047ab9 */ /* 0x000fe20000000a00 */
[----:B------:R-:W-:Y:S02]  /*1730*/  IMAD.U32 R10, RZ, RZ, UR6 ;  /* 0x00000006ff0a7e24 */ /* 0x000fe4000f8e00ff */
[----:B------:R-:W-:Y:S02]  /*1740*/  IMAD.U32 R6, RZ, RZ, UR4 ;  /* 0x00000004ff067e24 */ /* 0x000fe4000f8e00ff */
[----:B------:R-:W-:-:S02]  /*1750*/  IMAD.U32 R7, RZ, RZ, UR5 ;  /* 0x00000005ff077e24 */ /* 0x000fc4000f8e00ff */
[----:B------:R-:W-:Y:S02]  /*1760*/  IMAD.U32 R11, RZ, RZ, UR7 ;  /* 0x00000007ff0b7e24 */ /* 0x000fe4000f8e00ff */
[----:B------:R-:W-:Y:S02]  /*1770*/  IMAD.MOV.U32 R8, RZ, RZ, 0x70 ;  /* 0x00000070ff087424 */ /* 0x000fe400078e00ff */
[----:B------:R-:W-:Y:S02]  /*1780*/  IMAD.MOV.U32 R12, RZ, RZ, 0x1 ;  /* 0x00000001ff0c7424 */ /* 0x000fe400078e00ff */
[----:B-1----:R-:W-:-:S07]  /*1790*/  IMAD.MOV.U32 R13, RZ, RZ, RZ ;  /* 0x000000ffff0d7224 */ /* 0x002fce00078e00ff */
[----:B------:R-:W-:-:S07]  /*17a0*/  LEPC R20, `(.L_x_660) ;  /* 0x000000001014794e */ /* 0x000fce0000000000 */
[----:B--2---:R-:W-:Y:S05]  /*17b0*/  CALL.ABS.NOINC R14 ;  /* 0x000000000e007343 */ /* 0x004fea0003c00000 */
.L_x_660:
[----:B------:R-:W-:Y:S01]  /*17c0*/  ULEA.HI UR4, UR36, UR36, URZ, 0x1 ;  /* 0x0000002424047291 */ /* 0x000fe2000f8f083f */
[----:B------:R-:W-:-:S03]  /*17d0*/  IMAD.U32 R3, RZ, RZ, UR46 ;  /* 0x0000002eff037e24 */ /* 0x000fc6000f8e00ff */
[----:B------:R-:W-:Y:S02]  /*17e0*/  ULOP3.LUT UR4, UR4, 0xfffffffe, URZ, 0xc0, !UPT ;  /* 0xfffffffe04047892 */ /* 0x000fe4000f8ec03f */
[----:B------:R-:W-:Y:S02]  /*17f0*/  ISETP.NE.AND P0, PT, R3, 0x3, PT ;  /* 0x000000030300780c */ /* 0x000fe40003f05270 */
[----:B------:R-:W-:-:S06]  /*1800*/  UIADD3 UR4, UR36, -UR4, URZ ;  /* 0x8000000424047290 */ /* 0x000fcc000fffe03f */
[----:B------:R-:W-:-:S05]  /*1810*/  IMAD.U32 R0, RZ, RZ, UR4 ;  /* 0x00000004ff007e24 */ /* 0x000fca000f8e00ff */
[----:B------:R-:W-:-:S04]  /*1820*/  SHF.L.U32 R0, R0, 0x1f, RZ ;  /* 0x0000001f00007819 */ /* 0x000fc800000006ff */
[----:B------:R-:W1:Y:S02]  /*1830*/  SYNCS.PHASECHK.TRANS64.TRYWAIT P1, [UR40+0x16800], R0 ;  /* 0x01680000ff0075a7 */ /* 0x000e640008020168 */
[----:B-1----:R-:W-:Y:S05]  /*1840*/  @!P1 BRA `(.L_x_661) ;  /* 0x0000010c00309947 */ /* 0x002fea0003800000 */
.L_x_808:
[----:B------:R-:W-:Y:S05]  /*1850*/  @!P0 BRA `(.L_x_662) ;  /* 0x0000000000048947 */ /* 0x000fea0003800000 */
[----:B------:R-:W-:Y:S01]  /*1860*/  BPT.TRAP 0x1 ;  /* 0x000000040000795c */ /* 0x000fe20000300000 */
.L_x_662:
[----:B-1----:R-:W-:Y:S02]  /*1870*/  IMAD.U32 R3, RZ, RZ, UR39 ;  /* 0x00000027ff037e24 */ /* 0x002fe4000f8e00ff */
[----:B------:R-:W-:-:S03]  /*1880*/  IMAD.U32 R0, RZ, RZ, UR37 ;  /* 0x00000025ff007e24 */ /* 0x000fc6000f8e00ff */
[----:B------:R-:W-:Y:S02]  /*1890*/  LEA R3, R3, UR40, 0x3 ;  /* 0x0000002803037c11 */ /* 0x000fe4000f8e18ff */
[----:B------:R-:W-:-:S04]  /*18a0*/  SHF.L.U32 R0, R0, 0x1f, RZ ;  /* 0x0000001f00007819 */ /* 0x000fc800000006ff */
[----:B------:R1:W2:Y:S01]  /*18b0*/  SYNCS.PHASECHK.TRANS64.TRYWAIT P2, [R3+URZ+0x16830], R0 ;  /* 0x01683000030075a7 */ /* 0x0002a2000804017f */
[----:B------:R-:W-:Y:S05]  /*18c0*/  @!P0 BRA `(.L_x_663) ;  /* 0x0000000000048947 */ /* 0x000fea0003800000 */
[----:B------:R-:W-:Y:S01]  /*18d0*/  BPT.TRAP 0x1 ;  /* 0x000000040000795c */ /* 0x000fe20000300000 */
.L_x_663:
[----:B------:R-:W-:Y:S01]  /*18e0*/  LOP3.LUT P1, RZ, R2, 0x7f, RZ, 0xc0, !PT ;  /* 0x0000007f02ff7812 */ /* 0x000fe2000782c0ff */
[----:B--2---:R-:W-:-:S12]  /*18f0*/  @P2 BRA `(.L_x_664) ;  /* 0x0000000000082947 */ /* 0x004fd80003800000 */
[----:B------:R-:W2:Y:S02]  /*1900*/  SYNCS.PHASECHK.TRANS64.TRYWAIT P2, [R3+URZ+0x16830], R0 ;  /* 0x01683000030075a7 */ /* 0x000ea4000804017f */
[----:B--2---:R-:W-:Y:S05]  /*1910*/  @!P2 BRA `(.L_x_665) ;  /* 0x0000010c0014a947 */ /* 0x004fea0003800000 */
.L_x_664:
[----:B------:R-:W-:Y:S05]  /*1920*/  WARPSYNC.ALL ;  /* 0x0000000000007948 */ /* 0x000fea0003800000 */
[----:B------:R-:W-:Y:S01]  /*1930*/  UIADD3 UR4, UR40, 0xe400, URZ ;  /* 0x0000e40028047890 */ /* 0x000fe2000fffe03f */
[----:B------:R-:W-:Y:S01]  /*1940*/  WARPGROUP.ARRIVE ;  /* 0x00000000000079c5 */ /* 0x000fe20000000000 */
[----:B------:R-:W-:Y:S01]  /*1950*/  ULOP3.LUT UR16, UR52, 0x10000, URZ, 0xfc, !UPT ;  /* 0x0001000034107892 */ /* 0x000fe2000f8efc3f */
[----:B------:R-:W3:Y:S01]  /*1960*/  LDC R6, c[0x0][0x2e0] ;  /* 0x0000b800ff067b82 */ /* 0x000ee20000000800 */
[----:B------:R-:W-:Y:S01]  /*1970*/  USHF.R.U32.HI UR4, URZ, 0x4, UR4 ;  /* 0x000000043f047899 */ /* 0x000fe20008011604 */
[----:B-12---:R-:W-:Y:S01]  /*1980*/  @!P1 VIADD R3, R3, 0x16840 ;  /* 0x0001684003039836 */ /* 0x006fe20000000000 */
[----:B------:R-:W-:Y:S01]  /*1990*/  UMOV UR17, 0x40000040 ;  /* 0x4000004000117882 */ /* 0x000fe20000000000 */
[----:B------:R-:W-:Y:S01]  /*19a0*/  UMOV UR19, 0x40000040 ;  /* 0x4000004000137882 */ /* 0x000fe20000000000 */
[----:B------:R-:W-:Y:S01]  /*19b0*/  ULOP3.LUT UR4, UR4, 0x3fff, URZ, 0xc0, !UPT ;  /* 0x00003fff04047892 */ /* 0x000fe2000f8ec03f */
[----:B------:R-:W-:Y:S01]  /*19c0*/  UMOV UR5, 0x40000040 ;  /* 0x4000004000057882 */ /* 0x000fe20000000000 */
[----:B------:R-:W-:-:S02]  /*19d0*/  UMOV UR7, 0x40000040 ;  /* 0x4000004000077882 */ /* 0x000fc40000000000 */
[----:B------:R-:W-:Y:S01]  /*19e0*/  ULOP3.LUT UR20, UR4, 0x10000, URZ, 0xfc, !UPT ;  /* 0x0001000004147892 */ /* 0x000fe2000f8efc3f */
[----:B------:R-:W1:Y:S01]  /*19f0*/  LDC R5, c[0x0][0x288] ;  /* 0x0000a200ff057b82 */ /* 0x000e620000000800 */
[----:B------:R-:W-:Y:S01]  /*1a00*/  UIADD3 UR4, UR16, 0x2, URZ ;  /* 0x0000000210047890 */ /* 0x000fe2000fffe03f */
[----:B------:R-:W-:Y:S01]  /*1a10*/  @!P1 PRMT R3, RZ, 0x654, R3 ;  /* 0x00000654ff039816 */ /* 0x000fe20000000003 */
[----:B------:R-:W-:Y:S02]  /*1a20*/  ULEA UR18, UR39, UR20, 0xa ;  /* 0x0000001427127291 */ /* 0x000fe4000f8e503f */
[----:B------:R-:W-:Y:S02]  /*1a30*/  UIADD3 UR8, UR16, 0x4, URZ ;  /* 0x0000000410087890 */ /* 0x000fe4000fffe03f */
[----:B------:R-:W-:Y:S02]  /*1a40*/  UIADD3 UR6, UR18, 0x2, URZ ;  /* 0x0000000212067890 */ /* 0x000fe4000fffe03f */
[----:B------:R-:W-:Y:S01]  /*1a50*/  UIADD3 UR10, UR18, 0x4, URZ ;  /* 0x00000004120a7890 */ /* 0x000fe2000fffe03f */
[----:B------:R-:W-:-:S02]  /*1a60*/  UMOV UR9, 0x40000040 ;  /* 0x4000004000097882 */ /* 0x000fc40000000000 */
[----:B------:R-:W-:Y:S01]  /*1a70*/  HGMMA.64x128x16.F32.BF16 R24, gdesc[UR16], RZ, !UPT, gsb0 ;  /* 0x01e00000101879f0 */ /* 0x000fe2000c0018ff */
[----:B------:R-:W-:Y:S01]  /*1a80*/  UMOV UR11, 0x40000040 ;  /* 0x40000040000b7882 */ /* 0x000fe20000000000 */
[----:B------:R-:W-:Y:S02]  /*1a90*/  UIADD3 UR12, UR16, 0x6, URZ ;  /* 0x00000006100c7890 */ /* 0x000fe4000fffe03f */
[----:B------:R-:W-:Y:S01]  /*1aa0*/  UIADD3 UR14, UR18, 0x6, URZ ;  /* 0x00000006120e7890 */ /* 0x000fe2000fffe03f */
[----:B------:R-:W-:Y:S01]  /*1ab0*/  UMOV UR13, 0x40000040 ;  /* 0x40000040000d7882 */ /* 0x000fe20000000000 */
[----:B------:R-:W-:Y:S01]  /*1ac0*/  UMOV UR15, 0x40000040 ;  /* 0x40000040000f7882 */ /* 0x000fe20000000000 */
[----:B------:R-:W-:Y:S02]  /*1ad0*/  WARPGROUP.DEPBAR.LE gsb0, 0x0 ;  /* 0x00008000000079c5 */ /* 0x000fe40000010000 */
[----:B------:R-:W-:-:S06]  /*1ae0*/  WARPGROUP.ARRIVE ;  /* 0x00000000000079c5 */ /* 0x000fcc0000000000 */
[----:B------:R-:W-:Y:S01]  /*1af0*/  HGMMA.64x128x16.F32.BF16 R24, gdesc[UR4], R24, gsb0 ;  /* 0x01e00000041879f0 */ /* 0x000fe20008001818 */
[----:B------:R-:W-:Y:S02]  /*1b00*/  ULDC.64 UR6, c[0x0][0x9e0] ;  /* 0x0002780000067ab9 */ /* 0x000fe40000000a00 */
[----:B------:R-:W-:-:S06]  /*1b10*/  UISETP.GE.AND UP0, UPT, UR7, 0x1, UPT ;  /* 0x000000010700788c */ /* 0x000fcc000bf06270 */
[----:B------:R-:W-:Y:S01]  /*1b20*/  PLOP3.LUT P2, PT, PT, PT, UP0, 0x40, 0x0 ;  /* 0x000000000000781c */ /* 0x000fe20003f4e808 */
[----:B------:R-:W-:Y:S02]  /*1b30*/  WARPGROUP.DEPBAR.LE gsb0, 0x0 ;  /* 0x00008000000079c5 */ /* 0x000fe40000010000 */
[----:B------:R-:W-:-:S06]  /*1b40*/  WARPGROUP.ARRIVE ;  /* 0x00000000000079c5 */ /* 0x000fcc0000000000 */
[----:B------:R-:W-:Y:S01]  /*1b50*/  HGMMA.64x128x16.F32.BF16 R24, gdesc[UR8], R24, gsb0 ;  /* 0x01e00000081879f0 */ /* 0x000fe20008001818 */
[----:B------:R-:W-:Y:S02]  /*1b60*/  ULDC.64 UR10, c[0x0][0x9d8] ;  /* 0x00027600000a7ab9 */ /* 0x000fe40000000a00 */
[----:B------:R-:W-:Y:S01]  /*1b70*/  ULOP3.LUT UR21, URZ, UR11, URZ, 0x33, !UPT ;  /* 0x0000000b3f157292 */ /* 0x000fe2000f8e333f */
[----:B------:R-:W-:Y:S02]  /*1b80*/  WARPGROUP.DEPBAR.LE gsb0, 0x0 ;  /* 0x00008000000079c5 */ /* 0x000fe40000010000 */
[----:B------:R-:W-:-:S06]  /*1b90*/  WARPGROUP.ARRIVE ;  /* 0x00000000000079c5 */ /* 0x000fcc0000000000 */
[----:B------:R-:W-:Y:S03]  /*1ba0*/  HGMMA.64x128x16.F32.BF16 R24, gdesc[UR12], R24, gsb0 ;  /* 0x01e000000c1879f0 */ /* 0x000fe60008001818 */
[----:B------:R-:W-:Y:S02]  /*1bb0*/  WARPGROUP.DEPBAR.LE gsb0, 0x0 ;  /* 0x00008000000079c5 */ /* 0x000fe40000010000 */
[----:B------:R-:W-:Y:S01]  /*1bc0*/  FMUL.FTZ R21, R25, UR10 ;  /* 0x0000000a19157c20 */ /* 0x000fe20008410000 */
[----:B------:R-:W-:Y:S01]  /*1bd0*/  FMUL.FTZ R25, R28, UR10 ;  /* 0x0000000a1c197c20 */ /* 0x000fe20008410000 */
[----:B------:R-:W-:Y:S01]  /*1be0*/  FMUL.FTZ R28, R51, UR10 ;  /* 0x0000000a331c7c20 */ /* 0x000fe20008410000 */
[----:B------:R-:W-:Y:S02]  /*1bf0*/  IMAD.MOV.U32 R51, RZ, RZ, -0x80 ;  /* 0xffffff80ff337424 */ /* 0x000fe400078e00ff */
[----:B------:R-:W-:Y:S01]  /*1c00*/  FMUL.FTZ R0, R24, UR10 ;  /* 0x0000000a18007c20 */ /* 0x000fe20008410000 */
[----:B------:R-:W-:Y:S01]  /*1c10*/  FMUL.FTZ R24, R47, UR10 ;  /* 0x0000000a2f187c20 */ /* 0x000fe20008410000 */
[----:B------:R-:W-:Y:S01]  /*1c20*/  FMUL.FTZ R47, R83, UR10 ;  /* 0x0000000a532f7c20 */ /* 0x000fe20008410000 */
[----:B------:R-:W-:-:S02]  /*1c30*/  IMAD R83, R88, R51, 0x80 ;  /* 0x0000008058537424 */ /* 0x000fc400078e0233 */
[----:B------:R-:W-:Y:S01]  /*1c40*/  FMUL.FTZ R7, R27, UR10 ;  /* 0x0000000a1b077c20 */ /* 0x000fe20008410000 */
        /* <DEDUP_REMOVED lines=28> */
[----:B---3--:R-:W-:-:S02]  /*1e10*/  IMAD R60, R6, UR47, R83 ;  /* 0x0000002f063c7c24 */ /* 0x008fc4000f8e0253 */
        /* <DEDUP_REMOVED lines=29> */
[----:B-1----:R-:W-:Y:S01]  /*1ff0*/  IADD3 R62, R60, 0x1, -R5 ;  /* 0x000000013c3e7810 */ /* 0x002fe20007ffe805 */
[----:B------:R-:W1:Y:S01]  /*2000*/  MUFU.TANH R0, R0 ;  /* 0x0000000000007308 */ /* 0x000e620000002400 */
[----:B------:R2:W-:Y:S01]  /*2010*/  @!P1 SYNCS.ARRIVE.TRANS64.RED.A1T0 RZ, [R3+URZ], RZ ;  /* 0x000000ff03ff99a7 */ /* 0x0005e2000810043f */
[C---:B------:R-:W-:Y:S01]  /*2020*/  IMAD R78, R17.reuse, -0x2, R60 ;  /* 0xfffffffe114e7824 */ /* 0x040fe200078e023c */
[----:B------:R-:W-:Y:S01]  /*2030*/  LEA R79, R88, 0xffffff80, 0x7 ;  /* 0xffffff80584f7811 */ /* 0x000fe200078e38ff */
[----:B------:R-:W-:-:S04]  /*2040*/  IMAD R62, R17, -0x2, R62 ;  /* 0xfffffffe113e7824 */ /* 0x000fc800078e023e */
[----:B------:R-:W3:Y:S01]  /*2050*/  MUFU.TANH R21, R21 ;  /* 0x0000001500157308 */ /* 0x000ee20000002400 */
[----:B--2---:R-:W-:Y:S02]  /*2060*/  VIADD R3, R18, UR42 ;  /* 0x0000002a12037c36 */ /* 0x004fe40008000000 */
[C---:B------:R-:W-:Y:S02]  /*2070*/  VIADD R87, R62.reuse, UR6 ;  /* 0x000000063e577c36 */ /* 0x040fe40008000000 */
[----:B------:R-:W-:-:S03]  /*2080*/  VIADD R82, R62, UR21 ;  /* 0x000000153e527c36 */ /* 0x000fc60008000000 */
[----:B------:R-:W2:Y:S01]  /*2090*/  MUFU.TANH R4, R4 ;  /* 0x0000000400047308 */ /* 0x000ea20000002400 */
[----:B------:R-:W-:Y:S01]  /*20a0*/  VIADDMNMX R67, R3, R87, R78, PT ;  /* 0x0000005703437246 */ /* 0x000fe2000380014e */
[----:B------:R-:W-:-:S06]  /*20b0*/  IMAD.IADD R70, R82, 0x1, R3 ;  /* 0x0000000152467824 */ /* 0x000fcc00078e0203 */
[----:B------:R-:W4:Y:S08]  /*20c0*/  MUFU.TANH R7, R7 ;  /* 0x0000000700077308 */ /* 0x000f300000002400 */
[----:B------:R-:W1:Y:S08]  /*20d0*/  MUFU.TANH R25, R25 ;  /* 0x0000001900197308 */ /* 0x000e700000002400 */
        /* <DEDUP_REMOVED lines=39> */
[----:B------:R1:W1:Y:S08]  /*2350*/  MUFU.TANH R94, R68 ;  /* 0x00000044005e7308 */ /* 0x0002700000002400 */
[----:B------:R1:W1:Y:S08]  /*2360*/  MUFU.TANH R95, R69 ;  /* 0x00000045005f7308 */ /* 0x0002700000002400 */
[----:B------:R-:W1:Y:S08]  /*2370*/  MUFU.TANH R49, R49 ;  /* 0x0000003100317308 */ /* 0x000e700000002400 */
[----:B------:R-:W1:Y:S08]  /*2380*/  MUFU.TANH R50, R50 ;  /* 0x0000003200327308 */ /* 0x000e700000002400 */
[----:B------:R1:W1:Y:S08]  /*2390*/  MUFU.TANH R96, R72 ;  /* 0x0000004800607308 */ /* 0x0002700000002400 */
[----:B------:R1:W1:Y:S08]  /*23a0*/  MUFU.TANH R97, R73 ;  /* 0x0000004900617308 */ /* 0x0002700000002400 */
[----:B------:R-:W1:Y:S08]  /*23b0*/  MUFU.TANH R52, R52 ;  /* 0x0000003400347308 */ /* 0x000e700000002400 */
[----:B------:R-:W1:Y:S08]  /*23c0*/  MUFU.TANH R54, R54 ;  /* 0x0000003600367308 */ /* 0x000e700000002400 */
[----:B------:R1:W1:Y:S08]  /*23d0*/  MUFU.TANH R98, R76 ;  /* 0x0000004c00627308 */ /* 0x0002700000002400 */
        /* <DEDUP_REMOVED lines=10> */
[----:B------:R-:W1:Y:S01]  /*2480*/  MUFU.TANH R55, R55 ;  /* 0x0000003700377308 */ /* 0x000e620000002400 */
[----:B--234-:R-:W-:Y:S05]  /*2490*/  @P2 BRA `(.L_x_666) ;  /* 0x00000000005c2947 */ /* 0x01cfea0003800000 */
[----:B------:R-:W-:Y:S01]  /*24a0*/  IMAD R60, R6, UR47, R3 ;  /* 0x0000002f063c7c24 */ /* 0x000fe2000f8e0203 */
[----:B------:R-:W-:Y:S03]  /*24b0*/  BSSY B0, `(.L_x_667) ;  /* 0x0000011000007945 */ /* 0x000fe60003800000 */
[----:B------:R-:W-:-:S05]  /*24c0*/  IMAD.IADD R60, R60, 0x1, -R5 ;  /* 0x000000013c3c7824 */ /* 0x000fca00078e0a05 */
[----:B------:R-:W-:-:S13]  /*24d0*/  ISETP.GT.AND P2, PT, R60, -0x1, PT ;  /* 0xffffffff3c00780c */ /* 0x000fda0003f44270 */
[----:B------:R-:W-:Y:S05]  /*24e0*/  @P2 BRA `(.L_x_668) ;  /* 0x0000000000202947 */ /* 0x000fea0003800000 */
[----:B------:R-:W-:Y:S01]  /*24f0*/  UISETP.NE.AND UP1, UPT, UR7, 0x1, UPT ;  /* 0x000000010700788c */ /* 0x000fe2000bf25270 */
[----:B------:R-:W-:-:S05]  /*2500*/  LOP3.LUT R60, RZ, R60, RZ, 0x33, !PT ;  /* 0x0000003cff3c7212 */ /* 0x000fca00078e33ff */
[----:B------:R-:W-:-:S05]  /*2510*/  PLOP3.LUT P2, PT, PT, PT, UP1, 0x80, 0x0 ;  /* 0x000000000000781c */ /* 0x000fca0003f4f018 */
[----:B------:R-:W-:-:S08]  /*2520*/  @UP1 ULDC.64 UR10, c[0x0][0x9e8] ;  /* 0x00027a00000a1ab9 */ /* 0x000fd00000000a00 */
[----:B------:R-:W-:-:S05]  /*2530*/  @P2 IMAD.HI.U32 R61, R60, UR10, RZ ;  /* 0x0000000a3c3d2c27 */ /* 0x000fca000f8e00ff */
[----:B------:R-:W-:-:S04]  /*2540*/  @P2 SHF.R.U32.HI R60, RZ, UR11, R61 ;  /* 0x0000000bff3c2c19 */ /* 0x000fc8000801163d */
[----:B------:R-:W-:Y:S01]  /*2550*/  LOP3.LUT R60, RZ, R60, RZ, 0x33, !PT ;  /* 0x0000003cff3c7212 */ /* 0x000fe200078e33ff */
[----:B------:R-:W-:Y:S06]  /*2560*/  BRA `(.L_x_669) ;  /* 0x0000000000147947 */ /* 0x000fec0003800000 */
.L_x_668:
[----:B------:R-:W-:-:S06]  /*2570*/  UISETP.NE.AND UP1, UPT, UR7, 0x1, UPT ;  /* 0x000000010700788c */ /* 0x000fcc000bf25270 */
[----:B------:R-:W-:-:S05]  /*2580*/  PLOP3.LUT P2, PT, PT, PT, UP1, 0x80, 0x0 ;  /* 0x000000000000781c */ /* 0x000fca0003f4f018 */
[----:B------:R-:W-:-:S08]  /*2590*/  @UP1 ULDC.64 UR10, c[0x0][0x9e8] ;  /* 0x00027a00000a1ab9 */ /* 0x000fd00000000a00 */
[----:B------:R-:W-:-:S05]  /*25a0*/  @P2 IMAD.HI.U32 R61, R60, UR10, RZ ;  /* 0x0000000a3c3d2c27 */ /* 0x000fca000f8e00ff */
[----:B------:R-:W-:-:S07]  /*25b0*/  @P2 SHF.R.U32.HI R60, RZ, UR11, R61 ;  /* 0x0000000bff3c2c19 */ /* 0x000fce000801163d */
.L_x_669:
[----:B------:R-:W-:Y:S05]  /*25c0*/  BSYNC B0 ;  /* 0x0000000000007941 */ /* 0x000fea0003800000 */
.L_x_667:
[----:B------:R-:W-:-:S04]  /*25d0*/  IMAD R60, R60, UR7, -R79 ;  /* 0x000000073c3c7c24 */ /* 0x000fc8000f8e0a4f */
[----:B------:R-:W-:-:S05]  /*25e0*/  IMAD R60, R17, -0x2, R60 ;  /* 0xfffffffe113c7824 */ /* 0x000fca00078e023c */
[----:B------:R-:W-:Y:S02]  /*25f0*/  VIMNMX R70, R70, R60, !PT ;  /* 0x0000003c46467248 */ /* 0x000fe40007fe0100 */
[----:B------:R-:W-:-:S07]  /*2600*/  VIADDMNMX R67, R60, UR7, R67, PT ;  /* 0x000000073c437c46 */ /* 0x000fce000b800143 */
.L_x_666:
[C---:B------:R-:W-:Y:S02]  /*2610*/  ISETP.GE.AND P4, PT, R83.reuse, 0x9, PT ;  /* 0x000000095300780c */ /* 0x040fe40003f86270 */
[C---:B------:R-:W-:Y:S02]  /*2620*/  ISETP.GE.AND P2, PT, R83.reuse, 0x2, PT ;  /* 0x000000025300780c */ /* 0x040fe40003f46270 */
[----:B------:R-:W-:Y:S02]  /*2630*/  ISETP.GE.AND P5, PT, R83, 0xa, PT ;  /* 0x0000000a5300780c */ /* 0x000fe40003fa6270 */
[----:B------:R-:W-:Y:S02]  /*2640*/  LOP3.LUT R19, R19, 0xfffffffd, RZ, 0xc0, !PT ;  /* 0xfffffffd13137812 */ /* 0x000fe400078ec0ff */
[----:B------:R-:W-:-:S04]  /*2650*/  ISETP.GT.AND P3, PT, R70, 0x1, !P2 ;  /* 0x000000014600780c */ /* 0x000fc80005764270 */
[----:B------:R-:W-:Y:S02]  /*2660*/  ISETP.LT.OR P3, PT, R67, 0x2, P3 ;  /* 0x000000024300780c */ /* 0x000fe40001f61670 */
[----:B------:R-:W-:Y:S02]  /*2670*/  @P4 LOP3.LUT R19, R19, 0x2, RZ, 0xfc, !PT ;  /* 0x0000000213134812 */ /* 0x000fe400078efcff */
[----:B------:R-:W-:Y:S02]  /*2680*/  FSEL R71, R21, -INF , !P3 ;  /* 0xff80000015477808 */ /* 0x000fe40005800000 */
[----:B------:R-:W-:Y:S02]  /*2690*/  LOP3.LUT R19, R19, 0xfffffffb, RZ, 0xc0, !PT ;  /* 0xfffffffb13137812 */ /* 0x000fe400078ec0ff */
[----:B------:R-:W-:Y:S02]  /*26a0*/  ISETP.GT.AND P4, PT, R70, 0x8, !P4 ;  /* 0x000000084600780c */ /* 0x000fe40006784270 */
[----:B------:R-:W-:-:S02]  /*26b0*/  @P5 LOP3.LUT R19, R19, 0x4, RZ, 0xfc, !PT ;  /* 0x0000000413135812 */ /* 0x000fc400078efcff */
[----:B------:R-:W-:Y:S02]  /*26c0*/  ISETP.GT.AND P3, PT, R70, 0x9, !P5 ;  /* 0x000000094600780c */ /* 0x000fe40006f64270 */
[----:B------:R-:W-:Y:S02]  /*26d0*/  ISETP.GE.AND P5, PT, R83, 0x11, PT ;  /* 0x000000115300780c */ /* 0x000fe40003fa6270 */
[C---:B------:R-:W-:Y:S02]  /*26e0*/  ISETP.LT.OR P4, PT, R67.reuse, 0x9, P4 ;  /* 0x000000094300780c */ /* 0x040fe40002781670 */
[----:B------:R-:W-:Y:S02]  /*26f0*/  ISETP.LT.OR P3, PT, R67, 0xa, P3 ;  /* 0x0000000a4300780c */ /* 0x000fe40001f61670 */
[----:B-1----:R-:W-:Y:S02]  /*2700*/  FSEL R73, R25, -INF , !P4 ;  /* 0xff80000019497808 */ /* 0x002fe40006000000 */
[----:B------:R-:W-:-:S02]  /*2710*/  ISETP.GE.AND P4, PT, R83, 0x12, PT ;  /* 0x000000125300780c */ /* 0x000fc40003f86270 */
[----:B------:R-:W-:Y:S02]  /*2720*/  LOP3.LUT R19, R19, 0xfffffff7, RZ, 0xc0, !PT ;  /* 0xfffffff713137812 */ /* 0x000fe400078ec0ff */
[----:B------:R-:W-:Y:S02]  /*2730*/  FSEL R76, R27, -INF , !P3 ;  /* 0xff8000001b4c7808 */ /* 0x000fe40005800000 */
[----:B------:R-:W-:Y:S02]  /*2740*/  ISETP.GT.AND P3, PT, R70, 0x10, !P5 ;  /* 0x000000104600780c */ /* 0x000fe40006f64270 */
[----:B------:R-:W-:Y:S02]  /*2750*/  @P5 LOP3.LUT R19, R19, 0x8, RZ, 0xfc, !PT ;  /* 0x0000000813135812 */ /* 0x000fe400078efcff */
[----:B------:R-:W-:Y:S02]  /*2760*/  ISETP.LT.OR P3, PT, R67, 0x11, P3 ;  /* 0x000000114300780c */ /* 0x000fe40001f61670 */
[----:B------:R-:W-:-:S02]  /*2770*/  LOP3.LUT R19, R19, 0xfdffffff, RZ, 0xc0, !PT ;  /* 0xfdffffff13137812 */ /* 0x000fc400078ec0ff */
[----:B------:R-:W-:Y:S02]  /*2780*/  FSEL R75, R29, -INF , !P3 ;  /* 0xff8000001d4b7808 */ /* 0x000fe40005800000 */
[----:B------:R-:W-:Y:S02]  /*2790*/  @P4 LOP3.LUT R19, R19, 0x2000000, RZ, 0xfc, !PT ;  /* 0x0200000013134812 */ /* 0x000fe400078efcff */
[----:B------:R-:W-:Y:S02]  /*27a0*/  ISETP.GT.AND P3, PT, R70, 0x11, !P4 ;  /* 0x000000114600780c */ /* 0x000fe40006764270 */
[----:B------:R-:W-:Y:S02]  /*27b0*/  ISETP.GE.AND P4, PT, R83, 0x19, PT ;  /* 0x000000195300780c */ /* 0x000fe40003f86270 */
[----:B------:R-:W-:Y:S02]  /*27c0*/  ISETP.LT.OR P3, PT, R67, 0x12, P3 ;  /* 0x000000124300780c */ /* 0x000fe40001f61670 */
[----:B------:R-:W-:-:S02]  /*27d0*/  LOP3.LUT R19, R19, 0xfeffffff, RZ, 0xc0, !PT ;  /* 0xfeffffff13137812 */ /* 0x000fc400078ec0ff */
[----:B------:R-:W-:Y:S02]  /*27e0*/  FSEL R74, R31, -INF , !P3 ;  /* 0xff8000001f4a7808 */ /* 0x000fe40005800000 */
[----:B------:R-:W-:-:S04]  /*27f0*/  ISETP.GT.AND P3, PT, R70, 0x18, !P4 ;  /* 0x000000184600780c */ /* 0x000fc80006764270 */
[----:B------:R-:W-:Y:S02]  /*2800*/  ISETP.LT.OR P3, PT, R67, 0x19, P3 ;  /* 0x000000194300780c */ /* 0x000fe40001f61670 */
[----:B------:R-:W-:Y:S02]  /*2810*/  @P4 LOP3.LUT R19, R19, 0x1000000, RZ, 0xfc, !PT ;  /* 0x0100000013134812 */ /* 0x000fe400078efcff */
[----:B------:R-:W-:Y:S02]  /*2820*/  ISETP.GE.AND P4, PT, R83, 0x1a, PT ;  /* 0x0000001a5300780c */ /* 0x000fe40003f86270 */
[----:B------:R-:W-:Y:S02]  /*2830*/  LOP3.LUT R19, R19, 0xff7fffff, RZ, 0xc0, !PT ;  /* 0xff7fffff13137812 */ /* 0x000fe400078ec0ff */
[----:B------:R-:W-:Y:S02]  /*2840*/  FSEL R72, R33, -INF , !P3 ;  /* 0xff80000021487808 */ /* 0x000fe40005800000 */
[----:B------:R-:W-:-:S04]  /*2850*/  ISETP.GT.AND P3, PT, R70, 0x19, !P4 ;  /* 0x000000194600780c */ /* 0x000fc80006764270 */
[----:B------:R-:W-:-:S03]  /*2860*/  ISETP.LT.OR P3, PT, R67, 0x1a, P3 ;  /* 0x0000001a4300780c */ /* 0x000fc60001f61670 */
        /* <DEDUP_REMOVED lines=110> */
[----:B------:R-:W-:Y:S02]  /*2f50*/  FSEL R39, R97, -INF , !P3 ;  /* 0xff80000061277808 */ /* 0x000fe40005800000 */
[----:B------:R-:W-:Y:S02]  /*2f60*/  LOP3.LUT R19, R19, 0xffffffef, RZ, 0xc0, !PT ;  /* 0xffffffef13137812 */ /* 0x000fe400078ec0ff */
[----:B------:R-:W-:-:S04]  /*2f70*/  ISETP.GT.AND P3, PT, R70, 0x68, !P4 ;  /* 0x000000684600780c */ /* 0x000fc80006764270 */
[----:B------:R-:W-:-:S03]  /*2f80*/  ISETP.LT.OR P3, PT, R67, 0x69, P3 ;  /* 0x000000694300780c */ /* 0x000fc60001f61670 */
[----:B------:R-:W-:Y:S02]  /*2f90*/  @P4 LOP3.LUT R19, R19, 0x10, RZ, 0xfc, !PT ;  /* 0x0000001013134812 */ /* 0x000fe400078efcff */
[----:B------:R-:W-:Y:S02]  /*2fa0*/  ISETP.GE.AND P4, PT, R83, 0x6a, PT ;  /* 0x0000006a5300780c */ /* 0x000fe40003f86270 */
[----:B------:R-:W-:Y:S02]  /*2fb0*/  FSEL R33, R98, -INF , !P3 ;  /* 0xff80000062217808 */ /* 0x000fe40005800000 */
[----:B------:R-:W-:Y:S02]  /*2fc0*/  ISETP.GT.AND P3, PT, R70, 0x69, !P4 ;  /* 0x000000694600780c */ /* 0x000fe40006764270 */
[----:B------:R-:W-:Y:S02]  /*2fd0*/  LOP3.LUT R19, R19, 0xfbffffff, RZ, 0xc0, !PT ;  /* 0xfbffffff13137812 */ /* 0x000fe400078ec0ff */
[----:B------:R-:W-:-:S04]  /*2fe0*/  ISETP.LT.OR P3, PT, R67, 0x6a, P3 ;  /* 0x0000006a4300780c */ /* 0x000fc80001f61670 */
[----:B------:R-:W-:Y:S02]  /*2ff0*/  FSEL R31, R77, -INF , !P3 ;  /* 0xff8000004d1f7808 */ /* 0x000fe40005800000 */
[----:B------:R-:W-:Y:S02]  /*3000*/  ISETP.GE.AND P3, PT, R83, 0x71, PT ;  /* 0x000000715300780c */ /* 0x000fe40003f66270 */
[----:B------:R-:W-:Y:S02]  /*3010*/  @P4 LOP3.LUT R19, R19, 0x4000000, RZ, 0xfc, !PT ;  /* 0x0400000013134812 */ /* 0x000fe400078efcff */
[----:B------:R-:W-:Y:S02]  /*3020*/  ISETP.GT.AND P4, PT, R70, 0x70, !P3 ;  /* 0x000000704600780c */ /* 0x000fe40005f84270 */
[----:B------:R-:W-:Y:S02]  /*3030*/  LOP3.LUT R19, R19, 0xfffffffe, RZ, 0xc0, !PT ;  /* 0xfffffffe13137812 */ /* 0x000fe400078ec0ff */
[----:B------:R-:W-:-:S04]  /*3040*/  ISETP.LT.OR P4, PT, R67, 0x71, P4 ;  /* 0x000000714300780c */ /* 0x000fc80002781670 */
[----:B------:R-:W-:Y:S02]  /*3050*/  FSEL R29, R80, -INF , !P4 ;  /* 0xff800000501d7808 */ /* 0x000fe40006000000 */
[----:B------:R-:W-:-:S04]  /*3060*/  ISETP.GE.AND P4, PT, R83, 0x72, PT ;  /* 0x000000725300780c */ /* 0x000fc80003f86270 */
[----:B------:R-:W-:-:S04]  /*3070*/  ISETP.GT.AND P5, PT, R70, 0x71, !P4 ;  /* 0x000000714600780c */ /* 0x000fc800067a4270 */
[----:B------:R-:W-:-:S04]  /*3080*/  ISETP.LT.OR P5, PT, R67, 0x72, P5 ;  /* 0x000000724300780c */ /* 0x000fc80002fa1670 */
[----:B------:R-:W-:Y:S02]  /*3090*/  FSEL R27, R81, -INF , !P5 ;  /* 0xff800000511b7808 */ /* 0x000fe40006800000 */
[----:B------:R-:W-:-:S04]  /*30a0*/  ISETP.GE.AND P5, PT, R83, 0x79, PT ;  /* 0x000000795300780c */ /* 0x000fc80003fa6270 */
[----:B------:R-:W-:-:S04]  /*30b0*/  ISETP.GT.AND P6, PT, R70, 0x78, !P5 ;  /* 0x000000784600780c */ /* 0x000fc80006fc4270 */
[----:B------:R-:W-:-:S04]  /*30c0*/  ISETP.LT.OR P6, PT, R67, 0x79, P6 ;  /* 0x000000794300780c */ /* 0x000fc800037c1670 */
[----:B------:R-:W-:Y:S02]  /*30d0*/  FSEL R21, R84, -INF , !P6 ;  /* 0xff80000054157808 */ /* 0x000fe40007000000 */
[----:B------:R-:W-:-:S13]  /*30e0*/  ISETP.GE.AND P6, PT, R83, 0x1, PT ;  /* 0x000000015300780c */ /* 0x000fda0003fc6270 */
[----:B------:R-:W-:Y:S02]  /*30f0*/  @P6 LOP3.LUT R19, R19, 0x1, RZ, 0xfc, !PT ;  /* 0x0000000113136812 */ /* 0x000fe400078efcff */
[----:B------:R-:W-:Y:S02]  /*3100*/  ISETP.GT.AND P6, PT, R70, RZ, !P6 ;  /* 0x000000ff4600720c */ /* 0x000fe400077c4270 */
[----:B------:R-:W-:Y:S02]  /*3110*/  LOP3.LUT R19, R19, 0xf7ffffff, RZ, 0xc0, !PT ;  /* 0xf7ffffff13137812 */ /* 0x000fe400078ec0ff */
[----:B------:R-:W-:-:S04]  /*3120*/  ISETP.LT.OR P6, PT, R67, 0x1, P6 ;  /* 0x000000014300780c */ /* 0x000fc800037c1670 */
[----:B------:R-:W-:Y:S01]  /*3130*/  FSEL R81, R0, -INF , !P6 ;  /* 0xff80000000517808 */ /* 0x000fe20007000000 */
[----:B------:R-:W-:Y:S01]  /*3140*/  VIADD R0, R3, 0x8 ;  /* 0x0000000803007836 */ /* 0x000fe20000000000 */
[----:B------:R-:W-:-:S13]  /*3150*/  ISETP.GE.AND P6, PT, R83, 0x7a, PT ;  /* 0x0000007a5300780c */ /* 0x000fda0003fc6270 */
[----:B------:R-:W-:Y:S02]  /*3160*/  @P6 LOP3.LUT R19, R19, 0x8000000, RZ, 0xfc, !PT ;  /* 0x0800000013136812 */ /* 0x000fe400078efcff */
[----:B------:R-:W-:Y:S01]  /*3170*/  ISETP.GT.AND P6, PT, R70, 0x79, !P6 ;  /* 0x000000794600780c */ /* 0x000fe200077c4270 */
[----:B------:R-:W-:-:S03]  /*3180*/  IMAD.IADD R70, R82, 0x1, R0 ;  /* 0x0000000152467824 */ /* 0x000fc600078e0200 */
[----:B------:R-:W-:Y:S02]  /*3190*/  ISETP.LT.OR P6, PT, R67, 0x7a, P6 ;  /* 0x0000007a4300780c */ /* 0x000fe400037c1670 */
[----:B------:R-:W-:Y:S02]  /*31a0*/  VIADDMNMX R67, R0, R87, R78, PT ;  /* 0x0000005700437246 */ /* 0x000fe4000380014e */
[----:B------:R-:W-:Y:S02]  /*31b0*/  FSEL R25, R85, -INF , !P6 ;  /* 0xff80000055197808 */ /* 0x000fe40007000000 */
[----:B------:R-:W-:-:S13]  /*31c0*/  PLOP3.LUT P6, PT, PT, PT, UP0, 0x40, 0x0 ;  /* 0x000000000000781c */ /* 0x000fda0003fce808 */
[----:B------:R-:W-:Y:S05]  /*31d0*/  @P6 BRA `(.L_x_670) ;  /* 0x0000000000646947 */ /* 0x000fea0003800000 */
        /* <DEDUP_REMOVED lines=9> */
[----:B------:R-:W-:Y:S01]  /*3270*/  @P6 IMAD.HI.U32 R35, R78, UR10, RZ ;  /* 0x0000000a4e236c27 */ /* 0x000fe2000f8e00ff */
[----:B------:R-:W-:-:S13]  /*3280*/  PLOP3.LUT P6, PT, PT, PT, UP1, 0x80, 0x0 ;  /* 0x000000000000781c */ /* 0x000fda0003fcf018 */
[----:B------:R-:W-:-:S04]  /*3290*/  @P6 SHF.R.U32.HI R78, RZ, UR11, R35 ;  /* 0x0000000bff4e6c19 */ /* 0x000fc80008011623 */
[----:B------:R-:W-:Y:S01]  /*32a0*/  LOP3.LUT R78, RZ, R78, RZ, 0x33, !PT ;  /* 0x0000004eff4e7212 */ /* 0x000fe200078e33ff */
[----:B------:R-:W-:Y:S06]  /*32b0*/  BRA `(.L_x_673) ;  /* 0x0000000000187947 */ /* 0x000fec0003800000 */
.L_x_672:
[----:B------:R-:W-:-:S06]  /*32c0*/  UISETP.NE.AND UP1, UPT, UR7, 0x1, UPT ;  /* 0x000000010700788c */ /* 0x000fcc000bf25270 */
[----:B------:R-:W-:-:S05]  /*32d0*/  PLOP3.LUT P6, PT, PT, PT, UP1, 0x80, 0x0 ;  /* 0x000000000000781c */ /* 0x000fca0003fcf018 */
[----:B------:R-:W-:-:S08]  /*32e0*/  @UP1 ULDC.64 UR10, c[0x0][0x9e8] ;  /* 0x00027a00000a1ab9 */ /* 0x000fd00000000a00 */
[----:B------:R-:W-:Y:S01]  /*32f0*/  @P6 IMAD.HI.U32 R35, R78, UR10, RZ ;  /* 0x0000000a4e236c27 */ /* 0x000fe2000f8e00ff */
[----:B------:R-:W-:-:S13]  /*3300*/  PLOP3.LUT P6, PT, PT, PT, UP1, 0x80, 0x0 ;  /* 0x000000000000781c */ /* 0x000fda0003fcf018 */
[----:B------:R-:W-:-:S07]  /*3310*/  @P6 SHF.R.U32.HI R78, RZ, UR11, R35 ;  /* 0x0000000bff4e6c19 */ /* 0x000fce0008011623 */
.L_x_673:
[----:B------:R-:W-:Y:S05]  /*3320*/  BSYNC B0 ;  /* 0x0000000000007941 */ /* 0x000fea0003800000 */
.L_x_671:
[----:B------:R-:W-:-:S04]  /*3330*/  IMAD R78, R78, UR7, -R79 ;  /* 0x000000074e4e7c24 */ /* 0x000fc8000f8e0a4f */
[----:B------:R-:W-:-:S05]  /*3340*/  IMAD R78, R17, -0x2, R78 ;  /* 0xfffffffe114e7824 */ /* 0x000fca00078e024e */
[----:B------:R-:W-:Y:S02]  /*3350*/  VIMNMX R70, R70, R78, !PT ;  /* 0x0000004e46467248 */ /* 0x000fe40007fe0100 */
[----:B------:R-:W-:-:S07]  /*3360*/  VIADDMNMX R67, R78, UR7, R67, PT ;  /* 0x000000074e437c46 */ /* 0x000fce000b800143 */
.L_x_670:
[----:B------:R-:W-:Y:S01]  /*3370*/  ISETP.GT.AND P2, PT, R70, 0x1, !P2 ;  /* 0x000000014600780c */ /* 0x000fe20005744270 */
[----:B------:R-:W-:Y:S01]  /*3380*/  ULDC UR22, c[0x0][0x988] ;  /* 0x0002620000167ab9 */ /* 0x000fe20000000800 */
[----:B------:R-:W-:Y:S01]  /*3390*/  LOP3.LUT P6, RZ, R19, 0x8, RZ, 0xc0, !PT ;  /* 0x0000000813ff7812 */ /* 0x000fe200078cc0ff */
[----:B------:R-:W-:Y:S01]  /*33a0*/  IMAD R6, R6, UR47, -R5 ;  /* 0x0000002f06067c24 */ /* 0x000fe2000f8e0a05 */
[----:B------:R-:W-:Y:S02]  /*33b0*/  ISETP.LT.OR P2, PT, R67, 0x2, P2 ;  /* 0x000000024300780c */ /* 0x000fe40001741670 */
[----:B------:R-:W-:Y:S02]  /*33c0*/  ISETP.GT.AND P3, PT, R70, 0x70, !P3 ;  /* 0x000000704600780c */ /* 0x000fe40005f64270 */
[----:B------:R-:W-:Y:S02]  /*33d0*/  FSEL R37, R7, -INF , !P2 ;  /* 0xff80000007257808 */ /* 0x000fe40005000000 */
[----:B------:R-:W-:-:S02]  /*33e0*/  LOP3.LUT P2, RZ, R19, 0x2, RZ, 0xc0, !PT ;  /* 0x0000000213ff7812 */ /* 0x000fc4000784c0ff */
[C---:B------:R-:W-:Y:S02]  /*33f0*/  ISETP.GT.AND P4, PT, R70.reuse, 0x71, !P4 ;  /* 0x000000714600780c */ /* 0x040fe40006784270 */
[C---:B------:R-:W-:Y:S02]  /*3400*/  ISETP.GT.AND P2, PT, R70.reuse, 0x8, !P2 ;  /* 0x000000084600780c */ /* 0x040fe40005744270 */
[C---:B------:R-:W-:Y:S02]  /*3410*/  ISETP.LT.OR P3, PT, R67.reuse, 0x71, P3 ;  /* 0x000000714300780c */ /* 0x040fe40001f61670 */
[----:B------:R-:W-:Y:S02]  /*3420*/  ISETP.LT.OR P2, PT, R67, 0x9, P2 ;  /* 0x000000094300780c */ /* 0x000fe40001741670 */
[----:B------:R-:W-:Y:S02]  /*3430*/  ISETP.GT.AND P5, PT, R70, 0x78, !P5 ;  /* 0x000000784600780c */ /* 0x000fe40006fa4270 */
[----:B------:R-:W-:-:S02]  /*3440*/  FSEL R9, R9, -INF , !P2 ;  /* 0xff80000009097808 */ /* 0x000fc40005000000 */
[----:B------:R-:W-:Y:S02]  /*3450*/  LOP3.LUT P2, RZ, R19, 0x4, RZ, 0xc0, !PT ;  /* 0x0000000413ff7812 */ /* 0x000fe4000784c0ff */
[C---:B------:R-:W-:Y:S02]  /*3460*/  ISETP.LT.OR P4, PT, R67.reuse, 0x72, P4 ;  /* 0x000000724300780c */ /* 0x040fe40002781670 */
[----:B------:R-:W-:Y:S02]  /*3470*/  ISETP.GT.AND P2, PT, R70, 0x9, !P2 ;  /* 0x000000094600780c */ /* 0x000fe40005744270 */
[----:B------:R-:W-:Y:S02]  /*3480*/  FSEL R46, R46, -INF , !P3 ;  /* 0xff8000002e2e7808 */ /* 0x000fe40005800000 */
[C---:B------:R-:W-:Y:S02]  /*3490*/  ISETP.LT.OR P2, PT, R67.reuse, 0xa, P2 ;  /* 0x0000000a4300780c */ /* 0x040fe40001741670 */
[----:B------:R-:W-:-:S02]  /*34a0*/  ISETP.LT.OR P5, PT, R67, 0x79, P5 ;  /* 0x000000794300780c */ /* 0x000fc40002fa1670 */
[----:B------:R-:W-:Y:S02]  /*34b0*/  FSEL R35, R8, -INF , !P2 ;  /* 0xff80000008237808 */ /* 0x000fe40005000000 */
[----:B------:R-:W-:Y:S02]  /*34c0*/  ISETP.GT.AND P2, PT, R70, 0x10, !P6 ;  /* 0x000000104600780c */ /* 0x000fe40007744270 */
[----:B------:R-:W-:Y:S02]  /*34d0*/  FMNMX.FTZ R8, R81, R71, !PT ;  /* 0x0000004751087209 */ /* 0x000fe40007810000 */
[----:B------:R-:W-:Y:S02]  /*34e0*/  ISETP.LT.OR P2, PT, R67, 0x11, P2 ;  /* 0x000000114300780c */ /* 0x000fe40001741670 */
[----:B------:R-:W-:Y:S02]  /*34f0*/  FMNMX.FTZ R77, R73, R8, !PT ;  /* 0x00000008494d7209 */ /* 0x000fe40007810000 */
[----:B------:R-:W-:-:S02]  /*3500*/  FSEL R7, R10, -INF , !P2 ;  /* 0xff8000000a077808 */ /* 0x000fc40005000000 */
[----:B------:R-:W-:Y:S02]  /*3510*/  LOP3.LUT P2, RZ, R19, 0x2000000, RZ, 0xc0, !PT ;  /* 0x0200000013ff7812 */ /* 0x000fe4000784c0ff */
[----:B------:R-:W-:Y:S02]  /*3520*/  FMNMX.FTZ R8, R76, R77, !PT ;  /* 0x0000004d4c087209 */ /* 0x000fe40007810000 */
[----:B------:R-:W-:Y:S02]  /*3530*/  ISETP.GT.AND P2, PT, R70, 0x11, !P2 ;  /* 0x000000114600780c */ /* 0x000fe40005744270 */
[----:B------:R-:W-:Y:S02]  /*3540*/  FMNMX.FTZ R77, R75, R8, !PT ;  /* 0x000000084b4d7209 */ /* 0x000fe40007810000 */
[----:B------:R-:W-:Y:S02]  /*3550*/  ISETP.LT.OR P2, PT, R67, 0x12, P2 ;  /* 0x000000124300780c */ /* 0x000fe40001741670 */
[----:B------:R-:W-:-:S02]  /*3560*/  FMNMX.FTZ R77, R74, R77, !PT ;  /* 0x0000004d4a4d7209 */ /* 0x000fc40007810000 */
[----:B------:R-:W-:Y:S02]  /*3570*/  FSEL R11, R11, -INF , !P2 ;  /* 0xff8000000b0b7808 */ /* 0x000fe40005000000 */
[----:B------:R-:W-:Y:S02]  /*3580*/  LOP3.LUT P2, RZ, R19, 0x1000000, RZ, 0xc0, !PT ;  /* 0x0100000013ff7812 */ /* 0x000fe4000784c0ff */
[----:B------:R-:W-:Y:S02]  /*3590*/  FMNMX.FTZ R8, R72, R77, !PT ;  /* 0x0000004d48087209 */ /* 0x000fe40007810000 */
[----:B------:R-:W-:Y:S02]  /*35a0*/  ISETP.GT.AND P2, PT, R70, 0x18, !P2 ;  /* 0x000000184600780c */ /* 0x000fe40005744270 */
[----:B------:R-:W-:Y:S02]  /*35b0*/  FMNMX.FTZ R77, R69, R8, !PT ;  /* 0x00000008454d7209 */ /* 0x000fe40007810000 */
[----:B------:R-:W-:-:S02]  /*35c0*/  ISETP.LT.OR P2, PT, R67, 0x19, P2 ;  /* 0x000000194300780c */ /* 0x000fc40001741670 */
[----:B------:R-:W-:Y:S02]  /*35d0*/  FMNMX.FTZ R77, R68, R77, !PT ;  /* 0x0000004d444d7209 */ /* 0x000fe40007810000 */
[----:B------:R-:W-:Y:S02]  /*35e0*/  FSEL R12, R12, -INF , !P2 ;  /* 0xff8000000c0c7808 */ /* 0x000fe40005000000 */
[C---:B------:R-:W-:Y:S02]  /*35f0*/  LOP3.LUT P2, RZ, R19.reuse, 0x800000, RZ, 0xc0, !PT ;  /* 0x0080000013ff7812 */ /* 0x040fe4000784c0ff */
[----:B------:R-:W-:Y:S02]  /*3600*/  LOP3.LUT P6, RZ, R19, 0x8000, RZ, 0xc0, !PT ;  /* 0x0000800013ff7812 */ /* 0x000fe400078cc0ff */
[----:B------:R-:W-:Y:S02]  /*3610*/  ISETP.GT.AND P2, PT, R70, 0x19, !P2 ;  /* 0x000000194600780c */ /* 0x000fe40005744270 */
[----:B------:R-:W-:-:S02]  /*3620*/  FMNMX.FTZ R77, R64, R77, !PT ;  /* 0x0000004d404d7209 */ /* 0x000fc40007810000 */
[----:B------:R-:W-:Y:S02]  /*3630*/  ISETP.LT.OR P2, PT, R67, 0x1a, P2 ;  /* 0x0000001a4300780c */ /* 0x000fe40001741670 */
[----:B------:R-:W-:Y:S02]  /*3640*/  FMNMX.FTZ R77, R66, R77, !PT ;  /* 0x0000004d424d7209 */ /* 0x000fe40007810000 */
[----:B------:R-:W-:Y:S02]  /*3650*/  FSEL R13, R13, -INF , !P2 ;  /* 0xff8000000d0d7808 */ /* 0x000fe40005000000 */
[----:B------:R-:W-:Y:S02]  /*3660*/  LOP3.LUT P2, RZ, R19, 0x400000, RZ, 0xc0, !PT ;  /* 0x0040000013ff7812 */ /* 0x000fe4000784c0ff */
[----:B------:R-:W-:Y:S02]  /*3670*/  FMNMX.FTZ R8, R62, R77, !PT ;  /* 0x0000004d3e087209 */ /* 0x000fe40007810000 */
[----:B------:R-:W-:-:S02]  /*3680*/  ISETP.GT.AND P2, PT, R70, 0x20, !P2 ;  /* 0x000000204600780c */ /* 0x000fc40005744270 */
[----:B------:R-:W-:Y:S02]  /*3690*/  FMNMX.FTZ R8, R65, R8, !PT ;  /* 0x0000000841087209 */ /* 0x000fe40007810000 */
[----:B------:R-:W-:Y:S02]  /*36a0*/  ISETP.LT.OR P2, PT, R67, 0x21, P2 ;  /* 0x000000214300780c */ /* 0x000fe40001741670 */
[----:B------:R-:W-:Y:S02]  /*36b0*/  FMNMX.FTZ R77, R89, R8, !PT ;  /* 0x00000008594d7209 */ /* 0x000fe40007810000 */
[----:B------:R-:W-:Y:S02]  /*36c0*/  FSEL R14, R14, -INF , !P2 ;  /* 0xff8000000e0e7808 */ /* 0x000fe40005000000 */
[----:B------:R-:W-:Y:S02]  /*36d0*/  LOP3.LUT P2, RZ, R19, 0x200000, RZ, 0xc0, !PT ;  /* 0x0020000013ff7812 */ /* 0x000fe4000784c0ff */
[----:B------:R-:W-:-:S02]  /*36e0*/  FMNMX.FTZ R8, R90, R77, !PT ;  /* 0x0000004d5a087209 */ /* 0x000fc40007810000 */
[----:B------:R-:W-:Y:S02]  /*36f0*/  ISETP.GT.AND P2, PT, R70, 0x21, !P2 ;  /* 0x000000214600780c */ /* 0x000fe40005744270 */
[----:B------:R-:W-:Y:S02]  /*3700*/  FMNMX.FTZ R8, R63, R8, !PT ;  /* 0x000000083f087209 */ /* 0x000fe40007810000 */
[----:B------:R-:W-:Y:S02]  /*3710*/  ISETP.LT.OR P2, PT, R67, 0x22, P2 ;  /* 0x000000224300780c */ /* 0x000fe40001741670 */
[----:B------:R-:W-:Y:S02]  /*3720*/  FMNMX.FTZ R77, R61, R8, !PT ;  /* 0x000000083d4d7209 */ /* 0x000fe40007810000 */
[----:B------:R-:W-:Y:S02]  /*3730*/  FSEL R15, R15, -INF , !P2 ;  /* 0xff8000000f0f7808 */ /* 0x000fe40005000000 */
[----:B------:R-:W-:-:S02]  /*3740*/  LOP3.LUT P2, RZ, R19, 0x100000, RZ, 0xc0, !PT ;  /* 0x0010000013ff7812 */ /* 0x000fc4000784c0ff */
[----:B------:R-:W-:Y:S02]  /*3750*/  FMNMX.FTZ R77, R60, R77, !PT ;  /* 0x0000004d3c4d7209 */ /* 0x000fe40007810000 */
        /* <DEDUP_REMOVED lines=19> */
[----:B------:R-:W-:Y:S02]  /*3890*/  LOP3.LUT P2, RZ, R19, 0x20000, RZ, 0xc0, !PT ;  /* 0x0002000013ff7812 */ /* 0x000fe4000784c0ff */
[----:B------:R-:W-:Y:S02]  /*38a0*/  FMNMX.FTZ R8, R33, R8, !PT ;  /* 0x0000000821087209 */ /* 0x000fe40007810000 */
        /* <DEDUP_REMOVED lines=12> */
[----:B------:R-:W-:Y:S01]  /*3970*/  ISETP.GT.AND P2, PT, R70, 0x39, !P6 ;  /* 0x000000394600780c */ /* 0x000fe20007744270 */
[----:B------:R-:W1:Y:S01]  /*3980*/  SHFL.BFLY PT, R77, R10, 0x2, 0x1f ;  /* 0x0c401f000a4d7f89 */ /* 0x000e6200000e0000 */
[----:B------:R-:W-:-:S02]  /*3990*/  LOP3.LUT P6, RZ, R19, 0x10, RZ, 0xc0, !PT ;  /* 0x0000001013ff7812 */ /* 0x000fc400078cc0ff */
[----:B------:R-:W-:Y:S02]  /*39a0*/  ISETP.LT.OR P2, PT, R67, 0x3a, P2 ;  /* 0x0000003a4300780c */ /* 0x000fe40001741670 */
[----:B------:R-:W-:Y:S02]  /*39b0*/  R2UR UR10, R6 ;  /* 0x00000000060a72ca */ /* 0x000fe400000e0000 */
[----:B------:R-:W-:Y:S02]  /*39c0*/  FSEL R32, R32, -INF , !P2 ;  /* 0xff80000020207808 */ /* 0x000fe40005000000 */
[----:B------:R-:W-:-:S04]  /*39d0*/  LOP3.LUT P2, RZ, R19, 0x4000, RZ, 0xc0, !PT ;  /* 0x0000400013ff7812 */ /* 0x000fc8000784c0ff */
[----:B------:R-:W-:-:S04]  /*39e0*/  ISETP.GT.AND P2, PT, R70, 0x40, !P2 ;  /* 0x000000404600780c */ /* 0x000fc80005744270 */
[----:B------:R-:W-:Y:S01]  /*39f0*/  ISETP.LT.OR P2, PT, R67, 0x41, P2 ;  /* 0x000000414300780c */ /* 0x000fe20001741670 */
[----:B------:R-:W-:-:S03]  /*3a00*/  UIADD3 UR10, UR42, UR10, URZ ;  /* 0x0000000a2a0a7290 */ /* 0x000fc6000fffe03f */
[----:B------:R-:W-:Y:S01]  /*3a10*/  FSEL R34, R34, -INF , !P2 ;  /* 0xff80000022227808 */ /* 0x000fe20005000000 */
[----:B------:R-:W-:Y:S01]  /*3a20*/  UIADD3 UR6, UR10, UR6, URZ ;  /* 0x000000060a067290 */ /* 0x000fe2000fffe03f */
[----:B------:R-:W-:Y:S02]  /*3a30*/  LOP3.LUT P2, RZ, R19, 0x2000, RZ, 0xc0, !PT ;  /* 0x0000200013ff7812 */ /* 0x000fe4000784c0ff */
[----:B-1----:R-:W-:Y:S02]  /*3a40*/  FMNMX.FTZ R77, R10, R77, !PT ;  /* 0x0000004d0a4d7209 */ /* 0x002fe40007810000 */
[----:B------:R-:W-:-:S03]  /*3a50*/  ISETP.GT.AND P2, PT, R70, 0x41, !P2 ;  /* 0x000000414600780c */ /* 0x000fc60005744270 */
[----:B------:R-:W1:Y:S01]  /*3a60*/  SHFL.BFLY PT, R8, R77, 0x1, 0x1f ;  /* 0x0c201f004d087f89 */ /* 0x000e6200000e0000 */
[----:B------:R-:W-:-:S04]  /*3a70*/  ISETP.LT.OR P2, PT, R67, 0x42, P2 ;  /* 0x000000424300780c */ /* 0x000fc80001741670 */
[----:B------:R-:W-:Y:S02]  /*3a80*/  FSEL R36, R36, -INF , !P2 ;  /* 0xff80000024247808 */ /* 0x000fe40005000000 */
[----:B------:R-:W-:-:S04]  /*3a90*/  LOP3.LUT P2, RZ, R19, 0x1000, RZ, 0xc0, !PT ;  /* 0x0000100013ff7812 */ /* 0x000fc8000784c0ff */
[----:B------:R-:W-:-:S04]  /*3aa0*/  ISETP.GT.AND P2, PT, R70, 0x48, !P2 ;  /* 0x000000484600780c */ /* 0x000fc80005744270 */
[----:B------:R-:W-:-:S04]  /*3ab0*/  ISETP.LT.OR P2, PT, R67, 0x49, P2 ;  /* 0x000000494300780c */ /* 0x000fc80001741670 */
[----:B------:R-:W-:Y:S02]  /*3ac0*/  FSEL R38, R38, -INF , !P2 ;  /* 0xff80000026267808 */ /* 0x000fe40005000000 */
[----:B------:R-:W-:Y:S02]  /*3ad0*/  LOP3.LUT P2, RZ, R19, 0x800, RZ, 0xc0, !PT ;  /* 0x0000080013ff7812 */ /* 0x000fe4000784c0ff */
[----:B-1----:R-:W-:Y:S02]  /*3ae0*/  FMNMX.FTZ R8, R77, R8, !PT ;  /* 0x000000084d087209 */ /* 0x002fe40007810000 */
[----:B------:R-:W-:-:S03]  /*3af0*/  ISETP.GT.AND P2, PT, R70, 0x49, !P2 ;  /* 0x000000494600780c */ /* 0x000fc60005744270 */
[----:B------:R-:W-:Y:S01]  /*3b00*/  FMUL.FTZ R78, R8, UR22 ;  /* 0x00000016084e7c20 */ /* 0x000fe20008410000 */
[----:B------:R-:W-:-:S04]  /*3b10*/  ISETP.LT.OR P2, PT, R67, 0x4a, P2 ;  /* 0x0000004a4300780c */ /* 0x000fc80001741670 */
[----:B------:R-:W-:Y:S02]  /*3b20*/  FSEL R40, R40, -INF , !P2 ;  /* 0xff80000028287808 */ /* 0x000fe40005000000 */
[----:B------:R-:W-:-:S04]  /*3b30*/  LOP3.LUT P2, RZ, R19, 0x400, RZ, 0xc0, !PT ;  /* 0x0000040013ff7812 */ /* 0x000fc8000784c0ff */
[----:B------:R-:W-:-:S04]  /*3b40*/  ISETP.GT.AND P2, PT, R70, 0x50, !P2 ;  /* 0x000000504600780c */ /* 0x000fc80005744270 */
        /* <DEDUP_REMOVED lines=22> */
[----:B------:R-:W-:Y:S02]  /*3cb0*/  ISETP.GT.AND P2, PT, R70, 0x68, !P6 ;  /* 0x000000684600780c */ /* 0x000fe40007744270 */
[----:B------:R-:W-:Y:S02]  /*3cc0*/  LOP3.LUT P6, RZ, R19, 0x1, RZ, 0xc0, !PT ;  /* 0x0000000113ff7812 */ /* 0x000fe400078cc0ff */
[----:B------:R-:W-:-:S04]  /*3cd0*/  ISETP.LT.OR P2, PT, R67, 0x69, P2 ;  /* 0x000000694300780c */ /* 0x000fc80001741670 */
[----:B------:R-:W-:Y:S02]  /*3ce0*/  FSEL R56, R56, -INF , !P2 ;  /* 0xff80000038387808 */ /* 0x000fe40005000000 */
[----:B------:R-:W-:-:S04]  /*3cf0*/  FSETP.NEU.FTZ.AND P2, PT, R8, -INF , PT ;  /* 0xff8000000800780b */ /* 0x000fc80003f5d000 */
[----:B------:R-:W-:Y:S02]  /*3d00*/  FSEL R78, R78, RZ, P2 ;  /* 0x000000ff4e4e7208 */ /* 0x000fe40001000000 */
[C---:B------:R-:W-:Y:S02]  /*3d10*/  ISETP.GT.AND P2, PT, R70.reuse, RZ, !P6 ;  /* 0x000000ff4600720c */ /* 0x040fe40007744270 */
[----:B------:R-:W-:Y:S01]  /*3d20*/  LOP3.LUT P6, RZ, R19, 0x8000000, RZ, 0xc0, !PT ;  /* 0x0800000013ff7812 */ /* 0x000fe200078cc0ff */
[--C-:B------:R-:W-:Y:S01]  /*3d30*/  FFMA.FTZ R148, R81, UR22, -R78.reuse ;  /* 0x0000001651947c23 */ /* 0x100fe2000801084e */
[----:B------:R-:W-:Y:S01]  /*3d40*/  ISETP.LT.OR P2, PT, R67, 0x1, P2 ;  /* 0x000000014300780c */ /* 0x000fe20001741670 */
[--C-:B------:R-:W-:Y:S01]  /*3d50*/  FFMA.FTZ R132, R61, UR22, -R78.reuse ;  /* 0x000000163d847c23 */ /* 0x100fe2000801084e */
[----:B------:R-:W-:Y:S01]  /*3d60*/  ISETP.GT.AND P6, PT, R70, 0x79, !P6 ;  /* 0x000000794600780c */ /* 0x000fe200077c4270 */
[--C-:B------:R-:W-:Y:S01]  /*3d70*/  FFMA.FTZ R71, R71, UR22, -R78.reuse ;  /* 0x0000001647477c23 */ /* 0x100fe2000801084e */
[----:B------:R-:W-:Y:S01]  /*3d80*/  FSEL R4, R4, -INF , !P2 ;  /* 0xff80000004047808 */ /* 0x000fe20005000000 */
[--C-:B------:R-:W-:Y:S01]  /*3d90*/  FFMA.FTZ R150, R73, UR22, -R78.reuse ;  /* 0x0000001649967c23 */ /* 0x100fe2000801084e */
[----:B------:R-:W-:Y:S01]  /*3da0*/  LOP3.LUT P2, RZ, R19, 0x4000000, RZ, 0xc0, !PT ;  /* 0x0400000013ff7812 */ /* 0x000fe2000784c0ff */
[----:B------:R-:W-:Y:S01]  /*3db0*/  MUFU.EX2 R148, R148 ;  /* 0x0000009400947308 */ /* 0x000fe20000000800 */
[----:B------:R-:W-:Y:S01]  /*3dc0*/  FMNMX.FTZ R10, R4, R37, !PT ;  /* 0x00000025040a7209 */ /* 0x000fe20007810000 */
[--C-:B------:R-:W-:Y:S01]  /*3dd0*/  FFMA.FTZ R73, R76, UR22, -R78.reuse ;  /* 0x000000164c497c23 */ /* 0x100fe2000801084e */
[----:B------:R-:W-:Y:S01]  /*3de0*/  ISETP.GT.AND P2, PT, R70, 0x69, !P2 ;  /* 0x000000694600780c */ /* 0x000fe20005744270 */
[--C-:B------:R-:W-:Y:S01]  /*3df0*/  FFMA.FTZ R120, R29, UR22, -R78.reuse ;  /* 0x000000161d787c23 */ /* 0x100fe2000801084e */
[----:B------:R-:W-:Y:S01]  /*3e00*/  FMNMX.FTZ R10, R9, R10, !PT ;  /* 0x0000000a090a7209 */ /* 0x000fe20007810000 */
[--C-:B------:R-:W-:Y:S01]  /*3e10*/  FFMA.FTZ R144, R75, UR22, -R78.reuse ;  /* 0x000000164b907c23 */ /* 0x100fe2000801084e */
[----:B------:R-:W-:Y:S01]  /*3e20*/  ISETP.LT.OR P2, PT, R67, 0x6a, P2 ;  /* 0x0000006a4300780c */ /* 0x000fe20001741670 */
[----:B------:R-:W1:Y:S01]  /*3e30*/  MUFU.EX2 R71, R71 ;  /* 0x0000004700477308 */ /* 0x000e620000000800 */
[----:B------:R-:W-:Y:S01]  /*3e40*/  FMNMX.FTZ R10, R35, R10, !PT ;  /* 0x0000000a230a7209 */ /* 0x000fe20007810000 */
[--C-:B------:R-:W-:Y:S01]  /*3e50*/  FFMA.FTZ R122, R21, UR22, -R78.reuse ;  /* 0x00000016157a7c23 */ /* 0x100fe2000801084e */
[----:B------:R-:W-:Y:S01]  /*3e60*/  FSEL R43, R43, -INF , !P2 ;  /* 0xff8000002b2b7808 */ /* 0x000fe20005000000 */
[--C-:B------:R-:W-:Y:S01]  /*3e70*/  FFMA.FTZ R75, R74, UR22, -R78.reuse ;  /* 0x000000164a4b7c23 */ /* 0x100fe2000801084e */
[----:B------:R-:W-:Y:S01]  /*3e80*/  FMNMX.FTZ R10, R7, R10, !PT ;  /* 0x0000000a070a7209 */ /* 0x000fe20007810000 */
[--C-:B------:R-:W-:Y:S01]  /*3e90*/  FFMA.FTZ R21, R25, UR22, -R78.reuse ;  /* 0x0000001619157c23 */ /* 0x100fe2000801084e */
[----:B------:R-:W-:Y:S01]  /*3ea0*/  FSEL R61, R47, -INF , !P4 ;  /* 0xff8000002f3d7808 */ /* 0x000fe20006000000 */
[--C-:B------:R-:W-:Y:S01]  /*3eb0*/  FFMA.FTZ R47, R60, UR22, -R78.reuse ;  /* 0x000000163c2f7c23 */ /* 0x100fe2000801084e */
[----:B------:R-:W-:Y:S01]  /*3ec0*/  FMNMX.FTZ R77, R11, R10, !PT ;  /* 0x0000000a0b4d7209 */ /* 0x000fe20007810000 */
[----:B------:R-:W2:Y:S01]  /*3ed0*/  MUFU.EX2 R150, R150 ;  /* 0x0000009600967308 */ /* 0x000ea20000000800 */
[----:B------:R-:W-:Y:S01]  /*3ee0*/  FSEL R60, R51, -INF , !P5 ;  /* 0xff800000333c7808 */ /* 0x000fe20006800000 */
[--C-:B------:R-:W-:Y:S01]  /*3ef0*/  FFMA.FTZ R146, R72, UR22, -R78.reuse ;  /* 0x0000001648927c23 */ /* 0x100fe2000801084e */
[----:B------:R-:W-:Y:S01]  /*3f00*/  FMNMX.FTZ R10, R12, R77, !PT ;  /* 0x0000004d0c0a7209 */ /* 0x000fe20007810000 */
[--C-:B------:R-:W-:Y:S01]  /*3f10*/  FFMA.FTZ R69, R69, UR22, -R78.reuse ;  /* 0x0000001645457c23 */ /* 0x100fe2000801084e */
[----:B------:R-:W-:Y:S01]  /*3f20*/  ISETP.LT.OR P6, PT, R67, 0x7a, P6 ;  /* 0x0000007a4300780c */ /* 0x000fe200037c1670 */
[--C-:B------:R-:W-:Y:S01]  /*3f30*/  FFMA.FTZ R140, R68, UR22, -R78.reuse ;  /* 0x00000016448c7c23 */ /* 0x100fe2000801084e */
[----:B------:R-:W-:Y:S01]  /*3f40*/  FMNMX.FTZ R77, R13, R10, !PT ;  /* 0x0000000a0d4d7209 */ /* 0x000fe20007810000 */
[----:B------:R-:W3:Y:S01]  /*3f50*/  MUFU.EX2 R73, R73 ;  /* 0x0000004900497308 */ /* 0x000ee20000000800 */
[----:B------:R-:W-:Y:S01]  /*3f60*/  FSEL R55, R55, -INF , !P6 ;  /* 0xff80000037377808 */ /* 0x000fe20007000000 */
[--C-:B------:R-:W-:Y:S01]  /*3f70*/  FFMA.FTZ R64, R64, UR22, -R78.reuse ;  /* 0x0000001640407c23 */ /* 0x100fe2000801084e */
[----:B------:R-:W-:Y:S01]  /*3f80*/  FMNMX.FTZ R10, R14, R77, !PT ;  /* 0x0000004d0e0a7209 */ /* 0x000fe20007810000 */
[--C-:B------:R-:W-:Y:S01]  /*3f90*/  FFMA.FTZ R128, R57, UR22, -R78.reuse ;  /* 0x0000001639807c23 */ /* 0x100fe2000801084e */
[--C-:B------:R-:W-:Y:S01]  /*3fa0*/  FFMA.FTZ R142, R66, UR22, -R78.reuse ;  /* 0x00000016428e7c23 */ /* 0x100fe2000801084e */
[--C-:B------:R-:W-:Y:S01]  /*3fb0*/  FFMA.FTZ R57, R44, UR22, -R78.reuse ;  /* 0x000000162c397c23 */ /* 0x100fe2000801084e */
[----:B------:R-:W-:Y:S01]  /*3fc0*/  FMNMX.FTZ R77, R15, R10, !PT ;  /* 0x0000000a0f4d7209 */ /* 0x000fe20007810000 */
[----:B------:R-:W4:Y:S01]  /*3fd0*/  MUFU.EX2 R144, R144 ;  /* 0x0000009000907308 */ /* 0x000f220000000800 */
[--C-:B------:R-:W-:Y:S01]  /*3fe0*/  FFMA.FTZ R62, R62, UR22, -R78.reuse ;  /* 0x000000163e3e7c23 */ /* 0x100fe2000801084e */
[--C-:B------:R-:W-:Y:S01]  /*3ff0*/  FFMA.FTZ R136, R65, UR22, -R78.reuse ;  /* 0x0000001641887c23 */ /* 0x100fe2000801084e */
[----:B------:R-:W-:Y:S01]  /*4000*/  FMNMX.FTZ R77, R20, R77, !PT ;  /* 0x0000004d144d7209 */ /* 0x000fe20007810000 */
[--C-:B------:R-:W-:Y:S01]  /*4010*/  FFMA.FTZ R130, R48, UR22, -R78.reuse ;  /* 0x0000001630827c23 */ /* 0x100fe2000801084e */
[--C-:B------:R-:W-:Y:S01]  /*4020*/  FFMA.FTZ R65, R89, UR22, -R78.reuse ;  /* 0x0000001659417c23 */ /* 0x100fe2000801084e */
[--C-:B------:R-:W-:Y:S01]  /*4030*/  FFMA.FTZ R138, R90, UR22, -R78.reuse ;  /* 0x000000165a8a7c23 */ /* 0x100fe2000801084e */
[----:B------:R-:W-:Y:S01]  /*4040*/  FMNMX.FTZ R77, R24, R77, !PT ;  /* 0x0000004d184d7209 */ /* 0x000fe20007810000 */
[----:B------:R-:W5:Y:S01]  /*4050*/  MUFU.EX2 R75, R75 ;  /* 0x0000004b004b7308 */ /* 0x000f620000000800 */
        /* <DEDUP_REMOVED lines=9> */
[----:B------:R-:W-:Y:S01]  /*40f0*/  FFMA.FTZ R27, R27, UR22, -R78 ;  /* 0x000000161b1b7c23 */ /* 0x000fe2000801084e */
[----:B------:R-:W-:-:S04]  /*4100*/  FMNMX.FTZ R79, R30, R79, !PT ;  /* 0x0000004f1e4f7209 */ /* 0x000fc80007810000 */
[----:B------:R-:W-:Y:S01]  /*4110*/  FMNMX.FTZ R79, R32, R79, !PT ;  /* 0x0000004f204f7209 */ /* 0x000fe20007810000 */
[----:B------:R-:W5:Y:S03]  /*4120*/  MUFU.EX2 R69, R69 ;  /* 0x0000004500457308 */ /* 0x000f660000000800 */
        /* <DEDUP_REMOVED lines=21> */
[----:B------:R-:W-:Y:S01]  /*4280*/  FMNMX.FTZ R10, R60, R51, !PT ;  /* 0x000000333c0a7209 */ /* 0x000fe20007810000 */
[--C-:B------:R-:W-:Y:S01]  /*4290*/  FFMA.FTZ R51, R53, UR22, -R78.reuse ;  /* 0x0000001635337c23 */ /* 0x100fe2000801084e */
[----:B------:R-:W-:Y:S02]  /*42a0*/  FFMA.FTZ R53, R59, UR22, -R78 ;  /* 0x000000163b357c23 */ /* 0x000fe4000801084e */
[----:B------:R-:W-:Y:S01]  /*42b0*/  FMNMX.FTZ R10, R55, R10, !PT ;  /* 0x0000000a370a7209 */ /* 0x000fe20007810000 */
[----:B------:R-:W-:Y:S04]  /*42c0*/  MUFU.EX2 R63, R63 ;  /* 0x0000003f003f7308 */ /* 0x000fe80000000800 */
[----:B------:R-:W1:Y:S04]  /*42d0*/  SHFL.BFLY PT, R67, R10, 0x2, 0x1f ;  /* 0x0c401f000a437f89 */ /* 0x000e6800000e0000 */
[----:B------:R-:W-:Y:S08]  /*42e0*/  MUFU.EX2 R132, R132 ;  /* 0x0000008400847308 */ /* 0x000ff00000000800 */
[----:B------:R-:W-:Y:S08]  /*42f0*/  MUFU.EX2 R47, R47 ;  /* 0x0000002f002f7308 */ /* 0x000ff00000000800 */
[----:B------:R-:W-:Y:S01]  /*4300*/  MUFU.EX2 R134, R134 ;  /* 0x0000008600867308 */ /* 0x000fe20000000800 */
[----:B-1----:R-:W-:-:S07]  /*4310*/  FMNMX.FTZ R67, R10, R67, !PT ;  /* 0x000000430a437209 */ /* 0x002fce0007810000 */
[----:B------:R-:W-:Y:S01]  /*4320*/  MUFU.EX2 R51, R51 ;  /* 0x0000003300337308 */ /* 0x000fe20000000800 */
[----:B------:R-:W1:Y:S07]  /*4330*/  SHFL.BFLY PT, R10, R67, 0x1, 0x1f ;  /* 0x0c201f00430a7f89 */ /* 0x000e6e00000e0000 */
[----:B------:R-:W-:Y:S08]  /*4340*/  MUFU.EX2 R128, R128 ;  /* 0x0000008000807308 */ /* 0x000ff00000000800 */
[----:B------:R-:W-:Y:S08]  /*4350*/  MUFU.EX2 R53, R53 ;  /* 0x0000003500357308 */ /* 0x000ff00000000800 */
[----:B------:R-:W-:Y:S01]  /*4360*/  MUFU.EX2 R130, R130 ;  /* 0x0000008200827308 */ /* 0x000fe20000000800 */
[----:B-1----:R-:W-:-:S04]  /*4370*/  FMNMX.FTZ R10, R67, R10, !PT ;  /* 0x0000000a430a7209 */ /* 0x002fc80007810000 */
[C---:B------:R-:W-:Y:S01]  /*4380*/  FSETP.NEU.FTZ.AND P2, PT, R10.reuse, -INF , PT ;  /* 0xff8000000a00780b */ /* 0x040fe20003f5d000 */
[----:B------:R-:W-:Y:S02]  /*4390*/  FMUL.FTZ R29, R10, UR22 ;  /* 0x000000160a1d7c20 */ /* 0x000fe40008410000 */
[----:B------:R-:W-:Y:S03]  /*43a0*/  MUFU.EX2 R57, R57 ;  /* 0x0000003900397308 */ /* 0x000fe60000000800 */
[----:B------:R-:W-:Y:S02]  /*43b0*/  FSEL R25, R29, RZ, P2 ;  /* 0x000000ff1d197208 */ /* 0x000fe40001000000 */
[----:B------:R-:W-:-:S03]  /*43c0*/  PLOP3.LUT P2, PT, PT, PT, UP0, 0x40, 0x0 ;  /* 0x000000000000781c */ /* 0x000fc60003f4e808 */
[----:B------:R-:W-:Y:S01]  /*43d0*/  FFMA.FTZ R145, R7, UR22, -R25 ;  /* 0x0000001607917c23 */ /* 0x000fe20008010819 */
[----:B------:R-:W-:Y:S01]  /*43e0*/  FADD.FTZ R7, R148, R71 ;  /* 0x0000004794077221 */ /* 0x000fe20000010000 */
[--C-:B------:R-:W-:Y:S01]  /*43f0*/  FFMA.FTZ R143, R20, UR22, -R25.reuse ;  /* 0x00000016148f7c23 */ /* 0x100fe20008010819 */
[--C-:B------:R-:W-:Y:S01]  /*4400*/  FFMA.FTZ R20, R24, UR22, -R25.reuse ;  /* 0x0000001618147c23 */ /* 0x100fe20008010819 */
[----:B------:R-:W-:Y:S01]  /*4410*/  FFMA.FTZ R24, R28, UR22, -R25 ;  /* 0x000000161c187c23 */ /* 0x000fe20008010819 */
[----:B--2---:R-:W-:Y:S01]  /*4420*/  FADD.FTZ R28, R150, R7 ;  /* 0x00000007961c7221 */ /* 0x004fe20000010000 */
[--C-:B------:R-:W-:Y:S01]  /*4430*/  FFMA.FTZ R149, R4, UR22, -R25.reuse ;  /* 0x0000001604957c23 */ /* 0x100fe20008010819 */
[--C-:B------:R-:W-:Y:S01]  /*4440*/  FFMA.FTZ R4, R37, UR22, -R25.reuse ;  /* 0x0000001625047c23 */ /* 0x100fe20008010819 */
[--C-:B------:R-:W-:Y:S01]  /*4450*/  FFMA.FTZ R151, R9, UR22, -R25.reuse ;  /* 0x0000001609977c23 */ /* 0x100fe20008010819 */
[----:B---3--:R-:W-:Y:S01]  /*4460*/  FADD.FTZ R7, R73, R28 ;  /* 0x0000001c49077221 */ /* 0x008fe20000010000 */
[--C-:B------:R-:W-:Y:S01]  /*4470*/  FFMA.FTZ R44, R35, UR22, -R25.reuse ;  /* 0x00000016232c7c23 */ /* 0x100fe20008010819 */
[----:B------:R-:W-:Y:S01]  /*4480*/  FFMA.FTZ R139, R30, UR22, -R25 ;  /* 0x000000161e8b7c23 */ /* 0x000fe20008010819 */
[----:B------:R-:W-:Y:S01]  /*4490*/  MUFU.EX2 R149, R149 ;  /* 0x0000009500957308 */ /* 0x000fe20000000800 */
[----:B----4-:R-:W-:Y:S01]  /*44a0*/  FADD.FTZ R28, R144, R7 ;  /* 0x00000007901c7221 */ /* 0x010fe20000010000 */
[--C-:B------:R-:W-:Y:S01]  /*44b0*/  FFMA.FTZ R48, R11, UR22, -R25.reuse ;  /* 0x000000160b307c23 */ /* 0x100fe20008010819 */
[--C-:B------:R-:W-:Y:S01]  /*44c0*/  FFMA.FTZ R147, R12, UR22, -R25.reuse ;  /* 0x000000160c937c23 */ /* 0x100fe20008010819 */
[--C-:B------:R-:W-:Y:S01]  /*44d0*/  FFMA.FTZ R137, R26, UR22, -R25.reuse ;  /* 0x000000161a897c23 */ /* 0x100fe20008010819 */
[----:B-----5:R-:W-:Y:S01]  /*44e0*/  FADD.FTZ R7, R75, R28 ;  /* 0x0000001c4b077221 */ /* 0x020fe20000010000 */
[--C-:B------:R-:W-:Y:S01]  /*44f0*/  FFMA.FTZ R26, R32, UR22, -R25.reuse ;  /* 0x00000016201a7c23 */ /* 0x100fe20008010819 */
[----:B------:R-:W-:Y:S01]  /*4500*/  FFMA.FTZ R12, R13, UR22, -R25 ;  /* 0x000000160d0c7c23 */ /* 0x000fe20008010819 */
[----:B------:R-:W1:Y:S01]  /*4510*/  MUFU.EX2 R4, R4 ;  /* 0x0000000400047308 */ /* 0x000e620000000800 */
[----:B------:R-:W-:Y:S01]  /*4520*/  FADD.FTZ R30, R146, R7 ;  /* 0x00000007921e7221 */ /* 0x000fe20000010000 */
[--C-:B------:R-:W-:Y:S01]  /*4530*/  FFMA.FTZ R141, R14, UR22, -R25.reuse ;  /* 0x000000160e8d7c23 */ /* 0x100fe20008010819 */
[--C-:B------:R-:W-:Y:S01]  /*4540*/  FFMA.FTZ R133, R34, UR22, -R25.reuse ;  /* 0x0000001622857c23 */ /* 0x100fe20008010819 */
[--C-:B------:R-:W-:Y:S01]  /*4550*/  FFMA.FTZ R14, R15, UR22, -R25.reuse ;  /* 0x000000160f0e7c23 */ /* 0x100fe20008010819 */
[----:B------:R-:W-:Y:S01]  /*4560*/  FADD.FTZ R7, R69, R30 ;  /* 0x0000001e45077221 */ /* 0x000fe20000010000 */
[--C-:B------:R-:W-:Y:S01]  /*4570*/  FFMA.FTZ R28, R36, UR22, -R25.reuse ;  /* 0x00000016241c7c23 */ /* 0x100fe20008010819 */
[----:B------:R-:W-:Y:S01]  /*4580*/  FFMA.FTZ R135, R38, UR22, -R25 ;  /* 0x0000001626877c23 */ /* 0x000fe20008010819 */
[----:B------:R-:W2:Y:S01]  /*4590*/  MUFU.EX2 R151, R151 ;  /* 0x0000009700977308 */ /* 0x000ea20000000800 */
[----:B------:R-:W-:Y:S01]  /*45a0*/  FADD.FTZ R30, R140, R7 ;  /* 0x000000078c1e7221 */ /* 0x000fe20000010000 */
[--C-:B------:R-:W-:Y:S01]  /*45b0*/  FFMA.FTZ R129, R42, UR22, -R25.reuse ;  /* 0x000000162a817c23 */ /* 0x100fe20008010819 */
[--C-:B------:R-:W-:Y:S01]  /*45c0*/  FFMA.FTZ R131, R49, UR22, -R25.reuse ;  /* 0x0000001631837c23 */ /* 0x100fe20008010819 */
[--C-:B------:R-:W-:Y:S01]  /*45d0*/  FFMA.FTZ R50, R50, UR22, -R25.reuse ;  /* 0x0000001632327c23 */ /* 0x100fe20008010819 */
[----:B------:R-:W-:Y:S01]  /*45e0*/  FADD.FTZ R9, R77, R30 ;  /* 0x0000001e4d097221 */ /* 0x000fe20000010000 */
[--C-:B------:R-:W-:Y:S01]  /*45f0*/  FFMA.FTZ R30, R40, UR22, -R25.reuse ;  /* 0x00000016281e7c23 */ /* 0x100fe20008010819 */
[----:B------:R-:W-:Y:S01]  /*4600*/  FFMA.FTZ R52, R52, UR22, -R25 ;  /* 0x0000001634347c23 */ /* 0x000fe20008010819 */
[----:B------:R-:W3:Y:S01]  /*4610*/  MUFU.EX2 R44, R44 ;  /* 0x0000002c002c7308 */ /* 0x000ee20000000800 */
[----:B-1----:R-:W-:Y:S01]  /*4620*/  FADD.FTZ R32, R149, R4 ;  /* 0x0000000495207221 */ /* 0x002fe20000010000 */
[----:B------:R-:W-:Y:S01]  /*4630*/  FADD.FTZ R34, R142, R9 ;  /* 0x000000098e227221 */ /* 0x000fe20000010000 */
[--C-:B------:R-:W-:Y:S01]  /*4640*/  FFMA.FTZ R54, R54, UR22, -R25.reuse ;  /* 0x0000001636367c23 */ /* 0x100fe20008010819 */
[--C-:B------:R-:W-:Y:S01]  /*4650*/  FFMA.FTZ R56, R56, UR22, -R25.reuse ;  /* 0x0000001638387c23 */ /* 0x100fe20008010819 */
[--C-:B------:R-:W-:Y:S01]  /*4660*/  FFMA.FTZ R43, R43, UR22, -R25.reuse ;  /* 0x000000162b2b7c23 */ /* 0x100fe20008010819 */
[----:B------:R-:W-:Y:S01]  /*4670*/  FADD.FTZ R9, R79, R34 ;  /* 0x000000224f097221 */ /* 0x000fe20000010000 */
[--C-:B------:R-:W-:Y:S01]  /*4680*/  FFMA.FTZ R46, R46, UR22, -R25.reuse ;  /* 0x000000162e2e7c23 */ /* 0x100fe20008010819 */
[----:B------:R-:W1:Y:S01]  /*4690*/  MUFU.EX2 R145, R145 ;  /* 0x0000009100917308 */ /* 0x000e620000000800 */
[----:B--2---:R-:W-:Y:S01]  /*46a0*/  FADD.FTZ R7, R151, R32 ;  /* 0x0000002097077221 */ /* 0x004fe20000010000 */
[--C-:B------:R-:W-:Y:S01]  /*46b0*/  FFMA.FTZ R61, R61, UR22, -R25.reuse ;  /* 0x000000163d3d7c23 */ /* 0x100fe20008010819 */
[----:B------:R-:W-:Y:S01]  /*46c0*/  FFMA.FTZ R60, R60, UR22, -R25 ;  /* 0x000000163c3c7c23 */ /* 0x000fe20008010819 */
[----:B------:R-:W-:-:S02]  /*46d0*/  F2FP.BF16.F32.PACK_AB R149, R4, R149 ;  /* 0x000000950495723e */ /* 0x000fc400000010ff */
[----:B------:R-:W-:Y:S02]  /*46e0*/  F2FP.BF16.F32.PACK_AB R148, R71, R148 ;  /* 0x000000944794723e */ /* 0x000fe400000010ff */
[----:B------:R-:W2:Y:S01]  /*46f0*/  MUFU.EX2 R48, R48 ;  /* 0x0000003000307308 */ /* 0x000ea20000000800 */
[----:B---3--:R-:W-:Y:S01]  /*4700*/  FADD.FTZ R32, R44, R7 ;  /* 0x000000072c207221 */ /* 0x008fe20000010000 */
[----:B------:R-:W-:Y:S02]  /*4710*/  F2FP.BF16.F32.PACK_AB R150, R73, R150 ;  /* 0x000000964996723e */ /* 0x000fe400000010ff */
[----:B------:R-:W-:Y:S02]  /*4720*/  F2FP.BF16.F32.PACK_AB R144, R75, R144 ;  /* 0x000000904b90723e */ /* 0x000fe400000010ff */
[----:B------:R-:W-:Y:S02]  /*4730*/  F2FP.BF16.F32.PACK_AB R146, R69, R146 ;  /* 0x000000924592723e */ /* 0x000fe400000010ff */
[----:B------:R-:W3:Y:S01]  /*4740*/  MUFU.EX2 R147, R147 ;  /* 0x0000009300937308 */ /* 0x000ee20000000800 */
[----:B-1----:R-:W-:Y:S01]  /*4750*/  FADD.FTZ R7, R145, R32 ;  /* 0x0000002091077221 */ /* 0x002fe20000010000 */
[----:B------:R-:W-:Y:S01]  /*4760*/  FADD.FTZ R32, R136, R9 ;  /* 0x0000000988207221 */ /* 0x000fe20000010000 */
[----:B------:R-:W-:-:S02]  /*4770*/  F2FP.BF16.F32.PACK_AB R140, R77, R140 ;  /* 0x0000008c4d8c723e */ /* 0x000fc400000010ff */
[----:B------:R-:W-:Y:S01]  /*4780*/  F2FP.BF16.F32.PACK_AB R142, R79, R142 ;  /* 0x0000008e4f8e723e */ /* 0x000fe200000010ff */
[----:B------:R-:W-:Y:S01]  /*4790*/  FADD.FTZ R9, R65, R32 ;  /* 0x0000002041097221 */ /* 0x000fe20000010000 */
[----:B------:R-:W-:Y:S01]  /*47a0*/  FFMA.FTZ R32, R45, UR22, -R25 ;  /* 0x000000162d207c23 */ /* 0x000fe20008010819 */
[----:B------:R-:W1:Y:S01]  /*47b0*/  MUFU.EX2 R12, R12 ;  /* 0x0000000c000c7308 */ /* 0x000e620000000800 */
[----:B--2---:R-:W-:Y:S01]  /*47c0*/  FADD.FTZ R34, R48, R7 ;  /* 0x0000000730227221 */ /* 0x004fe20000010000 */
[----:B------:R-:W-:Y:S01]  /*47d0*/  FADD.FTZ R36, R138, R9 ;  /* 0x000000098a247221 */ /* 0x000fe20000010000 */
[----:B------:R-:W-:Y:S01]  /*47e0*/  FFMA.FTZ R25, R55, UR22, -R25 ;  /* 0x0000001637197c23 */ /* 0x000fe20008010819 */
[----:B------:R-:W-:Y:S02]  /*47f0*/  F2FP.BF16.F32.PACK_AB R136, R65, R136 ;  /* 0x000000884188723e */ /* 0x000fe400000010ff */
[----:B------:R-:W-:Y:S02]  /*4800*/  F2FP.BF16.F32.PACK_AB R138, R63, R138 ;  /* 0x0000008a3f8a723e */ /* 0x000fe400000010ff */
[----:B------:R-:W2:Y:S01]  /*4810*/  MUFU.EX2 R141, R141 ;  /* 0x0000008d008d7308 */ /* 0x000ea20000000800 */
[----:B---3--:R-:W-:Y:S01]  /*4820*/  FADD.FTZ R7, R147, R34 ;  /* 0x0000002293077221 */ /* 0x008fe20000010000 */
[----:B------:R-:W-:-:S02]  /*4830*/  F2FP.BF16.F32.PACK_AB R151, R44, R151 ;  /* 0x000000972c97723e */ /* 0x000fc400000010ff */
[----:B------:R-:W-:-:S04]  /*4840*/  F2FP.BF16.F32.PACK_AB R145, R48, R145 ;  /* 0x000000913091723e */ /* 0x000fc800000010ff */
[----:B------:R-:W3:Y:S01]  /*4850*/  MUFU.EX2 R14, R14 ;  /* 0x0000000e000e7308 */ /* 0x000ee20000000800 */
[C---:B-1----:R-:W-:Y:S01]  /*4860*/  FADD.FTZ R34, R12.reuse, R7 ;  /* 0x000000070c227221 */ /* 0x042fe20000010000 */
[----:B------:R-:W-:Y:S01]  /*4870*/  FADD.FTZ R7, R63, R36 ;  /* 0x000000243f077221 */ /* 0x000fe20000010000 */
[----:B------:R-:W-:-:S03]  /*4880*/  F2FP.BF16.F32.PACK_AB R147, R12, R147 ;  /* 0x000000930c93723e */ /* 0x000fc600000010ff */
[----:B------:R-:W-:Y:S01]  /*4890*/  FADD.FTZ R36, R132, R7 ;  /* 0x0000000784247221 */ /* 0x000fe20000010000 */
[----:B------:R-:W-:Y:S01]  /*48a0*/  F2FP.BF16.F32.PACK_AB R132, R47, R132 ;  /* 0x000000842f84723e */ /* 0x000fe200000010ff */
[----:B------:R-:W1:Y:S01]  /*48b0*/  MUFU.EX2 R143, R143 ;  /* 0x0000008f008f7308 */ /* 0x000e620000000800 */
[----:B--2---:R-:W-:Y:S01]  /*48c0*/  FADD.FTZ R5, R141, R34 ;  /* 0x000000228d057221 */ /* 0x004fe20000010000 */
[----:B------:R-:W-:-:S04]  /*48d0*/  FADD.FTZ R7, R47, R36 ;  /* 0x000000242f077221 */ /* 0x000fc80000010000 */
[----:B------:R-:W-:Y:S01]  /*48e0*/  FADD.FTZ R36, R134, R7 ;  /* 0x0000000786247221 */ /* 0x000fe20000010000 */
[C---:B------:R-:W-:Y:S01]  /*48f0*/  F2FP.BF16.F32.PACK_AB R134, R51.reuse, R134 ;  /* 0x000000863386723e */ /* 0x040fe200000010ff */
[----:B------:R-:W2:Y:S01]  /*4900*/  MUFU.EX2 R20, R20 ;  /* 0x0000001400147308 */ /* 0x000ea20000000800 */
[C---:B---3--:R-:W-:Y:S01]  /*4910*/  FADD.FTZ R34, R14.reuse, R5 ;  /* 0x000000050e227221 */ /* 0x048fe20000010000 */
[----:B------:R-:W-:Y:S01]  /*4920*/  FADD.FTZ R7, R51, R36 ;  /* 0x0000002433077221 */ /* 0x000fe20000010000 */
[----:B------:R-:W-:-:S03]  /*4930*/  F2FP.BF16.F32.PACK_AB R141, R14, R141 ;  /* 0x0000008d0e8d723e */ /* 0x000fc600000010ff */
[----:B------:R-:W-:Y:S01]  /*4940*/  FADD.FTZ R36, R128, R7 ;  /* 0x0000000780247221 */ /* 0x000fe20000010000 */
[----:B------:R-:W-:Y:S01]  /*4950*/  F2FP.BF16.F32.PACK_AB R128, R53, R128 ;  /* 0x000000803580723e */ /* 0x000fe200000010ff */
[----:B------:R-:W3:Y:S01]  /*4960*/  MUFU.EX2 R137, R137 ;  /* 0x0000008900897308 */ /* 0x000ee20000000800 */
[----:B-1----:R-:W-:Y:S01]  /*4970*/  FADD.FTZ R5, R143, R34 ;  /* 0x000000228f057221 */ /* 0x002fe20000010000 */
[----:B------:R-:W-:-:S04]  /*4980*/  FADD.FTZ R7, R53, R36 ;  /* 0x0000002435077221 */ /* 0x000fc80000010000 */
[----:B------:R-:W-:Y:S01]  /*4990*/  FADD.FTZ R36, R130, R7 ;  /* 0x0000000782247221 */ /* 0x000fe20000010000 */
[C---:B------:R-:W-:Y:S01]  /*49a0*/  F2FP.BF16.F32.PACK_AB R130, R57.reuse, R130 ;  /* 0x000000823982723e */ /* 0x040fe200000010ff */
[----:B------:R-:W1:Y:S01]  /*49b0*/  MUFU.EX2 R24, R24 ;  /* 0x0000001800187308 */ /* 0x000e620000000800 */
[C---:B--2---:R-:W-:Y:S01]  /*49c0*/  FADD.FTZ R34, R20.reuse, R5 ;  /* 0x0000000514227221 */ /* 0x044fe20000010000 */
[----:B------:R-:W-:Y:S01]  /*49d0*/  FADD.FTZ R7, R57, R36 ;  /* 0x0000002439077221 */ /* 0x000fe20000010000 */
[----:B------:R-:W-:-:S05]  /*49e0*/  F2FP.BF16.F32.PACK_AB R143, R20, R143 ;  /* 0x0000008f148f723e */ /* 0x000fca00000010ff */
[----:B------:R-:W2:Y:S01]  /*49f0*/  MUFU.EX2 R139, R139 ;  /* 0x0000008b008b7308 */ /* 0x000ea20000000800 */
[----:B---3--:R-:W-:-:S07]  /*4a00*/  FADD.FTZ R5, R137, R34 ;  /* 0x0000002289057221 */ /* 0x008fce0000010000 */
[----:B------:R-:W3:Y:S01]  /*4a10*/  MUFU.EX2 R26, R26 ;  /* 0x0000001a001a7308 */ /* 0x000ee20000000800 */
[C---:B-1----:R-:W-:Y:S01]  /*4a20*/  FADD.FTZ R34, R24.reuse, R5 ;  /* 0x0000000518227221 */ /* 0x042fe20000010000 */
[----:B------:R-:W-:-:S06]  /*4a30*/  F2FP.BF16.F32.PACK_AB R137, R24, R137 ;  /* 0x000000891889723e */ /* 0x000fcc00000010ff */
[----:B------:R-:W1:Y:S01]  /*4a40*/  MUFU.EX2 R133, R133 ;  /* 0x0000008500857308 */ /* 0x000e620000000800 */
[----:B--2---:R-:W-:-:S07]  /*4a50*/  FADD.FTZ R5, R139, R34 ;  /* 0x000000228b057221 */ /* 0x004fce0000010000 */
[----:B------:R-:W2:Y:S01]  /*4a60*/  MUFU.EX2 R124, R124 ;  /* 0x0000007c007c7308 */ /* 0x000ea20000000800 */
[C---:B---3--:R-:W-:Y:S01]  /*4a70*/  FADD.FTZ R34, R26.reuse, R5 ;  /* 0x000000051a227221 */ /* 0x048fe20000010000 */
[----:B------:R-:W-:-:S06]  /*4a80*/  F2FP.BF16.F32.PACK_AB R139, R26, R139 ;  /* 0x0000008b1a8b723e */ /* 0x000fcc00000010ff */
[----:B------:R-:W3:Y:S01]  /*4a90*/  MUFU.EX2 R28, R28 ;  /* 0x0000001c001c7308 */ /* 0x000ee20000000800 */
[----:B-1----:R-:W-:-:S07]  /*4aa0*/  FADD.FTZ R5, R133, R34 ;  /* 0x0000002285057221 */ /* 0x002fce0000010000 */
[----:B------:R-:W1:Y:S01]  /*4ab0*/  MUFU.EX2 R39, R39 ;  /* 0x0000002700277308 */ /* 0x000e620000000800 */
[----:B--2---:R-:W-:-:S07]  /*4ac0*/  FADD.FTZ R36, R124, R7 ;  /* 0x000000077c247221 */ /* 0x004fce0000010000 */
[----:B------:R-:W2:Y:S01]  /*4ad0*/  MUFU.EX2 R135, R135 ;  /* 0x0000008700877308 */ /* 0x000ea20000000800 */
[C---:B---3--:R-:W-:Y:S01]  /*4ae0*/  FADD.FTZ R34, R28.reuse, R5 ;  /* 0x000000051c227221 */ /* 0x048fe20000010000 */
[----:B------:R-:W-:-:S06]  /*4af0*/  F2FP.BF16.F32.PACK_AB R133, R28, R133 ;  /* 0x000000851c85723e */ /* 0x000fcc00000010ff */
[----:B------:R-:W3:Y:S01]  /*4b00*/  MUFU.EX2 R126, R126 ;  /* 0x0000007e007e7308 */ /* 0x000ee20000000800 */
[C---:B-1----:R-:W-:Y:S01]  /*4b10*/  FADD.FTZ R7, R39.reuse, R36 ;  /* 0x0000002427077221 */ /* 0x042fe20000010000 */
[----:B------:R-:W-:-:S06]  /*4b20*/  F2FP.BF16.F32.PACK_AB R124, R39, R124 ;  /* 0x0000007c277c723e */ /* 0x000fcc00000010ff */
[----:B------:R-:W1:Y:S01]  /*4b30*/  MUFU.EX2 R30, R30 ;  /* 0x0000001e001e7308 */ /* 0x000e620000000800 */
[----:B--2---:R-:W-:-:S07]  /*4b40*/  FADD.FTZ R5, R135, R34 ;  /* 0x0000002287057221 */ /* 0x004fce0000010000 */
[----:B------:R-:W2:Y:S01]  /*4b50*/  MUFU.EX2 R31, R31 ;  /* 0x0000001f001f7308 */ /* 0x000ea20000000800 */
[----:B---3--:R-:W-:-:S07]  /*4b60*/  FADD.FTZ R36, R126, R7 ;  /* 0x000000077e247221 */ /* 0x008fce0000010000 */
[----:B------:R-:W3:Y:S01]  /*4b70*/  MUFU.EX2 R129, R129 ;  /* 0x0000008100817308 */ /* 0x000ee20000000800 */
[C---:B-1----:R-:W-:Y:S01]  /*4b80*/  FADD.FTZ R34, R30.reuse, R5 ;  /* 0x000000051e227221 */ /* 0x042fe20000010000 */
[----:B------:R-:W-:-:S06]  /*4b90*/  F2FP.BF16.F32.PACK_AB R135, R30, R135 ;  /* 0x000000871e87723e */ /* 0x000fcc00000010ff */
[----:B------:R-:W1:Y:S01]  /*4ba0*/  MUFU.EX2 R120, R120 ;  /* 0x0000007800787308 */ /* 0x000e620000000800 */
[C---:B--2---:R-:W-:Y:S01]  /*4bb0*/  FADD.FTZ R7, R31.reuse, R36 ;  /* 0x000000241f077221 */ /* 0x044fe20000010000 */
[----:B------:R-:W-:-:S06]  /*4bc0*/  F2FP.BF16.F32.PACK_AB R126, R31, R126 ;  /* 0x0000007e1f7e723e */ /* 0x000fcc00000010ff */
[----:B------:R-:W2:Y:S01]  /*4bd0*/  MUFU.EX2 R32, R32 ;  /* 0x0000002000207308 */ /* 0x000ea20000000800 */
[----:B---3--:R-:W-:-:S07]  /*4be0*/  FADD.FTZ R5, R129, R34 ;  /* 0x0000002281057221 */ /* 0x008fce0000010000 */
[----:B------:R-:W3:Y:S01]  /*4bf0*/  MUFU.EX2 R27, R27 ;  /* 0x0000001b001b7308 */ /* 0x000ee20000000800 */
[----:B-1----:R-:W-:-:S07]  /*4c00*/  FADD.FTZ R36, R120, R7 ;  /* 0x0000000778247221 */ /* 0x002fce0000010000 */
[----:B------:R-:W1:Y:S01]  /*4c10*/  MUFU.EX2 R131, R131 ;  /* 0x0000008300837308 */ /* 0x000e620000000800 */
[C---:B--2---:R-:W-:Y:S01]  /*4c20*/  FADD.FTZ R34, R32.reuse, R5 ;  /* 0x0000000520227221 */ /* 0x044fe20000010000 */
[----:B------:R-:W-:-:S06]  /*4c30*/  F2FP.BF16.F32.PACK_AB R129, R32, R129 ;  /* 0x000000812081723e */ /* 0x000fcc00000010ff */
        /* <DEDUP_REMOVED lines=21> */
[C---:B--2---:R-:W-:Y:S01]  /*4d90*/  FADD.FTZ R7, R43.reuse, R4 ;  /* 0x000000042b077221 */ /* 0x044fe20000010000 */
[----:B------:R-:W-:-:S06]  /*4da0*/  F2FP.BF16.F32.PACK_AB R127, R43, R56 ;  /* 0x000000382b7f723e */ /* 0x000fcc00000010ff */
[----:B------:R-:W2:Y:S01]  /*4db0*/  MUFU.EX2 R60, R60 ;  /* 0x0000003c003c7308 */ /* 0x000ea20000000800 */
[----:B---3--:R-:W-:-:S07]  /*4dc0*/  FADD.FTZ R4, R46, R7 ;  /* 0x000000072e047221 */ /* 0x008fce0000010000 */
[----:B------:R-:W3:Y:S01]  /*4dd0*/  MUFU.EX2 R25, R25 ;  /* 0x0000001900197308 */ /* 0x000ee20000000800 */
[C---:B-1----:R-:W-:Y:S01]  /*4de0*/  FADD.FTZ R7, R61.reuse, R4 ;  /* 0x000000043d077221 */ /* 0x042fe20000010000 */
[----:B------:R-:W-:-:S03]  /*4df0*/  F2FP.BF16.F32.PACK_AB R121, R61, R46 ;  /* 0x0000002e3d79723e */ /* 0x000fc600000010ff */
[----:B--2---:R-:W-:Y:S01]  /*4e00*/  FADD.FTZ R4, R60, R7 ;  /* 0x000000073c047221 */ /* 0x004fe20000010000 */
[----:B------:R-:W-:-:S03]  /*4e10*/  VIADD R7, R88, 0xfffffffe ;  /* 0xfffffffe58077836 */ /* 0x000fc60000000000 */
[C---:B---3--:R-:W-:Y:S01]  /*4e20*/  FADD.FTZ R4, R25.reuse, R4 ;  /* 0x0000000419047221 */ /* 0x048fe20000010000 */
[----:B------:R-:W-:Y:S01]  /*4e30*/  F2FP.BF16.F32.PACK_AB R123, R25, R60 ;  /* 0x0000003c197b723e */ /* 0x000fe200000010ff */
[----:B------:R-:W-:Y:S06]  /*4e40*/  @P2 BRA `(.L_x_674) ;  /* 0x0000000000442947 */ /* 0x000fec0003800000 */
        /* <DEDUP_REMOVED lines=10> */
.L_x_675:
[----:B------:R-:W-:-:S11]  /*4ef0*/  UISETP.NE.AND UP1, UPT, UR7, 0x1, UPT ;  /* 0x000000010700788c */ /* 0x000fd6000bf25270 */
[----:B------:R-:W-:Y:S02]  /*4f00*/  @UP1 ULDC.64 UR18, c[0x0][0x9e8] ;  /* 0x00027a0000121ab9 */ /* 0x000fe40000000a00 */
[----:B------:R-:W-:-:S04]  /*4f10*/  UIMAD.WIDE.U32 UR10, UR14, UR18, URZ ;  /* 0x000000120e0a72a5 */ /* 0x000fc8000f8e003f */
[----:B------:R-:W-:-:S12]  /*4f20*/  @UP1 USHF.R.U32.HI UR14, URZ, UR19, UR11 ;  /* 0x000000133f0e1299 */ /* 0x000fd8000801160b */
.L_x_676:
[----:B------:R-:W-:-:S04]  /*4f30*/  UIMAD UR7, UR14, UR7, UR7 ;  /* 0x000000070e0772a4 */ /* 0x000fc8000f8e0207 */
[----:B------:R-:W-:-:S04]  /*4f40*/  UISETP.LT.AND UP1, UPT, UR6, UR7, UPT ;  /* 0x000000070600728c */ /* 0x000fc8000bf21270 */
[----:B------:R-:W-:-:S12]  /*4f50*/  USEL UR6, UR6, UR7, UP1 ;  /* 0x0000000706067287 */ /* 0x000fd80008800000 */
.L_x_674:
[----:B------:R-:W-:Y:S01]  /*4f60*/  USHF.R.S32.HI UR7, URZ, 0x1f, UR6 ;  /* 0x0000001f3f077899 */ /* 0x000fe20008011406 */
[----:B------:R-:W-:Y:S02]  /*4f70*/  CS2R R118, SRZ ;  /* 0x0000000000767805 */ /* 0x000fe4000001ff00 */
[----:B------:R-:W-:Y:S02]  /*4f80*/  CS2R R116, SRZ ;  /* 0x0000000000747805 */ /* 0x000fe4000001ff00 */
[----:B------:R-:W-:Y:S01]  /*4f90*/  CS2R R114, SRZ ;  /* 0x0000000000727805 */ /* 0x000fe2000001ff00 */
[----:B------:R-:W-:Y:S01]  /*4fa0*/  ULEA.HI UR7, UR7, UR6, URZ, 0x7 ;  /* 0x0000000607077291 */ /* 0x000fe2000f8f383f */
[----:B------:R-:W-:Y:S02]  /*4fb0*/  CS2R R112, SRZ ;  /* 0x0000000000707805 */ /* 0x000fe4000001ff00 */
[----:B------:R-:W-:Y:S02]  /*4fc0*/  CS2R R110, SRZ ;  /* 0x00000000006e7805 */ /* 0x000fe4000001ff00 */
[----:B------:R-:W-:Y:S01]  /*4fd0*/  CS2R R108, SRZ ;  /* 0x00000000006c7805 */ /* 0x000fe2000001ff00 */
[----:B------:R-:W-:Y:S01]  /*4fe0*/  USHF.R.S32.HI UR7, URZ, 0x7, UR7 ;  /* 0x000000073f077899 */ /* 0x000fe20008011407 */
[----:B------:R-:W-:-:S02]  /*4ff0*/  CS2R R106, SRZ ;  /* 0x00000000006a7805 */ /* 0x000fc4000001ff00 */
[----:B------:R-:W-:Y:S02]  /*5000*/  CS2R R104, SRZ ;  /* 0x0000000000687805 */ /* 0x000fe4000001ff00 */
[----:B------:R-:W-:Y:S01]  /*5010*/  CS2R R102, SRZ ;  /* 0x0000000000667805 */ /* 0x000fe2000001ff00 */
[----:B------:R-:W-:Y:S01]  /*5020*/  UISETP.LT.AND UP1, UPT, UR45, UR7, UPT ;  /* 0x000000072d00728c */ /* 0x000fe2000bf21270 */
[----:B------:R-:W-:Y:S02]  /*5030*/  CS2R R100, SRZ ;  /* 0x0000000000647805 */ /* 0x000fe4000001ff00 */
[----:B------:R-:W-:Y:S02]  /*5040*/  CS2R R98, SRZ ;  /* 0x0000000000627805 */ /* 0x000fe4000001ff00 */
[----:B------:R-:W-:Y:S01]  /*5050*/  CS2R R96, SRZ ;  /* 0x0000000000607805 */ /* 0x000fe2000001ff00 */
[----:B------:R-:W-:Y:S01]  /*5060*/  USEL UR29, UR45, UR7, !UP1 ;  /* 0x000000072d1d7287 */ /* 0x000fe2000c800000 */
[----:B------:R-:W-:-:S02]  /*5070*/  CS2R R94, SRZ ;  /* 0x00000000005e7805 */ /* 0x000fc4000001ff00 */
[----:B------:R-:W-:Y:S02]  /*5080*/  CS2R R92, SRZ ;  /* 0x00000000005c7805 */ /* 0x000fe4000001ff00 */
[----:B------:R-:W-:Y:S02]  /*5090*/  CS2R R90, SRZ ;  /* 0x00000000005a7805 */ /* 0x000fe4000001ff00 */
[----:B------:R-:W-:Y:S02]  /*50a0*/  CS2R R88, SRZ ;  /* 0x0000000000587805 */ /* 0x000fe4000001ff00 */
[----:B------:R-:W-:-:S13]  /*50b0*/  ISETP.GE.AND P2, PT, R7, UR29, PT ;  /* 0x0000001d07007c0c */ /* 0x000fda000bf46270 */
[----:B------:R-:W-:Y:S05]  /*50c0*/  @!P2 BRA `(.L_x_677) ;  /* 0x000000340050a947 */ /* 0x000fea0003800000 */
[----:B------:R-:W-:Y:S01]  /*50d0*/  IMAD.IADD R9, R3, 0x1, R6 ;  /* 0x0000000103097824 */ /* 0x000fe200078e0206 */
[----:B------:R-:W-:Y:S01]  /*50e0*/  ULDC UR23, c[0x0][0x9e4] ;  /* 0x0002790000177ab9 */ /* 0x000fe20000000800 */
[----:B------:R-:W-:Y:S01]  /*50f0*/  IMAD.MOV.U32 R119, RZ, RZ, RZ ;  /* 0x000000ffff777224 */ /* 0x000fe200078e00ff */
[----:B------:R-:W-:Y:S01]  /*5100*/  ULDC UR25, c[0x0][0x288] ;  /* 0x0000a20000197ab9 */ /* 0x000fe20000000800 */
[----:B------:R-:W-:Y:S01]  /*5110*/  ULDC UR22, c[0x0][0x988] ;  /* 0x0002620000167ab9 */ /* 0x000fe20000000800 */
[----:B------:R-:W-:Y:S01]  /*5120*/  ULDC UR26, c[0x0][0x9d8] ;  /* 0x00027600001a7ab9 */ /* 0x000fe20000000800 */
[----:B------:R-:W-:-:S05]  /*5130*/  ULDC UR24, c[0x0][0x9e0] ;  /* 0x0002780000187ab9 */ /* 0x000fca0000000800 */
.L_x_694:
        /* <DEDUP_REMOVED lines=9> */
.L_x_679:
[----:B------:R-:W-:Y:S01]  /*51d0*/  ULEA UR6, UR28, UR40, 0x3 ;  /* 0x000000281c067291 */ /* 0x000fe2000f8e183f */
[----:B------:R-:W-:-:S05]  /*51e0*/  IMAD.U32 R11, RZ, RZ, UR27 ;  /* 0x0000001bff0b7e24 */ /* 0x000fca000f8e00ff */
[----:B------:R-:W-:-:S04]  /*51f0*/  SHF.L.U32 R11, R11, 0x1f, RZ ;  /* 0x0000001f0b0b7819 */ /* 0x000fc800000006ff */
[----:B------:R1:W2:Y:S01]  /*5200*/  SYNCS.PHASECHK.TRANS64.TRYWAIT P2, [UR6+0x16830], R11 ;  /* 0x0168300bff0075a7 */ /* 0x0002a20008040146 */
[----:B------:R-:W-:Y:S05]  /*5210*/  @!P0 BRA `(.L_x_680) ;  /* 0x0000000000048947 */ /* 0x000fea0003800000 */
[----:B------:R-:W-:Y:S01]  /*5220*/  BPT.TRAP 0x1 ;  /* 0x000000040000795c */ /* 0x000fe20000300000 */
.L_x_680:
[----:B--2---:R-:W-:Y:S05]  /*5230*/  @P2 BRA `(.L_x_678) ;  /* 0x0000000000082947 */ /* 0x004fea0003800000 */
[----:B------:R-:W2:Y:S02]  /*5240*/  SYNCS.PHASECHK.TRANS64.TRYWAIT P2, [UR6+0x16830], R11 ;  /* 0x0168300bff0075a7 */ /* 0x000ea40008040146 */
[----:B--2---:R-:W-:Y:S05]  /*5250*/  @!P2 BRA `(.L_x_681) ;  /* 0x000000d000d8a947 */ /* 0x004fea0003800000 */
.L_x_678:
[----:B-12---:R-:W-:Y:S01]  /*5260*/  VIADD R11, R16, 0x8 ;  /* 0x00000008100b7836 */ /* 0x006fe20000000000 */
[----:B------:R-:W-:Y:S01]  /*5270*/  ULEA UR18, UR28, UR20, 0xa ;  /* 0x000000141c127291 */ /* 0x000fe2000f8e503f */
[----:B------:R-:W-:Y:S01]  /*5280*/  UMOV UR19, 0x40000040 ;  /* 0x4000004000137882 */ /* 0x000fe20000000000 */
[----:B------:R-:W-:Y:S02]  /*5290*/  UMOV UR7, 0x40000040 ;  /* 0x4000004000077882 */ /* 0x000fe40000000000 */
[----:B------:R1:W-:Y:S01]  /*52a0*/  BAR.SYNC.DEFER_BLOCKING R11, 0x100 ;  /* 0x0004000b0000751d */ /* 0x0003e20000010000 */
[----:B------:R-:W-:Y:S02]  /*52b0*/  UIADD3 UR6, UR18, 0x2, URZ ;  /* 0x0000000212067890 */ /* 0x000fe4000fffe03f */
[----:B------:R-:W-:Y:S02]  /*52c0*/  UIADD3 UR10, UR18, 0x4, URZ ;  /* 0x00000004120a7890 */ /* 0x000fe4000fffe03f */
[----:B------:R-:W-:Y:S01]  /*52d0*/  UIADD3 UR14, UR18, 0x6, URZ ;  /* 0x00000006120e7890 */ /* 0x000fe2000fffe03f */
[----:B------:R-:W-:Y:S01]  /*52e0*/  UMOV UR11, 0x40000040 ;  /* 0x40000040000b7882 */ /* 0x000fe20000000000 */
[----:B------:R-:W-:Y:S01]  /*52f0*/  UMOV UR15, 0x40000040 ;  /* 0x40000040000f7882 */ /* 0x000fe20000000000 */
[----:B------:R-:W-:-:S06]  /*5300*/  WARPGROUP.ARRIVE ;  /* 0x00000000000079c5 */ /* 0x000fcc0000000000 */
[----:B------:R-:W-:Y:S03]  /*5310*/  HGMMA.64x128x16.F32.BF16 R24, gdesc[UR16], RZ, !UPT, gsb0 ;  /* 0x01e00000101879f0 */ /* 0x000fe6000c0018ff */
[----:B------:R-:W-:Y:S02]  /*5320*/  WARPGROUP.DEPBAR.LE gsb0, 0x0 ;  /* 0x00008000000079c5 */ /* 0x000fe40000010000 */
[----:B------:R-:W-:-:S07]  /*5330*/  WARPGROUP.ARRIVE ;  /* 0x00000000000079c5 */ /* 0x000fce0000000000 */
[----:B------:R-:W-:Y:S03]  /*5340*/  HGMMA.64x128x16.F32.BF16 R24, gdesc[UR4], R24, gsb0 ;  /* 0x01e00000041879f0 */ /* 0x000fe60008001818 */
[----:B------:R-:W-:Y:S02]  /*5350*/  WARPGROUP.DEPBAR.LE gsb0, 0x0 ;  /* 0x00008000000079c5 */ /* 0x000fe40000010000 */
[----:B------:R-:W-:-:S07]  /*5360*/  WARPGROUP.ARRIVE ;  /* 0x00000000000079c5 */ /* 0x000fce0000000000 */
[----:B------:R-:W-:Y:S03]  /*5370*/  HGMMA.64x128x16.F32.BF16 R24, gdesc[UR8], R24, gsb0 ;  /* 0x01e00000081879f0 */ /* 0x000fe60008001818 */
[----:B------:R-:W-:Y:S02]  /*5380*/  WARPGROUP.DEPBAR.LE gsb0, 0x0 ;  /* 0x00008000000079c5 */ /* 0x000fe40000010000 */
[----:B------:R-:W-:-:S07]  /*5390*/  WARPGROUP.ARRIVE ;  /* 0x00000000000079c5 */ /* 0x000fce0000000000 */
[----:B------:R-:W-:Y:S03]  /*53a0*/  HGMMA.64x128x16.F32.BF16 R24, gdesc[UR12], R24, gsb0 ;  /* 0x01e000000c1879f0 */ /* 0x000fe60008001818 */
[----:B------:R-:W-:Y:S02]  /*53b0*/  WARPGROUP.DEPBAR.LE gsb0, 0x0 ;  /* 0x00008000000079c5 */ /* 0x000fe40000010000 */
[----:B-1----:R-:W-:Y:S05]  /*53c0*/  @P3 BRA `(.L_x_682) ;  /* 0x00000000002c3947 */ /* 0x002fea0003800000 */
[----:B------:R-:W-:Y:S05]  /*53d0*/  @!P0 BRA `(.L_x_683) ;  /* 0x0000000000048947 */ /* 0x000fea0003800000 */
[----:B------:R-:W-:Y:S01]  /*53e0*/  BPT.TRAP 0x1 ;  /* 0x000000040000795c */ /* 0x000fe20000300000 */
.L_x_683:
[----:B------:R-:W-:Y:S01]  /*53f0*/  ULEA UR6, UR39, UR40, 0x3 ;  /* 0x0000002827067291 */ /* 0x000fe2000f8e183f */
[----:B------:R-:W-:-:S05]  /*5400*/  IMAD.U32 R11, RZ, RZ, UR37 ;  /* 0x00000025ff0b7e24 */ /* 0x000fca000f8e00ff */
[----:B------:R-:W-:-:S04]  /*5410*/  SHF.L.U32 R11, R11, 0x1f, RZ ;  /* 0x0000001f0b0b7819 */ /* 0x000fc800000006ff */
[----:B------:R1:W2:Y:S01]  /*5420*/  SYNCS.PHASECHK.TRANS64.TRYWAIT P2, [UR6+0x16850], R11 ;  /* 0x0168500bff0075a7 */ /* 0x0002a20008040146 */
[----:B------:R-:W-:Y:S05]  /*5430*/  @!P0 BRA `(.L_x_684) ;  /* 0x0000000000048947 */ /* 0x000fea0003800000 */
[----:B------:R-:W-:Y:S01]  /*5440*/  BPT.TRAP 0x1 ;  /* 0x000000040000795c */ /* 0x000fe20000300000 */
.L_x_684:
[----:B--2---:R-:W-:Y:S05]  /*5450*/  @P2 BRA `(.L_x_682) ;  /* 0x0000000000082947 */ /* 0x004fea0003800000 */
[----:B------:R-:W2:Y:S02]  /*5460*/  SYNCS.PHASECHK.TRANS64.TRYWAIT P2, [UR6+0x16850], R11 ;  /* 0x0168500bff0075a7 */ /* 0x000ea40008040146 */
[----:B--2---:R-:W-:Y:S05]  /*5470*/  @!P2 BRA `(.L_x_685) ;  /* 0x000000d00068a947 */ /* 0x004fea0003800000 */
.L_x_682:
[----:B------:R-:W-:Y:S01]  /*5480*/  UIADD3 UR6, UR40, 0x400, URZ ;  /* 0x0000040028067890 */ /* 0x000fe2000fffe03f */
[----:B------:R-:W-:Y:S01]  /*5490*/  WARPGROUP.ARRIVE ;  /* 0x00000000000079c5 */ /* 0x000fe20000000000 */
[----:B------:R-:W-:Y:S01]  /*54a0*/  UMOV UR7, 0x40000040 ;  /* 0x4000004000077882 */ /* 0x000fe20000000000 */
[----:B------:R-:W-:Y:S01]  /*54b0*/  FMUL.FTZ R13, R26, UR26 ;  /* 0x0000001a1a0d7c20 */ /* 0x000fe20008410000 */
[----:B------:R-:W-:Y:S01]  /*54c0*/  USHF.R.U32.HI UR6, URZ, 0x4, UR6 ;  /* 0x000000043f067899 */ /* 0x000fe20008011606 */
[----:B------:R-:W-:Y:S01]  /*54d0*/  FMUL.FTZ R26, R33, UR26 ;  /* 0x0000001a211a7c20 */ /* 0x000fe20008410000 */
[----:B------:R-:W-:Y:S01]  /*54e0*/  FMUL.FTZ R33, R42, UR26 ;  /* 0x0000001a2a217c20 */ /* 0x000fe20008410000 */
[----:B------:R-:W-:Y:S01]  /*54f0*/  FMUL.FTZ R42, R51, UR26 ;  /* 0x0000001a332a7c20 */ /* 0x000fe20008410000 */
[----:B------:R-:W-:Y:S01]  /*5500*/  ULOP3.LUT UR6, UR6, 0x3fff, URZ, 0xc0, !UPT ;  /* 0x00003fff06067892 */ /* 0x000fe2000f8ec03f */
[----:B------:R-:W-:Y:S01]  /*5510*/  FMUL.FTZ R51, R52, UR26 ;  /* 0x0000001a34337c20 */ /* 0x000fe20008410000 */
[----:B------:R-:W-:Y:S01]  /*5520*/  FMUL.FTZ R52, R62, UR26 ;  /* 0x0000001a3e347c20 */ /* 0x000fe20008410000 */
[----:B------:R-:W-:Y:S01]  /*5530*/  FMUL.FTZ R62, R78, UR26 ;  /* 0x0000001a4e3e7c20 */ /* 0x000fe20008410000 */
[----:B------:R-:W-:Y:S01]  /*5540*/  ULEA UR10, UR39, UR6, 0xa ;  /* 0x00000006270a7291 */ /* 0x000fe2000f8e503f */
[----:B------:R-:W3:Y:S01]  /*5550*/  LDC R78, c[0x0][0x2e0] ;  /* 0x0000b800ff4e7b82 */ /* 0x000ee20000000800 */
[----:B--2---:R-:W-:Y:S01]  /*5560*/  FMUL.FTZ R12, R25, UR26 ;  /* 0x0000001a190c7c20 */ /* 0x004fe20008410000 */
[----:B------:R-:W-:Y:S01]  /*5570*/  FMUL.FTZ R25, R32, UR26 ;  /* 0x0000001a20197c20 */ /* 0x000fe20008410000 */
[----:B------:R-:W-:Y:S01]  /*5580*/  FMUL.FTZ R32, R37, UR26 ;  /* 0x0000001a25207c20 */ /* 0x000fe20008410000 */
[----:B------:R-:W-:Y:S01]  /*5590*/  FMUL.FTZ R37, R46, UR26 ;  /* 0x0000001a2e257c20 */ /* 0x000fe20008410000 */
[----:B------:R-:W-:Y:S01]  /*55a0*/  FMUL.FTZ R46, R49, UR26 ;  /* 0x0000001a312e7c20 */ /* 0x000fe20008410000 */
[----:B------:R-:W-:Y:S01]  /*55b0*/  UMOV UR6, UR10 ;  /* 0x0000000a00067c82 */ /* 0x000fe20008000000 */
[----:B------:R-:W-:Y:S01]  /*55c0*/  FMUL.FTZ R49, R59, UR26 ;  /* 0x0000001a3b317c20 */ /* 0x000fe20008410000 */
[----:B------:R-:W-:Y:S01]  /*55d0*/  HGMMA.64x64x16.F32.BF16 R88, R148, gdesc[UR4].tnspB, R88, gsb0 ;  /* 0x40e0000494587df0 */ /* 0x000fe20008001858 */
[----:B------:R-:W-:Y:S01]  /*55e0*/  UIADD3 UR6, UR10, 0x80, URZ ;  /* 0x000000800a067890 */ /* 0x000fe2000fffe03f */
[----:B------:R-:W-:Y:S01]  /*55f0*/  FMUL.FTZ R59, R71, UR26 ;  /* 0x0000001a473b7c20 */ /* 0x000fe20008410000 */
[----:B------:R-:W-:Y:S01]  /*5600*/  UMOV UR7, 0x40000040 ;  /* 0x4000004000077882 */ /* 0x000fe20000000000 */
[----:B------:R-:W-:Y:S01]  /*5610*/  FMUL.FTZ R71, R72, UR26 ;  /* 0x0000001a48477c20 */ /* 0x000fe20008410000 */
[----:B------:R-:W-:Y:S01]  /*5620*/  FMUL.FTZ R14, R27, UR26 ;  /* 0x0000001a1b0e7c20 */ /* 0x000fe20008410000 */
[----:B------:R-:W-:Y:S01]  /*5630*/  FMUL.FTZ R72, R77, UR26 ;  /* 0x0000001a4d487c20 */ /* 0x000fe20008410000 */
[----:B------:R-:W-:Y:S01]  /*5640*/  FMUL.FTZ R27, R34, UR26 ;  /* 0x0000001a221b7c20 */ /* 0x000fe20008410000 */
[----:B------:R-:W-:-:S02]  /*5650*/  IMAD.SHL.U32 R77, R7, 0x80, RZ ;  /* 0x00000080074d7824 */ /* 0x000fc400078e00ff */
[----:B------:R-:W-:Y:S01]  /*5660*/  FMUL.FTZ R34, R43, UR26 ;  /* 0x0000001a2b227c20 */ /* 0x000fe20008410000 */
[----:B------:R-:W-:Y:S01]  /*5670*/  FMUL.FTZ R15, R28, UR26 ;  /* 0x0000001a1c0f7c20 */ /* 0x000fe20008410000 */
[----:B------:R-:W-:Y:S01]  /*5680*/  FMUL.FTZ R43, R54, UR26 ;  /* 0x0000001a362b7c20 */ /* 0x000fe20008410000 */
[----:B-1----:R-:W-:Y:S01]  /*5690*/  FMUL.FTZ R11, R24, UR26 ;  /* 0x0000001a180b7c20 */ /* 0x002fe20008410000 */
        /* <DEDUP_REMOVED lines=9> */
[----:B------:R-:W-:Y:S01]  /*5730*/  IADD3 R67, -R77, 0x1, RZ ;  /* 0x000000014d437810 */ /* 0x000fe20007ffe1ff */
[----:B------:R-:W-:Y:S01]  /*5740*/  FMUL.FTZ R20, R29, UR26 ;  /* 0x0000001a1d147c20 */ /* 0x000fe20008410000 */
[----:B------:R-:W-:Y:S01]  /*5750*/  FMUL.FTZ R30, R39, UR26 ;  /* 0x0000001a271e7c20 */ /* 0x000fe20008410000 */
[----:B------:R-:W-:Y:S01]  /*5760*/  FMUL.FTZ R36, R41, UR26 ;  /* 0x0000001a29247c20 */ /* 0x000fe20008410000 */
[----:B------:R-:W-:Y:S01]  /*5770*/  FMUL.FTZ R47, R48, UR26 ;  /* 0x0000001a302f7c20 */ /* 0x000fe20008410000 */
[----:B------:R-:W-:Y:S01]  /*5780*/  FMUL.FTZ R29, R38, UR26 ;  /* 0x0000001a261d7c20 */ /* 0x000fe20008410000 */
[----:B------:R-:W-:Y:S01]  /*5790*/  FMUL.FTZ R41, R50, UR26 ;  /* 0x0000001a32297c20 */ /* 0x000fe20008410000 */
[----:B------:R-:W-:Y:S01]  /*57a0*/  FMUL.FTZ R48, R58, UR26 ;  /* 0x0000001a3a307c20 */ /* 0x000fe20008410000 */
[----:B------:R-:W-:-:S02]  /*57b0*/  IMAD.U32 R39, RZ, RZ, UR28 ;  /* 0x0000001cff277e24 */ /* 0x000fc4000f8e00ff */
[----:B------:R-:W-:Y:S01]  /*57c0*/  FMUL.FTZ R50, R53, UR26 ;  /* 0x0000001a35327c20 */ /* 0x000fe20008410000 */
[----:B------:R-:W-:Y:S01]  /*57d0*/  FMUL.FTZ R58, R70, UR26 ;  /* 0x0000001a463a7c20 */ /* 0x000fe20008410000 */
[----:B------:R-:W-:Y:S02]  /*57e0*/  VIADD R38, R16, 0x9 ;  /* 0x0000000910267836 */ /* 0x000fe40000000000 */
[----:B------:R-:W-:Y:S01]  /*57f0*/  FMUL.FTZ R53, R63, UR26 ;  /* 0x0000001a3f357c20 */ /* 0x000fe20008410000 */
[----:B------:R-:W-:Y:S01]  /*5800*/  FMUL.FTZ R70, R73, UR26 ;  /* 0x0000001a49467c20 */ /* 0x000fe20008410000 */
[----:B------:R-:W-:Y:S01]  /*5810*/  ISETP.GE.U32.AND P2, PT, R2, 0x180, PT ;  /* 0x000001800200780c */ /* 0x000fe20003f46070 */
[----:B------:R-:W-:Y:S01]  /*5820*/  FMUL.FTZ R73, R76, UR26 ;  /* 0x0000001a4c497c20 */ /* 0x000fe20008410000 */
[----:B------:R-:W-:Y:S01]  /*5830*/  FMUL.FTZ R63, R79, UR26 ;  /* 0x0000001a4f3f7c20 */ /* 0x000fe20008410000 */
[----:B---3--:R-:W-:Y:S02]  /*5840*/  IMAD R78, R78, UR47, R67 ;  /* 0x0000002f4e4e7c24 */ /* 0x008fe4000f8e0243 */
[----:B------:R-:W-:Y:S01]  /*5850*/  FMUL.FTZ R45, R45, UR26 ;  /* 0x0000001a2d2d7c20 */ /* 0x000fe20008410000 */
[----:B------:R-:W-:Y:S01]  /*5860*/  FMUL.FTZ R57, R57, UR26 ;  /* 0x0000001a39397c20 */ /* 0x000fe20008410000 */
[----:B------:R-:W-:Y:S01]  /*5870*/  FMUL.FTZ R68, R68, UR26 ;  /* 0x0000001a44447c20 */ /* 0x000fe20008410000 */
[----:B------:R-:W-:Y:S01]  /*5880*/  FMUL.FTZ R69, R69, UR26 ;  /* 0x0000001a45457c20 */ /* 0x000fe20008410000 */
[----:B------:R-:W-:Y:S01]  /*5890*/  FMUL.FTZ R76, R81, UR26 ;  /* 0x0000001a514c7c20 */ /* 0x000fe20008410000 */
[----:B------:R-:W-:Y:S01]  /*58a0*/  FMUL.FTZ R79, R85, UR26 ;  /* 0x0000001a554f7c20 */ /* 0x000fe20008410000 */
[----:B------:R-:W-:Y:S01]  /*58b0*/  FMUL.FTZ R67, R87, UR26 ;  /* 0x0000001a57437c20 */ /* 0x000fe20008410000 */
[----:B------:R-:W-:Y:S01]  /*58c0*/  @!P1 LEA R39, R39, UR40, 0x3 ;  /* 0x0000002827279c11 */ /* 0x000fe2000f8e18ff */
[----:B------:R-:W1:Y:S01]  /*58d0*/  MUFU.TANH R11, R11 ;  /* 0x0000000b000b7308 */ /* 0x000e620000002400 */
[----:B------:R-:W-:Y:S01]  /*58e0*/  SEL R38, R38, 0x9, !P2 ;  /* 0x0000000926267807 */ /* 0x000fe20005000000 */
[----:B------:R-:W-:Y:S01]  /*58f0*/  VIADD R78, R78, -UR25 ;  /* 0x800000194e4e7c36 */ /* 0x000fe20008000000 */
[----:B------:R-:W-:Y:S01]  /*5900*/  PLOP3.LUT P2, PT, PT, PT, UP0, 0x40, 0x0 ;  /* 0x000000000000781c */ /* 0x000fe20003f4e808 */
[----:B------:R-:W-:-:S02]  /*5910*/  @!P1 VIADD R39, R39, 0x16840 ;  /* 0x0001684027279836 */ /* 0x000fc40000000000 */
[----:B------:R-:W-:Y:S02]  /*5920*/  IMAD R78, R17, -0x2, R78 ;  /* 0xfffffffe114e7824 */ /* 0x000fe400078e024e */
[----:B------:R-:W2:Y:S01]  /*5930*/  MUFU.TANH R12, R12 ;  /* 0x0000000c000c7308 */ /* 0x000ea20000002400 */
[----:B------:R-:W-:Y:S01]  /*5940*/  @!P1 PRMT R39, RZ, 0x654, R39 ;  /* 0x00000654ff279816 */ /* 0x000fe20000000027 */
[----:B------:R-:W-:-:S04]  /*5950*/  VIADD R81, R78, UR24 ;  /* 0x000000184e517c36 */ /* 0x000fc80008000000 */
[----:B------:R-:W-:Y:S02]  /*5960*/  IMAD.IADD R85, R3, 0x1, R81 ;  /* 0x0000000103557824 */ /* 0x000fe400078e0251 */
[----:B------:R-:W3:Y:S08]  /*5970*/  MUFU.TANH R13, R13 ;  /* 0x0000000d000d7308 */ /* 0x000ef00000002400 */
[----:B------:R-:W4:Y:S01]  /*5980*/  MUFU.TANH R14, R14 ;  /* 0x0000000e000e7308 */ /* 0x000f220000002400 */
[----:B------:R-:W-:-:S02]  /*5990*/  WARPGROUP.DEPBAR.LE gsb0, 0x0 ;  /* 0x00008000000079c5 */ /* 0x000fc40000010000 */
[----:B------:R-:W-:-:S05]  /*59a0*/  WARPGROUP.ARRIVE ;  /* 0x00000000000079c5 */ /* 0x000fca0000000000 */
[----:B------:R-:W1:Y:S01]  /*59b0*/  MUFU.TANH R15, R15 ;  /* 0x0000000f000f7308 */ /* 0x000e620000002400 */
[----:B------:R-:W-:Y:S01]  /*59c0*/  HGMMA.64x64x16.F32.BF16 R88, R144, gdesc[UR4].tnspB, R88, gsb0 ;  /* 0x40e0000490587df0 */ /* 0x000fe20008001858 */
[----:B------:R-:W-:Y:S01]  /*59d0*/  UIADD3 UR6, UR10, 0x100, URZ ;  /* 0x000001000a067890 */ /* 0x000fe2000fffe03f */
[----:B------:R-:W-:-:S05]  /*59e0*/  UMOV UR7, 0x40000040 ;  /* 0x4000004000077882 */ /* 0x000fca0000000000 */
        /* <DEDUP_REMOVED lines=58> */
[----:B------:R5:W1:Y:S01]  /*5d90*/  MUFU.TANH R132, R44 ;  /* 0x0000002c00847308 */ /* 0x000a620000002400 */
[----:B------:R-:W-:Y:S01]  /*5da0*/  HGMMA.64x64x16.F32.BF16 R88, R128, gdesc[UR4].tnspB, R88, gsb0 ;  /* 0x40e0000480587df0 */ /* 0x000fe20008001858 */
[----:B------:R-:W-:Y:S01]  /*5db0*/  UIADD3 UR6, UR10, 0x300, URZ ;  /* 0x000003000a067890 */ /* 0x000fe2000fffe03f */
[----:B------:R-:W-:Y:S01]  /*5dc0*/  UMOV UR7, 0x40000040 ;  /* 0x4000004000077882 */ /* 0x000fe20000000000 */
[----:B-----5:R-:W-:Y:S01]  /*5dd0*/  FMUL.FTZ R44, R55, UR26 ;  /* 0x0000001a372c7c20 */ /* 0x020fe20008410000 */
[----:B------:R-:W-:Y:S01]  /*5de0*/  FMUL.FTZ R55, R66, UR26 ;  /* 0x0000001a42377c20 */ /* 0x000fe20008410000 */
[----:B------:R-:W-:Y:S02]  /*5df0*/  FMUL.FTZ R66, R86, UR26 ;  /* 0x0000001a56427c20 */ /* 0x000fe40008410000 */
        /* <DEDUP_REMOVED lines=8> */
[----:B------:R-:W-:Y:S01]  /*5e80*/  WARPGROUP.ARRIVE ;  /* 0x00000000000079c5 */ /* 0x000fe20000000000 */
[----:B------:R-:W-:Y:S01]  /*5e90*/  FMUL.FTZ R129, R60, UR26 ;  /* 0x0000001a3c817c20 */ /* 0x000fe20008410000 */
[----:B------:R-:W-:Y:S01]  /*5ea0*/  FMUL.FTZ R128, R61, UR26 ;  /* 0x0000001a3d807c20 */ /* 0x000fe20008410000 */
[----:B------:R-:W-:Y:S01]  /*5eb0*/  FMUL.FTZ R131, R64, UR26 ;  /* 0x0000001a40837c20 */ /* 0x000fe20008410000 */
[----:B------:R-:W-:Y:S01]  /*5ec0*/  FMUL.FTZ R130, R65, UR26 ;  /* 0x0000001a41827c20 */ /* 0x000fe20008410000 */
        /* <DEDUP_REMOVED lines=9> */
[----:B------:R-:W1:Y:S01]  /*5f60*/  MUFU.TANH R129, R129 ;  /* 0x0000008100817308 */ /* 0x000e620000002400 */
[----:B------:R-:W-:-:S04]  /*5f70*/  VIADD R83, R78, UR21 ;  /* 0x000000154e537c36 */ /* 0x000fc80008000000 */
[----:B------:R-:W-:-:S03]  /*5f80*/  IMAD.IADD R86, R3, 0x1, R83 ;  /* 0x0000000103567824 */ /* 0x000fc600078e0253 */
        /* <DEDUP_REMOVED lines=11> */
[----:B------:R-:W-:Y:S03]  /*6040*/  HGMMA.64x64x16.F32.BF16 R88, R120, gdesc[UR4].tnspB, R88, gsb0 ;  /* 0x40e0000478587df0 */ /* 0x000fe60008001858 */
[----:B------:R-:W-:Y:S02]  /*6050*/  WARPGROUP.DEPBAR.LE gsb0, 0x0 ;  /* 0x00008000000079c5 */ /* 0x000fe40000010000 */
[----:B------:R1:W-:Y:S06]  /*6060*/  BAR.ARV R38, 0x100 ;  /* 0x000400260000751d */ /* 0x0003ec0000002000 */
[----:B------:R1:W-:Y:S01]  /*6070*/  @!P1 SYNCS.ARRIVE.TRANS64.RED.A1T0 RZ, [R39+URZ], RZ ;  /* 0x000000ff27ff99a7 */ /* 0x0003e2000810043f */
[----:B--234-:R-:W-:Y:S05]  /*6080*/  @P2 BRA `(.L_x_686) ;  /* 0x00000000005c2947 */ /* 0x01cfea0003800000 */
[----:B------:R-:W-:Y:S01]  /*6090*/  ISETP.GT.AND P2, PT, R9, -0x1, PT ;  /* 0xffffffff0900780c */ /* 0x000fe20003f44270 */
[----:B------:R-:W-:-:S12]  /*60a0*/  BSSY B0, `(.L_x_687) ;  /* 0x0000011000007945 */ /* 0x000fd80003800000 */
[----:B------:R-:W-:Y:S05]  /*60b0*/  @P2 BRA `(.L_x_688) ;  /* 0x0000000000202947 */ /* 0x000fea0003800000 */
[----:B------:R-:W-:Y:S01]  /*60c0*/  IMAD.U32 R80, RZ, RZ, UR23 ;  /* 0x00000017ff507e24 */ /* 0x000fe2000f8e00ff */
[----:B------:R-:W-:-:S04]  /*60d0*/  LOP3.LUT R87, RZ, R9, RZ, 0x33, !PT ;  /* 0x00000009ff577212 */ /* 0x000fc800078e33ff */
[----:B------:R-:W-:-:S13]  /*60e0*/  ISETP.NE.AND P2, PT, R80, 0x1, PT ;  /* 0x000000015000780c */ /* 0x000fda0003f45270 */
[----:B-1----:R-:W1:Y:S02]  /*60f0*/  @P2 LDC.64 R38, c[0x0][0x9e8] ;  /* 0x00027a00ff262b82 */ /* 0x002e640000000a00 */
[----:B-1----:R-:W-:-:S05]  /*6100*/  @P2 IMAD.HI.U32 R38, R87, R38, RZ ;  /* 0x0000002657262227 */ /* 0x002fca00078e00ff */
[----:B------:R-:W-:-:S04]  /*6110*/  @P2 SHF.R.U32.HI R87, RZ, R39, R38 ;  /* 0x00000027ff572219 */ /* 0x000fc80000011626 */
[----:B------:R-:W-:Y:S01]  /*6120*/  LOP3.LUT R38, RZ, R87, RZ, 0x33, !PT ;  /* 0x00000057ff267212 */ /* 0x000fe200078e33ff */
[----:B------:R-:W-:Y:S06]  /*6130*/  BRA `(.L_x_689) ;  /* 0x00000000001c7947 */ /* 0x000fec0003800000 */
.L_x_688:
[----:B------:R-:W-:-:S05]  /*6140*/  IMAD.U32 R80, RZ, RZ, UR23 ;  /* 0x00000017ff507e24 */ /* 0x000fca000f8e00ff */
[----:B------:R-:W-:-:S13]  /*6150*/  ISETP.NE.AND P2, PT, R80, 0x1, PT ;  /* 0x000000015000780c */ /* 0x000fda0003f45270 */
[----:B-1----:R-:W1:Y:S01]  /*6160*/  @P2 LDC.64 R38, c[0x0][0x9e8] ;  /* 0x00027a00ff262b82 */ /* 0x002e620000000a00 */
[----:B------:R-:W-:-:S04]  /*6170*/  @P2 IMAD.IADD R87, R3, 0x1, R6 ;  /* 0x0000000103572824 */ /* 0x000fc800078e0206 */
[----:B-1----:R-:W-:-:S04]  /*6180*/  @P2 IMAD.HI.U32 R78, R87, R38, RZ ;  /* 0x00000026574e2227 */ /* 0x002fc800078e00ff */
[----:B------:R-:W-:Y:S01]  /*6190*/  IMAD.MOV.U32 R38, RZ, RZ, R9 ;  /* 0x000000ffff267224 */ /* 0x000fe200078e0009 */
[----:B------:R-:W-:-:S07]  /*61a0*/  @P2 SHF.R.U32.HI R38, RZ, R39, R78 ;  /* 0x00000027ff262219 */ /* 0x000fce000001164e */
.L_x_689:
[----:B------:R-:W-:Y:S05]  /*61b0*/  BSYNC B0 ;  /* 0x0000000000007941 */ /* 0x000fea0003800000 */
.L_x_687:
[----:B------:R-:W-:-:S04]  /*61c0*/  IMAD R38, R38, R80, -R77 ;  /* 0x0000005026267224 */ /* 0x000fc800078e0a4d */
[----:B------:R-:W-:-:S05]  /*61d0*/  IMAD R38, R17, -0x2, R38 ;  /* 0xfffffffe11267824 */ /* 0x000fca00078e0226 */
[----:B------:R-:W-:Y:S02]  /*61e0*/  VIADDMNMX R85, R38, R80, R85, PT ;  /* 0x0000005026557246 */ /* 0x000fe40003800155 */
[----:B------:R-:W-:-:S07]  /*61f0*/  VIMNMX R86, R86, R38, !PT ;  /* 0x0000002656567248 */ /* 0x000fce0007fe0100 */
.L_x_686:
[----:B------:R-:W-:-:S04]  /*6200*/  ISETP.GT.AND P2, PT, R7, -0x1, PT ;  /* 0xffffffff0700780c */ /* 0x000fc80003f44270 */
[C---:B------:R-:W-:Y:S02]  /*6210*/  ISETP.GT.AND P5, PT, R86.reuse, RZ, P2 ;  /* 0x000000ff5600720c */ /* 0x040fe400017a4270 */
[C---:B------:R-:W-:Y:S02]  /*6220*/  ISETP.GT.AND P4, PT, R86.reuse, 0x1, P2 ;  /* 0x000000015600780c */ /* 0x040fe40001784270 */
[----:B------:R-:W-:Y:S02]  /*6230*/  ISETP.LT.OR P5, PT, R85, 0x1, P5 ;  /* 0x000000015500780c */ /* 0x000fe40002fa1670 */
[C---:B------:R-:W-:Y:S02]  /*6240*/  ISETP.GT.AND P3, PT, R86.reuse, 0x9, P2 ;  /* 0x000000095600780c */ /* 0x040fe40001764270 */
[----:B-1----:R-:W-:Y:S02]  /*6250*/  FSEL R84, R11, -INF , !P5 ;  /* 0xff8000000b547808 */ /* 0x002fe40006800000 */
[----:B------:R-:W-:-:S02]  /*6260*/  ISETP.GT.AND P5, PT, R86, 0x10, P2 ;  /* 0x000000105600780c */ /* 0x000fc400017a4270 */
[C---:B------:R-:W-:Y:S02]  /*6270*/  ISETP.LT.OR P4, PT, R85.reuse, 0x2, P4 ;  /* 0x000000025500780c */ /* 0x040fe40002781670 */
[C---:B------:R-:W-:Y:S02]  /*6280*/  ISETP.LT.OR P3, PT, R85.reuse, 0xa, P3 ;  /* 0x0000000a5500780c */ /* 0x040fe40001f61670 */
[----:B------:R-:W-:Y:S02]  /*6290*/  ISETP.LT.OR P5, PT, R85, 0x11, P5 ;  /* 0x000000115500780c */ /* 0x000fe40002fa1670 */
[----:B------:R-:W-:Y:S02]  /*62a0*/  ISETP.GT.AND P6, PT, R86, 0x8, P2 ;  /* 0x000000085600780c */ /* 0x000fe400017c4270 */
[----:B------:R-:W-:Y:S02]  /*62b0*/  FSEL R82, R12, -INF , !P4 ;  /* 0xff8000000c527808 */ /* 0x000fe40006000000 */
[----:B------:R-:W-:-:S02]  /*62c0*/  ISETP.GT.AND P4, PT, R86, 0x11, P2 ;  /* 0x000000115600780c */ /* 0x000fc40001784270 */
[----:B------:R-:W-:Y:S02]  /*62d0*/  FSEL R78, R20, -INF , !P3 ;  /* 0xff800000144e7808 */ /* 0x000fe40005800000 */
[C---:B------:R-:W-:Y:S02]  /*62e0*/  ISETP.GT.AND P3, PT, R86.reuse, 0x19, P2 ;  /* 0x000000195600780c */ /* 0x040fe40001764270 */
[----:B------:R-:W-:Y:S02]  /*62f0*/  FSEL R25, R25, -INF , !P5 ;  /* 0xff80000019197808 */ /* 0x000fe40006800000 */
[----:B------:R-:W-:Y:S02]  /*6300*/  ISETP.GT.AND P5, PT, R86, 0x20, P2 ;  /* 0x000000205600780c */ /* 0x000fe400017a4270 */
[C---:B------:R-:W-:Y:S02]  /*6310*/  ISETP.LT.OR P6, PT, R85.reuse, 0x9, P6 ;  /* 0x000000095500780c */ /* 0x040fe400037c1670 */
[----:B------:R-:W-:-:S02]  /*6320*/  ISETP.LT.OR P4, PT, R85, 0x12, P4 ;  /* 0x000000125500780c */ /* 0x000fc40002781670 */
[C---:B------:R-:W-:Y:S02]  /*6330*/  ISETP.LT.OR P3, PT, R85.reuse, 0x1a, P3 ;  /* 0x0000001a5500780c */ /* 0x040fe40001f61670 */
[----:B------:R-:W-:Y:S02]  /*6340*/  ISETP.LT.OR P5, PT, R85, 0x21, P5 ;  /* 0x000000215500780c */ /* 0x000fe40002fa1670 */
[----:B------:R-:W-:Y:S02]  /*6350*/  FSEL R80, R15, -INF , !P6 ;  /* 0xff8000000f507808 */ /* 0x000fe40007000000 */
        /* <DEDUP_REMOVED lines=28> */
[----:B------:R-:W-:Y:S02]  /*6520*/  ISETP.GT.AND P3, PT, R86, 0x49, P2 ;  /* 0x000000495600780c */ /* 0x000fe40001764270 */
[----:B------:R-:W-:Y:S02]  /*6530*/  FSEL R54, R54, -INF , !P5 ;  /* 0xff80000036367808 */ /* 0x000fe40006800000 */
[----:B------:R-:W-:Y:S02]  /*6540*/  ISETP.GT.AND P5, PT, R86, 0x50, P2 ;  /* 0x000000505600780c */ /* 0x000fe400017a4270 */
[C---:B------:R-:W-:Y:S02]  /*6550*/  ISETP.LT.OR P6, PT, R85.reuse, 0x39, P6 ;  /* 0x000000395500780c */ /* 0x040fe400037c1670 */
[----:B------:R-:W-:-:S02]  /*6560*/  ISETP.LT.OR P4, PT, R85, 0x42, P4 ;  /* 0x000000425500780c */ /* 0x000fc40002781670 */
[C---:B------:R-:W-:Y:S02]  /*6570*/  ISETP.LT.OR P3, PT, R85.reuse, 0x4a, P3 ;  /* 0x0000004a5500780c */ /* 0x040fe40001f61670 */
[----:B------:R-:W-:Y:S02]  /*6580*/  ISETP.LT.OR P5, PT, R85, 0x51, P5 ;  /* 0x000000515500780c */ /* 0x000fe40002fa1670 */
[----:B------:R-:W-:Y:S02]  /*6590*/  FSEL R51, R51, -INF , !P6 ;  /* 0xff80000033337808 */ /* 0x000fe40007000000 */
[C---:B------:R-:W-:Y:S02]  /*65a0*/  ISETP.GT.AND P6, PT, R86.reuse, 0x48, P2 ;  /* 0x000000485600780c */ /* 0x040fe400017c4270 */
        /* <DEDUP_REMOVED lines=16> */
[----:B------:R-:W-:Y:S01]  /*66b0*/  FSEL R15, R71, -INF , !P5 ;  /* 0xff800000470f7808 */ /* 0x000fe20006800000 */
[----:B------:R-:W-:Y:S01]  /*66c0*/  IMAD.IADD R71, R0, 0x1, R83 ;  /* 0x0000000100477824 */ /* 0x000fe200078e0253 */
        /* <DEDUP_REMOVED lines=8> */
[----:B------:R-:W-:-:S02]  /*6750*/  FSEL R70, R72, -INF , !P3 ;  /* 0xff80000048467808 */ /* 0x000fc40005800000 */
[----:B------:R-:W-:Y:S02]  /*6760*/  FSEL R72, R74, -INF , !P5 ;  /* 0xff8000004a487808 */ /* 0x000fe40006800000 */
[----:B------:R-:W-:Y:S02]  /*6770*/  PLOP3.LUT P5, PT, PT, PT, UP0, 0x40, 0x0 ;  /* 0x000000000000781c */ /* 0x000fe40003fae808 */
[----:B------:R-:W-:Y:S02]  /*6780*/  ISETP.LT.OR P6, PT, R85, 0x69, P6 ;  /* 0x000000695500780c */ /* 0x000fe400037c1670 */
[----:B------:R-:W-:Y:S02]  /*6790*/  ISETP.GT.AND P4, PT, R86, 0x71, P2 ;  /* 0x000000715600780c */ /* 0x000fe40001784270 */
[----:B------:R-:W-:Y:S01]  /*67a0*/  FSEL R69, R73, -INF , !P6 ;  /* 0xff80000049457808 */ /* 0x000fe20007000000 */
[----:B------:R-:W-:Y:S01]  /*67b0*/  IMAD.IADD R73, R0, 0x1, R81 ;  /* 0x0000000100497824 */ /* 0x000fe200078e0251 */
[----:B------:R-:W-:-:S02]  /*67c0*/  ISETP.GT.AND P6, PT, R86, 0x78, P2 ;  /* 0x000000785600780c */ /* 0x000fc400017c4270 */
[----:B------:R-:W-:Y:S02]  /*67d0*/  ISETP.GT.AND P3, PT, R86, 0x79, P2 ;  /* 0x000000795600780c */ /* 0x000fe40001764270 */
[C---:B------:R-:W-:Y:S02]  /*67e0*/  ISETP.LT.OR P6, PT, R85.reuse, 0x79, P6 ;  /* 0x000000795500780c */ /* 0x040fe400037c1670 */
[C---:B------:R-:W-:Y:S02]  /*67f0*/  ISETP.LT.OR P4, PT, R85.reuse, 0x72, P4 ;  /* 0x000000725500780c */ /* 0x040fe40002781670 */
[----:B------:R-:W-:Y:S02]  /*6800*/  ISETP.LT.OR P3, PT, R85, 0x7a, P3 ;  /* 0x0000007a5500780c */ /* 0x000fe40001f61670 */
[----:B------:R-:W-:Y:S02]  /*6810*/  FSEL R74, R75, -INF , !P6 ;  /* 0xff8000004b4a7808 */ /* 0x000fe40007000000 */
[----:B------:R-:W-:-:S02]  /*6820*/  FSEL R76, R76, -INF , !P4 ;  /* 0xff8000004c4c7808 */ /* 0x000fc40006000000 */
[----:B------:R-:W-:Y:S01]  /*6830*/  FSEL R75, R79, -INF , !P3 ;  /* 0xff8000004f4b7808 */ /* 0x000fe20005800000 */
[----:B------:R-:W-:Y:S06]  /*6840*/  @P5 BRA `(.L_x_690) ;  /* 0x0000000000585947 */ /* 0x000fec0003800000 */
[----:B------:R-:W-:Y:S01]  /*6850*/  IMAD.IADD R11, R0, 0x1, R6 ;  /* 0x00000001000b7824 */ /* 0x000fe200078e0206 */
[----:B------:R-:W-:Y:S04]  /*6860*/  BSSY B0, `(.L_x_691) ;  /* 0x0000010000007945 */ /* 0x000fe80003800000 */
[----:B------:R-:W-:-:S13]  /*6870*/  ISETP.GT.AND P3, PT, R11, -0x1, PT ;  /* 0xffffffff0b00780c */ /* 0x000fda0003f64270 */
[----:B------:R-:W-:Y:S05]  /*6880*/  @P3 BRA `(.L_x_692) ;  /* 0x0000000000203947 */ /* 0x000fea0003800000 */
[----:B------:R-:W-:Y:S01]  /*6890*/  IMAD.U32 R86, RZ, RZ, UR23 ;  /* 0x00000017ff567e24 */ /* 0x000fe2000f8e00ff */
[----:B------:R-:W-:-:S04]  /*68a0*/  LOP3.LUT R11, RZ, R11, RZ, 0x33, !PT ;  /* 0x0000000bff0b7212 */ /* 0x000fc800078e33ff */
[----:B------:R-:W-:-:S13]  /*68b0*/  ISETP.NE.AND P3, PT, R86, 0x1, PT ;  /* 0x000000015600780c */ /* 0x000fda0003f65270 */
[----:B------:R-:W1:Y:S02]  /*68c0*/  @P3 LDC.64 R38, c[0x0][0x9e8] ;  /* 0x00027a00ff263b82 */ /* 0x000e640000000a00 */
[----:B-1----:R-:W-:-:S05]  /*68d0*/  @P3 IMAD.HI.U32 R38, R11, R38, RZ ;  /* 0x000000260b263227 */ /* 0x002fca00078e00ff */
[----:B------:R-:W-:-:S04]  /*68e0*/  @P3 SHF.R.U32.HI R11, RZ, R39, R38 ;  /* 0x00000027ff0b3219 */ /* 0x000fc80000011626 */
[----:B------:R-:W-:Y:S01]  /*68f0*/  LOP3.LUT R11, RZ, R11, RZ, 0x33, !PT ;  /* 0x0000000bff0b7212 */ /* 0x000fe200078e33ff */
[----:B------:R-:W-:Y:S06]  /*6900*/  BRA `(.L_x_693) ;  /* 0x0000000000147947 */ /* 0x000fec0003800000 */
.L_x_692:
[----:B------:R-:W-:-:S05]  /*6910*/  IMAD.U32 R86, RZ, RZ, UR23 ;  /* 0x00000017ff567e24 */ /* 0x000fca000f8e00ff */
[----:B------:R-:W-:-:S13]  /*6920*/  ISETP.NE.AND P3, PT, R86, 0x1, PT ;  /* 0x000000015600780c */ /* 0x000fda0003f65270 */
[----:B------:R-:W1:Y:S02]  /*6930*/  @P3 LDC.64 R38, c[0x0][0x9e8] ;  /* 0x00027a00ff263b82 */ /* 0x000e640000000a00 */
[----:B-1----:R-:W-:-:S05]  /*6940*/  @P3 IMAD.HI.U32 R38, R11, R38, RZ ;  /* 0x000000260b263227 */ /* 0x002fca00078e00ff */
[----:B------:R-:W-:-:S07]  /*6950*/  @P3 SHF.R.U32.HI R11, RZ, R39, R38 ;  /* 0x00000027ff0b3219 */ /* 0x000fce0000011626 */
.L_x_693:
[----:B------:R-:W-:Y:S05]  /*6960*/  BSYNC B0 ;  /* 0x0000000000007941 */ /* 0x000fea0003800000 */
.L_x_691:
[----:B------:R-:W-:-:S04]  /*6970*/  IMAD R38, R11, R86, -R77 ;  /* 0x000000560b267224 */ /* 0x000fc800078e0a4d */
[----:B------:R-:W-:-:S05]  /*6980*/  IMAD R38, R17, -0x2, R38 ;  /* 0xfffffffe11267824 */ /* 0x000fca00078e0226 */
[----:B------:R-:W-:Y:S02]  /*6990*/  VIADDMNMX R73, R38, R86, R73, PT ;  /* 0x0000005626497246 */ /* 0x000fe40003800149 */
[----:B------:R-:W-:-:S07]  /*69a0*/  VIMNMX R71, R71, R38, !PT ;  /* 0x0000002647477248 */ /* 0x000fce0007fe0100 */
.L_x_690:
[----:B------:R-:W-:Y:S01]  /*69b0*/  FMNMX.FTZ R11, R84, R8, !PT ;  /* 0x00000008540b7209 */ /* 0x000fe20007810000 */
[----:B------:R-:W-:Y:S01]  /*69c0*/  UMOV UR37, UR27 ;  /* 0x0000001b00257c82 */ /* 0x000fe20008000000 */
[----:B------:R-:W-:Y:S02]  /*69d0*/  ISETP.GT.AND P5, PT, R71, 0x8, P2 ;  /* 0x000000084700780c */ /* 0x000fe400017a4270 */
[----:B------:R-:W-:Y:S02]  /*69e0*/  FMNMX.FTZ R11, R82, R11, !PT ;  /* 0x0000000b520b7209 */ /* 0x000fe40007810000 */
[----:B------:R-:W-:Y:S02]  /*69f0*/  ISETP.LT.OR P5, PT, R73, 0x9, P5 ;  /* 0x000000094900780c */ /* 0x000fe40002fa1670 */
[----:B------:R-:W-:Y:S02]  /*6a00*/  FMNMX.FTZ R11, R80, R11, !PT ;  /* 0x0000000b500b7209 */ /* 0x000fe40007810000 */
[----:B------:R-:W-:-:S02]  /*6a10*/  FSEL R21, R21, -INF , !P5 ;  /* 0xff80000015157808 */ /* 0x000fc40006800000 */
[----:B------:R-:W-:Y:S02]  /*6a20*/  FMNMX.FTZ R38, R78, R11, !PT ;  /* 0x0000000b4e267209 */ /* 0x000fe40007810000 */
        /* <DEDUP_REMOVED lines=12> */
[C---:B------:R-:W-:Y:S02]  /*6af0*/  ISETP.GT.AND P5, PT, R71.reuse, RZ, P2 ;  /* 0x000000ff4700720c */ /* 0x040fe400017a4270 */
[----:B------:R-:W-:Y:S02]  /*6b00*/  FMNMX.FTZ R38, R132, R11, !PT ;  /* 0x0000000b84267209 */ /* 0x000fe40007810000 */
[----:B------:R-:W-:Y:S02]  /*6b10*/  ISETP.GT.AND P4, PT, R71, 0x1, P2 ;  /* 0x000000014700780c */ /* 0x000fe40001784270 */
[----:B------:R-:W-:Y:S02]  /*6b20*/  FMNMX.FTZ R38, R45, R38, !PT ;  /* 0x000000262d267209 */ /* 0x000fe40007810000 */
[----:B------:R-:W-:-:S02]  /*6b30*/  ISETP.LT.OR P5, PT, R73, 0x1, P5 ;  /* 0x000000014900780c */ /* 0x000fc40002fa1670 */
[----:B------:R-:W-:Y:S02]  /*6b40*/  FMNMX.FTZ R11, R47, R38, !PT ;  /* 0x000000262f0b7209 */ /* 0x000fe40007810000 */
[----:B------:R-:W-:Y:S02]  /*6b50*/  ISETP.LT.OR P4, PT, R73, 0x2, P4 ;  /* 0x000000024900780c */ /* 0x000fe40002781670 */
[----:B------:R-:W-:Y:S02]  /*6b60*/  FMNMX.FTZ R38, R46, R11, !PT ;  /* 0x0000000b2e267209 */ /* 0x000fe40007810000 */
[----:B------:R-:W-:Y:S02]  /*6b70*/  ISETP.GT.AND P3, PT, R71, 0x9, P2 ;  /* 0x000000094700780c */ /* 0x000fe40001764270 */
[----:B------:R-:W-:Y:S02]  /*6b80*/  FMNMX.FTZ R11, R51, R38, !PT ;  /* 0x00000026330b7209 */ /* 0x000fe40007810000 */
[----:B------:R-:W-:-:S02]  /*6b90*/  FSEL R14, R14, -INF , !P4 ;  /* 0xff8000000e0e7808 */ /* 0x000fc40006000000 */
[----:B------:R-:W-:Y:S02]  /*6ba0*/  FMNMX.FTZ R11, R50, R11, !PT ;  /* 0x0000000b320b7209 */ /* 0x000fe40007810000 */
[----:B------:R-:W-:Y:S02]  /*6bb0*/  ISETP.GT.AND P4, PT, R71, 0x10, P2 ;  /* 0x000000104700780c */ /* 0x000fe40001784270 */
[----:B------:R-:W-:Y:S02]  /*6bc0*/  FMNMX.FTZ R38, R54, R11, !PT ;  /* 0x0000000b36267209 */ /* 0x000fe40007810000 */
[----:B------:R-:W-:Y:S02]  /*6bd0*/  ISETP.LT.OR P3, PT, R73, 0xa, P3 ;  /* 0x0000000a4900780c */ /* 0x000fe40001f61670 */
[----:B------:R-:W-:Y:S02]  /*6be0*/  FMNMX.FTZ R38, R57, R38, !PT ;  /* 0x0000002639267209 */ /* 0x000fe40007810000 */
[----:B------:R-:W-:-:S02]  /*6bf0*/  ISETP.LT.OR P4, PT, R73, 0x11, P4 ;  /* 0x000000114900780c */ /* 0x000fc40002781670 */
[----:B------:R-:W-:Y:S02]  /*6c00*/  FMNMX.FTZ R11, R129, R38, !PT ;  /* 0x00000026810b7209 */ /* 0x000fe40007810000 */
[----:B------:R-:W-:Y:S02]  /*6c10*/  FSEL R24, R24, -INF , !P3 ;  /* 0xff80000018187808 */ /* 0x000fe40005800000 */
[----:B------:R-:W-:Y:S02]  /*6c20*/  FMNMX.FTZ R38, R128, R11, !PT ;  /* 0x0000000b80267209 */ /* 0x000fe40007810000 */
[----:B------:R-:W-:Y:S02]  /*6c30*/  ISETP.GT.AND P3, PT, R71, 0x18, P2 ;  /* 0x000000184700780c */ /* 0x000fe40001764270 */
[----:B------:R-:W-:Y:S02]  /*6c40*/  FMNMX.FTZ R11, R131, R38, !PT ;  /* 0x00000026830b7209 */ /* 0x000fe40007810000 */
[----:B------:R-:W-:-:S02]  /*6c50*/  FSEL R27, R27, -INF , !P4 ;  /* 0xff8000001b1b7808 */ /* 0x000fc40006000000 */
[----:B------:R-:W-:Y:S02]  /*6c60*/  FMNMX.FTZ R11, R130, R11, !PT ;  /* 0x0000000b820b7209 */ /* 0x000fe40007810000 */
[----:B------:R-:W-:Y:S02]  /*6c70*/  ISETP.GT.AND P4, PT, R71, 0x19, P2 ;  /* 0x000000194700780c */ /* 0x000fe40001784270 */
[----:B------:R-:W-:Y:S02]  /*6c80*/  FMNMX.FTZ R11, R68, R11, !PT ;  /* 0x0000000b440b7209 */ /* 0x000fe40007810000 */
[C---:B------:R-:W-:Y:S02]  /*6c90*/  ISETP.LT.OR P3, PT, R73.reuse, 0x19, P3 ;  /* 0x000000194900780c */ /* 0x040fe40001f61670 */
        /* <DEDUP_REMOVED lines=18> */
[----:B------:R-:W-:Y:S01]  /*6dc0*/  FSEL R37, R37, -INF , !P4 ;  /* 0xff80000025257808 */ /* 0x000fe20006000000 */
[----:B------:R-:W1:Y:S01]  /*6dd0*/  SHFL.BFLY PT, R11, R38, 0x2, 0x1f ;  /* 0x0c401f00260b7f89 */ /* 0x000e6200000e0000 */
[----:B------:R-:W-:-:S04]  /*6de0*/  ISETP.GT.AND P4, PT, R71, 0x30, P2 ;  /* 0x000000304700780c */ /* 0x000fc80001784270 */
[----:B------:R-:W-:-:S04]  /*6df0*/  ISETP.LT.OR P4, PT, R73, 0x31, P4 ;  /* 0x000000314900780c */ /* 0x000fc80002781670 */
[----:B------:R-:W-:Y:S02]  /*6e00*/  FSEL R41, R41, -INF , !P4 ;  /* 0xff80000029297808 */ /* 0x000fe40006000000 */
[----:B------:R-:W-:-:S04]  /*6e10*/  ISETP.GT.AND P4, PT, R71, 0x39, P2 ;  /* 0x000000394700780c */ /* 0x000fc80001784270 */
[----:B------:R-:W-:-:S04]  /*6e20*/  ISETP.LT.OR P4, PT, R73, 0x3a, P4 ;  /* 0x0000003a4900780c */ /* 0x000fc80002781670 */
[----:B------:R-:W-:Y:S02]  /*6e30*/  FSEL R44, R44, -INF , !P4 ;  /* 0xff8000002c2c7808 */ /* 0x000fe40006000000 */
[----:B------:R-:W-:Y:S02]  /*6e40*/  ISETP.GT.AND P4, PT, R71, 0x48, P2 ;  /* 0x000000484700780c */ /* 0x000fe40001784270 */
[----:B-1----:R-:W-:Y:S02]  /*6e50*/  FMNMX.FTZ R39, R38, R11, !PT ;  /* 0x0000000b26277209 */ /* 0x002fe40007810000 */
[----:B------:R-:W-:-:S03]  /*6e60*/  ISETP.LT.OR P4, PT, R73, 0x49, P4 ;  /* 0x000000494900780c */ /* 0x000fc60002781670 */
[----:B------:R-:W1:Y:S01]  /*6e70*/  SHFL.BFLY PT, R86, R39, 0x1, 0x1f ;  /* 0x0c201f0027567f89 */ /* 0x000e6200000e0000 */
[----:B------:R-:W-:Y:S02]  /*6e80*/  FSEL R52, R52, -INF , !P4 ;  /* 0xff80000034347808 */ /* 0x000fe40006000000 */
        /* <DEDUP_REMOVED lines=8> */
[----:B------:R-:W-:Y:S02]  /*6f10*/  ISETP.LT.OR P4, PT, R73, 0x6a, P4 ;  /* 0x0000006a4900780c */ /* 0x000fe40002781670 */
[C---:B------:R-:W-:Y:S01]  /*6f20*/  FSETP.NEU.FTZ.AND P6, PT, R11.reuse, -INF , PT ;  /* 0xff8000000b00780b */ /* 0x040fe20003fdd000 */
[----:B------:R-:W-:Y:S01]  /*6f30*/  FMUL.FTZ R77, R11, UR22 ;  /* 0x000000160b4d7c20 */ /* 0x000fe20008410000 */
[----:B------:R-:W-:-:S02]  /*6f40*/  FSEL R63, R63, -INF , !P4 ;  /* 0xff8000003f3f7808 */ /* 0x000fc40006000000 */
[----:B------:R-:W-:Y:S02]  /*6f50*/  ISETP.GT.AND P4, PT, R71, 0x78, P2 ;  /* 0x000000784700780c */ /* 0x000fe40001784270 */
[----:B------:R-:W-:Y:S02]  /*6f60*/  FSEL R39, R77, RZ, P6 ;  /* 0x000000ff4d277208 */ /* 0x000fe40003000000 */
[----:B------:R-:W-:Y:S02]  /*6f70*/  ISETP.LT.OR P4, PT, R73, 0x79, P4 ;  /* 0x000000794900780c */ /* 0x000fe40002781670 */
[----:B------:R-:W-:Y:S01]  /*6f80*/  FSEL R83, R11, RZ, P6 ;  /* 0x000000ff0b537208 */ /* 0x000fe20003000000 */
[--C-:B------:R-:W-:Y:S01]  /*6f90*/  FFMA.FTZ R144, R25, UR22, -R39.reuse ;  /* 0x0000001619907c23 */ /* 0x100fe20008010827 */
[----:B------:R-:W-:Y:S01]  /*6fa0*/  FSEL R25, R13, -INF , !P5 ;  /* 0xff8000000d197808 */ /* 0x000fe20006800000 */
[--C-:B------:R-:W-:Y:S01]  /*6fb0*/  FFMA.FTZ R38, R26, UR22, -R39.reuse ;  /* 0x000000161a267c23 */ /* 0x100fe20008010827 */
[--C-:B------:R-:W-:Y:S01]  /*6fc0*/  FFMA.FTZ R146, R31, UR22, -R39.reuse ;  /* 0x000000161f927c23 */ /* 0x100fe20008010827 */
[--C-:B------:R-:W-:Y:S01]  /*6fd0*/  FFMA.FTZ R140, R35, UR22, -R39.reuse ;  /* 0x00000016238c7c23 */ /* 0x100fe20008010827 */
[----:B------:R-:W-:Y:S01]  /*6fe0*/  FMNMX.FTZ R13, R25, R10, !PT ;  /* 0x0000000a190d7209 */ /* 0x000fe20007810000 */
[--C-:B------:R-:W-:Y:S01]  /*6ff0*/  FFMA.FTZ R138, R51, UR22, -R39.reuse ;  /* 0x00000016338a7c23 */ /* 0x100fe20008010827 */
[----:B------:R-:W-:Y:S01]  /*7000*/  ISETP.LT.OR P5, PT, R73, 0x2a, P3 ;  /* 0x0000002a4900780c */ /* 0x000fe20001fa1670 */
[--C-:B------:R-:W-:Y:S01]  /*7010*/  FFMA.FTZ R32, R32, UR22, -R39.reuse ;  /* 0x0000001620207c23 */ /* 0x100fe20008010827 */
[----:B------:R-:W-:Y:S01]  /*7020*/  FMNMX.FTZ R26, R14, R13, !PT ;  /* 0x0000000d0e1a7209 */ /* 0x000fe20007810000 */
[--C-:B------:R-:W-:Y:S01]  /*7030*/  FFMA.FTZ R36, R36, UR22, -R39.reuse ;  /* 0x0000001624247c23 */ /* 0x100fe20008010827 */
[----:B------:R-:W-:Y:S01]  /*7040*/  ISETP.GT.AND P3, PT, R71, 0x31, P2 ;  /* 0x000000314700780c */ /* 0x000fe20001764270 */
[----:B------:R-:W-:Y:S01]  /*7050*/  FADD.FTZ R83, -R83, R8 ;  /* 0x0000000853537221 */ /* 0x000fe20000010100 */
[----:B------:R-:W-:Y:S01]  /*7060*/  FMNMX.FTZ R81, R21, R26, !PT ;  /* 0x0000001a15517209 */ /* 0x000fe20007810000 */
[--C-:B------:R-:W-:Y:S01]  /*7070*/  FFMA.FTZ R142, R132, UR22, -R39.reuse ;  /* 0x00000016848e7c23 */ /* 0x100fe20008010827 */
[----:B------:R-:W-:Y:S01]  /*7080*/  FSEL R40, R40, -INF , !P5 ;  /* 0xff80000028287808 */ /* 0x000fe20006800000 */
[--C-:B------:R-:W-:Y:S01]  /*7090*/  FFMA.FTZ R136, R47, UR22, -R39.reuse ;  /* 0x000000162f887c23 */ /* 0x100fe20008010827 */
[----:B------:R-:W-:Y:S01]  /*70a0*/  FMNMX.FTZ R26, R24, R81, !PT ;  /* 0x00000051181a7209 */ /* 0x000fe20007810000 */
[--C-:B------:R-:W-:Y:S01]  /*70b0*/  FFMA.FTZ R124, R15, UR22, -R39.reuse ;  /* 0x000000160f7c7c23 */ /* 0x100fe20008010827 */
[----:B------:R-:W-:Y:S01]  /*70c0*/  ISETP.GT.AND P5, PT, R71, 0x38, P2 ;  /* 0x000000384700780c */ /* 0x000fe200017a4270 */
[--C-:B------:R-:W-:Y:S01]  /*70d0*/  FFMA.FTZ R126, R69, UR22, -R39.reuse ;  /* 0x00000016457e7c23 */ /* 0x100fe20008010827 */
[----:B------:R-:W-:Y:S01]  /*70e0*/  FMNMX.FTZ R31, R27, R26, !PT ;  /* 0x0000001a1b1f7209 */ /* 0x000fe20007810000 */
[--C-:B------:R-:W-:Y:S01]  /*70f0*/  FFMA.FTZ R148, R84, UR22, -R39.reuse ;  /* 0x0000001654947c23 */ /* 0x100fe20008010827 */
[----:B------:R-:W-:Y:S01]  /*7100*/  ISETP.LT.OR P3, PT, R73, 0x32, P3 ;  /* 0x000000324900780c */ /* 0x000fe20001f61670 */
[--C-:B------:R-:W-:Y:S01]  /*7110*/  FFMA.FTZ R77, R82, UR22, -R39.reuse ;  /* 0x00000016524d7c23 */ /* 0x100fe20008010827 */
[----:B------:R-:W-:Y:S01]  /*7120*/  FMNMX.FTZ R26, R28, R31, !PT ;  /* 0x0000001f1c1a7209 */ /* 0x000fe20007810000 */
[--C-:B------:R-:W-:Y:S01]  /*7130*/  FFMA.FTZ R150, R80, UR22, -R39.reuse ;  /* 0x0000001650967c23 */ /* 0x100fe20008010827 */
[----:B------:R-:W-:Y:S01]  /*7140*/  FSEL R42, R42, -INF , !P3 ;  /* 0xff8000002a2a7808 */ /* 0x000fe20005800000 */
[----:B------:R1:W-:Y:S01]  /*7150*/  MUFU.EX2 R31, R32 ;  /* 0x00000020001f7308 */ /* 0x0003e20000000800 */
[----:B------:R-:W-:Y:S01]  /*7160*/  FMNMX.FTZ R81, R29, R26, !PT ;  /* 0x0000001a1d517209 */ /* 0x000fe20007810000 */
[--C-:B------:R-:W-:Y:S01]  /*7170*/  FFMA.FTZ R79, R78, UR22, -R39.reuse ;  /* 0x000000164e4f7c23 */ /* 0x100fe20008010827 */
[----:B------:R-:W-:Y:S01]  /*7180*/  ISETP.LT.OR P5, PT, R73, 0x39, P5 ;  /* 0x000000394900780c */ /* 0x000fe20002fa1670 */
[--C-:B------:R-:W-:Y:S01]  /*7190*/  FFMA.FTZ R45, R45, UR22, -R39.reuse ;  /* 0x000000162d2d7c23 */ /* 0x100fe20008010827 */
[----:B------:R-:W-:Y:S01]  /*71a0*/  FMNMX.FTZ R26, R30, R81, !PT ;  /* 0x000000511e1a7209 */ /* 0x000fe20007810000 */
[--C-:B------:R-:W-:Y:S01]  /*71b0*/  FFMA.FTZ R47, R46, UR22, -R39.reuse ;  /* 0x000000162e2f7c23 */ /* 0x100fe20008010827 */
[----:B------:R-:W-:Y:S01]  /*71c0*/  ISETP.GT.AND P3, PT, R71, 0x40, P2 ;  /* 0x000000404700780c */ /* 0x000fe20001764270 */
[--C-:B------:R-:W-:Y:S01]  /*71d0*/  FFMA.FTZ R50, R50, UR22, -R39.reuse ;  /* 0x0000001632327c23 */ /* 0x100fe20008010827 */
[----:B------:R-:W-:Y:S01]  /*71e0*/  FMNMX.FTZ R35, R33, R26, !PT ;  /* 0x0000001a21237209 */ /* 0x000fe20007810000 */
[--C-:B------:R-:W-:Y:S01]  /*71f0*/  FFMA.FTZ R132, R54, UR22, -R39.reuse ;  /* 0x0000001636847c23 */ /* 0x100fe20008010827 */
[----:B------:R-:W-:Y:S01]  /*7200*/  FSEL R43, R43, -INF , !P5 ;  /* 0xff8000002b2b7808 */ /* 0x000fe20006800000 */
[--C-:B------:R-:W-:Y:S01]  /*7210*/  FFMA.FTZ R57, R57, UR22, -R39.reuse ;  /* 0x0000001639397c23 */ /* 0x100fe20008010827 */
[----:B------:R-:W-:Y:S01]  /*7220*/  FMNMX.FTZ R26, R34, R35, !PT ;  /* 0x00000023221a7209 */ /* 0x000fe20007810000 */
[--C-:B------:R-:W-:Y:S01]  /*7230*/  FFMA.FTZ R134, R129, UR22, -R39.reuse ;  /* 0x0000001681867c23 */ /* 0x100fe20008010827 */
[----:B------:R-:W-:Y:S01]  /*7240*/  ISETP.GT.AND P5, PT, R71, 0x41, P2 ;  /* 0x000000414700780c */ /* 0x000fe200017a4270 */
[----:B------:R2:W-:Y:S01]  /*7250*/  MUFU.EX2 R35, R36 ;  /* 0x0000002400237308 */ /* 0x0005e20000000800 */
[----:B------:R-:W-:Y:S01]  /*7260*/  FMNMX.FTZ R81, R37, R26, !PT ;  /* 0x0000001a25517209 */ /* 0x000fe20007810000 */
[--C-:B------:R-:W-:Y:S01]  /*7270*/  FFMA.FTZ R15, R20, UR22, -R39.reuse ;  /* 0x00000016140f7c23 */ /* 0x100fe20008010827 */
[C---:B------:R-:W-:Y:S01]  /*7280*/  ISETP.LT.OR P3, PT, R73.reuse, 0x41, P3 ;  /* 0x000000414900780c */ /* 0x040fe20001f61670 */
[--C-:B------:R-:W-:Y:S01]  /*7290*/  FFMA.FTZ R69, R70, UR22, -R39.reuse ;  /* 0x0000001646457c23 */ /* 0x100fe20008010827 */
[----:B------:R-:W-:Y:S01]  /*72a0*/  FMNMX.FTZ R26, R40, R81, !PT ;  /* 0x00000051281a7209 */ /* 0x000fe20007810000 */
[--C-:B------:R-:W-:Y:S01]  /*72b0*/  FFMA.FTZ R120, R72, UR22, -R39.reuse ;  /* 0x0000001648787c23 */ /* 0x100fe20008010827 */
[----:B------:R-:W-:Y:S01]  /*72c0*/  ISETP.LT.OR P5, PT, R73, 0x42, P5 ;  /* 0x000000424900780c */ /* 0x000fe20002fa1670 */
[--C-:B------:R-:W-:Y:S01]  /*72d0*/  FFMA.FTZ R122, R74, UR22, -R39.reuse ;  /* 0x000000164a7a7c23 */ /* 0x100fe20008010827 */
[----:B------:R-:W-:Y:S01]  /*72e0*/  FMNMX.FTZ R81, R41, R26, !PT ;  /* 0x0000001a29517209 */ /* 0x000fe20007810000 */
[----:B------:R-:W-:Y:S01]  /*72f0*/  FFMA.FTZ R75, R75, UR22, -R39 ;  /* 0x000000164b4b7c23 */ /* 0x000fe20008010827 */
[----:B------:R-:W-:Y:S01]  /*7300*/  FSEL R48, R48, -INF , !P3 ;  /* 0xff80000030307808 */ /* 0x000fe20005800000 */
[----:B------:R-:W-:Y:S01]  /*7310*/  MUFU.EX2 R148, R148 ;  /* 0x0000009400947308 */ /* 0x000fe20000000800 */
[----:B------:R-:W-:-:S02]  /*7320*/  FMNMX.FTZ R26, R42, R81, !PT ;  /* 0x000000512a1a7209 */ /* 0x000fc40007810000 */
[----:B------:R-:W-:Y:S02]  /*7330*/  ISETP.GT.AND P3, PT, R71, 0x49, P2 ;  /* 0x000000494700780c */ /* 0x000fe40001764270 */
[----:B------:R-:W-:Y:S02]  /*7340*/  FMNMX.FTZ R81, R43, R26, !PT ;  /* 0x0000001a2b517209 */ /* 0x000fe40007810000 */
[----:B------:R-:W-:Y:S01]  /*7350*/  FSEL R49, R49, -INF , !P5 ;  /* 0xff80000031317808 */ /* 0x000fe20006800000 */
[----:B------:R-:W-:Y:S01]  /*7360*/  MUFU.EX2 R77, R77 ;  /* 0x0000004d004d7308 */ /* 0x000fe20000000800 */
[----:B------:R-:W-:Y:S02]  /*7370*/  FMNMX.FTZ R81, R44, R81, !PT ;  /* 0x000000512c517209 */ /* 0x000fe40007810000 */
[----:B------:R-:W-:Y:S02]  /*7380*/  ISETP.GT.AND P5, PT, R71, 0x50, P2 ;  /* 0x000000504700780c */ /* 0x000fe400017a4270 */
[----:B------:R-:W-:-:S02]  /*7390*/  FMNMX.FTZ R26, R48, R81, !PT ;  /* 0x00000051301a7209 */ /* 0x000fc40007810000 */
[----:B------:R-:W-:Y:S01]  /*73a0*/  ISETP.LT.OR P3, PT, R73, 0x4a, P3 ;  /* 0x0000004a4900780c */ /* 0x000fe20001f61670 */
[----:B------:R-:W-:Y:S01]  /*73b0*/  MUFU.EX2 R150, R150 ;  /* 0x0000009600967308 */ /* 0x000fe20000000800 */
[----:B------:R-:W-:Y:S02]  /*73c0*/  FMNMX.FTZ R81, R49, R26, !PT ;  /* 0x0000001a31517209 */ /* 0x000fe40007810000 */
[----:B------:R-:W-:Y:S02]  /*73d0*/  FSEL R53, R53, -INF , !P3 ;  /* 0xff80000035357808 */ /* 0x000fe40005800000 */
[----:B------:R-:W-:Y:S02]  /*73e0*/  ISETP.LT.OR P5, PT, R73, 0x51, P5 ;  /* 0x000000514900780c */ /* 0x000fe40002fa1670 */
[----:B------:R-:W-:Y:S01]  /*73f0*/  FMNMX.FTZ R26, R52, R81, !PT ;  /* 0x00000051341a7209 */ /* 0x000fe20007810000 */
[----:B------:R-:W-:Y:S01]  /*7400*/  MUFU.EX2 R79, R79 ;  /* 0x0000004f004f7308 */ /* 0x000fe20000000800 */
[----:B------:R-:W-:-:S02]  /*7410*/  ISETP.GT.AND P3, PT, R71, 0x58, P2 ;  /* 0x000000584700780c */ /* 0x000fc40001764270 */
[----:B------:R-:W-:Y:S02]  /*7420*/  FSEL R55, R55, -INF , !P5 ;  /* 0xff80000037377808 */ /* 0x000fe40006800000 */
[----:B------:R-:W-:Y:S02]  /*7430*/  FMNMX.FTZ R26, R53, R26, !PT ;  /* 0x0000001a351a7209 */ /* 0x000fe40007810000 */
[----:B------:R-:W-:Y:S01]  /*7440*/  ISETP.GT.AND P5, PT, R71, 0x59, P2 ;  /* 0x000000594700780c */ /* 0x000fe200017a4270 */
[----:B------:R-:W-:Y:S01]  /*7450*/  MUFU.EX2 R144, R144 ;  /* 0x0000009000907308 */ /* 0x000fe20000000800 */
[----:B------:R-:W-:Y:S02]  /*7460*/  ISETP.LT.OR P3, PT, R73, 0x59, P3 ;  /* 0x000000594900780c */ /* 0x000fe40001f61670 */
[----:B------:R-:W-:Y:S02]  /*7470*/  FMNMX.FTZ R51, R55, R26, !PT ;  /* 0x0000001a37337209 */ /* 0x000fe40007810000 */
[----:B------:R-:W-:-:S02]  /*7480*/  ISETP.LT.OR P5, PT, R73, 0x5a, P5 ;  /* 0x0000005a4900780c */ /* 0x000fc40002fa1670 */
[----:B------:R-:W-:Y:S01]  /*7490*/  FSEL R58, R58, -INF , !P3 ;  /* 0xff8000003a3a7808 */ /* 0x000fe20005800000 */
[----:B------:R-:W-:Y:S01]  /*74a0*/  MUFU.EX2 R13, R38 ;  /* 0x00000026000d7308 */ /* 0x000fe20000000800 */
[----:B------:R-:W-:Y:S02]  /*74b0*/  FMNMX.FTZ R81, R56, R51, !PT ;  /* 0x0000003338517209 */ /* 0x000fe40007810000 */
[----:B------:R-:W-:Y:S02]  /*74c0*/  ISETP.GT.AND P3, PT, R71, 0x61, P2 ;  /* 0x000000614700780c */ /* 0x000fe40001764270 */
[----:B------:R-:W-:Y:S02]  /*74d0*/  FSEL R59, R59, -INF , !P5 ;  /* 0xff8000003b3b7808 */ /* 0x000fe40006800000 */
[----:B------:R-:W-:Y:S01]  /*74e0*/  FMNMX.FTZ R26, R58, R81, !PT ;  /* 0x000000513a1a7209 */ /* 0x000fe20007810000 */
[----:B------:R-:W-:Y:S01]  /*74f0*/  MUFU.EX2 R146, R146 ;  /* 0x0000009200927308 */ /* 0x000fe20000000800 */
[----:B------:R-:W-:-:S02]  /*7500*/  ISETP.GT.AND P5, PT, R71, 0x68, P2 ;  /* 0x000000684700780c */ /* 0x000fc400017a4270 */
[----:B------:R-:W-:Y:S02]  /*7510*/  ISETP.LT.OR P3, PT, R73, 0x62, P3 ;  /* 0x000000624900780c */ /* 0x000fe40001f61670 */
[----:B------:R-:W-:Y:S02]  /*7520*/  FMNMX.FTZ R81, R59, R26, !PT ;  /* 0x0000001a3b517209 */ /* 0x000fe40007810000 */
[----:B------:R-:W-:Y:S01]  /*7530*/  FSEL R61, R61, -INF , !P3 ;  /* 0xff8000003d3d7808 */ /* 0x000fe20005800000 */
[----:B------:R-:W-:Y:S01]  /*7540*/  MUFU.EX2 R140, R140 ;  /* 0x0000008c008c7308 */ /* 0x000fe20000000800 */
[----:B------:R-:W-:Y:S02]  /*7550*/  ISETP.LT.OR P5, PT, R73, 0x69, P5 ;  /* 0x000000694900780c */ /* 0x000fe40002fa1670 */
[----:B------:R-:W-:Y:S02]  /*7560*/  FMNMX.FTZ R26, R60, R81, !PT ;  /* 0x000000513c1a7209 */ /* 0x000fe40007810000 */
[----:B------:R-:W-:-:S02]  /*7570*/  ISETP.GT.AND P3, PT, R71, 0x70, P2 ;  /* 0x000000704700780c */ /* 0x000fc40001764270 */
[----:B------:R-:W-:Y:S01]  /*7580*/  FSEL R62, R62, -INF , !P5 ;  /* 0xff8000003e3e7808 */ /* 0x000fe20006800000 */
[----:B------:R-:W-:Y:S01]  /*7590*/  MUFU.EX2 R142, R142 ;  /* 0x0000008e008e7308 */ /* 0x000fe20000000800 */
[----:B------:R-:W-:Y:S02]  /*75a0*/  FMNMX.FTZ R81, R61, R26, !PT ;  /* 0x0000001a3d517209 */ /* 0x000fe40007810000 */
[----:B------:R-:W-:Y:S02]  /*75b0*/  ISETP.GT.AND P5, PT, R71, 0x71, P2 ;  /* 0x000000714700780c */ /* 0x000fe400017a4270 */
[----:B------:R-:W-:Y:S02]  /*75c0*/  ISETP.LT.OR P3, PT, R73, 0x71, P3 ;  /* 0x000000714900780c */ /* 0x000fe40001f61670 */
[----:B------:R-:W-:Y:S01]  /*75d0*/  FMNMX.FTZ R26, R62, R81, !PT ;  /* 0x000000513e1a7209 */ /* 0x000fe20007810000 */
[----:B------:R-:W-:Y:S01]  /*75e0*/  MUFU.EX2 R45, R45 ;  /* 0x0000002d002d7308 */ /* 0x000fe20000000800 */
[----:B------:R-:W-:-:S02]  /*75f0*/  ISETP.GT.AND P2, PT, R71, 0x79, P2 ;  /* 0x000000794700780c */ /* 0x000fc40001744270 */
[----:B------:R-:W-:Y:S02]  /*7600*/  ISETP.LT.OR P5, PT, R73, 0x72, P5 ;  /* 0x000000724900780c */ /* 0x000fe40002fa1670 */
[----:B------:R-:W-:Y:S02]  /*7610*/  FSEL R64, R64, -INF , !P3 ;  /* 0xff80000040407808 */ /* 0x000fe40005800000 */
[----:B------:R-:W-:Y:S01]  /*7620*/  FMNMX.FTZ R71, R63, R26, !PT ;  /* 0x0000001a3f477209 */ /* 0x000fe20007810000 */
[----:B------:R-:W-:Y:S01]  /*7630*/  MUFU.EX2 R136, R136 ;  /* 0x0000008800887308 */ /* 0x000fe20000000800 */
[----:B------:R-:W-:Y:S01]  /*7640*/  FSEL R26, R65, -INF , !P5 ;  /* 0xff800000411a7808 */ /* 0x000fe20006800000 */
[--C-:B------:R-:W-:Y:S01]  /*7650*/  FFMA.FTZ R65, R128, UR22, -R39.reuse ;  /* 0x0000001680417c23 */ /* 0x100fe20008010827 */
[----:B------:R-:W-:Y:S01]  /*7660*/  FMNMX.FTZ R71, R64, R71, !PT ;  /* 0x0000004740477209 */ /* 0x000fe20007810000 */
[----:B------:R-:W-:Y:S01]  /*7670*/  FFMA.FTZ R128, R131, UR22, -R39 ;  /* 0x0000001683807c23 */ /* 0x000fe20008010827 */
[----:B------:R-:W-:-:S02]  /*7680*/  ISETP.LT.OR P2, PT, R73, 0x7a, P2 ;  /* 0x0000007a4900780c */ /* 0x000fc40001741670 */
[----:B------:R-:W-:Y:S01]  /*7690*/  FSEL R66, R66, -INF , !P4 ;  /* 0xff80000042427808 */ /* 0x000fe20006000000 */
[----:B------:R-:W-:Y:S01]  /*76a0*/  MUFU.EX2 R47, R47 ;  /* 0x0000002f002f7308 */ /* 0x000fe20000000800 */
[----:B------:R-:W-:Y:S02]  /*76b0*/  FMNMX.FTZ R71, R26, R71, !PT ;  /* 0x000000471a477209 */ /* 0x000fe40007810000 */
[----:B-1----:R-:W-:Y:S01]  /*76c0*/  FSEL R32, R67, -INF , !P2 ;  /* 0xff80000043207808 */ /* 0x002fe20005000000 */
[--C-:B------:R-:W-:Y:S01]  /*76d0*/  FFMA.FTZ R67, R130, UR22, -R39.reuse ;  /* 0x0000001682437c23 */ /* 0x100fe20008010827 */
[----:B------:R-:W-:Y:S01]  /*76e0*/  FMNMX.FTZ R71, R66, R71, !PT ;  /* 0x0000004742477209 */ /* 0x000fe20007810000 */
[--C-:B------:R-:W-:Y:S02]  /*76f0*/  FFMA.FTZ R130, R68, UR22, -R39.reuse ;  /* 0x0000001644827c23 */ /* 0x100fe40008010827 */
[----:B------:R-:W-:Y:S01]  /*7700*/  MUFU.EX2 R138, R138 ;  /* 0x0000008a008a7308 */ /* 0x000fe20000000800 */
[----:B--2---:R-:W-:Y:S01]  /*7710*/  FMNMX.FTZ R36, R32, R71, !PT ;  /* 0x0000004720247209 */ /* 0x004fe20007810000 */
[----:B------:R-:W-:-:S04]  /*7720*/  FFMA.FTZ R71, R12, UR22, -R39 ;  /* 0x000000160c477c23 */ /* 0x000fc80008010827 */
[----:B------:R-:W1:Y:S02]  /*7730*/  SHFL.BFLY PT, R73, R36, 0x2, 0x1f ;  /* 0x0c401f0024497f89 */ /* 0x000e6400000e0000 */
[----:B------:R-:W-:Y:S08]  /*7740*/  MUFU.EX2 R51, R50 ;  /* 0x0000003200337308 */ /* 0x000ff00000000800 */
[----:B------:R-:W-:Y:S08]  /*7750*/  MUFU.EX2 R132, R132 ;  /* 0x0000008400847308 */ /* 0x000ff00000000800 */
[----:B------:R-:W-:Y:S01]  /*7760*/  MUFU.EX2 R57, R57 ;  /* 0x0000003900397308 */ /* 0x000fe20000000800 */
[----:B-1----:R-:W-:Y:S01]  /*7770*/  FMNMX.FTZ R12, R36, R73, !PT ;  /* 0x00000049240c7209 */ /* 0x002fe20007810000 */
[----:B------:R-:W-:Y:S01]  /*7780*/  FFMA.FTZ R73, R76, UR22, -R39 ;  /* 0x000000164c497c23 */ /* 0x000fe20008010827 */
[----:B------:R-:W-:-:S05]  /*7790*/  FMUL.FTZ R39, R83, UR22 ;  /* 0x0000001653277c20 */ /* 0x000fca0008410000 */
[----:B------:R-:W-:Y:S01]  /*77a0*/  MUFU.EX2 R134, R134 ;  /* 0x0000008600867308 */ /* 0x000fe20000000800 */
[----:B------:R-:W1:Y:S07]  /*77b0*/  SHFL.BFLY PT, R81, R12, 0x1, 0x1f ;  /* 0x0c201f000c517f89 */ /* 0x000e6e00000e0000 */
[----:B------:R-:W2:Y:S08]  /*77c0*/  MUFU.EX2 R39, R39 ;  /* 0x0000002700277308 */ /* 0x000eb00000000800 */
[----:B------:R-:W-:Y:S08]  /*77d0*/  MUFU.EX2 R65, R65 ;  /* 0x0000004100417308 */ /* 0x000ff00000000800 */
[----:B------:R-:W-:Y:S01]  /*77e0*/  MUFU.EX2 R128, R128 ;  /* 0x0000008000807308 */ /* 0x000fe20000000800 */
[----:B--2---:R-:W-:Y:S01]  /*77f0*/  FFMA.FTZ R36, R39, R5, R148 ;  /* 0x0000000527247223 */ /* 0x004fe20000010094 */
[----:B-1----:R-:W-:Y:S01]  /*7800*/  FMNMX.FTZ R12, R12, R81, !PT ;  /* 0x000000510c0c7209 */ /* 0x002fe20007810000 */
[-C--:B------:R-:W-:Y:S01]  /*7810*/  FMUL.FTZ R88, R88, R39.reuse ;  /* 0x0000002758587220 */ /* 0x080fe20000410000 */
[C---:B------:R-:W-:Y:S01]  /*7820*/  F2FP.BF16.F32.PACK_AB R148, R77.reuse, R148 ;  /* 0x000000944d94723e */ /* 0x040fe200000010ff */
[----:B------:R-:W-:Y:S01]  /*7830*/  FADD.FTZ R5, R77, R36 ;  /* 0x000000244d057221 */ /* 0x000fe20000010000 */
[C---:B------:R-:W-:Y:S01]  /*7840*/  FSETP.NEU.FTZ.AND P2, PT, R12.reuse, -INF , PT ;  /* 0xff8000000c00780b */ /* 0x040fe20003f5d000 */
[----:B------:R-:W-:Y:S01]  /*7850*/  FMUL.FTZ R81, R12, UR22 ;  /* 0x000000160c517c20 */ /* 0x000fe20008410000 */
[----:B------:R-:W-:Y:S01]  /*7860*/  MUFU.EX2 R67, R67 ;  /* 0x0000004300437308 */ /* 0x000fe20000000800 */
[----:B------:R-:W-:Y:S01]  /*7870*/  FADD.FTZ R36, R150, R5 ;  /* 0x0000000596247221 */ /* 0x000fe20000010000 */
[----:B------:R-:W-:Y:S01]  /*7880*/  FSEL R5, R12, RZ, P2 ;  /* 0x000000ff0c057208 */ /* 0x000fe20001000000 */
[-C--:B------:R-:W-:Y:S01]  /*7890*/  FMUL.FTZ R89, R89, R39.reuse ;  /* 0x0000002759597220 */ /* 0x080fe20000410000 */
[----:B------:R-:W-:Y:S01]  /*78a0*/  FSEL R81, R81, RZ, P2 ;  /* 0x000000ff51517208 */ /* 0x000fe20001000000 */
[-C--:B------:R-:W-:Y:S01]  /*78b0*/  FMUL.FTZ R92, R92, R39.reuse ;  /* 0x000000275c5c7220 */ /* 0x080fe20000410000 */
[----:B------:R-:W-:Y:S01]  /*78c0*/  ISETP.GT.AND P2, PT, R7, UR29, PT ;  /* 0x0000001d07007c0c */ /* 0x000fe2000bf44270 */
[----:B------:R-:W-:Y:S01]  /*78d0*/  FADD.FTZ R5, -R5, R10 ;  /* 0x0000000a05057221 */ /* 0x000fe20000010100 */
[----:B------:R-:W-:Y:S01]  /*78e0*/  MUFU.EX2 R130, R130 ;  /* 0x0000008200827308 */ /* 0x000fe20000000800 */
[--C-:B------:R-:W-:Y:S01]  /*78f0*/  FFMA.FTZ R151, R21, UR22, -R81.reuse ;  /* 0x0000001615977c23 */ /* 0x100fe20008010851 */
[----:B------:R-:W-:Y:S01]  /*7900*/  FADD.FTZ R21, R79, R36 ;  /* 0x000000244f157221 */ /* 0x000fe20000010000 */
[--C-:B------:R-:W-:Y:S01]  /*7910*/  FFMA.FTZ R8, R25, UR22, -R81.reuse ;  /* 0x0000001619087c23 */ /* 0x100fe20008010851 */
[----:B------:R-:W-:Y:S01]  /*7920*/  FMUL.FTZ R5, R5, UR22 ;  /* 0x0000001605057c20 */ /* 0x000fe20008410000 */
[----:B------:R-:W-:Y:S01]  /*7930*/  FFMA.FTZ R149, R14, UR22, -R81 ;  /* 0x000000160e957c23 */ /* 0x000fe20008010851 */
[----:B------:R-:W-:Y:S01]  /*7940*/  FADD.FTZ R36, R144, R21 ;  /* 0x0000001590247221 */ /* 0x000fe20000010000 */
[--C-:B------:R-:W-:Y:S01]  /*7950*/  FFMA.FTZ R14, R24, UR22, -R81.reuse ;  /* 0x00000016180e7c23 */ /* 0x100fe20008010851 */
[----:B------:R-:W-:Y:S01]  /*7960*/  MUFU.EX2 R151, R151 ;  /* 0x0000009700977308 */ /* 0x000fe20000000800 */
[--C-:B------:R-:W-:Y:S01]  /*7970*/  FFMA.FTZ R145, R27, UR22, -R81.reuse ;  /* 0x000000161b917c23 */ /* 0x100fe20008010851 */
[----:B------:R-:W-:Y:S01]  /*7980*/  FADD.FTZ R21, R13, R36 ;  /* 0x000000240d157221 */ /* 0x000fe20000010000 */
[--C-:B------:R-:W-:Y:S01]  /*7990*/  FFMA.FTZ R20, R28, UR22, -R81.reuse ;  /* 0x000000161c147c23 */ /* 0x100fe20008010851 */
[--C-:B------:R-:W-:Y:S01]  /*79a0*/  FFMA.FTZ R147, R29, UR22, -R81.reuse ;  /* 0x000000161d937c23 */ /* 0x100fe20008010851 */
        /* <DEDUP_REMOVED lines=11> */
[----:B------:R1:W2:Y:S01]  /*7a60*/  MUFU.EX2 R21, R5 ;  /* 0x0000000500157308 */ /* 0x0002a20000000800 */
[--C-:B------:R-:W-:Y:S01]  /*7a70*/  FFMA.FTZ R137, R41, UR22, -R81.reuse ;  /* 0x0000001629897c23 */ /* 0x100fe20008010851 */
[----:B------:R-:W-:Y:S01]  /*7a80*/  FADD.FTZ R25, R35, R36 ;  /* 0x0000002423197221 */ /* 0x000fe20000010000 */
[--C-:B------:R-:W-:Y:S01]  /*7a90*/  FFMA.FTZ R139, R43, UR22, -R81.reuse ;  /* 0x000000162b8b7c23 */ /* 0x100fe20008010851 */
[--C-:B------:R-:W-:Y:S01]  /*7aa0*/  FFMA.FTZ R133, R48, UR22, -R81.reuse ;  /* 0x0000001630857c23 */ /* 0x100fe20008010851 */
[----:B------:R-:W-:Y:S01]  /*7ab0*/  FFMA.FTZ R36, R49, UR22, -R81 ;  /* 0x0000001631247c23 */ /* 0x000fe20008010851 */
[----:B------:R-:W-:Y:S01]  /*7ac0*/  FADD.FTZ R38, R142, R25 ;  /* 0x000000198e267221 */ /* 0x000fe20000010000 */
[--C-:B------:R-:W-:Y:S01]  /*7ad0*/  FFMA.FTZ R135, R52, UR22, -R81.reuse ;  /* 0x0000001634877c23 */ /* 0x100fe20008010851 */
[----:B------:R-:W3:Y:S01]  /*7ae0*/  MUFU.EX2 R149, R149 ;  /* 0x0000009500957308 */ /* 0x000ee20000000800 */
[----:B------:R-:W-:Y:S01]  /*7af0*/  F2FP.BF16.F32.PACK_AB R144, R13, R144 ;  /* 0x000000900d90723e */ /* 0x000fe200000010ff */
[----:B-1----:R-:W-:Y:S01]  /*7b00*/  FADD.FTZ R5, R45, R38 ;  /* 0x000000262d057221 */ /* 0x002fe20000010000 */
[--C-:B------:R-:W-:Y:S01]  /*7b10*/  FFMA.FTZ R129, R55, UR22, -R81.reuse ;  /* 0x0000001637817c23 */ /* 0x100fe20008010851 */
[--C-:B------:R-:W-:Y:S01]  /*7b20*/  FFMA.FTZ R131, R58, UR22, -R81.reuse ;  /* 0x000000163a837c23 */ /* 0x100fe20008010851 */
[----:B------:R-:W-:Y:S01]  /*7b30*/  FFMA.FTZ R125, R60, UR22, -R81 ;  /* 0x000000163c7d7c23 */ /* 0x000fe20008010851 */
[----:B------:R-:W-:Y:S01]  /*7b40*/  FADD.FTZ R42, R136, R5 ;  /* 0x00000005882a7221 */ /* 0x000fe20000010000 */
[--C-:B------:R-:W-:Y:S01]  /*7b50*/  FFMA.FTZ R61, R61, UR22, -R81.reuse ;  /* 0x000000163d3d7c23 */ /* 0x100fe20008010851 */
[----:B------:R-:W1:Y:S01]  /*7b60*/  MUFU.EX2 R14, R14 ;  /* 0x0000000e000e7308 */ /* 0x000e620000000800 */
[----:B--2---:R-:W-:Y:S01]  /*7b70*/  FFMA.FTZ R38, R21, R4, R8 ;  /* 0x0000000415267223 */ /* 0x004fe20000010008 */
[----:B------:R-:W-:Y:S01]  /*7b80*/  FADD.FTZ R25, R47, R42 ;  /* 0x0000002a2f197221 */ /* 0x000fe20000010000 */
[--C-:B------:R-:W-:Y:S01]  /*7b90*/  FFMA.FTZ R4, R53, UR22, -R81.reuse ;  /* 0x0000001635047c23 */ /* 0x100fe20008010851 */
[--C-:B------:R-:W-:Y:S01]  /*7ba0*/  FFMA.FTZ R62, R62, UR22, -R81.reuse ;  /* 0x000000163e3e7c23 */ /* 0x100fe20008010851 */
[--C-:B------:R-:W-:Y:S01]  /*7bb0*/  FFMA.FTZ R63, R63, UR22, -R81.reuse ;  /* 0x000000163f3f7c23 */ /* 0x100fe20008010851 */
[--C-:B------:R-:W-:Y:S01]  /*7bc0*/  FFMA.FTZ R64, R64, UR22, -R81.reuse ;  /* 0x0000001640407c23 */ /* 0x100fe20008010851 */
[--C-:B------:R-:W-:Y:S01]  /*7bd0*/  FFMA.FTZ R26, R26, UR22, -R81.reuse ;  /* 0x000000161a1a7c23 */ /* 0x100fe20008010851 */
[----:B------:R-:W2:Y:S01]  /*7be0*/  MUFU.EX2 R145, R145 ;  /* 0x0000009100917308 */ /* 0x000ea20000000800 */
[----:B---3--:R-:W-:Y:S01]  /*7bf0*/  FADD.FTZ R40, R149, R38 ;  /* 0x0000002695287221 */ /* 0x008fe20000010000 */
[--C-:B------:R-:W-:Y:S01]  /*7c00*/  FFMA.FTZ R38, R56, UR22, -R81.reuse ;  /* 0x0000001638267c23 */ /* 0x100fe20008010851 */
[--C-:B------:R-:W-:Y:S01]  /*7c10*/  FFMA.FTZ R66, R66, UR22, -R81.reuse ;  /* 0x0000001642427c23 */ /* 0x100fe20008010851 */
[----:B------:R-:W-:Y:S01]  /*7c20*/  FFMA.FTZ R32, R32, UR22, -R81 ;  /* 0x0000001620207c23 */ /* 0x000fe20008010851 */
[----:B------:R-:W-:Y:S01]  /*7c30*/  FADD.FTZ R5, R151, R40 ;  /* 0x0000002897057221 */ /* 0x000fe20000010000 */
[----:B------:R-:W-:Y:S01]  /*7c40*/  FADD.FTZ R40, R138, R25 ;  /* 0x000000198a287221 */ /* 0x000fe20000010000 */
[----:B------:R-:W-:Y:S01]  /*7c50*/  IMAD.U32 R27, RZ, RZ, UR39 ;  /* 0x00000027ff1b7e24 */ /* 0x000fe2000f8e00ff */
[----:B------:R-:W3:Y:S01]  /*7c60*/  MUFU.EX2 R20, R20 ;  /* 0x0000001400147308 */ /* 0x000ee20000000800 */
[----:B-1----:R-:W-:Y:S01]  /*7c70*/  FADD.FTZ R42, R14, R5 ;  /* 0x000000050e2a7221 */ /* 0x002fe20000010000 */
[----:B------:R-:W-:Y:S01]  /*7c80*/  FADD.FTZ R25, R51, R40 ;  /* 0x0000002833197221 */ /* 0x000fe20000010000 */
[----:B------:R-:W-:Y:S01]  /*7c90*/  FFMA.FTZ R40, R59, UR22, -R81 ;  /* 0x000000163b287c23 */ /* 0x000fe20008010851 */
[----:B------:R-:W-:Y:S01]  /*7ca0*/  @!P1 LEA R27, R27, UR40, 0x3 ;  /* 0x000000281b1b9c11 */ /* 0x000fe2000f8e18ff */
[----:B------:R-:W-:Y:S01]  /*7cb0*/  UMOV UR39, UR28 ;  /* 0x0000001c00277c82 */ /* 0x000fe20008000000 */
[----:B------:R-:W-:Y:S01]  /*7cc0*/  F2FP.BF16.F32.PACK_AB R149, R149, R8 ;  /* 0x000000089595723e */ /* 0x000fe200000010ff */
[-C--:B------:R-:W-:Y:S01]  /*7cd0*/  FMUL.FTZ R93, R93, R39.reuse ;  /* 0x000000275d5d7220 */ /* 0x080fe20000410000 */
[----:B------:R-:W1:Y:S01]  /*7ce0*/  MUFU.EX2 R147, R147 ;  /* 0x0000009300937308 */ /* 0x000e620000000800 */
[----:B--2---:R-:W-:Y:S01]  /*7cf0*/  FADD.FTZ R5, R145, R42 ;  /* 0x0000002a91057221 */ /* 0x004fe20000010000 */
[----:B------:R-:W-:Y:S01]  /*7d00*/  @!P1 VIADD R27, R27, 0x16860 ;  /* 0x000168601b1b9836 */ /* 0x000fe20000000000 */
[----:B------:R-:W-:Y:S01]  /*7d10*/  F2FP.BF16.F32.PACK_AB R150, R79, R150 ;  /* 0x000000964f96723e */ /* 0x000fe200000010ff */
[-C--:B------:R-:W-:Y:S01]  /*7d20*/  FMUL.FTZ R96, R96, R39.reuse ;  /* 0x0000002760607220 */ /* 0x080fe20000410000 */
[----:B------:R-:W-:Y:S01]  /*7d30*/  F2FP.BF16.F32.PACK_AB R146, R31, R146 ;  /* 0x000000921f92723e */ /* 0x000fe200000010ff */
[-C--:B------:R-:W-:Y:S01]  /*7d40*/  FMUL.FTZ R97, R97, R39.reuse ;  /* 0x0000002761617220 */ /* 0x080fe20000410000 */
[----:B------:R-:W-:Y:S01]  /*7d50*/  @!P1 PRMT R27, RZ, 0x654, R27 ;  /* 0x00000654ff1b9816 */ /* 0x000fe2000000001b */
[----:B------:R-:W2:Y:S01]  /*7d60*/  MUFU.EX2 R24, R24 ;  /* 0x0000001800187308 */ /* 0x000ea20000000800 */
[----:B---3--:R-:W-:Y:S01]  /*7d70*/  FADD.FTZ R42, R20, R5 ;  /* 0x00000005142a7221 */ /* 0x008fe20000010000 */
[----:B------:R-:W-:Y:S01]  /*7d80*/  F2FP.BF16.F32.PACK_AB R140, R35, R140 ;  /* 0x0000008c238c723e */ /* 0x000fe200000010ff */
[----:B------:R3:W-:Y:S01]  /*7d90*/  @!P1 SYNCS.ARRIVE.TRANS64.RED.A1T0 RZ, [R27+URZ], RZ ;  /* 0x000000ff1bff99a7 */ /* 0x0007e2000810043f */
[----:B------:R-:W-:Y:S01]  /*7da0*/  F2FP.BF16.F32.PACK_AB R142, R45, R142 ;  /* 0x0000008e2d8e723e */ /* 0x000fe200000010ff */
[-C--:B------:R-:W-:Y:S01]  /*7db0*/  FMUL.FTZ R100, R100, R39.reuse ;  /* 0x0000002764647220 */ /* 0x080fe20000410000 */
[----:B------:R-:W-:Y:S01]  /*7dc0*/  F2FP.BF16.F32.PACK_AB R136, R47, R136 ;  /* 0x000000882f88723e */ /* 0x000fe200000010ff */
[-C--:B------:R-:W-:Y:S01]  /*7dd0*/  FMUL.FTZ R101, R101, R39.reuse ;  /* 0x0000002765657220 */ /* 0x080fe20000410000 */
[----:B------:R-:W4:Y:S01]  /*7de0*/  MUFU.EX2 R141, R141 ;  /* 0x0000008d008d7308 */ /* 0x000f220000000800 */
[----:B-1----:R-:W-:Y:S01]  /*7df0*/  FADD.FTZ R5, R147, R42 ;  /* 0x0000002a93057221 */ /* 0x002fe20000010000 */
[----:B------:R-:W-:Y:S01]  /*7e00*/  F2FP.BF16.F32.PACK_AB R138, R51, R138 ;  /* 0x0000008a338a723e */ /* 0x000fe200000010ff */
[-C--:B------:R-:W-:Y:S01]  /*7e10*/  FMUL.FTZ R104, R104, R39.reuse ;  /* 0x0000002768687220 */ /* 0x080fe20000410000 */
[-C--:B------:R-:W-:Y:S01]  /*7e20*/  FMUL.FTZ R105, R105, R39.reuse ;  /* 0x0000002769697220 */ /* 0x080fe20000410000 */
[-C--:B------:R-:W-:Y:S01]  /*7e30*/  FMUL.FTZ R108, R108, R39.reuse ;  /* 0x000000276c6c7220 */ /* 0x080fe20000410000 */
[-C--:B------:R-:W-:Y:S01]  /*7e40*/  FMUL.FTZ R109, R109, R39.reuse ;  /* 0x000000276d6d7220 */ /* 0x080fe20000410000 */
[-C--:B------:R-:W-:Y:S01]  /*7e50*/  FMUL.FTZ R112, R112, R39.reuse ;  /* 0x0000002770707220 */ /* 0x080fe20000410000 */
[----:B------:R-:W1:Y:S01]  /*7e60*/  MUFU.EX2 R28, R28 ;  /* 0x0000001c001c7308 */ /* 0x000e620000000800 */
[----:B--2---:R-:W-:Y:S01]  /*7e70*/  FADD.FTZ R42, R24, R5 ;  /* 0x00000005182a7221 */ /* 0x004fe20000010000 */
[-C--:B------:R-:W-:Y:S01]  /*7e80*/  FMUL.FTZ R113, R113, R39.reuse ;  /* 0x0000002771717220 */ /* 0x080fe20000410000 */
[-C--:B------:R-:W-:Y:S01]  /*7e90*/  FMUL.FTZ R116, R116, R39.reuse ;  /* 0x0000002774747220 */ /* 0x080fe20000410000 */
[----:B------:R-:W-:Y:S01]  /*7ea0*/  FMUL.FTZ R117, R117, R39 ;  /* 0x0000002775757220 */ /* 0x000fe20000410000 */
[----:B------:R-:W-:Y:S01]  /*7eb0*/  F2FP.BF16.F32.PACK_AB R151, R14, R151 ;  /* 0x000000970e97723e */ /* 0x000fe200000010ff */
[----:B------:R-:W-:Y:S01]  /*7ec0*/  VIADD R7, R7, 0xffffffff ;  /* 0xffffffff07077836 */ /* 0x000fe20000000000 */
[----:B------:R-:W-:Y:S01]  /*7ed0*/  F2FP.BF16.F32.PACK_AB R145, R20, R145 ;  /* 0x000000911491723e */ /* 0x000fe200000010ff */
[----:B------:R2:W-:Y:S01]  /*7ee0*/  MUFU.EX2 R10, R44 ;  /* 0x0000002c000a7308 */ /* 0x0005e20000000800 */
[----:B----4-:R-:W-:Y:S01]  /*7ef0*/  FADD.FTZ R5, R141, R42 ;  /* 0x0000002a8d057221 */ /* 0x010fe20000010000 */
[----:B------:R-:W-:Y:S01]  /*7f00*/  F2FP.BF16.F32.PACK_AB R147, R24, R147 ;  /* 0x000000931893723e */ /* 0x000fe200000010ff */
[-C--:B------:R-:W-:Y:S01]  /*7f10*/  FMUL.FTZ R90, R90, R21.reuse ;  /* 0x000000155a5a7220 */ /* 0x080fe20000410000 */
[-C--:B------:R-:W-:Y:S01]  /*7f20*/  FMUL.FTZ R91, R91, R21.reuse ;  /* 0x000000155b5b7220 */ /* 0x080fe20000410000 */
[-C--:B------:R-:W-:Y:S01]  /*7f30*/  FMUL.FTZ R94, R94, R21.reuse ;  /* 0x000000155e5e7220 */ /* 0x080fe20000410000 */
[-C--:B------:R-:W-:Y:S01]  /*7f40*/  FMUL.FTZ R95, R95, R21.reuse ;  /* 0x000000155f5f7220 */ /* 0x080fe20000410000 */
[-C--:B------:R-:W-:Y:S01]  /*7f50*/  FMUL.FTZ R98, R98, R21.reuse ;  /* 0x0000001562627220 */ /* 0x080fe20000410000 */
[----:B------:R-:W4:Y:S01]  /*7f60*/  MUFU.EX2 R143, R143 ;  /* 0x0000008f008f7308 */ /* 0x000f220000000800 */
[----:B--2---:R-:W-:Y:S01]  /*7f70*/  FADD.FTZ R44, R132, R25 ;  /* 0x00000019842c7221 */ /* 0x004fe20000010000 */
[C---:B-1----:R-:W-:Y:S01]  /*7f80*/  FADD.FTZ R42, R28.reuse, R5 ;  /* 0x000000051c2a7221 */ /* 0x042fe20000010000 */
[----:B------:R-:W-:Y:S01]  /*7f90*/  F2FP.BF16.F32.PACK_AB R132, R57, R132 ;  /* 0x000000843984723e */ /* 0x000fe200000010ff */
[----:B------:R-:W-:Y:S01]  /*7fa0*/  FMUL.FTZ R99, R99, R21 ;  /* 0x0000001563637220 */ /* 0x000fe20000410000 */
[----:B------:R-:W-:Y:S01]  /*7fb0*/  FADD.FTZ R25, R57, R44 ;  /* 0x0000002c39197221 */ /* 0x000fe20000010000 */
[----:B------:R-:W-:Y:S01]  /*7fc0*/  F2FP.BF16.F32.PACK_AB R141, R28, R141 ;  /* 0x0000008d1c8d723e */ /* 0x000fe200000010ff */
[-C--:B------:R-:W-:Y:S01]  /*7fd0*/  FMUL.FTZ R102, R102, R21.reuse ;  /* 0x0000001566667220 */ /* 0x080fe20000410000 */
[----:B------:R-:W1:Y:S01]  /*7fe0*/  MUFU.EX2 R30, R30 ;  /* 0x0000001e001e7308 */ /* 0x000e620000000800 */
[----:B------:R-:W-:Y:S01]  /*7ff0*/  FADD.FTZ R44, R134, R25 ;  /* 0x00000019862c7221 */ /* 0x000fe20000010000 */
[----:B------:R-:W-:Y:S01]  /*8000*/  F2FP.BF16.F32.PACK_AB R134, R65, R134 ;  /* 0x000000864186723e */ /* 0x000fe200000010ff */
[-C--:B------:R-:W-:Y:S01]  /*8010*/  FMUL.FTZ R103, R103, R21.reuse ;  /* 0x0000001567677220 */ /* 0x080fe20000410000 */
[-C--:B------:R-:W-:Y:S01]  /*8020*/  FMUL.FTZ R106, R106, R21.reuse ;  /* 0x000000156a6a7220 */ /* 0x080fe20000410000 */
[----:B------:R-:W-:Y:S01]  /*8030*/  FADD.FTZ R25, R65, R44 ;  /* 0x0000002c41197221 */ /* 0x000fe20000010000 */
[-C--:B------:R-:W-:Y:S01]  /*8040*/  FMUL.FTZ R107, R107, R21.reuse ;  /* 0x000000156b6b7220 */ /* 0x080fe20000410000 */
[-C--:B------:R-:W-:Y:S01]  /*8050*/  FMUL.FTZ R110, R110, R21.reuse ;  /* 0x000000156e6e7220 */ /* 0x080fe20000410000 */
[----:B------:R-:W2:Y:S01]  /*8060*/  MUFU.EX2 R137, R137 ;  /* 0x0000008900897308 */ /* 0x000ea20000000800 */
[----:B------:R-:W-:Y:S01]  /*8070*/  FADD.FTZ R44, R128, R25 ;  /* 0x00000019802c7221 */ /* 0x000fe20000010000 */
[----:B----4-:R-:W-:Y:S01]  /*8080*/  FADD.FTZ R5, R143, R42 ;  /* 0x0000002a8f057221 */ /* 0x010fe20000010000 */
[----:B------:R-:W-:Y:S01]  /*8090*/  F2FP.BF16.F32.PACK_AB R128, R67, R128 ;  /* 0x000000804380723e */ /* 0x000fe200000010ff */
[-C--:B------:R-:W-:Y:S01]  /*80a0*/  FMUL.FTZ R111, R111, R21.reuse ;  /* 0x000000156f6f7220 */ /* 0x080fe20000410000 */
[----:B------:R-:W-:Y:S01]  /*80b0*/  FADD.FTZ R25, R67, R44 ;  /* 0x0000002c43197221 */ /* 0x000fe20000010000 */
[-C--:B------:R-:W-:Y:S01]  /*80c0*/  FMUL.FTZ R114, R114, R21.reuse ;  /* 0x0000001572727220 */ /* 0x080fe20000410000 */
[----:B------:R-:W-:Y:S01]  /*80d0*/  FMUL.FTZ R115, R115, R21 ;  /* 0x0000001573737220 */ /* 0x000fe20000410000 */
[----:B------:R-:W4:Y:S01]  /*80e0*/  MUFU.EX2 R71, R71 ;  /* 0x0000004700477308 */ /* 0x000f220000000800 */
[----:B-1----:R-:W-:Y:S01]  /*80f0*/  FADD.FTZ R42, R30, R5 ;  /* 0x000000051e2a7221 */ /* 0x002fe20000010000 */
[----:B------:R-:W-:Y:S01]  /*8100*/  FADD.FTZ R44, R130, R25 ;  /* 0x00000019822c7221 */ /* 0x000fe20000010000 */
[----:B------:R-:W-:Y:S01]  /*8110*/  F2FP.BF16.F32.PACK_AB R143, R30, R143 ;  /* 0x0000008f1e8f723e */ /* 0x000fe200000010ff */
[-C--:B------:R-:W-:Y:S01]  /*8120*/  FMUL.FTZ R118, R118, R21.reuse ;  /* 0x0000001576767220 */ /* 0x080fe20000410000 */
[----:B------:R-:W-:Y:S01]  /*8130*/  FMUL.FTZ R119, R119, R21 ;  /* 0x0000001577777220 */ /* 0x000fe20000410000 */
[----:B------:R-:W-:-:S02]  /*8140*/  IMAD.MOV.U32 R8, RZ, RZ, R11 ;  /* 0x000000ffff087224 */ /* 0x000fc400078e000b */
[----:B------:R-:W1:Y:S01]  /*8150*/  MUFU.EX2 R34, R34 ;  /* 0x0000002200227308 */ /* 0x000e620000000800 */
[----:B--2---:R-:W-:-:S07]  /*8160*/  FADD.FTZ R5, R137, R42 ;  /* 0x0000002a89057221 */ /* 0x004fce0000010000 */
[----:B------:R-:W2:Y:S01]  /*8170*/  MUFU.EX2 R124, R124 ;  /* 0x0000007c007c7308 */ /* 0x000ea20000000800 */
[C---:B----4-:R-:W-:Y:S01]  /*8180*/  FADD.FTZ R13, R71.reuse, R44 ;  /* 0x0000002c470d7221 */ /* 0x050fe20000010000 */
[----:B------:R-:W-:-:S06]  /*8190*/  F2FP.BF16.F32.PACK_AB R130, R71, R130 ;  /* 0x000000824782723e */ /* 0x000fcc00000010ff */
[----:B------:R-:W4:Y:S01]  /*81a0*/  MUFU.EX2 R139, R139 ;  /* 0x0000008b008b7308 */ /* 0x000f220000000800 */
[C---:B-1----:R-:W-:Y:S01]  /*81b0*/  FADD.FTZ R42, R34.reuse, R5 ;  /* 0x00000005222a7221 */ /* 0x042fe20000010000 */
[----:B------:R-:W-:-:S06]  /*81c0*/  F2FP.BF16.F32.PACK_AB R137, R34, R137 ;  /* 0x000000892289723e */ /* 0x000fcc00000010ff */
[----:B------:R-:W1:Y:S01]  /*81d0*/  MUFU.EX2 R15, R15 ;  /* 0x0000000f000f7308 */ /* 0x000e620000000800 */
[----:B--2---:R-:W-:-:S07]  /*81e0*/  FADD.FTZ R44, R124, R13 ;  /* 0x0000000d7c2c7221 */ /* 0x004fce0000010000 */
[----:B------:R-:W2:Y:S01]  /*81f0*/  MUFU.EX2 R126, R126 ;  /* 0x0000007e007e7308 */ /* 0x000ea20000000800 */
[----:B----4-:R-:W-:Y:S01]  /*8200*/  FADD.FTZ R5, R139, R42 ;  /* 0x0000002a8b057221 */ /* 0x010fe20000010000 */
[----:B------:R-:W-:-:S03]  /*8210*/  F2FP.BF16.F32.PACK_AB R139, R10, R139 ;  /* 0x0000008b0a8b723e */ /* 0x000fc600000010ff */
[----:B------:R-:W-:Y:S01]  /*8220*/  FADD.FTZ R42, R10, R5 ;  /* 0x000000050a2a7221 */ /* 0x000fe20000010000 */
[----:B------:R-:W-:Y:S02]  /*8230*/  IMAD.MOV.U32 R10, RZ, RZ, R12 ;  /* 0x000000ffff0a7224 */ /* 0x000fe400078e000c */
[----:B------:R-:W4:Y:S01]  /*8240*/  MUFU.EX2 R133, R133 ;  /* 0x0000008500857308 */ /* 0x000f220000000800 */
[C---:B-1----:R-:W-:Y:S01]  /*8250*/  FADD.FTZ R13, R15.reuse, R44 ;  /* 0x0000002c0f0d7221 */ /* 0x042fe20000010000 */
[----:B------:R-:W-:-:S06]  /*8260*/  F2FP.BF16.F32.PACK_AB R124, R15, R124 ;  /* 0x0000007c0f7c723e */ /* 0x000fcc00000010ff */
[----:B------:R-:W1:Y:S01]  /*8270*/  MUFU.EX2 R69, R69 ;  /* 0x0000004500457308 */ /* 0x000e620000000800 */
[----:B--2---:R-:W-:-:S07]  /*8280*/  FADD.FTZ R44, R126, R13 ;  /* 0x0000000d7e2c7221 */ /* 0x004fce0000010000 */
[----:B------:R-:W2:Y:S01]  /*8290*/  MUFU.EX2 R36, R36 ;  /* 0x0000002400247308 */ /* 0x000ea20000000800 */
[----:B----4-:R-:W-:-:S07]  /*82a0*/  FADD.FTZ R5, R133, R42 ;  /* 0x0000002a85057221 */ /* 0x010fce0000010000 */
        /* <DEDUP_REMOVED lines=22> */
[----:B------:R-:W-:-:S06]  /*8410*/  F2FP.BF16.F32.PACK_AB R129, R38, R129 ;  /* 0x000000812681723e */ /* 0x000fcc00000010ff */
[----:B------:R-:W4:Y:S01]  /*8420*/  MUFU.EX2 R125, R125 ;  /* 0x0000007d007d7308 */ /* 0x000f220000000800 */
[----:B-1----:R-:W-:-:S07]  /*8430*/  FADD.FTZ R13, R131, R42 ;  /* 0x0000002a830d7221 */ /* 0x002fce0000010000 */
[----:B------:R-:W1:Y:S01]  /*8440*/  MUFU.EX2 R61, R61 ;  /* 0x0000003d003d7308 */ /* 0x000e620000000800 */
[C---:B--2---:R-:W-:Y:S01]  /*8450*/  FADD.FTZ R42, R40.reuse, R13 ;  /* 0x0000000d282a7221 */ /* 0x044fe20000010000 */
[----:B------:R-:W-:-:S06]  /*8460*/  F2FP.BF16.F32.PACK_AB R131, R40, R131 ;  /* 0x000000832883723e */ /* 0x000fcc00000010ff */
[----:B------:R-:W2:Y:S01]  /*8470*/  MUFU.EX2 R127, R62 ;  /* 0x0000003e007f7308 */ /* 0x000ea20000000800 */
[----:B----4-:R-:W-:-:S07]  /*8480*/  FADD.FTZ R42, R125, R42 ;  /* 0x0000002a7d2a7221 */ /* 0x010fce0000010000 */
[----:B------:R-:W4:Y:S01]  /*8490*/  MUFU.EX2 R63, R63 ;  /* 0x0000003f003f7308 */ /* 0x000f220000000800 */
[C---:B-1----:R-:W-:Y:S01]  /*84a0*/  FADD.FTZ R42, R61.reuse, R42 ;  /* 0x0000002a3d2a7221 */ /* 0x042fe20000010000 */
[----:B------:R-:W-:-:S06]  /*84b0*/  F2FP.BF16.F32.PACK_AB R125, R61, R125 ;  /* 0x0000007d3d7d723e */ /* 0x000fcc00000010ff */
        /* <DEDUP_REMOVED lines=11> */
[----:B----4-:R-:W-:Y:S01]  /*8570*/  FADD.FTZ R42, R123, R42 ;  /* 0x0000002a7b2a7221 */ /* 0x010fe20000010000 */
[C---:B-1----:R-:W-:Y:S01]  /*8580*/  FADD.FTZ R5, R75.reuse, R44 ;  /* 0x0000002c4b057221 */ /* 0x042fe20000010000 */
[----:B------:R-:W-:Y:S02]  /*8590*/  F2FP.BF16.F32.PACK_AB R122, R75, R122 ;  /* 0x0000007a4b7a723e */ /* 0x000fe400000010ff */
[C---:B--2---:R-:W-:Y:S01]  /*85a0*/  FADD.FTZ R4, R32.reuse, R42 ;  /* 0x0000002a20047221 */ /* 0x044fe20000010000 */
[----:B------:R-:W-:Y:S01]  /*85b0*/  F2FP.BF16.F32.PACK_AB R123, R32, R123 ;  /* 0x0000007b207b723e */ /* 0x000fe200000010ff */
[----:B---3--:R-:W-:Y:S06]  /*85c0*/  @P2 BRA `(.L_x_694) ;  /* 0xffffffc800dc2947 */ /* 0x008fec000383ffff */
[----:B------:R-:W-:Y:S01]  /*85d0*/  IMAD.MOV.U32 R10, RZ, RZ, R12 ;  /* 0x000000ffff0a7224 */ /* 0x000fe200078e000c */
[----:B------:R-:W-:Y:S01]  /*85e0*/  UMOV UR39, UR28 ;  /* 0x0000001c00277c82 */ /* 0x000fe20008000000 */
[----:B------:R-:W-:Y:S01]  /*85f0*/  IMAD.MOV.U32 R8, RZ, RZ, R11 ;  /* 0x000000ffff087224 */ /* 0x000fe200078e000b */
[----:B------:R-:W-:-:S06]  /*8600*/  UMOV UR37, UR27 ;  /* 0x0000001b00257c82 */ /* 0x000fcc0008000000 */
.L_x_677:
[----:B------:R-:W-:Y:S01]  /*8610*/  ULDC UR11, c[0x0][0x9e4] ;  /* 0x00027900000b7ab9 */ /* 0x000fe20000000800 */
[----:B------:R-:W-:Y:S01]  /*8620*/  ULDC UR10, c[0x0][0x9dc] ;  /* 0x00027700000a7ab9 */ /* 0x000fe20000000800 */
[----:B------:R-:W-:Y:S02]  /*8630*/  UISETP.GE.AND UP0, UPT, UR11, 0x1, UPT ;  /* 0x000000010b00788c */ /* 0x000fe4000bf06270 */
[----:B------:R-:W-:-:S04]  /*8640*/  UIADD3 UR10, UR49, -UR10, URZ ;  /* 0x8000000a310a7290 */ /* 0x000fc8000fffe03f */
[----:B------:R-:W-:-:S13]  /*8650*/  PLOP3.LUT P5, PT, PT, PT, UP0, 0x80, 0x0 ;  /* 0x000000000000781c */ /* 0x000fda0003faf008 */
[----:B------:R-:W-:Y:S05]  /*8660*/  @!P5 BRA `(.L_x_695) ;  /* 0x000000000044d947 */ /* 0x000fea0003800000 */
        /* <DEDUP_REMOVED lines=10> */
.L_x_696:
[----:B------:R-:W-:-:S11]  /*8710*/  UISETP.NE.AND UP0, UPT, UR11, 0x1, UPT ;  /* 0x000000010b00788c */ /* 0x000fd6000bf05270 */
[----:B------:R-:W-:Y:S02]  /*8720*/  @UP0 ULDC.64 UR14, c[0x0][0x9e8] ;  /* 0x00027a00000e0ab9 */ /* 0x000fe40000000a00 */
[----:B------:R-:W-:-:S04]  /*8730*/  UIMAD.WIDE.U32 UR6, UR49, UR14, URZ ;  /* 0x0000000e310672a5 */ /* 0x000fc8000f8e003f */
[----:B------:R-:W-:-:S12]  /*8740*/  @UP0 USHF.R.U32.HI UR49, URZ, UR15, UR7 ;  /* 0x0000000f3f310299 */ /* 0x000fd80008011607 */
.L_x_697:
[----:B------:R-:W-:-:S04]  /*8750*/  UIMAD UR49, UR49, UR11, URZ ;  /* 0x0000000b313172a4 */ /* 0x000fc8000f8e023f */
[----:B------:R-:W-:-:S04]  /*8760*/  UISETP.LT.AND UP0, UPT, UR10, UR49, UPT ;  /* 0x000000310a00728c */ /* 0x000fc8000bf01270 */
[----:B------:R-:W-:-:S12]  /*8770*/  USEL UR10, UR10, UR49, !UP0 ;  /* 0x000000310a0a7287 */ /* 0x000fd8000c000000 */
.L_x_695:
[----:B------:R-:W-:-:S04]  /*8780*/  UIADD3 UR10, UR10, 0x7f, URZ ;  /* 0x0000007f0a0a7890 */ /* 0x000fc8000fffe03f */
[----:B------:R-:W-:-:S04]  /*8790*/  USHF.R.S32.HI UR6, URZ, 0x1f, UR10 ;  /* 0x0000001f3f067899 */ /* 0x000fc8000801140a */
[----:B------:R-:W-:-:S04]  /*87a0*/  ULEA.HI UR6, UR6, UR10, URZ, 0x7 ;  /* 0x0000000a06067291 */ /* 0x000fc8000f8f383f */
[----:B------:R-:W-:-:S04]  /*87b0*/  USHF.R.S32.HI UR6, URZ, 0x7, UR6 ;  /* 0x000000073f067899 */ /* 0x000fc80008011406 */
[----:B------:R-:W-:-:S04]  /*87c0*/  UISETP.LT.AND UP0, UPT, UR45, UR6, UPT ;  /* 0x000000062d00728c */ /* 0x000fc8000bf01270 */
[----:B------:R-:W-:-:S06]  /*87d0*/  USEL UR24, UR45, UR6, !UP0 ;  /* 0x000000062d187287 */ /* 0x000fcc000c000000 */
[----:B------:R-:W-:-:S13]  /*87e0*/  ISETP.GE.AND P2, PT, R7, UR24, PT ;  /* 0x0000001807007c0c */ /* 0x000fda000bf46270 */
[----:B------:R-:W-:Y:S05]  /*87f0*/  @!P2 BRA `(.L_x_698) ;  /* 0x00000024002ca947 */ /* 0x000fea0003800000 */
[----:B------:R-:W-:Y:S01]  /*8800*/  IMAD.MOV.U32 R9, RZ, RZ, R10 ;  /* 0x000000ffff097224 */ /* 0x000fe200078e000a */
[----:B------:R-:W-:Y:S01]  /*8810*/  UMOV UR26, UR37 ;  /* 0x00000025001a7c82 */ /* 0x000fe20008000000 */
[----:B------:R-:W-:Y:S01]  /*8820*/  IMAD.MOV.U32 R11, RZ, RZ, R8 ;  /* 0x000000ffff0b7224 */ /* 0x000fe200078e0008 */
[----:B------:R-:W-:Y:S01]  /*8830*/  UMOV UR25, UR39 ;  /* 0x0000002700197c82 */ /* 0x000fe20008000000 */
[----:B------:R-:W-:Y:S01]  /*8840*/  ULDC UR22, c[0x0][0x988] ;  /* 0x0002620000167ab9 */ /* 0x000fe20000000800 */
[----:B------:R-:W-:-:S05]  /*8850*/  ULDC UR23, c[0x0][0x9d8] ;  /* 0x0002760000177ab9 */ /* 0x000fca0000000800 */
.L_x_707:
        /* <DEDUP_REMOVED lines=9> */
.L_x_700:
[----:B------:R-:W-:Y:S01]  /*88f0*/  ULEA UR6, UR39, UR40, 0x3 ;  /* 0x0000002827067291 */ /* 0x000fe2000f8e183f */
[----:B------:R-:W-:-:S05]  /*8900*/  IMAD.U32 R8, RZ, RZ, UR37 ;  /* 0x00000025ff087e24 */ /* 0x000fca000f8e00ff */
[----:B------:R-:W-:-:S04]  /*8910*/  SHF.L.U32 R8, R8, 0x1f, RZ ;  /* 0x0000001f08087819 */ /* 0x000fc800000006ff */
[----:B------:R1:W2:Y:S01]  /*8920*/  SYNCS.PHASECHK.TRANS64.TRYWAIT P2, [UR6+0x16830], R8 ;  /* 0x01683008ff0075a7 */ /* 0x0002a20008040146 */
[----:B------:R-:W-:Y:S05]  /*8930*/  @!P0 BRA `(.L_x_701) ;  /* 0x0000000000048947 */ /* 0x000fea0003800000 */
[----:B------:R-:W-:Y:S01]  /*8940*/  BPT.TRAP 0x1 ;  /* 0x000000040000795c */ /* 0x000fe20000300000 */
.L_x_701:
[----:B--2---:R-:W-:Y:S05]  /*8950*/  @P2 BRA `(.L_x_699) ;  /* 0x0000000000082947 */ /* 0x004fea0003800000 */
[----:B------:R-:W2:Y:S02]  /*8960*/  SYNCS.PHASECHK.TRANS64.TRYWAIT P2, [UR6+0x16830], R8 ;  /* 0x01683008ff0075a7 */ /* 0x000ea40008040146 */
[----:B--2---:R-:W-:Y:S05]  /*8970*/  @!P2 BRA `(.L_x_702) ;  /* 0x0000009c0040a947 */ /* 0x004fea0003800000 */
.L_x_699:
        /* <DEDUP_REMOVED lines=25> */
.L_x_704:
[----:B------:R-:W-:Y:S01]  /*8b10*/  ULEA UR6, UR25, UR40, 0x3 ;  /* 0x0000002819067291 */ /* 0x000fe2000f8e183f */
[----:B------:R-:W-:-:S05]  /*8b20*/  IMAD.U32 R8, RZ, RZ, UR26 ;  /* 0x0000001aff087e24 */ /* 0x000fca000f8e00ff */
[----:B------:R-:W-:-:S04]  /*8b30*/  SHF.L.U32 R8, R8, 0x1f, RZ ;  /* 0x0000001f08087819 */ /* 0x000fc800000006ff */
[----:B------:R1:W2:Y:S01]  /*8b40*/  SYNCS.PHASECHK.TRANS64.TRYWAIT P2, [UR6+0x16850], R8 ;  /* 0x01685008ff0075a7 */ /* 0x0002a20008040146 */
[----:B------:R-:W-:Y:S05]  /*8b50*/  @!P0 BRA `(.L_x_705) ;  /* 0x0000000000048947 */ /* 0x000fea0003800000 */
[----:B------:R-:W-:Y:S01]  /*8b60*/  BPT.TRAP 0x1 ;  /* 0x000000040000795c */ /* 0x000fe20000300000 */
.L_x_705:
[----:B--2---:R-:W-:Y:S05]  /*8b70*/  @P2 BRA `(.L_x_703) ;  /* 0x0000000000082947 */ /* 0x004fea0003800000 */
[----:B------:R-:W2:Y:S02]  /*8b80*/  SYNCS.PHASECHK.TRANS64.TRYWAIT P2, [UR6+0x16850], R8 ;  /* 0x01685008ff0075a7 */ /* 0x000ea40008040146 */
[----:B--2---:R-:W-:Y:S05]  /*8b90*/  @!P2 BRA `(.L_x_706) ;  /* 0x0000009800d0a947 */ /* 0x004fea0003800000 */
.L_x_703:
[----:B------:R-:W-:Y:S01]  /*8ba0*/  UIADD3 UR6, UR40, 0x400, URZ ;  /* 0x0000040028067890 */ /* 0x000fe2000fffe03f */
[----:B------:R-:W-:Y:S01]  /*8bb0*/  WARPGROUP.ARRIVE ;  /* 0x00000000000079c5 */ /* 0x000fe20000000000 */
[----:B------:R-:W-:Y:S01]  /*8bc0*/  UMOV UR7, 0x40000040 ;  /* 0x4000004000077882 */ /* 0x000fe20000000000 */
[----:B------:R-:W-:Y:S01]  /*8bd0*/  FMUL.FTZ R10, R24, UR23 ;  /* 0x00000017180a7c20 */ /* 0x000fe20008410000 */
[----:B------:R-:W-:Y:S01]  /*8be0*/  USHF.R.U32.HI UR6, URZ, 0x4, UR6 ;  /* 0x000000043f067899 */ /* 0x000fe20008011606 */
[----:B--2---:R-:W-:Y:S01]  /*8bf0*/  FMUL.FTZ R13, R25, UR23 ;  /* 0x00000017190d7c20 */ /* 0x004fe20008410000 */
[----:B------:R-:W-:Y:S01]  /*8c00*/  FMUL.FTZ R15, R28, UR23 ;  /* 0x000000171c0f7c20 */ /* 0x000fe20008410000 */
[----:B------:R-:W-:Y:S01]  /*8c10*/  FMUL.FTZ R21, R29, UR23 ;  /* 0x000000171d157c20 */ /* 0x000fe20008410000 */
[----:B------:R-:W-:Y:S01]  /*8c20*/  ULOP3.LUT UR6, UR6, 0x3fff, URZ, 0xc0, !UPT ;  /* 0x00003fff06067892 */ /* 0x000fe2000f8ec03f */
[----:B------:R-:W1:Y:S01]  /*8c30*/  MUFU.TANH R10, R10 ;  /* 0x0000000a000a7308 */ /* 0x000e620000002400 */
[----:B------:R-:W-:Y:S01]  /*8c40*/  FMUL.FTZ R25, R32, UR23 ;  /* 0x0000001720197c20 */ /* 0x000fe20008410000 */
[----:B------:R-:W-:Y:S01]  /*8c50*/  FMUL.FTZ R12, R26, UR23 ;  /* 0x000000171a0c7c20 */ /* 0x000fe20008410000 */
[----:B------:R-:W-:Y:S01]  /*8c60*/  ULEA UR10, UR25, UR6, 0xa ;  /* 0x00000006190a7291 */ /* 0x000fe2000f8e503f */
[----:B------:R-:W-:Y:S01]  /*8c70*/  FMUL.FTZ R26, R33, UR23 ;  /* 0x00000017211a7c20 */ /* 0x000fe20008410000 */
[----:B------:R-:W-:Y:S01]  /*8c80*/  FMUL.FTZ R29, R36, UR23 ;  /* 0x00000017241d7c20 */ /* 0x000fe20008410000 */
[----:B------:R-:W-:Y:S01]  /*8c90*/  FMUL.FTZ R24, R31, UR23 ;  /* 0x000000171f187c20 */ /* 0x000fe20008410000 */
[----:B------:R-:W-:Y:S01]  /*8ca0*/  FMUL.FTZ R31, R37, UR23 ;  /* 0x00000017251f7c20 */ /* 0x000fe20008410000 */
[----:B------:R-:W2:Y:S01]  /*8cb0*/  MUFU.TANH R13, R13 ;  /* 0x0000000d000d7308 */ /* 0x000ea20000002400 */
[----:B------:R-:W-:Y:S01]  /*8cc0*/  FMUL.FTZ R33, R40, UR23 ;  /* 0x0000001728217c20 */ /* 0x000fe20008410000 */
[----:B------:R-:W-:Y:S01]  /*8cd0*/  UMOV UR6, UR10 ;  /* 0x0000000a00067c82 */ /* 0x000fe20008000000 */
[----:B------:R-:W-:Y:S01]  /*8ce0*/  FMUL.FTZ R14, R27, UR23 ;  /* 0x000000171b0e7c20 */ /* 0x000fe20008410000 */
[----:B------:R-:W-:Y:S01]  /*8cf0*/  HGMMA.64x64x16.F32.BF16 R88, R148, gdesc[UR4].tnspB, R88, gsb0 ;  /* 0x40e0000494587df0 */ /* 0x000fe20008001858 */
[----:B------:R-:W-:Y:S01]  /*8d00*/  UIADD3 UR6, UR10, 0x80, URZ ;  /* 0x000000800a067890 */ /* 0x000fe2000fffe03f */
[----:B------:R-:W-:Y:S01]  /*8d10*/  FMUL.FTZ R27, R34, UR23 ;  /* 0x00000017221b7c20 */ /* 0x000fe20008410000 */
[----:B------:R-:W-:Y:S01]  /*8d20*/  UMOV UR7, 0x40000040 ;  /* 0x4000004000077882 */ /* 0x000fe20000000000 */
[----:B------:R-:W3:Y:S01]  /*8d30*/  MUFU.TANH R15, R15 ;  /* 0x0000000f000f7308 */ /* 0x000ee20000002400 */
        /* <DEDUP_REMOVED lines=59> */
[----:B------:R-:W-:Y:S01]  /*90f0*/  ISETP.GE.U32.AND P2, PT, R2, 0x180, PT ;  /* 0x000001800200780c */ /* 0x000fe20003f46070 */
[----:B------:R-:W-:-:S03]  /*9100*/  UMOV UR26, UR37 ;  /* 0x00000025001a7c82 */ /* 0x000fc60008000000 */
[----:B------:R-:W2:Y:S01]  /*9110*/  MUFU.TANH R37, R37 ;  /* 0x0000002500257308 */ /* 0x000ea20000002400 */
[----:B---3--:R-:W-:-:S07]  /*9120*/  FMNMX.FTZ R61, R33, R8, !PT ;  /* 0x00000008213d7209 */ /* 0x008fce0007810000 */
[----:B------:R-:W3:Y:S01]  /*9130*/  MUFU.TANH R39, R39 ;  /* 0x0000002700277308 */ /* 0x000ee20000002400 */
[----:B-1----:R-:W-:Y:S01]  /*9140*/  FMNMX.FTZ R8, R34, R61, !PT ;  /* 0x0000003d22087209 */ /* 0x002fe20007810000 */
[----:B------:R-:W-:Y:S02]  /*9150*/  WARPGROUP.DEPBAR.LE gsb0, 0x0 ;  /* 0x00008000000079c5 */ /* 0x000fe40000010000 */
[----:B------:R-:W-:Y:S01]  /*9160*/  WARPGROUP.ARRIVE ;  /* 0x00000000000079c5 */ /* 0x000fe20000000000 */
[----:B------:R-:W-:-:S03]  /*9170*/  FMUL.FTZ R61, R73, UR23 ;  /* 0x00000017493d7c20 */ /* 0x000fc60008410000 */
[----:B------:R-:W1:Y:S01]  /*9180*/  MUFU.TANH R41, R41 ;  /* 0x0000002900297308 */ /* 0x000e620000002400 */
[----:B--2---:R-:W-:Y:S01]  /*9190*/  FMNMX.FTZ R8, R37, R8, !PT ;  /* 0x0000000825087209 */ /* 0x004fe20007810000 */
[----:B------:R-:W-:Y:S01]  /*91a0*/  HGMMA.64x64x16.F32.BF16 R88, R144, gdesc[UR4].tnspB, R88, gsb0 ;  /* 0x40e0000490587df0 */ /* 0x000fe20008001858 */
[----:B------:R-:W-:Y:S01]  /*91b0*/  UIADD3 UR6, UR10, 0x100, URZ ;  /* 0x000001000a067890 */ /* 0x000fe2000fffe03f */
[----:B------:R-:W-:-:S04]  /*91c0*/  UMOV UR7, 0x40000040 ;  /* 0x4000004000077882 */ /* 0x000fc80000000000 */
        /* <DEDUP_REMOVED lines=15> */
[----:B------:R-:W-:-:S05]  /*92c0*/  FMUL.FTZ R80, R86, UR23 ;  /* 0x0000001756507c20 */ /* 0x000fca0008410000 */
        /* <DEDUP_REMOVED lines=8> */
[----:B------:R-:W-:Y:S01]  /*9350*/  HGMMA.64x64x16.F32.BF16 R88, R140, gdesc[UR4].tnspB, R88, gsb0 ;  /* 0x40e000048c587df0 */ /* 0x000fe20008001858 */
[----:B------:R-:W-:Y:S02]  /*9360*/  UIADD3 UR6, UR10, 0x180, URZ ;  /* 0x000001800a067890 */ /* 0x000fe4000fffe03f */
[----:B-1----:R-:W-:Y:S01]  /*9370*/  FMNMX.FTZ R69, R57, R8, !PT ;  /* 0x0000000839457209 */ /* 0x002fe20007810000 */
[----:B------:R-:W-:Y:S02]  /*9380*/  UMOV UR7, 0x40000040 ;  /* 0x4000004000077882 */ /* 0x000fe40000000000 */
[----:B------:R-:W1:Y:S08]  /*9390*/  MUFU.TANH R59, R59 ;  /* 0x0000003b003b7308 */ /* 0x000e700000002400 */
[----:B------:R-:W3:Y:S01]  /*93a0*/  MUFU.TANH R60, R60 ;  /* 0x0000003c003c7308 */ /* 0x000ee20000002400 */
[----:B--2---:R-:W-:Y:S01]  /*93b0*/  FMNMX.FTZ R8, R58, R69, !PT ;  /* 0x000000453a087209 */ /* 0x004fe20007810000 */
[----:B------:R-:W-:-:S06]  /*93c0*/  FMUL.FTZ R69, R84, UR23 ;  /* 0x0000001754457c20 */ /* 0x000fcc0008410000 */
[----:B------:R-:W2:Y:S01]  /*93d0*/  MUFU.TANH R61, R61 ;  /* 0x0000003d003d7308 */ /* 0x000ea20000002400 */
[----:B-1----:R-:W-:-:S07]  /*93e0*/  FMNMX.FTZ R73, R59, R8, !PT ;  /* 0x000000083b497209 */ /* 0x002fce0007810000 */
[----:B------:R-:W1:Y:S01]  /*93f0*/  MUFU.TANH R62, R62 ;  /* 0x0000003e003e7308 */ /* 0x000e620000002400 */
[----:B---3--:R-:W-:-:S07]  /*9400*/  FMNMX.FTZ R8, R60, R73, !PT ;  /* 0x000000493c087209 */ /* 0x008fce0007810000 */
[----:B------:R-:W3:Y:S01]  /*9410*/  MUFU.TANH R64, R64 ;  /* 0x0000004000407308 */ /* 0x000ee20000002400 */
[----:B--2---:R-:W-:-:S07]  /*9420*/  FMNMX.FTZ R73, R61, R8, !PT ;  /* 0x000000083d497209 */ /* 0x004fce0007810000 */
        /* <DEDUP_REMOVED lines=9> */
[----:B---3--:R-:W-:Y:S01]  /*94c0*/  FMNMX.FTZ R73, R69, R8, !PT ;  /* 0x0000000845497209 */ /* 0x008fe20007810000 */
[----:B------:R-:W-:Y:S02]  /*94d0*/  WARPGROUP.DEPBAR.LE gsb0, 0x0 ;  /* 0x00008000000079c5 */ /* 0x000fe40000010000 */
[----:B------:R-:W-:-:S04]  /*94e0*/  WARPGROUP.ARRIVE ;  /* 0x00000000000079c5 */ /* 0x000fc80000000000 */
[----:B------:R-:W3:Y:S01]  /*94f0*/  MUFU.TANH R14, R14 ;  /* 0x0000000e000e7308 */ /* 0x000ee20000002400 */
[----:B--2---:R-:W-:Y:S01]  /*9500*/  FMNMX.FTZ R8, R72, R73, !PT ;  /* 0x0000004948087209 */ /* 0x004fe20007810000 */
[----:B------:R-:W-:Y:S01]  /*9510*/  HGMMA.64x64x16.F32.BF16 R88, R136, gdesc[UR4].tnspB, R88, gsb0 ;  /* 0x40e0000488587df0 */ /* 0x000fe20008001858 */
[----:B------:R-:W-:Y:S01]  /*9520*/  UIADD3 UR6, UR10, 0x200, URZ ;  /* 0x000002000a067890 */ /* 0x000fe2000fffe03f */
[----:B------:R-:W-:Y:S01]  /*9530*/  FMUL.FTZ R73, R74, UR23 ;  /* 0x000000174a497c20 */ /* 0x000fe20008410000 */
[----:B------:R-:W-:Y:S01]  /*9540*/  UMOV UR7, 0x40000040 ;  /* 0x4000004000077882 */ /* 0x000fe20000000000 */
[----:B------:R-:W2:Y:S02]  /*9550*/  SHFL.BFLY PT, R77, R8, 0x2, 0x1f ;  /* 0x0c401f00084d7f89 */ /* 0x000ea400000e0000 */
[----:B------:R-:W4:Y:S08]  /*9560*/  MUFU.TANH R20, R20 ;  /* 0x0000001400147308 */ /* 0x000f300000002400 */
[----:B------:R-:W5:Y:S08]  /*9570*/  MUFU.TANH R24, R24 ;  /* 0x0000001800187308 */ /* 0x000f700000002400 */
[----:B------:R-:W5:Y:S01]  /*9580*/  MUFU.TANH R27, R27 ;  /* 0x0000001b001b7308 */ /* 0x000f620000002400 */
[----:B--2---:R-:W-:Y:S01]  /*9590*/  FMNMX.FTZ R74, R8, R77, !PT ;  /* 0x0000004d084a7209 */ /* 0x004fe20007810000 */
[----:B------:R-:W-:-:S06]  /*95a0*/  FMUL.FTZ R77, R79, UR23 ;  /* 0x000000174f4d7c20 */ /* 0x000fcc0008410000 */
[----:B------:R-:W2:Y:S01]  /*95b0*/  MUFU.TANH R28, R28 ;  /* 0x0000001c001c7308 */ /* 0x000ea20000002400 */
[----:B------:R-:W-:Y:S01]  /*95c0*/  FMUL.FTZ R79, R83, UR23 ;  /* 0x00000017534f7c20 */ /* 0x000fe20008410000 */
[----:B------:R-:W1:Y:S06]  /*95d0*/  SHFL.BFLY PT, R85, R74, 0x1, 0x1f ;  /* 0x0c201f004a557f89 */ /* 0x000e6c00000e0000 */
[----:B------:R-:W2:Y:S08]  /*95e0*/  MUFU.TANH R30, R30 ;  /* 0x0000001e001e7308 */ /* 0x000eb00000002400 */
[----:B------:R-:W2:Y:S08]  /*95f0*/  MUFU.TANH R32, R32 ;  /* 0x0000002000207308 */ /* 0x000eb00000002400 */
[----:B------:R-:W2:Y:S01]  /*9600*/  MUFU.TANH R35, R35 ;  /* 0x0000002300237308 */ /* 0x000ea20000002400 */
[----:B-1----:R-:W-:-:S05]  /*9610*/  FMNMX.FTZ R8, R74, R85, !PT ;  /* 0x000000554a087209 */ /* 0x002fca0007810000 */
[C---:B------:R-:W-:Y:S01]  /*9620*/  FMUL.FTZ R82, R8.reuse, UR22 ;  /* 0x0000001608527c20 */ /* 0x040fe20008410000 */
[----:B------:R-:W-:Y:S01]  /*9630*/  FADD.FTZ R11, -R8, R11 ;  /* 0x0000000b080b7221 */ /* 0x000fe20000010100 */
[----:B------:R-:W1:Y:S02]  /*9640*/  MUFU.TANH R36, R36 ;  /* 0x0000002400247308 */ /* 0x000e640000002400 */
[--C-:B------:R-:W-:Y:S01]  /*9650*/  FFMA.FTZ R148, R13, UR22, -R82.reuse ;  /* 0x000000160d947c23 */ /* 0x100fe20008010852 */
[----:B------:R-:W-:Y:S01]  /*9660*/  FMNMX.FTZ R13, R12, R9, !PT ;  /* 0x000000090c0d7209 */ /* 0x000fe20007810000 */
[--C-:B------:R-:W-:Y:S01]  /*9670*/  FFMA.FTZ R150, R15, UR22, -R82.reuse ;  /* 0x000000160f967c23 */ /* 0x100fe20008010852 */
[--C-:B------:R-:W-:Y:S01]  /*9680*/  FFMA.FTZ R15, R21, UR22, -R82.reuse ;  /* 0x00000016150f7c23 */ /* 0x100fe20008010852 */
[----:B------:R-:W-:Y:S01]  /*9690*/  FMUL.FTZ R74, R11, UR22 ;  /* 0x000000160b4a7c20 */ /* 0x000fe20008410000 */
[----:B---3--:R-:W-:Y:S01]  /*96a0*/  FMNMX.FTZ R13, R14, R13, !PT ;  /* 0x0000000d0e0d7209 */ /* 0x008fe20007810000 */
[--C-:B------:R-:W-:Y:S01]  /*96b0*/  FFMA.FTZ R11, R10, UR22, -R82.reuse ;  /* 0x000000160a0b7c23 */ /* 0x100fe20008010852 */
[----:B------:R-:W3:Y:S01]  /*96c0*/  MUFU.TANH R38, R38 ;  /* 0x0000002600267308 */ /* 0x000ee20000002400 */
[--C-:B------:R-:W-:Y:S01]  /*96d0*/  FFMA.FTZ R144, R25, UR22, -R82.reuse ;  /* 0x0000001619907c23 */ /* 0x100fe20008010852 */
[----:B----4-:R-:W-:Y:S01]  /*96e0*/  FMNMX.FTZ R21, R20, R13, !PT ;  /* 0x0000000d14157209 */ /* 0x010fe20007810000 */
[--C-:B------:R-:W-:Y:S01]  /*96f0*/  FFMA.FTZ R25, R31, UR22, -R82.reuse ;  /* 0x000000161f197c23 */ /* 0x100fe20008010852 */
[----:B------:R-:W-:Y:S01]  /*9700*/  FFMA.FTZ R140, R33, UR22, -R82 ;  /* 0x00000016218c7c23 */ /* 0x000fe20008010852 */
[----:B------:R-:W-:-:S02]  /*9710*/  WARPGROUP.DEPBAR.LE gsb0, 0x0 ;  /* 0x00008000000079c5 */ /* 0x000fc40000010000 */
[----:B------:R-:W-:Y:S01]  /*9720*/  WARPGROUP.ARRIVE ;  /* 0x00000000000079c5 */ /* 0x000fe20000000000 */
[----:B-----5:R-:W-:Y:S01]  /*9730*/  FMNMX.FTZ R10, R24, R21, !PT ;  /* 0x00000015180a7209 */ /* 0x020fe20007810000 */
[----:B------:R-:W4:Y:S01]  /*9740*/  MUFU.TANH R40, R40 ;  /* 0x0000002800287308 */ /* 0x000f220000002400 */
[--C-:B------:R-:W-:Y:S01]  /*9750*/  FFMA.FTZ R26, R26, UR22, -R82.reuse ;  /* 0x000000161a1a7c23 */ /* 0x100fe20008010852 */
[--C-:B------:R-:W-:Y:S01]  /*9760*/  FFMA.FTZ R136, R41, UR22, -R82.reuse ;  /* 0x0000001629887c23 */ /* 0x100fe20008010852 */
[----:B------:R-:W-:Y:S01]  /*9770*/  FMNMX.FTZ R21, R27, R10, !PT ;  /* 0x0000000a1b157209 */ /* 0x000fe20007810000 */
[----:B------:R-:W-:Y:S01]  /*9780*/  HGMMA.64x64x16.F32.BF16 R88, R132, gdesc[UR4].tnspB, R88, gsb0 ;  /* 0x40e0000484587df0 */ /* 0x000fe20008001858 */
[----:B------:R-:W-:Y:S01]  /*9790*/  UIADD3 UR6, UR10, 0x280, URZ ;  /* 0x000002800a067890 */ /* 0x000fe2000fffe03f */
[--C-:B------:R-:W-:Y:S01]  /*97a0*/  FFMA.FTZ R41, R57, UR22, -R82.reuse ;  /* 0x0000001639297c23 */ /* 0x100fe20008010852 */
[----:B------:R-:W-:Y:S01]  /*97b0*/  UMOV UR7, 0x40000040 ;  /* 0x4000004000077882 */ /* 0x000fe20000000000 */
[----:B--2---:R-:W-:Y:S01]  /*97c0*/  FMNMX.FTZ R21, R28, R21, !PT ;  /* 0x000000151c157209 */ /* 0x004fe20007810000 */
[----:B------:R-:W2:Y:S01]  /*97d0*/  MUFU.TANH R42, R42 ;  /* 0x0000002a002a7308 */ /* 0x000ea20000002400 */
[--C-:B------:R-:W-:Y:S01]  /*97e0*/  FFMA.FTZ R146, R29, UR22, -R82.reuse ;  /* 0x000000161d927c23 */ /* 0x100fe20008010852 */
[--C-:B------:R-:W-:Y:S01]  /*97f0*/  FFMA.FTZ R29, R34, UR22, -R82.reuse ;  /* 0x00000016221d7c23 */ /* 0x100fe20008010852 */
[----:B------:R-:W-:Y:S01]  /*9800*/  FMNMX.FTZ R21, R30, R21, !PT ;  /* 0x000000151e157209 */ /* 0x000fe20007810000 */
[--C-:B------:R-:W-:Y:S01]  /*9810*/  FFMA.FTZ R142, R37, UR22, -R82.reuse ;  /* 0x00000016258e7c23 */ /* 0x100fe20008010852 */
[--C-:B------:R-:W-:Y:S01]  /*9820*/  FFMA.FTZ R138, R45, UR22, -R82.reuse ;  /* 0x000000162d8a7c23 */ /* 0x100fe20008010852 */
[--C-:B------:R-:W-:Y:S01]  /*9830*/  FFMA.FTZ R37, R46, UR22, -R82.reuse ;  /* 0x000000162e257c23 */ /* 0x100fe20008010852 */
[----:B------:R-:W-:Y:S01]  /*9840*/  FMNMX.FTZ R10, R32, R21, !PT ;  /* 0x00000015200a7209 */ /* 0x000fe20007810000 */
[----:B------:R-:W5:Y:S01]  /*9850*/  MUFU.TANH R44, R44 ;  /* 0x0000002c002c7308 */ /* 0x000f620000002400 */
[--C-:B------:R-:W-:Y:S01]  /*9860*/  FFMA.FTZ R50, R50, UR22, -R82.reuse ;  /* 0x0000001632327c23 */ /* 0x100fe20008010852 */
[--C-:B------:R-:W-:Y:S01]  /*9870*/  FFMA.FTZ R54, R54, UR22, -R82.reuse ;  /* 0x0000001636367c23 */ /* 0x100fe20008010852 */
[----:B------:R-:W-:Y:S01]  /*9880*/  FMNMX.FTZ R21, R35, R10, !PT ;  /* 0x0000000a23157209 */ /* 0x000fe20007810000 */
[--C-:B------:R-:W-:Y:S01]  /*9890*/  FFMA.FTZ R34, R58, UR22, -R82.reuse ;  /* 0x000000163a227c23 */ /* 0x100fe20008010852 */
[--C-:B------:R-:W-:Y:S01]  /*98a0*/  FFMA.FTZ R45, R60, UR22, -R82.reuse ;  /* 0x000000163c2d7c23 */ /* 0x100fe20008010852 */
[--C-:B------:R-:W-:Y:S01]  /*98b0*/  FFMA.FTZ R46, R61, UR22, -R82.reuse ;  /* 0x000000163d2e7c23 */ /* 0x100fe20008010852 */
[----:B-1----:R-:W-:Y:S01]  /*98c0*/  FMNMX.FTZ R21, R36, R21, !PT ;  /* 0x0000001524157209 */ /* 0x002fe20007810000 */
[----:B------:R-:W1:Y:S01]  /*98d0*/  MUFU.TANH R47, R47 ;  /* 0x0000002f002f7308 */ /* 0x000e620000002400 */
[--C-:B------:R-:W-:Y:S01]  /*98e0*/  FFMA.FTZ R69, R69, UR22, -R82.reuse ;  /* 0x0000001645457c23 */ /* 0x100fe20008010852 */
[----:B------:R-:W-:Y:S01]  /*98f0*/  FFMA.FTZ R72, R72, UR22, -R82 ;  /* 0x0000001648487c23 */ /* 0x000fe20008010852 */
[----:B---3--:R-:W-:-:S04]  /*9900*/  FMNMX.FTZ R21, R38, R21, !PT ;  /* 0x0000001526157209 */ /* 0x008fc80007810000 */
[----:B----4-:R-:W-:Y:S01]  /*9910*/  FMNMX.FTZ R21, R40, R21, !PT ;  /* 0x0000001528157209 */ /* 0x010fe20007810000 */
[----:B------:R-:W3:Y:S03]  /*9920*/  MUFU.TANH R48, R48 ;  /* 0x0000003000307308 */ /* 0x000ee60000002400 */
[----:B--2---:R-:W-:-:S04]  /*9930*/  FMNMX.FTZ R21, R42, R21, !PT ;  /* 0x000000152a157209 */ /* 0x004fc80007810000 */
[----:B-----5:R-:W-:Y:S01]  /*9940*/  FMNMX.FTZ R10, R44, R21, !PT ;  /* 0x000000152c0a7209 */ /* 0x020fe20007810000 */
[----:B------:R-:W2:Y:S01]  /*9950*/  MUFU.TANH R51, R51 ;  /* 0x0000003300337308 */ /* 0x000ea20000002400 */
[----:B------:R-:W-:Y:S02]  /*9960*/  FFMA.FTZ R21, R39, UR22, -R82 ;  /* 0x0000001627157c23 */ /* 0x000fe40008010852 */
[----:B-1----:R-:W-:-:S05]  /*9970*/  FMNMX.FTZ R31, R47, R10, !PT ;  /* 0x0000000a2f1f7209 */ /* 0x002fca0007810000 */
[----:B------:R-:W1:Y:S01]  /*9980*/  MUFU.TANH R52, R52 ;  /* 0x0000003400347308 */ /* 0x000e620000002400 */
[----:B---3--:R-:W-:-:S07]  /*9990*/  FMNMX.FTZ R10, R48, R31, !PT ;  /* 0x0000001f300a7209 */ /* 0x008fce0007810000 */
[----:B------:R-:W3:Y:S01]  /*99a0*/  MUFU.TANH R55, R55 ;  /* 0x0000003700377308 */ /* 0x000ee20000002400 */
[----:B--2---:R-:W-:-:S07]  /*99b0*/  FMNMX.FTZ R31, R51, R10, !PT ;  /* 0x0000000a331f7209 */ /* 0x004fce0007810000 */
[----:B------:R-:W2:Y:S01]  /*99c0*/  MUFU.TANH R63, R63 ;  /* 0x0000003f003f7308 */ /* 0x000ea20000002400 */
[----:B-1----:R-:W-:Y:S01]  /*99d0*/  FMNMX.FTZ R10, R52, R31, !PT ;  /* 0x0000001f340a7209 */ /* 0x002fe20007810000 */
[--C-:B------:R-:W-:Y:S01]  /*99e0*/  FFMA.FTZ R31, R43, UR22, -R82.reuse ;  /* 0x000000162b1f7c23 */ /* 0x100fe20008010852 */
[----:B------:R-:W-:-:S05]  /*99f0*/  FFMA.FTZ R43, R59, UR22, -R82 ;  /* 0x000000163b2b7c23 */ /* 0x000fca0008010852 */
[----:B------:R-:W1:Y:S01]  /*9a00*/  MUFU.TANH R66, R66 ;  /* 0x0000004200427308 */ /* 0x000e620000002400 */
[----:B---3--:R-:W-:-:S07]  /*9a10*/  FMNMX.FTZ R10, R55, R10, !PT ;  /* 0x0000000a370a7209 */ /* 0x008fce0007810000 */
[----:B------:R-:W3:Y:S01]  /*9a20*/  MUFU.TANH R67, R67 ;  /* 0x0000004300437308 */ /* 0x000ee20000002400 */
[----:B------:R-:W-:Y:S02]  /*9a30*/  WARPGROUP.DEPBAR.LE gsb0, 0x0 ;  /* 0x00008000000079c5 */ /* 0x000fe40000010000 */
[----:B------:R-:W-:Y:S01]  /*9a40*/  WARPGROUP.ARRIVE ;  /* 0x00000000000079c5 */ /* 0x000fe20000000000 */
[----:B--2---:R-:W-:Y:S01]  /*9a50*/  FMNMX.FTZ R33, R63, R10, !PT ;  /* 0x0000000a3f217209 */ /* 0x004fe20007810000 */
[--C-:B------:R-:W-:Y:S01]  /*9a60*/  FFMA.FTZ R132, R49, UR22, -R82.reuse ;  /* 0x0000001631847c23 */ /* 0x100fe20008010852 */
[--C-:B------:R-:W-:Y:S01]  /*9a70*/  FFMA.FTZ R134, R53, UR22, -R82.reuse ;  /* 0x0000001635867c23 */ /* 0x100fe20008010852 */
[----:B------:R-:W-:Y:S01]  /*9a80*/  FFMA.FTZ R53, R65, UR22, -R82 ;  /* 0x0000001641357c23 */ /* 0x000fe20008010852 */
[----:B------:R-:W2:Y:S01]  /*9a90*/  MUFU.TANH R70, R70 ;  /* 0x0000004600467308 */ /* 0x000ea20000002400 */
[----:B------:R-:W-:Y:S01]  /*9aa0*/  HGMMA.64x64x16.F32.BF16 R88, R128, gdesc[UR4].tnspB, R88, gsb0 ;  /* 0x40e0000480587df0 */ /* 0x000fe20008001858 */
[----:B------:R-:W-:Y:S01]  /*9ab0*/  UIADD3 UR6, UR10, 0x300, URZ ;  /* 0x000003000a067890 */ /* 0x000fe2000fffe03f */
[----:B-1----:R-:W-:Y:S01]  /*9ac0*/  FMNMX.FTZ R10, R66, R33, !PT ;  /* 0x00000021420a7209 */ /* 0x002fe20007810000 */
[----:B------:R-:W-:-:S04]  /*9ad0*/  UMOV UR7, 0x40000040 ;  /* 0x4000004000077882 */ /* 0x000fc80000000000 */
        /* <DEDUP_REMOVED lines=17> */
[----:B-1----:R-:W-:Y:S01]  /*9bf0*/  FMNMX.FTZ R39, R79, R10, !PT ;  /* 0x0000000a4f277209 */ /* 0x002fe20007810000 */
[----:B------:R-:W-:Y:S02]  /*9c00*/  WARPGROUP.DEPBAR.LE gsb0, 0x0 ;  /* 0x00008000000079c5 */ /* 0x000fe40000010000 */
[----:B------:R-:W-:Y:S01]  /*9c10*/  WARPGROUP.ARRIVE ;  /* 0x00000000000079c5 */ /* 0x000fe20000000000 */
[----:B---3--:R-:W-:-:S03]  /*9c20*/  FMNMX.FTZ R10, R80, R39, !PT ;  /* 0x00000027500a7209 */ /* 0x008fc60007810000 */
[----:B------:R1:W-:Y:S02]  /*9c30*/  MUFU.EX2 R13, R26 ;  /* 0x0000001a000d7308 */ /* 0x0003e40000000800 */
[----:B------:R-:W-:Y:S01]  /*9c40*/  HGMMA.64x64x16.F32.BF16 R88, R124, gdesc[UR4].tnspB, R88, gsb0 ;  /* 0x40e000047c587df0 */ /* 0x000fe20008001858 */
[----:B------:R-:W-:Y:S01]  /*9c50*/  UIADD3 UR6, UR10, 0x380, URZ ;  /* 0x000003800a067890 */ /* 0x000fe2000fffe03f */
[----:B--2---:R-:W-:Y:S01]  /*9c60*/  FMNMX.FTZ R10, R81, R10, !PT ;  /* 0x0000000a510a7209 */ /* 0x004fe20007810000 */
[----:B------:R-:W-:-:S03]  /*9c70*/  UMOV UR7, 0x40000040 ;  /* 0x4000004000077882 */ /* 0x000fc60000000000 */
[----:B------:R-:W-:Y:S01]  /*9c80*/  MUFU.EX2 R74, R74 ;  /* 0x0000004a004a7308 */ /* 0x000fe20000000800 */
[--C-:B-1----:R-:W-:Y:S01]  /*9c90*/  FFMA.FTZ R26, R56, UR22, -R82.reuse ;  /* 0x00000016381a7c23 */ /* 0x102fe20008010852 */
[----:B------:R-:W1:Y:S06]  /*9ca0*/  SHFL.BFLY PT, R49, R10, 0x2, 0x1f ;  /* 0x0c401f000a317f89 */ /* 0x000e6c00000e0000 */
[----:B------:R-:W2:Y:S08]  /*9cb0*/  MUFU.EX2 R11, R11 ;  /* 0x0000000b000b7308 */ /* 0x000eb00000000800 */
[----:B------:R-:W3:Y:S08]  /*9cc0*/  MUFU.EX2 R148, R148 ;  /* 0x0000009400947308 */ /* 0x000ef00000000800 */
[----:B------:R-:W4:Y:S01]  /*9cd0*/  MUFU.EX2 R150, R150 ;  /* 0x0000009600967308 */ /* 0x000f220000000800 */
[----:B--2---:R-:W-:Y:S01]  /*9ce0*/  FFMA.FTZ R5, R74, R5, R11 ;  /* 0x000000054a057223 */ /* 0x004fe2000001000b */
[----:B-1----:R-:W-:Y:S01]  /*9cf0*/  FMNMX.FTZ R56, R10, R49, !PT ;  /* 0x000000310a387209 */ /* 0x002fe20007810000 */
[----:B------:R-:W-:-:S04]  /*9d00*/  FFMA.FTZ R49, R62, UR22, -R82 ;  /* 0x000000163e317c23 */ /* 0x000fc80008010852 */
[----:B------:R-:W1:Y:S01]  /*9d10*/  SHFL.BFLY PT, R57, R56, 0x1, 0x1f ;  /* 0x0c201f0038397f89 */ /* 0x000e6200000e0000 */
[----:B------:R-:W-:Y:S01]  /*9d20*/  MUFU.EX2 R15, R15 ;  /* 0x0000000f000f7308 */ /* 0x000fe20000000800 */
[C---:B---3--:R-:W-:Y:S01]  /*9d30*/  FADD.FTZ R5, R148.reuse, R5 ;  /* 0x0000000594057221 */ /* 0x048fe20000010000 */
[----:B------:R-:W-:-:S06]  /*9d40*/  F2FP.BF16.F32.PACK_AB R148, R148, R11 ;  /* 0x0000000b9494723e */ /* 0x000fcc00000010ff */
[----:B------:R-:W-:Y:S08]  /*9d50*/  MUFU.EX2 R144, R144 ;  /* 0x0000009000907308 */ /* 0x000ff00000000800 */
[----:B------:R-:W-:Y:S01]  /*9d60*/  MUFU.EX2 R146, R146 ;  /* 0x0000009200927308 */ /* 0x000fe20000000800 */
[----:B-1----:R-:W-:-:S07]  /*9d70*/  FMNMX.FTZ R10, R56, R57, !PT ;  /* 0x00000039380a7209 */ /* 0x002fce0007810000 */
[----:B------:R-:W-:Y:S01]  /*9d80*/  MUFU.EX2 R25, R25 ;  /* 0x0000001900197308 */ /* 0x000fe20000000800 */
[C---:B------:R-:W-:Y:S01]  /*9d90*/  FMUL.FTZ R59, R10.reuse, UR22 ;  /* 0x000000160a3b7c20 */ /* 0x040fe20008410000 */
[----:B------:R-:W-:-:S03]  /*9da0*/  FADD.FTZ R57, -R10, R9 ;  /* 0x000000090a397221 */ /* 0x000fc60000010100 */
[--C-:B------:R-:W-:Y:S01]  /*9db0*/  FFMA.FTZ R145, R27, UR22, -R59.reuse ;  /* 0x000000161b917c23 */ /* 0x100fe2000801083b */
[----:B------:R-:W-:Y:S02]  /*9dc0*/  IMAD.U32 R27, RZ, RZ, UR39 ;  /* 0x00000027ff1b7e24 */ /* 0x000fe4000f8e00ff */
[----:B------:R-:W-:Y:S01]  /*9dd0*/  FMUL.FTZ R57, R57, UR22 ;  /* 0x0000001639397c20 */ /* 0x000fe20008410000 */
[--C-:B------:R-:W-:Y:S01]  /*9de0*/  FFMA.FTZ R12, R12, UR22, -R59.reuse ;  /* 0x000000160c0c7c23 */ /* 0x100fe2000801083b */
[--C-:B------:R-:W-:Y:S01]  /*9df0*/  FFMA.FTZ R149, R14, UR22, -R59.reuse ;  /* 0x000000160e957c23 */ /* 0x100fe2000801083b */
[----:B------:R-:W-:Y:S01]  /*9e00*/  FFMA.FTZ R141, R35, UR22, -R59 ;  /* 0x00000016238d7c23 */ /* 0x000fe2000801083b */
[----:B------:R-:W-:Y:S01]  /*9e10*/  @!P1 LEA R27, R27, UR40, 0x3 ;  /* 0x000000281b1b9c11 */ /* 0x000fe2000f8e18ff */
[----:B------:R-:W-:Y:S01]  /*9e20*/  VIADD R35, R16, 0x9 ;  /* 0x0000000910237836 */ /* 0x000fe20000000000 */
[----:B------:R-:W-:Y:S01]  /*9e30*/  MUFU.EX2 R57, R57 ;  /* 0x0000003900397308 */ /* 0x000fe20000000800 */
[----:B------:R-:W-:-:S02]  /*9e40*/  WARPGROUP.DEPBAR.LE gsb0, 0x0 ;  /* 0x00008000000079c5 */ /* 0x000fc40000010000 */
[----:B------:R-:W-:Y:S01]  /*9e50*/  WARPGROUP.ARRIVE ;  /* 0x00000000000079c5 */ /* 0x000fe20000000000 */
[--C-:B------:R-:W-:Y:S01]  /*9e60*/  FFMA.FTZ R151, R20, UR22, -R59.reuse ;  /* 0x0000001614977c23 */ /* 0x100fe2000801083b */
[----:B------:R-:W-:Y:S01]  /*9e70*/  @!P1 VIADD R27, R27, 0x16840 ;  /* 0x000168401b1b9836 */ /* 0x000fe20000000000 */
[----:B------:R-:W-:Y:S01]  /*9e80*/  SEL R35, R35, 0x9, !P2 ;  /* 0x0000000923237807 */ /* 0x000fe20005000000 */
[----:B------:R-:W-:Y:S01]  /*9e90*/  FFMA.FTZ R14, R24, UR22, -R59 ;  /* 0x00000016180e7c23 */ /* 0x000fe2000801083b */
[----:B------:R-:W1:Y:S01]  /*9ea0*/  MUFU.EX2 R12, R12 ;  /* 0x0000000c000c7308 */ /* 0x000e620000000800 */
[----:B------:R-:W-:Y:S01]  /*9eb0*/  HGMMA.64x64x16.F32.BF16 R88, R120, gdesc[UR4].tnspB, R88, gsb0 ;  /* 0x40e0000478587df0 */ /* 0x000fe20008001858 */
[----:B------:R-:W-:Y:S01]  /*9ec0*/  @!P1 PRMT R27, RZ, 0x654, R27 ;  /* 0x00000654ff1b9816 */ /* 0x000fe2000000001b */
[--C-:B------:R-:W-:Y:S01]  /*9ed0*/  FFMA.FTZ R20, R28, UR22, -R59.reuse ;  /* 0x000000161c147c23 */ /* 0x100fe2000801083b */
[--C-:B------:R-:W-:Y:S01]  /*9ee0*/  FFMA.FTZ R147, R30, UR22, -R59.reuse ;  /* 0x000000161e937c23 */ /* 0x100fe2000801083b */
[--C-:B------:R-:W-:Y:S01]  /*9ef0*/  FFMA.FTZ R30, R40, UR22, -R59.reuse ;  /* 0x00000016281e7c23 */ /* 0x100fe2000801083b */
[--C-:B------:R-:W-:Y:S01]  /*9f00*/  FFMA.FTZ R24, R32, UR22, -R59.reuse ;  /* 0x0000001620187c23 */ /* 0x100fe2000801083b */
[----:B------:R-:W-:Y:S01]  /*9f10*/  FFMA.FTZ R137, R42, UR22, -R59 ;  /* 0x000000162a897c23 */ /* 0x000fe2000801083b */
[----:B------:R-:W2:Y:S01]  /*9f20*/  MUFU.EX2 R149, R149 ;  /* 0x0000009500957308 */ /* 0x000ea20000000800 */
[----:B----4-:R-:W-:Y:S01]  /*9f30*/  FADD.FTZ R42, R150, R5 ;  /* 0x00000005962a7221 */ /* 0x010fe20000010000 */
[--C-:B------:R-:W-:Y:S01]  /*9f40*/  FFMA.FTZ R28, R36, UR22, -R59.reuse ;  /* 0x00000016241c7c23 */ /* 0x100fe2000801083b */
[--C-:B------:R-:W-:Y:S01]  /*9f50*/  FFMA.FTZ R143, R38, UR22, -R59.reuse ;  /* 0x00000016268f7c23 */ /* 0x100fe2000801083b */
[--C-:B------:R-:W-:Y:S01]  /*9f60*/  FFMA.FTZ R32, R44, UR22, -R59.reuse ;  /* 0x000000162c207c23 */ /* 0x100fe2000801083b */
[--C-:B------:R-:W-:Y:S01]  /*9f70*/  FFMA.FTZ R36, R48, UR22, -R59.reuse ;  /* 0x0000001630247c23 */ /* 0x100fe2000801083b */
[--C-:B------:R-:W-:Y:S01]  /*9f80*/  FFMA.FTZ R139, R47, UR22, -R59.reuse ;  /* 0x000000162f8b7c23 */ /* 0x100fe2000801083b */
[--C-:B------:R-:W-:Y:S01]  /*9f90*/  FFMA.FTZ R133, R51, UR22, -R59.reuse ;  /* 0x0000001633857c23 */ /* 0x100fe2000801083b */
[----:B------:R-:W3:Y:S01]  /*9fa0*/  MUFU.EX2 R151, R151 ;  /* 0x0000009700977308 */ /* 0x000ee20000000800 */
[----:B-1----:R-:W-:Y:S01]  /*9fb0*/  FFMA.FTZ R4, R57, R4, R12 ;  /* 0x0000000439047223 */ /* 0x002fe2000001000c */
[--C-:B------:R-:W-:Y:S01]  /*9fc0*/  FFMA.FTZ R38, R52, UR22, -R59.reuse ;  /* 0x0000001634267c23 */ /* 0x100fe2000801083b */
[--C-:B------:R-:W-:Y:S01]  /*9fd0*/  FFMA.FTZ R135, R55, UR22, -R59.reuse ;  /* 0x0000001637877c23 */ /* 0x100fe2000801083b */
[--C-:B------:R-:W-:Y:S01]  /*9fe0*/  FFMA.FTZ R129, R66, UR22, -R59.reuse ;  /* 0x0000001642817c23 */ /* 0x100fe2000801083b */
[--C-:B------:R-:W-:Y:S01]  /*9ff0*/  FFMA.FTZ R131, R70, UR22, -R59.reuse ;  /* 0x0000001646837c23 */ /* 0x100fe2000801083b */
[--C-:B------:R-:W-:Y:S01]  /*a000*/  FFMA.FTZ R125, R73, UR22, -R59.reuse ;  /* 0x00000016497d7c23 */ /* 0x100fe2000801083b */
[--C-:B------:R-:W-:Y:S01]  /*a010*/  FFMA.FTZ R75, R75, UR22, -R59.reuse ;  /* 0x000000164b4b7c23 */ /* 0x100fe2000801083b */
[----:B------:R-:W1:Y:S01]  /*a020*/  MUFU.EX2 R14, R14 ;  /* 0x0000000e000e7308 */ /* 0x000e620000000800 */
[----:B--2---:R-:W-:Y:S01]  /*a030*/  FADD.FTZ R40, R149, R4 ;  /* 0x0000000495287221 */ /* 0x004fe20000010000 */
[--C-:B------:R-:W-:Y:S01]  /*a040*/  FFMA.FTZ R4, R63, UR22, -R59.reuse ;  /* 0x000000163f047c23 */ /* 0x100fe2000801083b */
[----:B------:R-:W-:Y:S01]  /*a050*/  F2FP.BF16.F32.PACK_AB R149, R149, R12 ;  /* 0x0000000c9595723e */ /* 0x000fe200000010ff */
[--C-:B------:R-:W-:Y:S01]  /*a060*/  FFMA.FTZ R76, R76, UR22, -R59.reuse ;  /* 0x000000164c4c7c23 */ /* 0x100fe2000801083b */
[--C-:B------:R-:W-:Y:S01]  /*a070*/  FFMA.FTZ R77, R77, UR22, -R59.reuse ;  /* 0x000000164d4d7c23 */ /* 0x100fe2000801083b */
[--C-:B------:R-:W-:Y:S01]  /*a080*/  FFMA.FTZ R78, R78, UR22, -R59.reuse ;  /* 0x000000164e4e7c23 */ /* 0x100fe2000801083b */
[--C-:B------:R-:W-:Y:S01]  /*a090*/  FFMA.FTZ R79, R79, UR22, -R59.reuse ;  /* 0x000000164f4f7c23 */ /* 0x100fe2000801083b */
[----:B------:R-:W2:Y:S01]  /*a0a0*/  MUFU.EX2 R145, R145 ;  /* 0x0000009100917308 */ /* 0x000ea20000000800 */
[----:B---3--:R-:W-:Y:S01]  /*a0b0*/  FADD.FTZ R5, R151, R40 ;  /* 0x0000002897057221 */ /* 0x008fe20000010000 */
[----:B------:R-:W-:Y:S01]  /*a0c0*/  FFMA.FTZ R80, R80, UR22, -R59 ;  /* 0x0000001650507c23 */ /* 0x000fe2000801083b */
[C---:B------:R-:W-:Y:S01]  /*a0d0*/  ISETP.GT.AND P2, PT, R7.reuse, UR24, PT ;  /* 0x0000001807007c0c */ /* 0x040fe2000bf44270 */
[----:B------:R-:W-:Y:S01]  /*a0e0*/  VIADD R7, R7, 0xffffffff ;  /* 0xffffffff07077836 */ /* 0x000fe20000000000 */
[----:B------:R-:W-:-:S03]  /*a0f0*/  F2FP.BF16.F32.PACK_AB R150, R15, R150 ;  /* 0x000000960f96723e */ /* 0x000fc600000010ff */
[----:B------:R-:W3:Y:S01]  /*a100*/  MUFU.EX2 R20, R20 ;  /* 0x0000001400147308 */ /* 0x000ee20000000800 */
[C---:B-1----:R-:W-:Y:S01]  /*a110*/  FADD.FTZ R40, R14.reuse, R5 ;  /* 0x000000050e287221 */ /* 0x042fe20000010000 */
[----:B------:R-:W-:-:S06]  /*a120*/  F2FP.BF16.F32.PACK_AB R151, R14, R151 ;  /* 0x000000970e97723e */ /* 0x000fcc00000010ff */
[----:B------:R-:W1:Y:S01]  /*a130*/  MUFU.EX2 R147, R147 ;  /* 0x0000009300937308 */ /* 0x000e620000000800 */
[----:B--2---:R-:W-:Y:S01]  /*a140*/  FADD.FTZ R5, R145, R40 ;  /* 0x0000002891057221 */ /* 0x004fe20000010000 */
[----:B------:R-:W-:-:S06]  /*a150*/  FFMA.FTZ R40, R67, UR22, -R59 ;  /* 0x0000001643287c23 */ /* 0x000fcc000801083b */
[----:B------:R-:W2:Y:S01]  /*a160*/  MUFU.EX2 R24, R24 ;  /* 0x0000001800187308 */ /* 0x000ea20000000800 */
[C---:B---3--:R-:W-:Y:S01]  /*a170*/  FADD.FTZ R44, R20.reuse, R5 ;  /* 0x00000005142c7221 */ /* 0x048fe20000010000 */
[----:B------:R-:W-:-:S06]  /*a180*/  F2FP.BF16.F32.PACK_AB R145, R20, R145 ;  /* 0x000000911491723e */ /* 0x000fcc00000010ff */
[----:B------:R-:W-:Y:S01]  /*a190*/  MUFU.EX2 R140, R140 ;  /* 0x0000008c008c7308 */ /* 0x000fe20000000800 */
[----:B-1----:R-:W-:-:S07]  /*a1a0*/  FADD.FTZ R5, R147, R44 ;  /* 0x0000002c93057221 */ /* 0x002fce0000010000 */
[----:B------:R-:W1:Y:S01]  /*a1b0*/  MUFU.EX2 R141, R141 ;  /* 0x0000008d008d7308 */ /* 0x000e620000000800 */
[C---:B--2---:R-:W-:Y:S01]  /*a1c0*/  FADD.FTZ R44, R24.reuse, R5 ;  /* 0x00000005182c7221 */ /* 0x044fe20000010000 */
[----:B------:R-:W-:Y:S01]  /*a1d0*/  F2FP.BF16.F32.PACK_AB R147, R24, R147 ;  /* 0x000000931893723e */ /* 0x000fe200000010ff */
[----:B------:R-:W-:Y:S02]  /*a1e0*/  WARPGROUP.DEPBAR.LE gsb0, 0x0 ;  /* 0x00008000000079c5 */ /* 0x000fe40000010000 */
[----:B------:R2:W-:Y:S06]  /*a1f0*/  BAR.ARV R35, 0x100 ;  /* 0x000400230000751d */ /* 0x0005ec0000002000 */
[----:B------:R3:W-:Y:S01]  /*a200*/  @!P1 SYNCS.ARRIVE.TRANS64.RED.A1T0 RZ, [R27+URZ], RZ ;  /* 0x000000ff1bff99a7 */ /* 0x0007e2000810043f */
[----:B------:R-:W-:Y:S01]  /*a210*/  MUFU.EX2 R29, R29 ;  /* 0x0000001d001d7308 */ /* 0x000fe20000000800 */
[----:B-1----:R-:W-:Y:S01]  /*a220*/  FADD.FTZ R5, R141, R44 ;  /* 0x0000002c8d057221 */ /* 0x002fe20000010000 */
[-C--:B------:R-:W-:Y:S01]  /*a230*/  FMUL.FTZ R88, R88, R74.reuse ;  /* 0x0000004a58587220 */ /* 0x080fe20000410000 */
[-C--:B------:R-:W-:Y:S01]  /*a240*/  FMUL.FTZ R89, R89, R74.reuse ;  /* 0x0000004a59597220 */ /* 0x080fe20000410000 */
[-C--:B------:R-:W-:Y:S01]  /*a250*/  FMUL.FTZ R92, R92, R74.reuse ;  /* 0x0000004a5c5c7220 */ /* 0x080fe20000410000 */
[-C--:B------:R-:W-:Y:S01]  /*a260*/  FMUL.FTZ R93, R93, R74.reuse ;  /* 0x0000004a5d5d7220 */ /* 0x080fe20000410000 */
[-C--:B------:R-:W-:Y:S01]  /*a270*/  FMUL.FTZ R96, R96, R74.reuse ;  /* 0x0000004a60607220 */ /* 0x080fe20000410000 */
[----:B---3--:R-:W-:Y:S01]  /*a280*/  IMAD.U32 R27, RZ, RZ, UR25 ;  /* 0x00000019ff1b7e24 */ /* 0x008fe2000f8e00ff */
[----:B------:R-:W1:Y:S01]  /*a290*/  MUFU.EX2 R28, R28 ;  /* 0x0000001c001c7308 */ /* 0x000e620000000800 */
[----:B------:R-:W-:Y:S01]  /*a2a0*/  UMOV UR25, UR39 ;  /* 0x0000002700197c82 */ /* 0x000fe20008000000 */
[-C--:B------:R-:W-:Y:S01]  /*a2b0*/  FMUL.FTZ R97, R97, R74.reuse ;  /* 0x0000004a61617220 */ /* 0x080fe20000410000 */
[-C--:B------:R-:W-:Y:S01]  /*a2c0*/  FMUL.FTZ R100, R100, R74.reuse ;  /* 0x0000004a64647220 */ /* 0x080fe20000410000 */
[----:B------:R-:W-:Y:S01]  /*a2d0*/  @!P1 LEA R27, R27, UR40, 0x3 ;  /* 0x000000281b1b9c11 */ /* 0x000fe2000f8e18ff */
[-C--:B------:R-:W-:Y:S01]  /*a2e0*/  FMUL.FTZ R101, R101, R74.reuse ;  /* 0x0000004a65657220 */ /* 0x080fe20000410000 */
[-C--:B------:R-:W-:Y:S01]  /*a2f0*/  FMUL.FTZ R104, R104, R74.reuse ;  /* 0x0000004a68687220 */ /* 0x080fe20000410000 */
[----:B------:R-:W-:Y:S01]  /*a300*/  FMUL.FTZ R105, R105, R74 ;  /* 0x0000004a69697220 */ /* 0x000fe20000410000 */
[----:B------:R-:W-:Y:S01]  /*a310*/  MUFU.EX2 R142, R142 ;  /* 0x0000008e008e7308 */ /* 0x000fe20000000800 */
[----:B------:R-:W-:-:S02]  /*a320*/  @!P1 VIADD R27, R27, 0x16860 ;  /* 0x000168601b1b9836 */ /* 0x000fc40000000000 */
[-C--:B------:R-:W-:Y:S01]  /*a330*/  FMUL.FTZ R108, R108, R74.reuse ;  /* 0x0000004a6c6c7220 */ /* 0x080fe20000410000 */
[-C--:B------:R-:W-:Y:S01]  /*a340*/  FMUL.FTZ R109, R109, R74.reuse ;  /* 0x0000004a6d6d7220 */ /* 0x080fe20000410000 */
[-C--:B------:R-:W-:Y:S01]  /*a350*/  FMUL.FTZ R112, R112, R74.reuse ;  /* 0x0000004a70707220 */ /* 0x080fe20000410000 */
[----:B------:R-:W-:Y:S01]  /*a360*/  FMUL.FTZ R113, R113, R74 ;  /* 0x0000004a71717220 */ /* 0x000fe20000410000 */
[----:B--2---:R-:W-:Y:S01]  /*a370*/  @!P1 PRMT R35, RZ, 0x654, R27 ;  /* 0x00000654ff239816 */ /* 0x004fe2000000001b */
[----:B------:R-:W-:Y:S01]  /*a380*/  FADD.FTZ R27, R15, R42 ;  /* 0x0000002a0f1b7221 */ /* 0x000fe20000010000 */
[----:B------:R-:W2:Y:S01]  /*a390*/  MUFU.EX2 R143, R143 ;  /* 0x0000008f008f7308 */ /* 0x000ea20000000800 */
[----:B-1----:R-:W-:Y:S01]  /*a3a0*/  FADD.FTZ R44, R28, R5 ;  /* 0x000000051c2c7221 */ /* 0x002fe20000010000 */
[----:B------:R1:W-:Y:S01]  /*a3b0*/  @!P1 SYNCS.ARRIVE.TRANS64.RED.A1T0 RZ, [R35+URZ], RZ ;  /* 0x000000ff23ff99a7 */ /* 0x0003e2000810043f */
[----:B------:R-:W-:Y:S01]  /*a3c0*/  FADD.FTZ R42, R144, R27 ;  /* 0x0000001b902a7221 */ /* 0x000fe20000010000 */
[C---:B------:R-:W-:Y:S01]  /*a3d0*/  F2FP.BF16.F32.PACK_AB R144, R13.reuse, R144 ;  /* 0x000000900d90723e */ /* 0x040fe200000010ff */
[----:B------:R-:W-:Y:S01]  /*a3e0*/  FMUL.FTZ R116, R116, R74 ;  /* 0x0000004a74747220 */ /* 0x000fe20000410000 */
[----:B------:R-:W-:Y:S01]  /*a3f0*/  F2FP.BF16.F32.PACK_AB R141, R28, R141 ;  /* 0x0000008d1c8d723e */ /* 0x000fe200000010ff */
[----:B------:R-:W-:Y:S01]  /*a400*/  FADD.FTZ R27, R13, R42 ;  /* 0x0000002a0d1b7221 */ /* 0x000fe20000010000 */
[----:B------:R-:W3:Y:S01]  /*a410*/  MUFU.EX2 R21, R21 ;  /* 0x0000001500157308 */ /* 0x000ee20000000800 */
[--C-:B------:R-:W-:Y:S01]  /*a420*/  FFMA.FTZ R42, R71, UR22, -R59.reuse ;  /* 0x00000016472a7c23 */ /* 0x100fe2000801083b */
[----:B------:R-:W-:Y:S01]  /*a430*/  FFMA.FTZ R59, R81, UR22, -R59 ;  /* 0x00000016513b7c23 */ /* 0x000fe2000801083b */
[----:B------:R-:W-:Y:S01]  /*a440*/  FADD.FTZ R48, R146, R27 ;  /* 0x0000001b92307221 */ /* 0x000fe20000010000 */
[----:B------:R-:W-:Y:S01]  /*a450*/  F2FP.BF16.F32.PACK_AB R146, R25, R146 ;  /* 0x000000921992723e */ /* 0x000fe200000010ff */
[----:B------:R-:W-:Y:S01]  /*a460*/  FMUL.FTZ R117, R117, R74 ;  /* 0x0000004a75757220 */ /* 0x000fe20000410000 */
[-C--:B------:R-:W-:Y:S01]  /*a470*/  FMUL.FTZ R90, R90, R57.reuse ;  /* 0x000000395a5a7220 */ /* 0x080fe20000410000 */
[----:B------:R-:W-:Y:S01]  /*a480*/  FADD.FTZ R27, R25, R48 ;  /* 0x00000030191b7221 */ /* 0x000fe20000010000 */
[----:B------:R-:W4:Y:S01]  /*a490*/  MUFU.EX2 R30, R30 ;  /* 0x0000001e001e7308 */ /* 0x000f220000000800 */
[----:B--2---:R-:W-:Y:S01]  /*a4a0*/  FADD.FTZ R5, R143, R44 ;  /* 0x0000002c8f057221 */ /* 0x004fe20000010000 */
[-C--:B------:R-:W-:Y:S01]  /*a4b0*/  FMUL.FTZ R91, R91, R57.reuse ;  /* 0x000000395b5b7220 */ /* 0x080fe20000410000 */
[----:B------:R-:W-:Y:S01]  /*a4c0*/  FADD.FTZ R48, R140, R27 ;  /* 0x0000001b8c307221 */ /* 0x000fe20000010000 */
[----:B------:R-:W-:Y:S01]  /*a4d0*/  F2FP.BF16.F32.PACK_AB R140, R29, R140 ;  /* 0x0000008c1d8c723e */ /* 0x000fe200000010ff */
[-C--:B------:R-:W-:Y:S01]  /*a4e0*/  FMUL.FTZ R94, R94, R57.reuse ;  /* 0x000000395e5e7220 */ /* 0x080fe20000410000 */
[-C--:B------:R-:W-:Y:S01]  /*a4f0*/  FMUL.FTZ R95, R95, R57.reuse ;  /* 0x000000395f5f7220 */ /* 0x080fe20000410000 */
[----:B------:R-:W-:Y:S01]  /*a500*/  FADD.FTZ R27, R29, R48 ;  /* 0x000000301d1b7221 */ /* 0x000fe20000010000 */
[----:B------:R-:W2:Y:S01]  /*a510*/  MUFU.EX2 R136, R136 ;  /* 0x0000008800887308 */ /* 0x000ea20000000800 */
[-C--:B------:R-:W-:Y:S01]  /*a520*/  FMUL.FTZ R98, R98, R57.reuse ;  /* 0x0000003962627220 */ /* 0x080fe20000410000 */
[-C--:B------:R-:W-:Y:S01]  /*a530*/  FMUL.FTZ R99, R99, R57.reuse ;  /* 0x0000003963637220 */ /* 0x080fe20000410000 */
[----:B------:R-:W-:Y:S01]  /*a540*/  FADD.FTZ R48, R142, R27 ;  /* 0x0000001b8e307221 */ /* 0x000fe20000010000 */
[----:B---3--:R-:W-:Y:S01]  /*a550*/  F2FP.BF16.F32.PACK_AB R142, R21, R142 ;  /* 0x0000008e158e723e */ /* 0x008fe200000010ff */
[-C--:B------:R-:W-:Y:S01]  /*a560*/  FMUL.FTZ R102, R102, R57.reuse ;  /* 0x0000003966667220 */ /* 0x080fe20000410000 */
[----:B------:R-:W-:Y:S01]  /*a570*/  FMUL.FTZ R103, R103, R57 ;  /* 0x0000003967677220 */ /* 0x000fe20000410000 */
[----:B------:R-:W-:Y:S01]  /*a580*/  FADD.FTZ R27, R21, R48 ;  /* 0x00000030151b7221 */ /* 0x000fe20000010000 */
[----:B------:R-:W3:Y:S01]  /*a590*/  MUFU.EX2 R137, R137 ;  /* 0x0000008900897308 */ /* 0x000ee20000000800 */
[C---:B----4-:R-:W-:Y:S01]  /*a5a0*/  FADD.FTZ R44, R30.reuse, R5 ;  /* 0x000000051e2c7221 */ /* 0x050fe20000010000 */
        /* <DEDUP_REMOVED lines=8> */
[-C--:B------:R-:W-:Y:S01]  /*a630*/  FMUL.FTZ R115, R115, R57.reuse ;  /* 0x0000003973737220 */ /* 0x080fe20000410000 */
[-C--:B------:R-:W-:Y:S01]  /*a640*/  FMUL.FTZ R118, R118, R57.reuse ;  /* 0x0000003976767220 */ /* 0x080fe20000410000 */
[----:B------:R-:W-:-:S04]  /*a650*/  FMUL.FTZ R119, R119, R57 ;  /* 0x0000003977777220 */ /* 0x000fc80000410000 */
[----:B------:R-:W2:Y:S01]  /*a660*/  MUFU.EX2 R32, R32 ;  /* 0x0000002000207308 */ /* 0x000ea20000000800 */
[----:B---3--:R-:W-:-:S07]  /*a670*/  FADD.FTZ R5, R137, R44 ;  /* 0x0000002c89057221 */ /* 0x008fce0000010000 */
[----:B------:R-:W3:Y:S01]  /*a680*/  MUFU.EX2 R138, R138 ;  /* 0x0000008a008a7308 */ /* 0x000ee20000000800 */
[C---:B----4-:R-:W-:Y:S01]  /*a690*/  FADD.FTZ R11, R31.reuse, R48 ;  /* 0x000000301f0b7221 */ /* 0x050fe20000010000 */
[----:B------:R-:W-:-:S06]  /*a6a0*/  F2FP.BF16.F32.PACK_AB R136, R31, R136 ;  /* 0x000000881f88723e */ /* 0x000fcc00000010ff */
[----:B------:R-:W4:Y:S01]  /*a6b0*/  MUFU.EX2 R139, R139 ;  /* 0x0000008b008b7308 */ /* 0x000f220000000800 */
[C---:B--2---:R-:W-:Y:S01]  /*a6c0*/  FADD.FTZ R44, R32.reuse, R5 ;  /* 0x00000005202c7221 */ /* 0x044fe20000010000 */
[----:B------:R-:W-:-:S06]  /*a6d0*/  F2FP.BF16.F32.PACK_AB R137, R32, R137 ;  /* 0x000000892089723e */ /* 0x000fcc00000010ff */
        /* <DEDUP_REMOVED lines=9> */
[----:B------:R-:W-:-:S06]  /*a770*/  F2FP.BF16.F32.PACK_AB R139, R36, R139 ;  /* 0x0000008b248b723e */ /* 0x000fcc00000010ff */
[----:B------:R3:W5:Y:S01]  /*a780*/  MUFU.EX2 R33, R50 ;  /* 0x0000003200217308 */ /* 0x0007620000000800 */
[----:B----4-:R-:W-:-:S07]  /*a790*/  FADD.FTZ R20, R132, R11 ;  /* 0x0000000b84147221 */ /* 0x010fce0000010000 */
[----:B------:R-:W4:Y:S01]  /*a7a0*/  MUFU.EX2 R38, R38 ;  /* 0x0000002600267308 */ /* 0x000f220000000800 */
[----:B--2---:R-:W-:Y:S01]  /*a7b0*/  FADD.FTZ R5, R133, R14 ;  /* 0x0000000e85057221 */ /* 0x004fe20000010000 */
[----:B---3--:R-:W-:-:S06]  /*a7c0*/  FFMA.FTZ R50, R64, UR22, -R82 ;  /* 0x0000001640327c23 */ /* 0x008fcc0008010852 */
[----:B------:R-:W2:Y:S01]  /*a7d0*/  MUFU.EX2 R134, R134 ;  /* 0x0000008600867308 */ /* 0x000ea20000000800 */
[C---:B-----5:R-:W-:Y:S01]  /*a7e0*/  FADD.FTZ R11, R33.reuse, R20 ;  /* 0x00000014210b7221 */ /* 0x060fe20000010000 */
[----:B------:R-:W-:-:S06]  /*a7f0*/  F2FP.BF16.F32.PACK_AB R132, R33, R132 ;  /* 0x000000842184723e */ /* 0x000fcc00000010ff */
[----:B------:R-:W3:Y:S01]  /*a800*/  MUFU.EX2 R135, R135 ;  /* 0x0000008700877308 */ /* 0x000ee20000000800 */
[C---:B----4-:R-:W-:Y:S01]  /*a810*/  FADD.FTZ R14, R38.reuse, R5 ;  /* 0x00000005260e7221 */ /* 0x050fe20000010000 */
[----:B------:R-:W-:-:S06]  /*a820*/  F2FP.BF16.F32.PACK_AB R133, R38, R133 ;  /* 0x000000852685723e */ /* 0x000fcc00000010ff */
[----:B------:R4:W5:Y:S01]  /*a830*/  MUFU.EX2 R39, R54 ;  /* 0x0000003600277308 */ /* 0x0009620000000800 */
[----:B--2---:R-:W-:-:S07]  /*a840*/  FADD.FTZ R20, R134, R11 ;  /* 0x0000000b86147221 */ /* 0x004fce0000010000 */
[----:B------:R-:W2:Y:S01]  /*a850*/  MUFU.EX2 R4, R4 ;  /* 0x0000000400047308 */ /* 0x000ea20000000800 */
[----:B---3--:R-:W-:Y:S01]  /*a860*/  FADD.FTZ R5, R135, R14 ;  /* 0x0000000e87057221 */ /* 0x008fe20000010000 */
[----:B----4-:R-:W-:-:S06]  /*a870*/  FFMA.FTZ R54, R68, UR22, -R82 ;  /* 0x0000001644367c23 */ /* 0x010fcc0008010852 */
[----:B------:R-:W3:Y:S01]  /*a880*/  MUFU.EX2 R26, R26 ;  /* 0x0000001a001a7308 */ /* 0x000ee20000000800 */
[C---:B-----5:R-:W-:Y:S01]  /*a890*/  FADD.FTZ R11, R39.reuse, R20 ;  /* 0x00000014270b7221 */ /* 0x060fe20000010000 */
        /* <DEDUP_REMOVED lines=14> */
[----:B------:R-:W3:Y:S01]  /*a980*/  MUFU.EX2 R43, R43 ;  /* 0x0000002b002b7308 */ /* 0x000ee20000000800 */
[----:B----4-:R-:W-:-:S07]  /*a990*/  FADD.FTZ R20, R34, R11 ;  /* 0x0000000b22147221 */ /* 0x010fce0000010000 */
[----:B------:R-:W4:Y:S01]  /*a9a0*/  MUFU.EX2 R42, R42 ;  /* 0x0000002a002a7308 */ /* 0x000f220000000800 */
[----:B--2---:R-:W-:-:S07]  /*a9b0*/  FADD.FTZ R5, R131, R14 ;  /* 0x0000000e83057221 */ /* 0x004fce0000010000 */
[----:B------:R-:W2:Y:S01]  /*a9c0*/  MUFU.EX2 R45, R45 ;  /* 0x0000002d002d7308 */ /* 0x000ea20000000800 */
[C---:B---3--:R-:W-:Y:S01]  /*a9d0*/  FADD.FTZ R20, R43.reuse, R20 ;  /* 0x000000142b147221 */ /* 0x048fe20000010000 */
[----:B------:R-:W-:-:S06]  /*a9e0*/  F2FP.BF16.F32.PACK_AB R130, R43, R34 ;  /* 0x000000222b82723e */ /* 0x000fcc00000010ff */
[----:B------:R-:W3:Y:S01]  /*a9f0*/  MUFU.EX2 R125, R125 ;  /* 0x0000007d007d7308 */ /* 0x000ee20000000800 */
[C---:B----4-:R-:W-:Y:S01]  /*aa00*/  FADD.FTZ R14, R42.reuse, R5 ;  /* 0x000000052a0e7221 */ /* 0x050fe20000010000 */
[----:B------:R-:W-:-:S06]  /*aa10*/  F2FP.BF16.F32.PACK_AB R131, R42, R131 ;  /* 0x000000832a83723e */ /* 0x000fcc00000010ff */
[----:B------:R-:W4:Y:S01]  /*aa20*/  MUFU.EX2 R46, R46 ;  /* 0x0000002e002e7308 */ /* 0x000f220000000800 */
[----:B--2---:R-:W-:-:S07]  /*aa30*/  FADD.FTZ R5, R45, R20 ;  /* 0x000000142d057221 */ /* 0x004fce0000010000 */
        /* <DEDUP_REMOVED lines=31> */
[----:B---3--:R-:W-:Y:S01]  /*ac30*/  FADD.FTZ R11, R80, R11 ;  /* 0x0000000b500b7221 */ /* 0x008fe20000010000 */
[C---:B----4-:R-:W-:Y:S01]  /*ac40*/  FADD.FTZ R5, R9.reuse, R4 ;  /* 0x0000000409057221 */ /* 0x050fe20000010000 */
[----:B------:R-:W-:Y:S01]  /*ac50*/  F2FP.BF16.F32.PACK_AB R122, R9, R56 ;  /* 0x00000038097a723e */ /* 0x000fe200000010ff */
[----:B------:R-:W-:Y:S02]  /*ac60*/  IMAD.MOV.U32 R9, RZ, RZ, R10 ;  /* 0x000000ffff097224 */ /* 0x000fe400078e000a */
[C---:B--2---:R-:W-:Y:S01]  /*ac70*/  FADD.FTZ R4, R59.reuse, R11 ;  /* 0x0000000b3b047221 */ /* 0x044fe20000010000 */
[----:B------:R-:W-:Y:S01]  /*ac80*/  F2FP.BF16.F32.PACK_AB R123, R59, R80 ;  /* 0x000000503b7b723e */ /* 0x000fe200000010ff */
[----:B------:R-:W-:Y:S01]  /*ac90*/  IMAD.MOV.U32 R11, RZ, RZ, R8 ;  /* 0x000000ffff0b7224 */ /* 0x000fe200078e0008 */
[----:B-1----:R-:W-:Y:S06]  /*aca0*/  @P2 BRA `(.L_x_707) ;  /* 0xffffffd800ec2947 */ /* 0x002fec000383ffff */
.L_x_698:
[----:B------:R-:W-:-:S13]  /*acb0*/  ISETP.GE.AND P2, PT, R7, UR45, PT ;  /* 0x0000002d07007c0c */ /* 0x000fda000bf46270 */
[----:B------:R-:W-:Y:S05]  /*acc0*/  @!P2 BRA `(.L_x_708) ;  /* 0x000000340044a947 */ /* 0x000fea0003800000 */
[----:B------:R-:W-:Y:S01]  /*acd0*/  IMAD.MOV.U32 R12, RZ, RZ, R10 ;  /* 0x000000ffff0c7224 */ /* 0x000fe200078e000a */
[----:B------:R-:W-:Y:S01]  /*ace0*/  UMOV UR28, UR37 ;  /* 0x00000025001c7c82 */ /* 0x000fe20008000000 */
[----:B------:R-:W-:Y:S01]  /*acf0*/  IMAD.MOV.U32 R11, RZ, RZ, R8 ;  /* 0x000000ffff0b7224 */ /* 0x000fe200078e0008 */
[----:B------:R-:W-:Y:S01]  /*ad00*/  UMOV UR27, UR39 ;  /* 0x00000027001b7c82 */ /* 0x000fe20008000000 */
[----:B------:R-:W-:Y:S01]  /*ad10*/  IMAD.IADD R9, R3, 0x1, R6 ;  /* 0x0000000103097824 */ /* 0x000fe200078e0206 */
[----:B------:R-:W-:Y:S01]  /*ad20*/  ULDC UR23, c[0x0][0x9e4] ;  /* 0x0002790000177ab9 */ /* 0x000fe20000000800 */
[----:B------:R-:W-:Y:S01]  /*ad30*/  ULDC UR25, c[0x0][0x288] ;  /* 0x0000a20000197ab9 */ /* 0x000fe20000000800 */
[----:B------:R-:W-:Y:S01]  /*ad40*/  ULDC UR22, c[0x0][0x988] ;  /* 0x0002620000167ab9 */ /* 0x000fe20000000800 */
[----:B------:R-:W-:Y:S01]  /*ad50*/  ULDC UR26, c[0x0][0x9d8] ;  /* 0x00027600001a7ab9 */ /* 0x000fe20000000800 */
[----:B------:R-:W-:-:S05]  /*ad60*/  ULDC UR24, c[0x0][0x9e0] ;  /* 0x0002780000187ab9 */ /* 0x000fca0000000800 */
.L_x_725:
        /* <DEDUP_REMOVED lines=9> */
.L_x_710:
[----:B------:R-:W-:Y:S01]  /*ae00*/  ULEA UR6, UR39, UR40, 0x3 ;  /* 0x0000002827067291 */ /* 0x000fe2000f8e183f */
[----:B------:R-:W-:-:S05]  /*ae10*/  IMAD.U32 R8, RZ, RZ, UR37 ;  /* 0x00000025ff087e24 */ /* 0x000fca000f8e00ff */
[----:B------:R-:W-:-:S04]  /*ae20*/  SHF.L.U32 R8, R8, 0x1f, RZ ;  /* 0x0000001f08087819 */ /* 0x000fc800000006ff */
[----:B------:R1:W2:Y:S01]  /*ae30*/  SYNCS.PHASECHK.TRANS64.TRYWAIT P2, [UR6+0x16830], R8 ;  /* 0x01683008ff0075a7 */ /* 0x0002a20008040146 */
[----:B------:R-:W-:Y:S05]  /*ae40*/  @!P0 BRA `(.L_x_711) ;  /* 0x0000000000048947 */ /* 0x000fea0003800000 */
[----:B------:R-:W-:Y:S01]  /*ae50*/  BPT.TRAP 0x1 ;  /* 0x000000040000795c */ /* 0x000fe20000300000 */
.L_x_711:
[----:B--2---:R-:W-:Y:S05]  /*ae60*/  @P2 BRA `(.L_x_709) ;  /* 0x0000000000082947 */ /* 0x004fea0003800000 */
[----:B------:R-:W2:Y:S02]  /*ae70*/  SYNCS.PHASECHK.TRANS64.TRYWAIT P2, [UR6+0x16830], R8 ;  /* 0x01683008ff0075a7 */ /* 0x000ea40008040146 */
[----:B--2---:R-:W-:Y:S05]  /*ae80*/  @!P2 BRA `(.L_x_712) ;  /* 0x00000078002ca947 */ /* 0x004fea0003800000 */
.L_x_709:
        /* <DEDUP_REMOVED lines=25> */
.L_x_714:
[----:B------:R-:W-:Y:S01]  /*b020*/  ULEA UR6, UR27, UR40, 0x3 ;  /* 0x000000281b067291 */ /* 0x000fe2000f8e183f */
[----:B------:R-:W-:-:S05]  /*b030*/  IMAD.U32 R8, RZ, RZ, UR28 ;  /* 0x0000001cff087e24 */ /* 0x000fca000f8e00ff */
[----:B------:R-:W-:-:S04]  /*b040*/  SHF.L.U32 R8, R8, 0x1f, RZ ;  /* 0x0000001f08087819 */ /* 0x000fc800000006ff */
[----:B------:R1:W2:Y:S01]  /*b050*/  SYNCS.PHASECHK.TRANS64.TRYWAIT P2, [UR6+0x16850], R8 ;  /* 0x01685008ff0075a7 */ /* 0x0002a20008040146 */
[----:B------:R-:W-:Y:S05]  /*b060*/  @!P0 BRA `(.L_x_715) ;  /* 0x0000000000048947 */ /* 0x000fea0003800000 */
[----:B------:R-:W-:Y:S01]  /*b070*/  BPT.TRAP 0x1 ;  /* 0x000000040000795c */ /* 0x000fe20000300000 */
.L_x_715:
[----:B--2---:R-:W-:Y:S05]  /*b080*/  @P2 BRA `(.L_x_713) ;  /* 0x0000000000082947 */ /* 0x004fea0003800000 */
[----:B------:R-:W2:Y:S02]  /*b090*/  SYNCS.PHASECHK.TRANS64.TRYWAIT P2, [UR6+0x16850], R8 ;  /* 0x01685008ff0075a7 */ /* 0x000ea40008040146 */
[----:B--2---:R-:W-:Y:S05]  /*b0a0*/  @!P2 BRA `(.L_x_716) ;  /* 0x0000007400bca947 */ /* 0x004fea0003800000 */
.L_x_713:
[----:B------:R-:W-:Y:S01]  /*b0b0*/  UIADD3 UR6, UR40, 0x400, URZ ;  /* 0x0000040028067890 */ /* 0x000fe2000fffe03f */
[----:B------:R-:W-:Y:S01]  /*b0c0*/  WARPGROUP.ARRIVE ;  /* 0x00000000000079c5 */ /* 0x000fe20000000000 */
[----:B------:R-:W-:Y:S01]  /*b0d0*/  UMOV UR7, 0x40000040 ;  /* 0x4000004000077882 */ /* 0x000fe20000000000 */
[----:B------:R-:W-:Y:S01]  /*b0e0*/  FMUL.FTZ R44, R44, UR26 ;  /* 0x0000001a2c2c7c20 */ /* 0x000fe20008410000 */
[----:B------:R-:W-:Y:S01]  /*b0f0*/  USHF.R.U32.HI UR6, URZ, 0x4, UR6 ;  /* 0x000000043f067899 */ /* 0x000fe20008011606 */
[----:B------:R-:W-:Y:S01]  /*b100*/  FMUL.FTZ R20, R30, UR26 ;  /* 0x0000001a1e147c20 */ /* 0x000fe20008410000 */
[----:B------:R-:W-:Y:S01]  /*b110*/  FMUL.FTZ R30, R39, UR26 ;  /* 0x0000001a271e7c20 */ /* 0x000fe20008410000 */
[----:B-12---:R-:W-:Y:S01]  /*b120*/  FMUL.FTZ R8, R24, UR26 ;  /* 0x0000001a18087c20 */ /* 0x006fe20008410000 */
[----:B------:R-:W-:Y:S01]  /*b130*/  ULOP3.LUT UR6, UR6, 0x3fff, URZ, 0xc0, !UPT ;  /* 0x00003fff06067892 */ /* 0x000fe2000f8ec03f */
[----:B------:R-:W-:Y:S02]  /*b140*/  VIADD R39, R16, 0x9 ;  /* 0x0000000910277836 */ /* 0x000fe40000000000 */
[----:B------:R-:W-:Y:S01]  /*b150*/  FMUL.FTZ R24, R31, UR26 ;  /* 0x0000001a1f187c20 */ /* 0x000fe20008410000 */
[----:B------:R-:W-:Y:S01]  /*b160*/  ISETP.GE.U32.AND P2, PT, R2, 0x180, PT ;  /* 0x000001800200780c */ /* 0x000fe20003f46070 */
[----:B------:R-:W-:Y:S01]  /*b170*/  ULEA UR10, UR27, UR6, 0xa ;  /* 0x000000061b0a7291 */ /* 0x000fe2000f8e503f */
[----:B------:R-:W-:Y:S01]  /*b180*/  FMUL.FTZ R31, R36, UR26 ;  /* 0x0000001a241f7c20 */ /* 0x000fe20008410000 */
[----:B------:R-:W-:Y:S01]  /*b190*/  FMUL.FTZ R36, R41, UR26 ;  /* 0x0000001a29247c20 */ /* 0x000fe20008410000 */
[----:B------:R-:W-:Y:S01]  /*b1a0*/  FMUL.FTZ R41, R50, UR26 ;  /* 0x0000001a32297c20 */ /* 0x000fe20008410000 */
[----:B------:R-:W-:Y:S01]  /*b1b0*/  FMUL.FTZ R14, R27, UR26 ;  /* 0x0000001a1b0e7c20 */ /* 0x000fe20008410000 */
[----:B------:R-:W-:Y:S01]  /*b1c0*/  FMUL.FTZ R15, R28, UR26 ;  /* 0x0000001a1c0f7c20 */ /* 0x000fe20008410000 */
[----:B------:R-:W-:Y:S01]  /*b1d0*/  FMUL.FTZ R50, R53, UR26 ;  /* 0x0000001a35327c20 */ /* 0x000fe20008410000 */
[----:B------:R-:W-:Y:S01]  /*b1e0*/  UMOV UR6, UR10 ;  /* 0x0000000a00067c82 */ /* 0x000fe20008000000 */
[----:B------:R-:W-:Y:S01]  /*b1f0*/  SEL R39, R39, 0x9, !P2 ;  /* 0x0000000927277807 */ /* 0x000fe20005000000 */
        /* <DEDUP_REMOVED lines=40> */
[----:B------:R-:W1:Y:S08]  /*b480*/  MUFU.TANH R8, R8 ;  /* 0x0000000800087308 */ /* 0x000e700000002400 */
[----:B------:R-:W2:Y:S08]  /*b490*/  MUFU.TANH R13, R13 ;  /* 0x0000000d000d7308 */ /* 0x000eb00000002400 */
[----:B------:R-:W3:Y:S08]  /*b4a0*/  MUFU.TANH R10, R10 ;  /* 0x0000000a000a7308 */ /* 0x000ef00000002400 */
[----:B------:R-:W4:Y:S08]  /*b4b0*/  MUFU.TANH R14, R14 ;  /* 0x0000000e000e7308 */ /* 0x000f300000002400 */
        /* <DEDUP_REMOVED lines=66> */
[----:B------:R-:W-:Y:S01]  /*b8e0*/  FMUL.FTZ R133, R64, UR26 ;  /* 0x0000001a40857c20 */ /* 0x000fe20008410000 */
[----:B------:R-:W-:Y:S01]  /*b8f0*/  FMUL.FTZ R64, R83, UR26 ;  /* 0x0000001a53407c20 */ /* 0x000fe20008410000 */
[----:B------:R-:W-:Y:S01]  /*b900*/  HGMMA.64x64x16.F32.BF16 R88, R128, gdesc[UR4].tnspB, R88, gsb0 ;  /* 0x40e0000480587df0 */ /* 0x000fe20008001858 */
[----:B------:R-:W-:Y:S01]  /*b910*/  UIADD3 UR6, UR10, 0x300, URZ ;  /* 0x000003000a067890 */ /* 0x000fe2000fffe03f */
[----:B------:R-:W-:Y:S01]  /*b920*/  UMOV UR7, 0x40000040 ;  /* 0x4000004000077882 */ /* 0x000fe20000000000 */
[----:B-----5:R-:W-:Y:S01]  /*b930*/  FMUL.FTZ R44, R55, UR26 ;  /* 0x0000001a372c7c20 */ /* 0x020fe20008410000 */
[----:B------:R-:W-:Y:S01]  /*b940*/  FMUL.FTZ R55, R66, UR26 ;  /* 0x0000001a42377c20 */ /* 0x000fe20008410000 */
[----:B------:R-:W-:Y:S01]  /*b950*/  IMAD.U32 R66, RZ, RZ, UR39 ;  /* 0x00000027ff427e24 */ /* 0x000fe2000f8e00ff */
[----:B------:R-:W1:Y:S04]  /*b960*/  MUFU.TANH R133, R133 ;  /* 0x0000008500857308 */ /* 0x000e680000002400 */
[----:B------:R-:W-:-:S04]  /*b970*/  @!P1 LEA R66, R66, UR40, 0x3 ;  /* 0x0000002842429c11 */ /* 0x000fc8000f8e18ff */
[----:B------:R-:W1:Y:S01]  /*b980*/  MUFU.TANH R44, R44 ;  /* 0x0000002c002c7308 */ /* 0x000e620000002400 */
[----:B------:R-:W-:-:S05]  /*b990*/  @!P1 VIADD R66, R66, 0x16840 ;  /* 0x0001684042429836 */ /* 0x000fca0000000000 */
[----:B------:R-:W-:Y:S02]  /*b9a0*/  @!P1 PRMT R66, RZ, 0x654, R66 ;  /* 0x00000654ff429816 */ /* 0x000fe40000000042 */
[----:B------:R-:W1:Y:S08]  /*b9b0*/  MUFU.TANH R55, R55 ;  /* 0x0000003700377308 */ /* 0x000e700000002400 */
[----:B------:R-:W1:Y:S01]  /*b9c0*/  MUFU.TANH R64, R64 ;  /* 0x0000004000407308 */ /* 0x000e620000002400 */
[----:B------:R-:W-:-:S02]  /*b9d0*/  WARPGROUP.DEPBAR.LE gsb0, 0x0 ;  /* 0x00008000000079c5 */ /* 0x000fc40000010000 */
[----:B------:R-:W-:Y:S01]  /*b9e0*/  WARPGROUP.ARRIVE ;  /* 0x00000000000079c5 */ /* 0x000fe20000000000 */
[----:B------:R-:W-:Y:S01]  /*b9f0*/  FMUL.FTZ R130, R60, UR26 ;  /* 0x0000001a3c827c20 */ /* 0x000fe20008410000 */
[----:B------:R-:W-:Y:S01]  /*ba00*/  FMUL.FTZ R60, R75, UR26 ;  /* 0x0000001a4b3c7c20 */ /* 0x000fe20008410000 */
[----:B------:R-:W-:Y:S01]  /*ba10*/  FMUL.FTZ R128, R57, UR26 ;  /* 0x0000001a39807c20 */ /* 0x000fe20008410000 */
[----:B------:R-:W5:Y:S01]  /*ba20*/  LDC R75, c[0x0][0x2e0] ;  /* 0x0000b800ff4b7b82 */ /* 0x000f620000000800 */
[----:B------:R-:W-:Y:S01]  /*ba30*/  FMUL.FTZ R57, R70, UR26 ;  /* 0x0000001a46397c20 */ /* 0x000fe20008410000 */
[----:B------:R-:W-:Y:S01]  /*ba40*/  HGMMA.64x64x16.F32.BF16 R88, R124, gdesc[UR4].tnspB, R88, gsb0 ;  /* 0x40e000047c587df0 */ /* 0x000fe20008001858 */
[----:B------:R-:W-:Y:S01]  /*ba50*/  UIADD3 UR6, UR10, 0x380, URZ ;  /* 0x000003800a067890 */ /* 0x000fe2000fffe03f */
[----:B------:R-:W-:Y:S01]  /*ba60*/  FMUL.FTZ R70, R72, UR26 ;  /* 0x0000001a48467c20 */ /* 0x000fe20008410000 */
[----:B------:R-:W-:Y:S01]  /*ba70*/  UMOV UR7, 0x40000040 ;  /* 0x4000004000077882 */ /* 0x000fe20000000000 */
[----:B------:R-:W-:Y:S01]  /*ba80*/  FMUL.FTZ R72, R76, UR26 ;  /* 0x0000001a4c487c20 */ /* 0x000fe20008410000 */
[----:B------:R-:W-:-:S02]  /*ba90*/  IMAD.SHL.U32 R76, R7, 0x80, RZ ;  /* 0x00000080074c7824 */ /* 0x000fc400078e00ff */
[----:B------:R-:W-:Y:S01]  /*baa0*/  FMUL.FTZ R129, R61, UR26 ;  /* 0x0000001a3d817c20 */ /* 0x000fe20008410000 */
[----:B------:R-:W-:Y:S01]  /*bab0*/  FMUL.FTZ R131, R65, UR26 ;  /* 0x0000001a41837c20 */ /* 0x000fe20008410000 */
[----:B------:R-:W-:Y:S01]  /*bac0*/  FMUL.FTZ R61, R78, UR26 ;  /* 0x0000001a4e3d7c20 */ /* 0x000fe20008410000 */
[----:B------:R-:W-:Y:S01]  /*bad0*/  FMUL.FTZ R78, R84, UR26 ;  /* 0x0000001a544e7c20 */ /* 0x000fe20008410000 */
[----:B------:R-:W-:Y:S01]  /*bae0*/  IADD3 R38, -R76, 0x1, RZ ;  /* 0x000000014c267810 */ /* 0x000fe20007ffe1ff */
[----:B------:R-:W-:Y:S01]  /*baf0*/  FMUL.FTZ R65, R86, UR26 ;  /* 0x0000001a56417c20 */ /* 0x000fe20008410000 */
[----:B------:R-:W1:Y:S08]  /*bb00*/  MUFU.TANH R128, R128 ;  /* 0x0000008000807308 */ /* 0x000e700000002400 */
[----:B------:R-:W1:Y:S01]  /*bb10*/  MUFU.TANH R130, R130 ;  /* 0x0000008200827308 */ /* 0x000e620000002400 */
[----:B-----5:R-:W-:-:S04]  /*bb20*/  IMAD R38, R75, UR47, R38 ;  /* 0x0000002f4b267c24 */ /* 0x020fc8000f8e0226 */
[----:B------:R-:W-:-:S03]  /*bb30*/  VIADD R38, R38, -UR25 ;  /* 0x8000001926267c36 */ /* 0x000fc60008000000 */
[----:B------:R-:W1:Y:S01]  /*bb40*/  MUFU.TANH R129, R129 ;  /* 0x0000008100817308 */ /* 0x000e620000002400 */
[----:B------:R-:W-:-:S04]  /*bb50*/  IMAD R38, R17, -0x2, R38 ;  /* 0xfffffffe11267824 */ /* 0x000fc800078e0226 */
[----:B------:R-:W-:-:S03]  /*bb60*/  VIADD R84, R38, UR24 ;  /* 0x0000001826547c36 */ /* 0x000fc60008000000 */
[----:B------:R-:W1:Y:S01]  /*bb70*/  MUFU.TANH R131, R131 ;  /* 0x0000008300837308 */ /* 0x000e620000002400 */
[----:B------:R-:W-:Y:S02]  /*bb80*/  VIADD R82, R38, UR21 ;  /* 0x0000001526527c36 */ /* 0x000fe40008000000 */
[C---:B------:R-:W-:Y:S02]  /*bb90*/  IMAD.IADD R85, R3.reuse, 0x1, R84 ;  /* 0x0000000103557824 */ /* 0x040fe400078e0254 */
[----:B------:R-:W-:-:S03]  /*bba0*/  IMAD.IADD R86, R3, 0x1, R82 ;  /* 0x0000000103567824 */ /* 0x000fc600078e0252 */
        /* <DEDUP_REMOVED lines=8> */
[----:B------:R-:W-:Y:S07]  /*bc30*/  HGMMA.64x64x16.F32.BF16 R88, R120, gdesc[UR4].tnspB, R88, gsb0 ;  /* 0x40e0000478587df0 */ /* 0x000fee0008001858 */
[----:B------:R-:W1:Y:S01]  /*bc40*/  MUFU.TANH R65, R65 ;  /* 0x0000004100417308 */ /* 0x000e620000002400 */
[----:B------:R-:W-:Y:S02]  /*bc50*/  WARPGROUP.DEPBAR.LE gsb0, 0x0 ;  /* 0x00008000000079c5 */ /* 0x000fe40000010000 */
[----:B------:R1:W-:Y:S06]  /*bc60*/  BAR.ARV R39, 0x100 ;  /* 0x000400270000751d */ /* 0x0003ec0000002000 */
[----:B------:R5:W-:Y:S02]  /*bc70*/  @!P1 SYNCS.ARRIVE.TRANS64.RED.A1T0 RZ, [R66+URZ], RZ ;  /* 0x000000ff42ff99a7 */ /* 0x000be4000810043f */
[----:B-----5:R-:W-:-:S06]  /*bc80*/  FMUL.FTZ R66, R87, UR26 ;  /* 0x0000001a57427c20 */ /* 0x020fcc0008410000 */
[----:B------:R-:W1:Y:S01]  /*bc90*/  MUFU.TANH R66, R66 ;  /* 0x0000004200427308 */ /* 0x000e620000002400 */
[----:B--234-:R-:W-:Y:S05]  /*bca0*/  @!P5 BRA `(.L_x_717) ;  /* 0x00000000005cd947 */ /* 0x01cfea0003800000 */
        /* <DEDUP_REMOVED lines=11> */
.L_x_719:
[----:B------:R-:W-:-:S05]  /*bd60*/  IMAD.U32 R77, RZ, RZ, UR23 ;  /* 0x00000017ff4d7e24 */ /* 0x000fca000f8e00ff */
[----:B------:R-:W-:-:S13]  /*bd70*/  ISETP.NE.AND P2, PT, R77, 0x1, PT ;  /* 0x000000014d00780c */ /* 0x000fda0003f45270 */
[----:B-1----:R-:W1:Y:S01]  /*bd80*/  @P2 LDC.64 R38, c[0x0][0x9e8] ;  /* 0x00027a00ff262b82 */ /* 0x002e620000000a00 */
[----:B------:R-:W-:-:S04]  /*bd90*/  @P2 IMAD.IADD R75, R3, 0x1, R6 ;  /* 0x00000001034b2824 */ /* 0x000fc800078e0206 */
[----:B-1----:R-:W-:-:S04]  /*bda0*/  @P2 IMAD.HI.U32 R38, R75, R38, RZ ;  /* 0x000000264b262227 */ /* 0x002fc800078e00ff */
[----:B------:R-:W-:Y:S01]  /*bdb0*/  IMAD.MOV.U32 R75, RZ, RZ, R9 ;  /* 0x000000ffff4b7224 */ /* 0x000fe200078e0009 */
[----:B------:R-:W-:-:S07]  /*bdc0*/  @P2 SHF.R.U32.HI R75, RZ, R39, R38 ;  /* 0x00000027ff4b2219 */ /* 0x000fce0000011626 */
.L_x_720:
[----:B------:R-:W-:Y:S05]  /*bdd0*/  BSYNC B0 ;  /* 0x0000000000007941 */ /* 0x000fea0003800000 */
.L_x_718:
[----:B------:R-:W-:-:S04]  /*bde0*/  IMAD R38, R75, R77, -R76 ;  /* 0x0000004d4b267224 */ /* 0x000fc800078e0a4c */
[----:B------:R-:W-:-:S05]  /*bdf0*/  IMAD R38, R17, -0x2, R38 ;  /* 0xfffffffe11267824 */ /* 0x000fca00078e0226 */
[----:B------:R-:W-:Y:S02]  /*be00*/  VIADDMNMX R85, R38, R77, R85, PT ;  /* 0x0000004d26557246 */ /* 0x000fe40003800155 */
[----:B------:R-:W-:-:S07]  /*be10*/  VIMNMX R86, R86, R38, !PT ;  /* 0x0000002656567248 */ /* 0x000fce0007fe0100 */
.L_x_717:
[----:B------:R-:W-:-:S04]  /*be20*/  ISETP.GT.AND P2, PT, R7, -0x1, PT ;  /* 0xffffffff0700780c */ /* 0x000fc80003f44270 */
[C---:B------:R-:W-:Y:S02]  /*be30*/  ISETP.GT.AND P4, PT, R86.reuse, RZ, P2 ;  /* 0x000000ff5600720c */ /* 0x040fe40001784270 */
[----:B------:R-:W-:Y:S02]  /*be40*/  ISETP.GT.AND P6, PT, R86, 0x1, P2 ;  /* 0x000000015600780c */ /* 0x000fe400017c4270 */
[C---:B------:R-:W-:Y:S02]  /*be50*/  ISETP.LT.OR P4, PT, R85.reuse, 0x1, P4 ;  /* 0x000000015500780c */ /* 0x040fe40002781670 */
[----:B------:R-:W-:Y:S02]  /*be60*/  ISETP.LT.OR P6, PT, R85, 0x2, P6 ;  /* 0x000000025500780c */ /* 0x000fe400037c1670 */
[----:B-1----:R-:W-:Y:S02]  /*be70*/  FSEL R83, R8, -INF , !P4 ;  /* 0xff80000008537808 */ /* 0x002fe40006000000 */
[----:B------:R-:W-:-:S02]  /*be80*/  FSEL R81, R13, -INF , !P6 ;  /* 0xff8000000d517808 */ /* 0x000fc40007000000 */
[C---:B------:R-:W-:Y:S02]  /*be90*/  ISETP.GT.AND P3, PT, R86.reuse, 0x8, P2 ;  /* 0x000000085600780c */ /* 0x040fe40001764270 */
[C---:B------:R-:W-:Y:S02]  /*bea0*/  ISETP.GT.AND P4, PT, R86.reuse, 0x9, P2 ;  /* 0x000000095600780c */ /* 0x040fe40001784270 */
[----:B------:R-:W-:Y:S02]  /*beb0*/  ISETP.GT.AND P6, PT, R86, 0x10, P2 ;  /* 0x000000105600780c */ /* 0x000fe400017c4270 */
[C---:B------:R-:W-:Y:S02]  /*bec0*/  ISETP.LT.OR P3, PT, R85.reuse, 0x9, P3 ;  /* 0x000000095500780c */ /* 0x040fe40001f61670 */
[C---:B------:R-:W-:Y:S02]  /*bed0*/  ISETP.LT.OR P4, PT, R85.reuse, 0xa, P4 ;  /* 0x0000000a5500780c */ /* 0x040fe40002781670 */
[----:B------:R-:W-:-:S02]  /*bee0*/  ISETP.LT.OR P6, PT, R85, 0x11, P6 ;  /* 0x000000115500780c */ /* 0x000fc400037c1670 */
[----:B------:R-:W-:Y:S02]  /*bef0*/  FSEL R77, R15, -INF , !P3 ;  /* 0xff8000000f4d7808 */ /* 0x000fe40005800000 */
[----:B------:R-:W-:Y:S02]  /*bf00*/  FSEL R75, R21, -INF , !P4 ;  /* 0xff800000154b7808 */ /* 0x000fe40006000000 */
[----:B------:R-:W-:Y:S02]  /*bf10*/  FSEL R79, R25, -INF , !P6 ;  /* 0xff800000194f7808 */ /* 0x000fe40007000000 */
[C---:B------:R-:W-:Y:S02]  /*bf20*/  ISETP.GT.AND P3, PT, R86.reuse, 0x11, P2 ;  /* 0x000000115600780c */ /* 0x040fe40001764270 */
[C---:B------:R-:W-:Y:S02]  /*bf30*/  ISETP.GT.AND P4, PT, R86.reuse, 0x18, P2 ;  /* 0x000000185600780c */ /* 0x040fe40001784270 */
[----:B------:R-:W-:-:S02]  /*bf40*/  ISETP.GT.AND P6, PT, R86, 0x19, P2 ;  /* 0x000000195600780c */ /* 0x000fc400017c4270 */
[C---:B------:R-:W-:Y:S02]  /*bf50*/  ISETP.LT.OR P3, PT, R85.reuse, 0x12, P3 ;  /* 0x000000125500780c */ /* 0x040fe40001f61670 */
[C---:B------:R-:W-:Y:S02]  /*bf60*/  ISETP.LT.OR P4, PT, R85.reuse, 0x19, P4 ;  /* 0x000000195500780c */ /* 0x040fe40002781670 */
[----:B------:R-:W-:Y:S02]  /*bf70*/  ISETP.LT.OR P6, PT, R85, 0x1a, P6 ;  /* 0x0000001a5500780c */ /* 0x000fe400037c1670 */
[----:B------:R-:W-:Y:S02]  /*bf80*/  FSEL R27, R27, -INF , !P3 ;  /* 0xff8000001b1b7808 */ /* 0x000fe40005800000 */
[----:B------:R-:W-:Y:S02]  /*bf90*/  FSEL R31, R31, -INF , !P4 ;  /* 0xff8000001f1f7808 */ /* 0x000fe40006000000 */
        /* <DEDUP_REMOVED lines=53> */
[----:B------:R-:W-:Y:S01]  /*c2f0*/  FSEL R15, R70, -INF , !P4 ;  /* 0xff800000460f7808 */ /* 0x000fe20006000000 */
[----:B------:R-:W-:Y:S01]  /*c300*/  IMAD.IADD R70, R0, 0x1, R84 ;  /* 0x0000000100467824 */ /* 0x000fe200078e0254 */
        /* <DEDUP_REMOVED lines=8> */
[----:B------:R-:W-:Y:S01]  /*c390*/  FSEL R68, R71, -INF , !P4 ;  /* 0xff80000047447808 */ /* 0x000fe20006000000 */
[----:B------:R-:W-:Y:S01]  /*c3a0*/  IMAD.IADD R71, R0, 0x1, R82 ;  /* 0x0000000100477824 */ /* 0x000fe200078e0252 */
        /* <DEDUP_REMOVED lines=9> */
[----:B------:R-:W-:Y:S01]  /*c440*/  FSEL R73, R80, -INF , !P6 ;  /* 0xff80000050497808 */ /* 0x000fe20007000000 */
[----:B------:R-:W-:Y:S06]  /*c450*/  @!P5 BRA `(.L_x_721) ;  /* 0x000000000058d947 */ /* 0x000fec0003800000 */
        /* <DEDUP_REMOVED lines=12> */
.L_x_723:
[----:B------:R-:W-:-:S05]  /*c520*/  IMAD.U32 R87, RZ, RZ, UR23 ;  /* 0x00000017ff577e24 */ /* 0x000fca000f8e00ff */
[----:B------:R-:W-:-:S13]  /*c530*/  ISETP.NE.AND P3, PT, R87, 0x1, PT ;  /* 0x000000015700780c */ /* 0x000fda0003f65270 */
[----:B------:R-:W1:Y:S02]  /*c540*/  @P3 LDC.64 R38, c[0x0][0x9e8] ;  /* 0x00027a00ff263b82 */ /* 0x000e640000000a00 */
[----:B-1----:R-:W-:-:S05]  /*c550*/  @P3 IMAD.HI.U32 R38, R85, R38, RZ ;  /* 0x0000002655263227 */ /* 0x002fca00078e00ff */
[----:B------:R-:W-:-:S07]  /*c560*/  @P3 SHF.R.U32.HI R85, RZ, R39, R38 ;  /* 0x00000027ff553219 */ /* 0x000fce0000011626 */
.L_x_724:
[----:B------:R-:W-:Y:S05]  /*c570*/  BSYNC B0 ;  /* 0x0000000000007941 */ /* 0x000fea0003800000 */
.L_x_722:
[----:B------:R-:W-:-:S04]  /*c580*/  IMAD R76, R85, R87, -R76 ;  /* 0x00000057554c7224 */ /* 0x000fc800078e0a4c */
[----:B------:R-:W-:-:S05]  /*c590*/  IMAD R76, R17, -0x2, R76 ;  /* 0xfffffffe114c7824 */ /* 0x000fca00078e024c */
[----:B------:R-:W-:Y:S02]  /*c5a0*/  VIADDMNMX R70, R76, R87, R70, PT ;  /* 0x000000574c467246 */ /* 0x000fe40003800146 */
[----:B------:R-:W-:-:S07]  /*c5b0*/  VIMNMX R71, R71, R76, !PT ;  /* 0x0000004c47477248 */ /* 0x000fce0007fe0100 */
.L_x_721:
        /* <DEDUP_REMOVED lines=18> */
[----:B------:R-:W-:-:S02]  /*c6e0*/  ISETP.GT.AND P6, PT, R71, 0x8, P2 ;  /* 0x000000084700780c */ /* 0x000fc400017c4270 */
[----:B------:R-:W-:Y:S02]  /*c6f0*/  FMNMX.FTZ R39, R36, R39, !PT ;  /* 0x0000002724277209 */ /* 0x000fe40007810000 */
[----:B------:R-:W-:Y:S02]  /*c700*/  ISETP.GT.AND P4, PT, R71, 0x1, P2 ;  /* 0x000000014700780c */ /* 0x000fe40001784270 */
[----:B------:R-:W-:Y:S02]  /*c710*/  FMNMX.FTZ R8, R132, R39, !PT ;  /* 0x0000002784087209 */ /* 0x000fe40007810000 */
[----:B------:R-:W-:Y:S02]  /*c720*/  FSEL R30, R30, -INF , !P3 ;  /* 0xff8000001e1e7808 */ /* 0x000fe40005800000 */
[----:B------:R-:W-:Y:S02]  /*c730*/  FMNMX.FTZ R8, R45, R8, !PT ;  /* 0x000000082d087209 */ /* 0x000fe40007810000 */
[----:B------:R-:W-:-:S02]  /*c740*/  ISETP.GT.AND P3, PT, R71, 0x21, P2 ;  /* 0x000000214700780c */ /* 0x000fc40001764270 */
[----:B------:R-:W-:Y:S02]  /*c750*/  FMNMX.FTZ R39, R47, R8, !PT ;  /* 0x000000082f277209 */ /* 0x000fe40007810000 */
[----:B------:R-:W-:Y:S02]  /*c760*/  ISETP.LT.OR P6, PT, R70, 0x9, P6 ;  /* 0x000000094600780c */ /* 0x000fe400037c1670 */
[----:B------:R-:W-:Y:S02]  /*c770*/  FMNMX.FTZ R8, R46, R39, !PT ;  /* 0x000000272e087209 */ /* 0x000fe40007810000 */
[C---:B------:R-:W-:Y:S02]  /*c780*/  ISETP.LT.OR P4, PT, R70.reuse, 0x2, P4 ;  /* 0x000000024600780c */ /* 0x040fe40002781670 */
[----:B------:R-:W-:Y:S02]  /*c790*/  FMNMX.FTZ R39, R51, R8, !PT ;  /* 0x0000000833277209 */ /* 0x000fe40007810000 */
[----:B------:R-:W-:-:S02]  /*c7a0*/  ISETP.LT.OR P3, PT, R70, 0x22, P3 ;  /* 0x000000224600780c */ /* 0x000fc40001f61670 */
[----:B------:R-:W-:Y:S02]  /*c7b0*/  FMNMX.FTZ R8, R50, R39, !PT ;  /* 0x0000002732087209 */ /* 0x000fe40007810000 */
[----:B------:R-:W-:Y:S02]  /*c7c0*/  FSEL R20, R20, -INF , !P6 ;  /* 0xff80000014147808 */ /* 0x000fe40007000000 */
[----:B------:R-:W-:Y:S02]  /*c7d0*/  FMNMX.FTZ R39, R53, R8, !PT ;  /* 0x0000000835277209 */ /* 0x000fe40007810000 */
[----:B------:R-:W-:Y:S02]  /*c7e0*/  FSEL R14, R14, -INF , !P4 ;  /* 0xff8000000e0e7808 */ /* 0x000fe40006000000 */
[----:B------:R-:W-:Y:S02]  /*c7f0*/  FMNMX.FTZ R39, R128, R39, !PT ;  /* 0x0000002780277209 */ /* 0x000fe40007810000 */
[----:B------:R-:W-:-:S02]  /*c800*/  ISETP.GT.AND P4, PT, R71, 0x10, P2 ;  /* 0x000000104700780c */ /* 0x000fc40001784270 */
[----:B------:R-:W-:Y:S02]  /*c810*/  FMNMX.FTZ R8, R130, R39, !PT ;  /* 0x0000002782087209 */ /* 0x000fe40007810000 */
[----:B------:R-:W-:Y:S02]  /*c820*/  FSEL R34, R34, -INF , !P3 ;  /* 0xff80000022227808 */ /* 0x000fe40005800000 */
[----:B------:R-:W-:Y:S02]  /*c830*/  FMNMX.FTZ R8, R129, R8, !PT ;  /* 0x0000000881087209 */ /* 0x000fe40007810000 */
[----:B------:R-:W-:Y:S02]  /*c840*/  ISETP.GT.AND P3, PT, R71, RZ, P2 ;  /* 0x000000ff4700720c */ /* 0x000fe40001764270 */
[----:B------:R-:W-:Y:S02]  /*c850*/  FMNMX.FTZ R8, R133, R8, !PT ;  /* 0x0000000885087209 */ /* 0x000fe40007810000 */
[----:B------:R-:W-:-:S02]  /*c860*/  ISETP.LT.OR P4, PT, R70, 0x11, P4 ;  /* 0x000000114600780c */ /* 0x000fc40002781670 */
[----:B------:R-:W-:Y:S02]  /*c870*/  FMNMX.FTZ R8, R131, R8, !PT ;  /* 0x0000000883087209 */ /* 0x000fe40007810000 */
[----:B------:R-:W-:Y:S02]  /*c880*/  ISETP.LT.OR P3, PT, R70, 0x1, P3 ;  /* 0x000000014600780c */ /* 0x000fe40001f61670 */
[----:B------:R-:W-:Y:S02]  /*c890*/  FMNMX.FTZ R8, R67, R8, !PT ;  /* 0x0000000843087209 */ /* 0x000fe40007810000 */
[----:B------:R-:W-:Y:S02]  /*c8a0*/  FSEL R26, R26, -INF , !P4 ;  /* 0xff8000001a1a7808 */ /* 0x000fe40006000000 */
[----:B------:R-:W-:Y:S02]  /*c8b0*/  FMNMX.FTZ R8, R13, R8, !PT ;  /* 0x000000080d087209 */ /* 0x000fe40007810000 */
[----:B------:R-:W-:-:S02]  /*c8c0*/  ISETP.GT.AND P4, PT, R71, 0x18, P2 ;  /* 0x000000184700780c */ /* 0x000fc40001784270 */
        /* <DEDUP_REMOVED lines=14> */
[----:B------:R-:W-:-:S05]  /*c9b0*/  FMNMX.FTZ R38, R73, R8, !PT ;  /* 0x0000000849267209 */ /* 0x000fca0007810000 */
[----:B------:R-:W1:Y:S02]  /*c9c0*/  SHFL.BFLY PT, R39, R38, 0x2, 0x1f ;  /* 0x0c401f0026277f89 */ /* 0x000e6400000e0000 */
[----:B-1----:R-:W-:-:S05]  /*c9d0*/  FMNMX.FTZ R39, R38, R39, !PT ;  /* 0x0000002726277209 */ /* 0x002fca0007810000 */
[----:B------:R-:W1:Y:S02]  /*c9e0*/  SHFL.BFLY PT, R8, R39, 0x1, 0x1f ;  /* 0x0c201f0027087f89 */ /* 0x000e6400000e0000 */
[----:B-1----:R-:W-:-:S04]  /*c9f0*/  FMNMX.FTZ R8, R39, R8, !PT ;  /* 0x0000000827087209 */ /* 0x002fc80007810000 */
[C---:B------:R-:W-:Y:S01]  /*ca00*/  FSETP.NEU.FTZ.AND P6, PT, R8.reuse, -INF , PT ;  /* 0xff8000000800780b */ /* 0x040fe20003fdd000 */
[----:B------:R-:W-:-:S05]  /*ca10*/  FMUL.FTZ R38, R8, UR22 ;  /* 0x0000001608267c20 */ /* 0x000fca0008410000 */
[----:B------:R-:W-:-:S05]  /*ca20*/  FSEL R38, R38, RZ, P6 ;  /* 0x000000ff26267208 */ /* 0x000fca0003000000 */
[--C-:B------:R-:W-:Y:S01]  /*ca30*/  FFMA.FTZ R150, R77, UR22, -R38.reuse ;  /* 0x000000164d967c23 */ /* 0x100fe20008010826 */
[----:B------:R-:W-:Y:S01]  /*ca40*/  FSEL R77, R10, -INF , !P3 ;  /* 0xff8000000a4d7808 */ /* 0x000fe20005800000 */
[--C-:B------:R-:W-:Y:S01]  /*ca50*/  FFMA.FTZ R144, R79, UR22, -R38.reuse ;  /* 0x000000164f907c23 */ /* 0x100fe20008010826 */
        /* <DEDUP_REMOVED lines=26> */
[----:B------:R-:W-:Y:S01]  /*cc00*/  MUFU.EX2 R148, R148 ;  /* 0x0000009400947308 */ /* 0x000fe20000000800 */
        /* <DEDUP_REMOVED lines=10> */
[----:B------:R-:W-:Y:S01]  /*ccb0*/  ISETP.LT.OR P4, PT, R70, 0x32, P4 ;  /* 0x000000324600780c */ /* 0x000fe20002781670 */
[--C-:B------:R-:W-:Y:S01]  /*ccc0*/  FFMA.FTZ R15, R21, UR22, -R38.reuse ;  /* 0x00000016150f7c23 */ /* 0x100fe20008010826 */
[----:B------:R-:W-:Y:S01]  /*ccd0*/  FMNMX.FTZ R10, R34, R33, !PT ;  /* 0x00000021220a7209 */ /* 0x000fe20007810000 */
[--C-:B------:R-:W-:Y:S01]  /*cce0*/  FFMA.FTZ R126, R25, UR22, -R38.reuse ;  /* 0x00000016197e7c23 */ /* 0x100fe20008010826 */
[----:B------:R-:W-:Y:S01]  /*ccf0*/  ISETP.LT.OR P3, PT, R70, 0x39, P3 ;  /* 0x000000394600780c */ /* 0x000fe20001f61670 */
[----:B------:R1:W-:Y:S01]  /*cd00*/  MUFU.EX2 R33, R36 ;  /* 0x0000002400217308 */ /* 0x0003e20000000800 */
[----:B------:R-:W-:Y:S01]  /*cd10*/  FSEL R42, R42, -INF , !P4 ;  /* 0xff8000002a2a7808 */ /* 0x000fe20006000000 */
[--C-:B------:R-:W-:Y:S01]  /*cd20*/  FFMA.FTZ R129, R129, UR22, -R38.reuse ;  /* 0x0000001681817c23 */ /* 0x100fe20008010826 */
[----:B------:R-:W-:Y:S01]  /*cd30*/  FMNMX.FTZ R35, R75, R10, !PT ;  /* 0x0000000a4b237209 */ /* 0x000fe20007810000 */
[--C-:B------:R-:W-:Y:S01]  /*cd40*/  FFMA.FTZ R13, R13, UR22, -R38.reuse ;  /* 0x000000160d0d7c23 */ /* 0x100fe20008010826 */
[----:B------:R-:W-:Y:S01]  /*cd50*/  ISETP.GT.AND P4, PT, R71, 0x39, P2 ;  /* 0x000000394700780c */ /* 0x000fe20001784270 */
[--C-:B------:R-:W-:Y:S01]  /*cd60*/  FFMA.FTZ R21, R68, UR22, -R38.reuse ;  /* 0x0000001644157c23 */ /* 0x100fe20008010826 */
[----:B------:R-:W-:Y:S01]  /*cd70*/  FSEL R43, R43, -INF , !P3 ;  /* 0xff8000002b2b7808 */ /* 0x000fe20005800000 */
[----:B------:R-:W-:Y:S01]  /*cd80*/  MUFU.EX2 R150, R150 ;  /* 0x0000009600967308 */ /* 0x000fe20000000800 */
[----:B------:R-:W-:Y:S01]  /*cd90*/  FMNMX.FTZ R10, R40, R35, !PT ;  /* 0x00000023280a7209 */ /* 0x000fe20007810000 */
[--C-:B-1----:R-:W-:Y:S01]  /*cda0*/  FFMA.FTZ R36, R45, UR22, -R38.reuse ;  /* 0x000000162d247c23 */ /* 0x102fe20008010826 */
[----:B------:R-:W-:Y:S01]  /*cdb0*/  ISETP.GT.AND P3, PT, R71, 0x40, P2 ;  /* 0x000000404700780c */ /* 0x000fe20001764270 */
[--C-:B------:R-:W-:Y:S01]  /*cdc0*/  FFMA.FTZ R120, R69, UR22, -R38.reuse ;  /* 0x0000001645787c23 */ /* 0x100fe20008010826 */
[----:B------:R-:W-:Y:S01]  /*cdd0*/  ISETP.LT.OR P4, PT, R70, 0x3a, P4 ;  /* 0x0000003a4600780c */ /* 0x000fe20002781670 */
[--C-:B------:R-:W-:Y:S01]  /*cde0*/  FFMA.FTZ R25, R74, UR22, -R38.reuse ;  /* 0x000000164a197c23 */ /* 0x100fe20008010826 */
[----:B------:R-:W-:Y:S01]  /*cdf0*/  FMNMX.FTZ R35, R41, R10, !PT ;  /* 0x0000000a29237209 */ /* 0x000fe20007810000 */
[----:B------:R-:W-:Y:S01]  /*ce00*/  MUFU.EX2 R37, R76 ;  /* 0x0000004c00257308 */ /* 0x000fe20000000800 */
[----:B------:R-:W-:Y:S01]  /*ce10*/  ISETP.LT.OR P3, PT, R70, 0x41, P3 ;  /* 0x000000414600780c */ /* 0x000fe20001f61670 */
[--C-:B------:R-:W-:Y:S01]  /*ce20*/  FFMA.FTZ R122, R72, UR22, -R38.reuse ;  /* 0x00000016487a7c23 */ /* 0x100fe20008010826 */
[----:B------:R-:W-:Y:S01]  /*ce30*/  FSEL R44, R44, -INF , !P4 ;  /* 0xff8000002c2c7808 */ /* 0x000fe20006000000 */
[----:B------:R-:W-:Y:S01]  /*ce40*/  FFMA.FTZ R73, R73, UR22, -R38 ;  /* 0x0000001649497c23 */ /* 0x000fe20008010826 */
[----:B------:R-:W-:-:S02]  /*ce50*/  ISETP.GT.AND P4, PT, R71, 0x41, P2 ;  /* 0x000000414700780c */ /* 0x000fc40001784270 */
[----:B------:R-:W-:Y:S01]  /*ce60*/  FMNMX.FTZ R10, R42, R35, !PT ;  /* 0x000000232a0a7209 */ /* 0x000fe20007810000 */
[----:B------:R-:W-:Y:S01]  /*ce70*/  MUFU.EX2 R144, R144 ;  /* 0x0000009000907308 */ /* 0x000fe20000000800 */
[----:B------:R-:W-:Y:S02]  /*ce80*/  FSEL R48, R48, -INF , !P3 ;  /* 0xff80000030307808 */ /* 0x000fe40005800000 */
[----:B------:R-:W-:Y:S02]  /*ce90*/  ISETP.GT.AND P3, PT, R71, 0x48, P2 ;  /* 0x000000484700780c */ /* 0x000fe40001764270 */
[C---:B------:R-:W-:Y:S02]  /*cea0*/  ISETP.LT.OR P4, PT, R70.reuse, 0x42, P4 ;  /* 0x000000424600780c */ /* 0x040fe40002781670 */
[----:B------:R-:W-:Y:S01]  /*ceb0*/  FMNMX.FTZ R45, R43, R10, !PT ;  /* 0x0000000a2b2d7209 */ /* 0x000fe20007810000 */
[----:B------:R1:W-:Y:S01]  /*cec0*/  MUFU.EX2 R35, R36 ;  /* 0x0000002400237308 */ /* 0x0003e20000000800 */
[----:B------:R-:W-:-:S02]  /*ced0*/  ISETP.LT.OR P3, PT, R70, 0x49, P3 ;  /* 0x000000494600780c */ /* 0x000fc40001f61670 */
[----:B------:R-:W-:Y:S02]  /*cee0*/  FSEL R49, R49, -INF , !P4 ;  /* 0xff80000031317808 */ /* 0x000fe40006000000 */
[C---:B------:R-:W-:Y:S02]  /*cef0*/  ISETP.GT.AND P4, PT, R71.reuse, 0x49, P2 ;  /* 0x000000494700780c */ /* 0x040fe40001784270 */
[----:B------:R-:W-:Y:S01]  /*cf00*/  FMNMX.FTZ R45, R44, R45, !PT ;  /* 0x0000002d2c2d7209 */ /* 0x000fe20007810000 */
[----:B------:R-:W-:Y:S01]  /*cf10*/  MUFU.EX2 R27, R27 ;  /* 0x0000001b001b7308 */ /* 0x000fe20000000800 */
[----:B------:R-:W-:Y:S02]  /*cf20*/  FSEL R52, R52, -INF , !P3 ;  /* 0xff80000034347808 */ /* 0x000fe40005800000 */
[----:B------:R-:W-:Y:S02]  /*cf30*/  ISETP.GT.AND P3, PT, R71, 0x50, P2 ;  /* 0x000000504700780c */ /* 0x000fe40001764270 */
[----:B------:R-:W-:-:S02]  /*cf40*/  ISETP.LT.OR P4, PT, R70, 0x4a, P4 ;  /* 0x0000004a4600780c */ /* 0x000fc40002781670 */
[----:B------:R-:W-:Y:S01]  /*cf50*/  FMNMX.FTZ R10, R48, R45, !PT ;  /* 0x0000002d300a7209 */ /* 0x000fe20007810000 */
[----:B------:R-:W-:Y:S01]  /*cf60*/  FFMA.FTZ R45, R46, UR22, -R38 ;  /* 0x000000162e2d7c23 */ /* 0x000fe20008010826 */
[----:B------:R-:W-:Y:S01]  /*cf70*/  ISETP.LT.OR P3, PT, R70, 0x51, P3 ;  /* 0x000000514600780c */ /* 0x000fe20001f61670 */
[----:B------:R-:W-:Y:S01]  /*cf80*/  MUFU.EX2 R146, R146 ;  /* 0x0000009200927308 */ /* 0x000fe20000000800 */
[----:B------:R-:W-:Y:S02]  /*cf90*/  FSEL R54, R54, -INF , !P4 ;  /* 0xff80000036367808 */ /* 0x000fe40006000000 */
[----:B------:R-:W-:Y:S02]  /*cfa0*/  ISETP.GT.AND P4, PT, R71, 0x51, P2 ;  /* 0x000000514700780c */ /* 0x000fe40001784270 */
[----:B------:R-:W-:Y:S02]  /*cfb0*/  FMNMX.FTZ R47, R49, R10, !PT ;  /* 0x0000000a312f7209 */ /* 0x000fe40007810000 */
[----:B------:R-:W-:Y:S01]  /*cfc0*/  FSEL R55, R55, -INF , !P3 ;  /* 0xff80000037377808 */ /* 0x000fe20005800000 */
[----:B------:R-:W-:Y:S01]  /*cfd0*/  MUFU.EX2 R31, R31 ;  /* 0x0000001f001f7308 */ /* 0x000fe20000000800 */
[----:B------:R-:W-:-:S02]  /*cfe0*/  ISETP.GT.AND P3, PT, R71, 0x58, P2 ;  /* 0x000000584700780c */ /* 0x000fc40001764270 */
[----:B------:R-:W-:Y:S02]  /*cff0*/  ISETP.LT.OR P4, PT, R70, 0x52, P4 ;  /* 0x000000524600780c */ /* 0x000fe40002781670 */
[----:B------:R-:W-:Y:S02]  /*d000*/  FMNMX.FTZ R47, R52, R47, !PT ;  /* 0x0000002f342f7209 */ /* 0x000fe40007810000 */
[----:B------:R-:W-:Y:S01]  /*d010*/  ISETP.LT.OR P3, PT, R70, 0x59, P3 ;  /* 0x000000594600780c */ /* 0x000fe20001f61670 */
[----:B------:R-:W-:Y:S01]  /*d020*/  MUFU.EX2 R140, R140 ;  /* 0x0000008c008c7308 */ /* 0x000fe20000000800 */
[----:B------:R-:W-:Y:S02]  /*d030*/  FSEL R56, R56, -INF , !P4 ;  /* 0xff80000038387808 */ /* 0x000fe40006000000 */
        /* <DEDUP_REMOVED lines=9> */
[----:B------:R-:W-:-:S02]  /*d0d0*/  ISETP.LT.OR P3, PT, R70, 0x61, P3 ;  /* 0x000000614600780c */ /* 0x000fc40001f61670 */
[----:B------:R-:W-:Y:S02]  /*d0e0*/  FSEL R58, R58, -INF , !P4 ;  /* 0xff8000003a3a7808 */ /* 0x000fe40006000000 */
[----:B------:R-:W-:Y:S02]  /*d0f0*/  ISETP.GT.AND P4, PT, R71, 0x61, P2 ;  /* 0x000000614700780c */ /* 0x000fe40001784270 */
[----:B------:R-:W-:Y:S01]  /*d100*/  FMNMX.FTZ R51, R57, R10, !PT ;  /* 0x0000000a39337209 */ /* 0x000fe20007810000 */
[----:B------:R-:W-:Y:S01]  /*d110*/  MUFU.EX2 R47, R50 ;  /* 0x00000032002f7308 */ /* 0x000fe20000000800 */
[----:B------:R-:W-:Y:S02]  /*d120*/  FSEL R59, R59, -INF , !P3 ;  /* 0xff8000003b3b7808 */ /* 0x000fe40005800000 */
[----:B------:R-:W-:Y:S02]  /*d130*/  ISETP.GT.AND P3, PT, R71, 0x68, P2 ;  /* 0x000000684700780c */ /* 0x000fe40001764270 */
[----:B------:R-:W-:-:S02]  /*d140*/  ISETP.LT.OR P4, PT, R70, 0x62, P4 ;  /* 0x000000624600780c */ /* 0x000fc40002781670 */
[----:B------:R-:W-:Y:S01]  /*d150*/  FMNMX.FTZ R10, R58, R51, !PT ;  /* 0x000000333a0a7209 */ /* 0x000fe20007810000 */
[----:B------:R-:W-:Y:S01]  /*d160*/  MUFU.EX2 R45, R45 ;  /* 0x0000002d002d7308 */ /* 0x000fe20000000800 */
[----:B------:R-:W-:Y:S02]  /*d170*/  ISETP.LT.OR P3, PT, R70, 0x69, P3 ;  /* 0x000000694600780c */ /* 0x000fe40001f61670 */
[----:B------:R-:W-:Y:S02]  /*d180*/  FSEL R60, R60, -INF , !P4 ;  /* 0xff8000003c3c7808 */ /* 0x000fe40006000000 */
[----:B------:R-:W-:Y:S02]  /*d190*/  ISETP.GT.AND P4, PT, R71, 0x69, P2 ;  /* 0x000000694700780c */ /* 0x000fe40001784270 */
[----:B------:R-:W-:Y:S01]  /*d1a0*/  FMNMX.FTZ R51, R59, R10, !PT ;  /* 0x0000000a3b337209 */ /* 0x000fe20007810000 */
[----:B------:R-:W-:Y:S01]  /*d1b0*/  MUFU.EX2 R138, R138 ;  /* 0x0000008a008a7308 */ /* 0x000fe20000000800 */
[----:B------:R-:W-:-:S02]  /*d1c0*/  FSEL R61, R61, -INF , !P3 ;  /* 0xff8000003d3d7808 */ /* 0x000fc40005800000 */
[C---:B------:R-:W-:Y:S02]  /*d1d0*/  ISETP.GT.AND P3, PT, R71.reuse, 0x70, P2 ;  /* 0x000000704700780c */ /* 0x040fe40001764270 */
[----:B------:R-:W-:Y:S02]  /*d1e0*/  ISETP.LT.OR P4, PT, R70, 0x6a, P4 ;  /* 0x0000006a4600780c */ /* 0x000fe40002781670 */
[----:B------:R-:W-:Y:S01]  /*d1f0*/  FMNMX.FTZ R10, R60, R51, !PT ;  /* 0x000000333c0a7209 */ /* 0x000fe20007810000 */
[----:B------:R-:W-:Y:S01]  /*d200*/  MUFU.EX2 R132, R132 ;  /* 0x0000008400847308 */ /* 0x000fe20000000800 */
[----:B------:R-:W-:Y:S02]  /*d210*/  ISETP.LT.OR P3, PT, R70, 0x71, P3 ;  /* 0x000000714600780c */ /* 0x000fe40001f61670 */
[----:B------:R-:W-:Y:S02]  /*d220*/  FSEL R62, R62, -INF , !P4 ;  /* 0xff8000003e3e7808 */ /* 0x000fe40006000000 */
[----:B------:R-:W-:-:S02]  /*d230*/  ISETP.GT.AND P4, PT, R71, 0x71, P2 ;  /* 0x000000714700780c */ /* 0x000fc40001784270 */
[----:B------:R-:W-:Y:S01]  /*d240*/  FMNMX.FTZ R53, R61, R10, !PT ;  /* 0x0000000a3d357209 */ /* 0x000fe20007810000 */
[----:B------:R2:W-:Y:S01]  /*d250*/  MUFU.EX2 R51, R128 ;  /* 0x0000008000337308 */ /* 0x0005e20000000800 */
[----:B-1----:R-:W-:Y:S02]  /*d260*/  FSEL R36, R63, -INF , !P3 ;  /* 0xff8000003f247808 */ /* 0x002fe40005800000 */
[C---:B------:R-:W-:Y:S02]  /*d270*/  ISETP.GT.AND P3, PT, R71.reuse, 0x78, P2 ;  /* 0x000000784700780c */ /* 0x040fe40001764270 */
[----:B------:R-:W-:Y:S02]  /*d280*/  ISETP.LT.OR P4, PT, R70, 0x72, P4 ;  /* 0x000000724600780c */ /* 0x000fe40002781670 */
[----:B------:R-:W-:Y:S01]  /*d290*/  FMNMX.FTZ R53, R62, R53, !PT ;  /* 0x000000353e357209 */ /* 0x000fe20007810000 */
[----:B------:R-:W-:Y:S01]  /*d2a0*/  MUFU.EX2 R134, R134 ;  /* 0x0000008600867308 */ /* 0x000fe20000000800 */
[----:B------:R-:W-:Y:S01]  /*d2b0*/  ISETP.GT.AND P2, PT, R71, 0x79, P2 ;  /* 0x000000794700780c */ /* 0x000fe20001744270 */
[----:B--2---:R-:W-:Y:S01]  /*d2c0*/  FFMA.FTZ R128, R133, UR22, -R38 ;  /* 0x0000001685807c23 */ /* 0x004fe20008010826 */
[----:B------:R-:W-:-:S02]  /*d2d0*/  ISETP.LT.OR P3, PT, R70, 0x79, P3 ;  /* 0x000000794600780c */ /* 0x000fc40001f61670 */
[----:B------:R-:W-:Y:S02]  /*d2e0*/  FSEL R64, R64, -INF , !P4 ;  /* 0xff80000040407808 */ /* 0x000fe40006000000 */
[----:B------:R-:W-:Y:S01]  /*d2f0*/  FMNMX.FTZ R53, R36, R53, !PT ;  /* 0x0000003524357209 */ /* 0x000fe20007810000 */
[----:B------:R-:W-:Y:S01]  /*d300*/  MUFU.EX2 R128, R128 ;  /* 0x0000008000807308 */ /* 0x000fe20000000800 */
[----:B------:R-:W-:Y:S02]  /*d310*/  ISETP.LT.OR P2, PT, R70, 0x7a, P2 ;  /* 0x0000007a4600780c */ /* 0x000fe40001741670 */
[----:B------:R-:W-:Y:S02]  /*d320*/  FSEL R46, R65, -INF , !P3 ;  /* 0xff800000412e7808 */ /* 0x000fe40005800000 */
[----:B------:R-:W-:Y:S02]  /*d330*/  FMNMX.FTZ R63, R64, R53, !PT ;  /* 0x00000035403f7209 */ /* 0x000fe40007810000 */
[----:B------:R-:W-:Y:S01]  /*d340*/  FSEL R66, R66, -INF , !P2 ;  /* 0xff80000042427808 */ /* 0x000fe20005000000 */
[----:B------:R-:W-:Y:S01]  /*d350*/  MUFU.EX2 R53, R129 ;  /* 0x0000008100357308 */ /* 0x000fe20000000800 */
[----:B------:R-:W-:-:S02]  /*d360*/  FMNMX.FTZ R63, R46, R63, !PT ;  /* 0x0000003f2e3f7209 */ /* 0x000fc40007810000 */
[----:B------:R-:W-:Y:S02]  /*d370*/  FSEL R50, R8, RZ, P6 ;  /* 0x000000ff08327208 */ /* 0x000fe40003000000 */
[----:B------:R-:W-:Y:S01]  /*d380*/  FMNMX.FTZ R10, R66, R63, !PT ;  /* 0x0000003f420a7209 */ /* 0x000fe20007810000 */
[----:B------:R-:W-:Y:S02]  /*d390*/  FFMA.FTZ R63, R131, UR22, -R38 ;  /* 0x00000016833f7c23 */ /* 0x000fe40008010826 */
[----:B------:R-:W-:Y:S01]  /*d3a0*/  FADD.FTZ R50, -R50, R11 ;  /* 0x0000000b32327221 */ /* 0x000fe20000010100 */
[----:B------:R-:W-:Y:S01]  /*d3b0*/  MUFU.EX2 R130, R130 ;  /* 0x0000008200827308 */ /* 0x000fe20000000800 */
[----:B------:R-:W1:Y:S02]  /*d3c0*/  SHFL.BFLY PT, R65, R10, 0x2, 0x1f ;  /* 0x0c401f000a417f89 */ /* 0x000e6400000e0000 */
[----:B------:R-:W-:-:S05]  /*d3d0*/  FMUL.FTZ R11, R50, UR22 ;  /* 0x00000016320b7c20 */ /* 0x000fca0008410000 */
[----:B------:R-:W-:Y:S08]  /*d3e0*/  MUFU.EX2 R63, R63 ;  /* 0x0000003f003f7308 */ /* 0x000ff00000000800 */
[----:B------:R-:W2:Y:S08]  /*d3f0*/  MUFU.EX2 R11, R11 ;  /* 0x0000000b000b7308 */ /* 0x000eb00000000800 */
[----:B------:R-:W-:Y:S01]  /*d400*/  MUFU.EX2 R13, R13 ;  /* 0x0000000d000d7308 */ /* 0x000fe20000000800 */
[----:B-1----:R-:W-:-:S05]  /*d410*/  FMNMX.FTZ R65, R10, R65, !PT ;  /* 0x000000410a417209 */ /* 0x002fca0007810000 */
[----:B------:R-:W1:Y:S02]  /*d420*/  SHFL.BFLY PT, R10, R65, 0x1, 0x1f ;  /* 0x0c201f00410a7f89 */ /* 0x000e6400000e0000 */
[----:B------:R-:W-:Y:S01]  /*d430*/  MUFU.EX2 R124, R124 ;  /* 0x0000007c007c7308 */ /* 0x000fe20000000800 */
[-C--:B--2---:R-:W-:Y:S01]  /*d440*/  FMUL.FTZ R88, R88, R11.reuse ;  /* 0x0000000b58587220 */ /* 0x084fe20000410000 */
[-C--:B------:R-:W-:Y:S01]  /*d450*/  FMUL.FTZ R89, R89, R11.reuse ;  /* 0x0000000b59597220 */ /* 0x080fe20000410000 */
[-C--:B------:R-:W-:Y:S01]  /*d460*/  FMUL.FTZ R92, R92, R11.reuse ;  /* 0x0000000b5c5c7220 */ /* 0x080fe20000410000 */
[-C--:B------:R-:W-:Y:S01]  /*d470*/  FMUL.FTZ R93, R93, R11.reuse ;  /* 0x0000000b5d5d7220 */ /* 0x080fe20000410000 */
[-C--:B------:R-:W-:Y:S01]  /*d480*/  FMUL.FTZ R96, R96, R11.reuse ;  /* 0x0000000b60607220 */ /* 0x080fe20000410000 */
[-C--:B------:R-:W-:Y:S01]  /*d490*/  FMUL.FTZ R97, R97, R11.reuse ;  /* 0x0000000b61617220 */ /* 0x080fe20000410000 */
[-C--:B------:R-:W-:Y:S01]  /*d4a0*/  FMUL.FTZ R100, R100, R11.reuse ;  /* 0x0000000b64647220 */ /* 0x080fe20000410000 */
[----:B------:R-:W-:Y:S01]  /*d4b0*/  MUFU.EX2 R15, R15 ;  /* 0x0000000f000f7308 */ /* 0x000fe20000000800 */
[-C--:B------:R-:W-:Y:S01]  /*d4c0*/  FMUL.FTZ R101, R101, R11.reuse ;  /* 0x0000000b65657220 */ /* 0x080fe20000410000 */
        /* <DEDUP_REMOVED lines=8> */
[----:B------:R-:W-:Y:S01]  /*d550*/  FMUL.FTZ R117, R117, R11 ;  /* 0x0000000b75757220 */ /* 0x000fe20000410000 */
[----:B-1----:R-:W-:-:S05]  /*d560*/  FMNMX.FTZ R10, R65, R10, !PT ;  /* 0x0000000a410a7209 */ /* 0x002fca0007810000 */
[----:B------:R-:W-:Y:S01]  /*d570*/  MUFU.EX2 R21, R21 ;  /* 0x0000001500157308 */ /* 0x000fe20000000800 */
[C---:B------:R-:W-:Y:S01]  /*d580*/  FSETP.NEU.FTZ.AND P2, PT, R10.reuse, -INF , PT ;  /* 0xff8000000a00780b */ /* 0x040fe20003f5d000 */
[----:B------:R-:W-:-:S05]  /*d590*/  FMUL.FTZ R67, R10, UR22 ;  /* 0x000000160a437c20 */ /* 0x000fca0008410000 */
[----:B------:R-:W-:Y:S01]  /*d5a0*/  FSEL R67, R67, RZ, P2 ;  /* 0x000000ff43437208 */ /* 0x000fe20001000000 */
[----:B------:R-:W-:Y:S04]  /*d5b0*/  MUFU.EX2 R120, R120 ;  /* 0x0000007800787308 */ /* 0x000fe80000000800 */
[--C-:B------:R-:W-:Y:S01]  /*d5c0*/  FFMA.FTZ R141, R32, UR22, -R67.reuse ;  /* 0x00000016208d7c23 */ /* 0x100fe20008010843 */
[----:B------:R-:W-:Y:S01]  /*d5d0*/  FFMA.FTZ R32, R11, R5, R148 ;  /* 0x000000050b207223 */ /* 0x000fe20000010094 */
[--C-:B------:R-:W-:Y:S01]  /*d5e0*/  FFMA.FTZ R147, R29, UR22, -R67.reuse ;  /* 0x000000161d937c23 */ /* 0x100fe20008010843 */
[--C-:B------:R-:W-:Y:S01]  /*d5f0*/  FFMA.FTZ R38, R77, UR22, -R67.reuse ;  /* 0x000000164d267c23 */ /* 0x100fe20008010843 */
[--C-:B------:R-:W-:Y:S01]  /*d600*/  FFMA.FTZ R149, R14, UR22, -R67.reuse ;  /* 0x000000160e957c23 */ /* 0x100fe20008010843 */
[----:B------:R-:W-:Y:S01]  /*d610*/  FADD.FTZ R5, R39, R32 ;  /* 0x0000002027057221 */ /* 0x000fe20000010000 */
[--C-:B------:R-:W-:Y:S01]  /*d620*/  FFMA.FTZ R151, R20, UR22, -R67.reuse ;  /* 0x0000001614977c23 */ /* 0x100fe20008010843 */
[--C-:B------:R-:W-:Y:S01]  /*d630*/  FFMA.FTZ R20, R28, UR22, -R67.reuse ;  /* 0x000000161c147c23 */ /* 0x100fe20008010843 */
[----:B------:R-:W-:Y:S01]  /*d640*/  FFMA.FTZ R137, R41, UR22, -R67 ;  /* 0x0000001629897c23 */ /* 0x000fe20008010843 */
[----:B------:R-:W-:Y:S01]  /*d650*/  FADD.FTZ R32, R150, R5 ;  /* 0x0000000596207221 */ /* 0x000fe20000010000 */
[----:B------:R-:W-:Y:S01]  /*d660*/  FSEL R5, R10, RZ, P2 ;  /* 0x000000ff0a057208 */ /* 0x000fe20001000000 */
[----:B------:R-:W-:Y:S01]  /*d670*/  MUFU.EX2 R38, R38 ;  /* 0x0000002600267308 */ /* 0x000fe20000000800 */
[----:B------:R-:W-:Y:S01]  /*d680*/  FFMA.FTZ R28, R40, UR22, -R67 ;  /* 0x00000016281c7c23 */ /* 0x000fe20008010843 */
[----:B------:R-:W-:Y:S01]  /*d690*/  FADD.FTZ R29, R37, R32 ;  /* 0x00000020251d7221 */ /* 0x000fe20000010000 */
[----:B------:R-:W-:-:S02]  /*d6a0*/  IMAD.U32 R40, RZ, RZ, UR27 ;  /* 0x0000001bff287e24 */ /* 0x000fc4000f8e00ff */
[----:B------:R-:W-:Y:S01]  /*d6b0*/  FADD.FTZ R5, -R5, R12 ;  /* 0x0000000c05057221 */ /* 0x000fe20000010100 */
[----:B------:R-:W-:Y:S01]  /*d6c0*/  FFMA.FTZ R14, R24, UR22, -R67 ;  /* 0x00000016180e7c23 */ /* 0x000fe20008010843 */
[----:B------:R-:W-:Y:S01]  /*d6d0*/  FADD.FTZ R32, R144, R29 ;  /* 0x0000001d90207221 */ /* 0x000fe20000010000 */
[--C-:B------:R-:W-:Y:S01]  /*d6e0*/  FFMA.FTZ R145, R26, UR22, -R67.reuse ;  /* 0x000000161a917c23 */ /* 0x100fe20008010843 */
[----:B------:R-:W-:Y:S01]  /*d6f0*/  FMUL.FTZ R5, R5, UR22 ;  /* 0x0000001605057c20 */ /* 0x000fe20008410000 */
[----:B------:R-:W-:Y:S01]  /*d700*/  MUFU.EX2 R149, R149 ;  /* 0x0000009500957308 */ /* 0x000fe20000000800 */
[----:B------:R-:W-:Y:S01]  /*d710*/  FADD.FTZ R29, R27, R32 ;  /* 0x000000201b1d7221 */ /* 0x000fe20000010000 */
[----:B------:R-:W-:Y:S01]  /*d720*/  @!P1 LEA R40, R40, UR40, 0x3 ;  /* 0x0000002828289c11 */ /* 0x000fe2000f8e18ff */
[--C-:B------:R-:W-:Y:S01]  /*d730*/  FFMA.FTZ R26, R34, UR22, -R67.reuse ;  /* 0x00000016221a7c23 */ /* 0x100fe20008010843 */
[----:B------:R-:W-:Y:S01]  /*d740*/  FFMA.FTZ R24, R30, UR22, -R67 ;  /* 0x000000161e187c23 */ /* 0x000fe20008010843 */
[----:B------:R-:W-:Y:S01]  /*d750*/  FADD.FTZ R32, R146, R29 ;  /* 0x0000001d92207221 */ /* 0x000fe20000010000 */
[--C-:B------:R-:W-:Y:S01]  /*d760*/  FFMA.FTZ R30, R42, UR22, -R67.reuse ;  /* 0x000000162a1e7c23 */ /* 0x100fe20008010843 */
[----:B------:R-:W-:Y:S01]  /*d770*/  @!P1 VIADD R40, R40, 0x16860 ;  /* 0x0001686028289836 */ /* 0x000fe20000000000 */
[----:B------:R1:W2:Y:S01]  /*d780*/  MUFU.EX2 R29, R5 ;  /* 0x00000005001d7308 */ /* 0x0002a20000000800 */
[----:B------:R-:W-:Y:S01]  /*d790*/  FADD.FTZ R41, R31, R32 ;  /* 0x000000201f297221 */ /* 0x000fe20000010000 */
[--C-:B------:R-:W-:Y:S01]  /*d7a0*/  FFMA.FTZ R143, R75, UR22, -R67.reuse ;  /* 0x000000164b8f7c23 */ /* 0x100fe20008010843 */
[----:B------:R-:W-:Y:S01]  /*d7b0*/  FFMA.FTZ R44, R44, UR22, -R67 ;  /* 0x000000162c2c7c23 */ /* 0x000fe20008010843 */
[----:B------:R-:W-:Y:S01]  /*d7c0*/  @!P1 PRMT R40, RZ, 0x654, R40 ;  /* 0x00000654ff289816 */ /* 0x000fe20000000028 */
[----:B------:R-:W-:Y:S01]  /*d7d0*/  FADD.FTZ R32, R140, R41 ;  /* 0x000000298c207221 */ /* 0x000fe20000010000 */
[--C-:B------:R-:W-:Y:S01]  /*d7e0*/  FFMA.FTZ R139, R43, UR22, -R67.reuse ;  /* 0x000000162b8b7c23 */ /* 0x100fe20008010843 */
[--C-:B------:R-:W-:Y:S01]  /*d7f0*/  FFMA.FTZ R133, R48, UR22, -R67.reuse ;  /* 0x0000001630857c23 */ /* 0x100fe20008010843 */
[----:B------:R-:W3:Y:S01]  /*d800*/  MUFU.EX2 R151, R151 ;  /* 0x0000009700977308 */ /* 0x000ee20000000800 */
[----:B------:R-:W-:Y:S01]  /*d810*/  FADD.FTZ R41, R33, R32 ;  /* 0x0000002021297221 */ /* 0x000fe20000010000 */
[----:B------:R4:W-:Y:S01]  /*d820*/  @!P1 SYNCS.ARRIVE.TRANS64.RED.A1T0 RZ, [R40+URZ], RZ ;  /* 0x000000ff28ff99a7 */ /* 0x0009e2000810043f */
[--C-:B------:R-:W-:Y:S01]  /*d830*/  FFMA.FTZ R32, R49, UR22, -R67.reuse ;  /* 0x0000001631207c23 */ /* 0x100fe20008010843 */
[----:B------:R-:W-:Y:S01]  /*d840*/  FFMA.FTZ R135, R52, UR22, -R67 ;  /* 0x0000001634877c23 */ /* 0x000fe20008010843 */
[----:B------:R-:W-:Y:S01]  /*d850*/  FADD.FTZ R34, R142, R41 ;  /* 0x000000298e227221 */ /* 0x000fe20000010000 */
[----:B------:R-:W-:Y:S01]  /*d860*/  F2FP.BF16.F32.PACK_AB R144, R27, R144 ;  /* 0x000000901b90723e */ /* 0x000fe200000010ff */
[--C-:B------:R-:W-:Y:S01]  /*d870*/  FFMA.FTZ R129, R55, UR22, -R67.reuse ;  /* 0x0000001637817c23 */ /* 0x100fe20008010843 */
[----:B------:R-:W5:Y:S01]  /*d880*/  MUFU.EX2 R14, R14 ;  /* 0x0000000e000e7308 */ /* 0x000f620000000800 */
[----:B-1----:R-:W-:Y:S01]  /*d890*/  FADD.FTZ R5, R35, R34 ;  /* 0x0000002223057221 */ /* 0x002fe20000010000 */
[----:B--2---:R-:W-:Y:S01]  /*d8a0*/  FFMA.FTZ R34, R29, R4, R38 ;  /* 0x000000041d227223 */ /* 0x004fe20000010026 */
[--C-:B------:R-:W-:Y:S01]  /*d8b0*/  FFMA.FTZ R4, R54, UR22, -R67.reuse ;  /* 0x0000001636047c23 */ /* 0x100fe20008010843 */
[----:B------:R-:W-:Y:S01]  /*d8c0*/  FFMA.FTZ R131, R57, UR22, -R67 ;  /* 0x0000001639837c23 */ /* 0x000fe20008010843 */
[----:B------:R-:W-:Y:S01]  /*d8d0*/  FADD.FTZ R42, R136, R5 ;  /* 0x00000005882a7221 */ /* 0x000fe20000010000 */
[----:B----4-:R-:W-:Y:S01]  /*d8e0*/  FADD.FTZ R40, R149, R34 ;  /* 0x0000002295287221 */ /* 0x010fe20000010000 */
[--C-:B------:R-:W-:Y:S01]  /*d8f0*/  FFMA.FTZ R34, R56, UR22, -R67.reuse ;  /* 0x0000001638227c23 */ /* 0x100fe20008010843 */
[----:B------:R-:W1:Y:S01]  /*d900*/  MUFU.EX2 R145, R145 ;  /* 0x0000009100917308 */ /* 0x000e620000000800 */
[----:B------:R-:W-:Y:S01]  /*d910*/  FADD.FTZ R41, R45, R42 ;  /* 0x0000002a2d297221 */ /* 0x000fe20000010000 */
[----:B---3--:R-:W-:Y:S01]  /*d920*/  FADD.FTZ R5, R151, R40 ;  /* 0x0000002897057221 */ /* 0x008fe20000010000 */
[--C-:B------:R-:W-:Y:S01]  /*d930*/  FFMA.FTZ R125, R59, UR22, -R67.reuse ;  /* 0x000000163b7d7c23 */ /* 0x100fe20008010843 */
[----:B------:R-:W-:Y:S01]  /*d940*/  FFMA.FTZ R60, R60, UR22, -R67 ;  /* 0x000000163c3c7c23 */ /* 0x000fe20008010843 */
[----:B------:R-:W-:Y:S01]  /*d950*/  FADD.FTZ R40, R138, R41 ;  /* 0x000000298a287221 */ /* 0x000fe20000010000 */
[--C-:B------:R-:W-:Y:S01]  /*d960*/  FFMA.FTZ R61, R61, UR22, -R67.reuse ;  /* 0x000000163d3d7c23 */ /* 0x100fe20008010843 */
[----:B------:R-:W-:Y:S01]  /*d970*/  FFMA.FTZ R62, R62, UR22, -R67 ;  /* 0x000000163e3e7c23 */ /* 0x000fe20008010843 */
[----:B------:R-:W2:Y:S01]  /*d980*/  MUFU.EX2 R20, R20 ;  /* 0x0000001400147308 */ /* 0x000ea20000000800 */
[----:B-----5:R-:W-:Y:S01]  /*d990*/  FADD.FTZ R42, R14, R5 ;  /* 0x000000050e2a7221 */ /* 0x020fe20000010000 */
[----:B------:R-:W-:Y:S01]  /*d9a0*/  FADD.FTZ R41, R47, R40 ;  /* 0x000000282f297221 */ /* 0x000fe20000010000 */
[--C-:B------:R-:W-:Y:S01]  /*d9b0*/  FFMA.FTZ R40, R58, UR22, -R67.reuse ;  /* 0x000000163a287c23 */ /* 0x100fe20008010843 */
[--C-:B------:R-:W-:Y:S01]  /*d9c0*/  FFMA.FTZ R36, R36, UR22, -R67.reuse ;  /* 0x0000001624247c23 */ /* 0x100fe20008010843 */
[--C-:B------:R-:W-:Y:S01]  /*d9d0*/  FFMA.FTZ R64, R64, UR22, -R67.reuse ;  /* 0x0000001640407c23 */ /* 0x100fe20008010843 */
[--C-:B------:R-:W-:Y:S01]  /*d9e0*/  FFMA.FTZ R46, R46, UR22, -R67.reuse ;  /* 0x000000162e2e7c23 */ /* 0x100fe20008010843 */
[----:B------:R-:W-:Y:S01]  /*d9f0*/  FFMA.FTZ R66, R66, UR22, -R67 ;  /* 0x0000001642427c23 */ /* 0x000fe20008010843 */
[----:B------:R-:W3:Y:S01]  /*da00*/  MUFU.EX2 R147, R147 ;  /* 0x0000009300937308 */ /* 0x000ee20000000800 */
[----:B-1----:R-:W-:Y:S01]  /*da10*/  FADD.FTZ R5, R145, R42 ;  /* 0x0000002a91057221 */ /* 0x002fe20000010000 */
[----:B------:R-:W-:Y:S01]  /*da20*/  ISETP.GT.AND P2, PT, R7, UR45, PT ;  /* 0x0000002d07007c0c */ /* 0x000fe2000bf44270 */
[----:B------:R-:W-:Y:S01]  /*da30*/  UMOV UR27, UR39 ;  /* 0x00000027001b7c82 */ /* 0x000fe20008000000 */
[----:B------:R-:W-:Y:S01]  /*da40*/  F2FP.BF16.F32.PACK_AB R148, R39, R148 ;  /* 0x000000942794723e */ /* 0x000fe200000010ff */
[----:B------:R-:W-:Y:S01]  /*da50*/  VIADD R7, R7, 0xffffffff ;  /* 0xffffffff07077836 */ /* 0x000fe20000000000 */
[----:B------:R-:W-:Y:S01]  /*da60*/  F2FP.BF16.F32.PACK_AB R150, R37, R150 ;  /* 0x000000962596723e */ /* 0x000fe200000010ff */
[-C--:B------:R-:W-:Y:S01]  /*da70*/  FMUL.FTZ R90, R90, R29.reuse ;  /* 0x0000001d5a5a7220 */ /* 0x080fe20000410000 */
[----:B------:R-:W1:Y:S01]  /*da80*/  MUFU.EX2 R24, R24 ;  /* 0x0000001800187308 */ /* 0x000e620000000800 */
[----:B--2---:R-:W-:Y:S01]  /*da90*/  FADD.FTZ R42, R20, R5 ;  /* 0x00000005142a7221 */ /* 0x004fe20000010000 */
[----:B------:R-:W-:Y:S01]  /*daa0*/  F2FP.BF16.F32.PACK_AB R146, R31, R146 ;  /* 0x000000921f92723e */ /* 0x000fe200000010ff */
[-C--:B------:R-:W-:Y:S01]  /*dab0*/  FMUL.FTZ R91, R91, R29.reuse ;  /* 0x0000001d5b5b7220 */ /* 0x080fe20000410000 */
[----:B------:R-:W-:Y:S01]  /*dac0*/  F2FP.BF16.F32.PACK_AB R140, R33, R140 ;  /* 0x0000008c218c723e */ /* 0x000fe200000010ff */
[-C--:B------:R-:W-:Y:S01]  /*dad0*/  FMUL.FTZ R94, R94, R29.reuse ;  /* 0x0000001d5e5e7220 */ /* 0x080fe20000410000 */
[----:B------:R-:W-:Y:S01]  /*dae0*/  F2FP.BF16.F32.PACK_AB R142, R35, R142 ;  /* 0x0000008e238e723e */ /* 0x000fe200000010ff */
[-C--:B------:R-:W-:Y:S01]  /*daf0*/  FMUL.FTZ R95, R95, R29.reuse ;  /* 0x0000001d5f5f7220 */ /* 0x080fe20000410000 */
[----:B------:R-:W2:Y:S01]  /*db00*/  MUFU.EX2 R141, R141 ;  /* 0x0000008d008d7308 */ /* 0x000ea20000000800 */
[----:B---3--:R-:W-:Y:S01]  /*db10*/  FADD.FTZ R5, R147, R42 ;  /* 0x0000002a93057221 */ /* 0x008fe20000010000 */
[----:B------:R-:W-:Y:S01]  /*db20*/  F2FP.BF16.F32.PACK_AB R136, R45, R136 ;  /* 0x000000882d88723e */ /* 0x000fe200000010ff */
[-C--:B------:R-:W-:Y:S01]  /*db30*/  FMUL.FTZ R98, R98, R29.reuse ;  /* 0x0000001d62627220 */ /* 0x080fe20000410000 */
[----:B------:R-:W-:Y:S01]  /*db40*/  F2FP.BF16.F32.PACK_AB R138, R47, R138 ;  /* 0x0000008a2f8a723e */ /* 0x000fe200000010ff */
[-C--:B------:R-:W-:Y:S01]  /*db50*/  FMUL.FTZ R99, R99, R29.reuse ;  /* 0x0000001d63637220 */ /* 0x080fe20000410000 */
[----:B------:R-:W-:Y:S01]  /*db60*/  F2FP.BF16.F32.PACK_AB R149, R149, R38 ;  /* 0x000000269595723e */ /* 0x000fe200000010ff */
[----:B------:R-:W-:Y:S01]  /*db70*/  FMUL.FTZ R102, R102, R29 ;  /* 0x0000001d66667220 */ /* 0x000fe20000410000 */
[----:B------:R-:W3:Y:S01]  /*db80*/  MUFU.EX2 R26, R26 ;  /* 0x0000001a001a7308 */ /* 0x000ee20000000800 */
[----:B-1----:R-:W-:Y:S01]  /*db90*/  FADD.FTZ R42, R24, R5 ;  /* 0x00000005182a7221 */ /* 0x002fe20000010000 */
[----:B------:R-:W-:Y:S01]  /*dba0*/  F2FP.BF16.F32.PACK_AB R151, R14, R151 ;  /* 0x000000970e97723e */ /* 0x000fe200000010ff */
[----:B------:R-:W-:Y:S01]  /*dbb0*/  FMUL.FTZ R103, R103, R29 ;  /* 0x0000001d67677220 */ /* 0x000fe20000410000 */
[----:B------:R-:W-:Y:S01]  /*dbc0*/  F2FP.BF16.F32.PACK_AB R145, R20, R145 ;  /* 0x000000911491723e */ /* 0x000fe200000010ff */
[----:B------:R-:W-:Y:S01]  /*dbd0*/  FMUL.FTZ R106, R106, R29 ;  /* 0x0000001d6a6a7220 */ /* 0x000fe20000410000 */
[----:B------:R-:W-:Y:S01]  /*dbe0*/  F2FP.BF16.F32.PACK_AB R147, R24, R147 ;  /* 0x000000931893723e */ /* 0x000fe200000010ff */
[-C--:B------:R-:W-:Y:S01]  /*dbf0*/  FMUL.FTZ R107, R107, R29.reuse ;  /* 0x0000001d6b6b7220 */ /* 0x080fe20000410000 */
[----:B------:R1:W-:Y:S01]  /*dc00*/  MUFU.EX2 R12, R44 ;  /* 0x0000002c000c7308 */ /* 0x0003e20000000800 */
[----:B--2---:R-:W-:Y:S01]  /*dc10*/  FADD.FTZ R5, R141, R42 ;  /* 0x0000002a8d057221 */ /* 0x004fe20000010000 */
[-C--:B------:R-:W-:Y:S01]  /*dc20*/  FMUL.FTZ R110, R110, R29.reuse ;  /* 0x0000001d6e6e7220 */ /* 0x080fe20000410000 */
[-C--:B------:R-:W-:Y:S01]  /*dc30*/  FMUL.FTZ R111, R111, R29.reuse ;  /* 0x0000001d6f6f7220 */ /* 0x080fe20000410000 */
[-C--:B------:R-:W-:Y:S01]  /*dc40*/  FMUL.FTZ R114, R114, R29.reuse ;  /* 0x0000001d72727220 */ /* 0x080fe20000410000 */
[-C--:B------:R-:W-:Y:S01]  /*dc50*/  FMUL.FTZ R115, R115, R29.reuse ;  /* 0x0000001d73737220 */ /* 0x080fe20000410000 */
[-C--:B------:R-:W-:Y:S01]  /*dc60*/  FMUL.FTZ R118, R118, R29.reuse ;  /* 0x0000001d76767220 */ /* 0x080fe20000410000 */
[----:B------:R-:W-:Y:S01]  /*dc70*/  FMUL.FTZ R119, R119, R29 ;  /* 0x0000001d77777220 */ /* 0x000fe20000410000 */
[----:B------:R-:W2:Y:S01]  /*dc80*/  MUFU.EX2 R143, R143 ;  /* 0x0000008f008f7308 */ /* 0x000ea20000000800 */
[----:B-1----:R-:W-:Y:S01]  /*dc90*/  FADD.FTZ R44, R132, R41 ;  /* 0x00000029842c7221 */ /* 0x002fe20000010000 */
[----:B---3--:R-:W-:Y:S01]  /*dca0*/  FADD.FTZ R42, R26, R5 ;  /* 0x000000051a2a7221 */ /* 0x008fe20000010000 */
[----:B------:R-:W-:Y:S01]  /*dcb0*/  F2FP.BF16.F32.PACK_AB R132, R51, R132 ;  /* 0x000000843384723e */ /* 0x000fe200000010ff */
[----:B------:R-:W-:-:S02]  /*dcc0*/  IMAD.MOV.U32 R11, RZ, RZ, R8 ;  /* 0x000000ffff0b7224 */ /* 0x000fc400078e0008 */
[----:B------:R-:W-:Y:S01]  /*dcd0*/  FADD.FTZ R41, R51, R44 ;  /* 0x0000002c33297221 */ /* 0x000fe20000010000 */
[----:B------:R-:W-:Y:S01]  /*dce0*/  F2FP.BF16.F32.PACK_AB R141, R26, R141 ;  /* 0x0000008d1a8d723e */ /* 0x000fe200000010ff */
[----:B------:R-:W1:Y:S02]  /*dcf0*/  MUFU.EX2 R28, R28 ;  /* 0x0000001c001c7308 */ /* 0x000e640000000800 */
[----:B------:R-:W-:Y:S01]  /*dd00*/  FADD.FTZ R44, R134, R41 ;  /* 0x00000029862c7221 */ /* 0x000fe20000010000 */
[----:B------:R-:W-:-:S03]  /*dd10*/  F2FP.BF16.F32.PACK_AB R134, R53, R134 ;  /* 0x000000863586723e */ /* 0x000fc600000010ff */
[----:B------:R-:W-:Y:S02]  /*dd20*/  FADD.FTZ R41, R53, R44 ;  /* 0x0000002c35297221 */ /* 0x000fe40000010000 */
[----:B------:R-:W3:Y:S02]  /*dd30*/  MUFU.EX2 R137, R137 ;  /* 0x0000008900897308 */ /* 0x000ee40000000800 */
[----:B------:R-:W-:Y:S01]  /*dd40*/  FADD.FTZ R44, R128, R41 ;  /* 0x00000029802c7221 */ /* 0x000fe20000010000 */
[----:B--2---:R-:W-:Y:S01]  /*dd50*/  FADD.FTZ R5, R143, R42 ;  /* 0x0000002a8f057221 */ /* 0x004fe20000010000 */
[C---:B------:R-:W-:Y:S02]  /*dd60*/  F2FP.BF16.F32.PACK_AB R128, R63.reuse, R128 ;  /* 0x000000803f80723e */ /* 0x040fe400000010ff */
[----:B------:R-:W-:Y:S02]  /*dd70*/  FADD.FTZ R41, R63, R44 ;  /* 0x0000002c3f297221 */ /* 0x000fe40000010000 */
[----:B------:R-:W2:Y:S01]  /*dd80*/  MUFU.EX2 R30, R30 ;  /* 0x0000001e001e7308 */ /* 0x000ea20000000800 */
[----:B-1----:R-:W-:Y:S01]  /*dd90*/  FADD.FTZ R42, R28, R5 ;  /* 0x000000051c2a7221 */ /* 0x002fe20000010000 */
[----:B------:R-:W-:Y:S01]  /*dda0*/  FADD.FTZ R44, R130, R41 ;  /* 0x00000029822c7221 */ /* 0x000fe20000010000 */
[----:B------:R-:W-:-:S02]  /*ddb0*/  F2FP.BF16.F32.PACK_AB R130, R13, R130 ;  /* 0x000000820d82723e */ /* 0x000fc400000010ff */
[----:B------:R-:W-:Y:S01]  /*ddc0*/  F2FP.BF16.F32.PACK_AB R143, R28, R143 ;  /* 0x0000008f1c8f723e */ /* 0x000fe200000010ff */
[----:B------:R-:W-:Y:S02]  /*ddd0*/  FADD.FTZ R27, R13, R44 ;  /* 0x0000002c0d1b7221 */ /* 0x000fe40000010000 */
[----:B------:R-:W1:Y:S01]  /*dde0*/  MUFU.EX2 R139, R139 ;  /* 0x0000008b008b7308 */ /* 0x000e620000000800 */
[----:B---3--:R-:W-:Y:S01]  /*ddf0*/  FADD.FTZ R5, R137, R42 ;  /* 0x0000002a89057221 */ /* 0x008fe20000010000 */
[----:B------:R-:W-:Y:S01]  /*de00*/  FADD.FTZ R44, R124, R27 ;  /* 0x0000001b7c2c7221 */ /* 0x000fe20000010000 */
[----:B------:R-:W-:-:S03]  /*de10*/  F2FP.BF16.F32.PACK_AB R124, R15, R124 ;  /* 0x0000007c0f7c723e */ /* 0x000fc600000010ff */
[----:B------:R-:W-:Y:S02]  /*de20*/  FADD.FTZ R27, R15, R44 ;  /* 0x0000002c0f1b7221 */ /* 0x000fe40000010000 */
[----:B------:R-:W3:Y:S01]  /*de30*/  MUFU.EX2 R133, R133 ;  /* 0x0000008500857308 */ /* 0x000ee20000000800 */
[----:B--2---:R-:W-:Y:S01]  /*de40*/  FADD.FTZ R42, R30, R5 ;  /* 0x000000051e2a7221 */ /* 0x004fe20000010000 */
[----:B------:R-:W-:Y:S01]  /*de50*/  FADD.FTZ R44, R126, R27 ;  /* 0x0000001b7e2c7221 */ /* 0x000fe20000010000 */
[C---:B------:R-:W-:Y:S02]  /*de60*/  F2FP.BF16.F32.PACK_AB R126, R21.reuse, R126 ;  /* 0x0000007e157e723e */ /* 0x040fe400000010ff */
[----:B------:R-:W-:Y:S01]  /*de70*/  F2FP.BF16.F32.PACK_AB R137, R30, R137 ;  /* 0x000000891e89723e */ /* 0x000fe200000010ff */
[----:B------:R-:W-:Y:S02]  /*de80*/  FADD.FTZ R27, R21, R44 ;  /* 0x0000002c151b7221 */ /* 0x000fe40000010000 */
[----:B------:R-:W2:Y:S01]  /*de90*/  MUFU.EX2 R32, R32 ;  /* 0x0000002000207308 */ /* 0x000ea20000000800 */
[----:B-1----:R-:W-:Y:S01]  /*dea0*/  FADD.FTZ R5, R139, R42 ;  /* 0x0000002a8b057221 */ /* 0x002fe20000010000 */
[----:B------:R-:W-:Y:S01]  /*deb0*/  FADD.FTZ R44, R120, R27 ;  /* 0x0000001b782c7221 */ /* 0x000fe20000010000 */
[----:B------:R-:W-:-:S02]  /*dec0*/  F2FP.BF16.F32.PACK_AB R139, R12, R139 ;  /* 0x0000008b0c8b723e */ /* 0x000fc400000010ff */
[----:B------:R-:W-:Y:S01]  /*ded0*/  FADD.FTZ R42, R12, R5 ;  /* 0x000000050c2a7221 */ /* 0x000fe20000010000 */
[----:B------:R-:W-:Y:S02]  /*dee0*/  IMAD.MOV.U32 R12, RZ, RZ, R10 ;  /* 0x000000ffff0c7224 */ /* 0x000fe400078e000a */
[----:B------:R-:W1:Y:S01]  /*def0*/  MUFU.EX2 R135, R135 ;  /* 0x0000008700877308 */ /* 0x000e620000000800 */
[----:B---3--:R-:W-:-:S07]  /*df00*/  FADD.FTZ R5, R133, R42 ;  /* 0x0000002a85057221 */ /* 0x008fce0000010000 */
[----:B------:R-:W3:Y:S01]  /*df10*/  MUFU.EX2 R25, R25 ;  /* 0x0000001900197308 */ /* 0x000ee20000000800 */
[C---:B--2---:R-:W-:Y:S01]  /*df20*/  FADD.FTZ R42, R32.reuse, R5 ;  /* 0x00000005202a7221 */ /* 0x044fe20000010000 */
[----:B------:R-:W-:-:S06]  /*df30*/  F2FP.BF16.F32.PACK_AB R133, R32, R133 ;  /* 0x000000852085723e */ /* 0x000fcc00000010ff */
[----:B------:R-:W2:Y:S01]  /*df40*/  MUFU.EX2 R4, R4 ;  /* 0x0000000400047308 */ /* 0x000ea20000000800 */
[----:B-1----:R-:W-:-:S07]  /*df50*/  FADD.FTZ R5, R135, R42 ;  /* 0x0000002a87057221 */ /* 0x002fce0000010000 */
[----:B------:R-:W1:Y:S01]  /*df60*/  MUFU.EX2 R122, R122 ;  /* 0x0000007a007a7308 */ /* 0x000e620000000800 */
[C---:B---3--:R-:W-:Y:S01]  /*df70*/  FADD.FTZ R13, R25.reuse, R44 ;  /* 0x0000002c190d7221 */ /* 0x048fe20000010000 */
[----:B------:R-:W-:-:S06]  /*df80*/  F2FP.BF16.F32.PACK_AB R120, R25, R120 ;  /* 0x000000781978723e */ /* 0x000fcc00000010ff */
[----:B------:R-:W3:Y:S01]  /*df90*/  MUFU.EX2 R129, R129 ;  /* 0x0000008100817308 */ /* 0x000ee20000000800 */
[C---:B--2---:R-:W-:Y:S01]  /*dfa0*/  FADD.FTZ R42, R4.reuse, R5 ;  /* 0x00000005042a7221 */ /* 0x044fe20000010000 */
[----:B------:R-:W-:-:S06]  /*dfb0*/  F2FP.BF16.F32.PACK_AB R135, R4, R135 ;  /* 0x000000870487723e */ /* 0x000fcc00000010ff */
[----:B------:R-:W2:Y:S01]  /*dfc0*/  MUFU.EX2 R34, R34 ;  /* 0x0000002200227308 */ /* 0x000ea20000000800 */
[----:B-1----:R-:W-:-:S07]  /*dfd0*/  FADD.FTZ R44, R122, R13 ;  /* 0x0000000d7a2c7221 */ /* 0x002fce0000010000 */
        /* <DEDUP_REMOVED lines=11> */
[----:B--2---:R-:W-:-:S07]  /*e090*/  FADD.FTZ R42, R125, R42 ;  /* 0x0000002a7d2a7221 */ /* 0x004fce0000010000 */
[----:B------:R-:W2:Y:S01]  /*e0a0*/  MUFU.EX2 R62, R62 ;  /* 0x0000003e003e7308 */ /* 0x000ea20000000800 */
[C---:B-1----:R-:W-:Y:S01]  /*e0b0*/  FADD.FTZ R42, R60.reuse, R42 ;  /* 0x0000002a3c2a7221 */ /* 0x042fe20000010000 */
[----:B------:R-:W-:-:S06]  /*e0c0*/  F2FP.BF16.F32.PACK_AB R125, R60, R125 ;  /* 0x0000007d3c7d723e */ /* 0x000fcc00000010ff */
        /* <DEDUP_REMOVED lines=11> */
[----:B--2---:R-:W-:Y:S01]  /*e180*/  FADD.FTZ R42, R123, R42 ;  /* 0x0000002a7b2a7221 */ /* 0x004fe20000010000 */
[C---:B-1----:R-:W-:Y:S01]  /*e190*/  FADD.FTZ R5, R65.reuse, R44 ;  /* 0x0000002c41057221 */ /* 0x042fe20000010000 */
[----:B------:R-:W-:Y:S02]  /*e1a0*/  F2FP.BF16.F32.PACK_AB R122, R65, R122 ;  /* 0x0000007a417a723e */ /* 0x000fe400000010ff */
[C---:B---3--:R-:W-:Y:S01]  /*e1b0*/  FADD.FTZ R4, R66.reuse, R42 ;  /* 0x0000002a42047221 */ /* 0x048fe20000010000 */
[----:B------:R-:W-:Y:S01]  /*e1c0*/  F2FP.BF16.F32.PACK_AB R123, R66, R123 ;  /* 0x0000007b427b723e */ /* 0x000fe200000010ff */
[----:B------:R-:W-:Y:S06]  /*e1d0*/  @P2 BRA `(.L_x_725) ;  /* 0xffffffc800e42947 */ /* 0x000fec000383ffff */
.L_x_708:
[----:B------:R-:W-:Y:S06]  /*e1e0*/  BAR.ARV 0x8, 0x1a0 ;  /* 0x0206800000007b1d */ /* 0x000fec0000002000 */
[----:B------:R-:W-:Y:S05]  /*e1f0*/  @!P0 BRA `(.L_x_726) ;  /* 0x0000000000048947 */ /* 0x000fea0003800000 */
[----:B------:R-:W-:Y:S01]  /*e200*/  BPT.TRAP 0x1 ;  /* 0x000000040000795c */ /* 0x000fe20000300000 */
.L_x_726:
[----:B------:R-:W-:Y:S01]  /*e210*/  ULEA UR5, UR39, UR40, 0x3 ;  /* 0x0000002827057291 */ /* 0x000fe2000f8e183f */
[----:B------:R-:W-:-:S05]  /*e220*/  IMAD.U32 R0, RZ, RZ, UR37 ;  /* 0x00000025ff007e24 */ /* 0x000fca000f8e00ff */
[----:B------:R-:W-:-:S04]  /*e230*/  SHF.L.U32 R0, R0, 0x1f, RZ ;  /* 0x0000001f00007819 */ /* 0x000fc800000006ff */
[----:B------:R1:W2:Y:S01]  /*e240*/  SYNCS.PHASECHK.TRANS64.TRYWAIT P2, [UR5+0x16850], R0 ;  /* 0x01685000ff0075a7 */ /* 0x0002a20008040145 */
[----:B------:R-:W-:Y:S05]  /*e250*/  @!P0 BRA `(.L_x_727) ;  /* 0x0000000000048947 */ /* 0x000fea0003800000 */
[----:B------:R-:W-:Y:S01]  /*e260*/  BPT.TRAP 0x1 ;  /* 0x000000040000795c */ /* 0x000fe20000300000 */
.L_x_727:
[----:B--2---:R-:W-:Y:S05]  /*e270*/  @P2 BRA `(.L_x_728) ;  /* 0x0000000000082947 */ /* 0x004fea0003800000 */
[----:B------:R-:W2:Y:S02]  /*e280*/  SYNCS.PHASECHK.TRANS64.TRYWAIT P0, [UR5+0x16850], R0 ;  /* 0x01685000ff0075a7 */ /* 0x000ea40008000145 */
[----:B--2---:R-:W-:Y:S05]  /*e290*/  @!P0 BRA `(.L_x_729) ;  /* 0x0000004400588947 */ /* 0x004fea0003800000 */
.L_x_728:
[----:B------:R-:W-:Y:S01]  /*e2a0*/  UIADD3 UR40, UR40, 0x400, URZ ;  /* 0x0000040028287890 */ /* 0x000fe2000fffe03f */
[----:B------:R-:W-:Y:S01]  /*e2b0*/  WARPGROUP.ARRIVE ;  /* 0x00000000000079c5 */ /* 0x000fe20000000000 */
[----:B------:R-:W-:Y:S01]  /*e2c0*/  UMOV UR7, 0x40000040 ;  /* 0x4000004000077882 */ /* 0x000fe20000000000 */
[----:B-12---:R-:W1:Y:S01]  /*e2d0*/  SHFL.BFLY PT, R0, R5, 0x2, 0x1f ;  /* 0x0c401f0005007f89 */ /* 0x006e6200000e0000 */
[----:B------:R-:W-:Y:S01]  /*e2e0*/  USHF.R.U32.HI UR40, URZ, 0x4, UR40 ;  /* 0x000000043f287899 */ /* 0x000fe20008011628 */
[----:B------:R-:W-:Y:S01]  /*e2f0*/  IMAD.MOV.U32 R15, RZ, RZ, -0x800000 ;  /* 0xff800000ff0f7424 */ /* 0x000fe200078e00ff */
[----:B------:R-:W-:Y:S01]  /*e300*/  UIADD3 UR36, UR36, 0x1, URZ ;  /* 0x0000000124247890 */ /* 0x000fe2000fffe03f */
[----:B------:R-:W2:Y:S01]  /*e310*/  SHFL.BFLY PT, R3, R4, 0x2, 0x1f ;  /* 0x0c401f0004037f89 */ /* 0x000ea200000e0000 */
[----:B------:R-:W-:Y:S01]  /*e320*/  ULOP3.LUT UR4, UR40, 0x3fff, URZ, 0xc0, !UPT ;  /* 0x00003fff28047892 */ /* 0x000fe2000f8ec03f */
[----:B------:R-:W-:-:S03]  /*e330*/  IMAD.MOV.U32 R11, RZ, RZ, RZ ;  /* 0x000000ffff0b7224 */ /* 0x000fc600078e00ff */
[----:B------:R-:W-:Y:S02]  /*e340*/  ULEA UR4, UR39, UR4, 0xa ;  /* 0x0000000427047291 */ /* 0x000fe4000f8e503f */
[----:B------:R-:W-:-:S04]  /*e350*/  UIADD3 UR39, UR39, 0x1, URZ ;  /* 0x0000000127277890 */ /* 0x000fc8000fffe03f */
[----:B------:R-:W-:Y:S01]  /*e360*/  UISETP.NE.AND UP0, UPT, UR39, 0x2, UPT ;  /* 0x000000022700788c */ /* 0x000fe2000bf05270 */
[----:B------:R-:W-:Y:S02]  /*e370*/  UMOV UR6, UR4 ;  /* 0x0000000400067c82 */ /* 0x000fe40008000000 */
[----:B------:R-:W-:Y:S01]  /*e380*/  HGMMA.64x64x16.F32.BF16 R88, R148, gdesc[UR4].tnspB, R88, gsb0 ;  /* 0x40e0000494587df0 */ /* 0x000fe20008001858 */
[----:B------:R-:W-:Y:S01]  /*e390*/  UIADD3 UR6, UR4, 0x80, URZ ;  /* 0x0000008004067890 */ /* 0x000fe2000fffe03f */
[----:B------:R-:W-:Y:S01]  /*e3a0*/  UMOV UR7, 0x40000040 ;  /* 0x4000004000077882 */ /* 0x000fe20000000000 */
[----:B------:R-:W-:Y:S01]  /*e3b0*/  USEL UR39, UR39, URZ, UP0 ;  /* 0x0000003f27277287 */ /* 0x000fe20008000000 */
[----:B-1----:R-:W-:Y:S01]  /*e3c0*/  FADD.FTZ R0, R0, R5 ;  /* 0x0000000500007221 */ /* 0x002fe20000010000 */
[----:B------:R-:W-:Y:S02]  /*e3d0*/  IMAD.U32 R5, RZ, RZ, UR22 ;  /* 0x00000016ff057e24 */ /* 0x000fe4000f8e00ff */
[----:B--2---:R-:W-:Y:S01]  /*e3e0*/  FADD.FTZ R6, R3, R4 ;  /* 0x0000000403067221 */ /* 0x004fe20000010000 */
[----:B------:R-:W-:Y:S01]  /*e3f0*/  IMAD.MOV.U32 R4, RZ, RZ, RZ ;  /* 0x000000ffff047224 */ /* 0x000fe200078e00ff */
[----:B------:R-:W1:Y:S04]  /*e400*/  SHFL.BFLY PT, R3, R0, 0x1, 0x1f ;  /* 0x0c201f0000037f89 */ /* 0x000e6800000e0000 */
[----:B------:R-:W2:Y:S01]  /*e410*/  SHFL.BFLY PT, R7, R6, 0x1, 0x1f ;  /* 0x0c201f0006077f89 */ /* 0x000ea200000e0000 */
[----:B-1----:R-:W-:Y:S01]  /*e420*/  FADD.FTZ R12, R0, R3 ;  /* 0x00000003000c7221 */ /* 0x002fe20000010000 */
[----:B------:R-:W-:-:S02]  /*e430*/  IMAD.U32 R0, RZ, RZ, UR22 ;  /* 0x00000016ff007e24 */ /* 0x000fc4000f8e00ff */
[----:B------:R-:W-:Y:S02]  /*e440*/  IMAD.MOV.U32 R3, RZ, RZ, -0x800000 ;  /* 0xff800000ff037424 */ /* 0x000fe400078e00ff */
[----:B--2---:R-:W-:Y:S01]  /*e450*/  FADD.FTZ R13, R6, R7 ;  /* 0x00000007060d7221 */ /* 0x004fe20000010000 */
[----:B------:R-:W-:Y:S01]  /*e460*/  FSETP.NE.FTZ.AND P0, PT, R12, RZ, PT ;  /* 0x000000ff0c00720b */ /* 0x000fe20003f15000 */
[----:B------:R-:W-:-:S03]  /*e470*/  IMAD.U32 R6, RZ, RZ, UR5 ;  /* 0x00000005ff067e24 */ /* 0x000fc6000f8e00ff */
[----:B------:R-:W-:Y:S01]  /*e480*/  FSETP.NE.FTZ.AND P2, PT, R13, RZ, PT ;  /* 0x000000ff0d00720b */ /* 0x000fe20003f55000 */
[----:B------:R-:W-:-:S08]  /*e490*/  @!P1 VIADD R6, R6, 0x16860 ;  /* 0x0001686006069836 */ /* 0x000fd00000000000 */
[----:B------:R-:W1:Y:S01]  /*e4a0*/  @P0 MUFU.LG2 R7, R12 ;  /* 0x0000000c00070308 */ /* 0x000e620000000c00 */
[----:B------:R-:W-:-:S07]  /*e4b0*/  @P0 FMUL.FTZ R5, R5, 0.69314718246459960938 ;  /* 0x3f31721805050820 */ /* 0x000fce0000410000 */
[----:B------:R2:W-:Y:S08]  /*e4c0*/  @P0 MUFU.RCP R4, R12 ;  /* 0x0000000c00040308 */ /* 0x0005f00000001000 */
[----:B------:R-:W3:Y:S01]  /*e4d0*/  @P2 MUFU.LG2 R9, R13 ;  /* 0x0000000d00092308 */ /* 0x000ee20000000c00 */
[----:B--2---:R-:W-:Y:S01]  /*e4e0*/  @P2 FMUL.FTZ R12, R0, 0.69314718246459960938 ;  /* 0x3f317218000c2820 */ /* 0x004fe20000410000 */
[----:B-1----:R-:W-:-:S04]  /*e4f0*/  @P0 FMUL.FTZ R0, R7, 0.69314718246459960938 ;  /* 0x3f31721807000820 */ /* 0x002fc80000410000 */
[----:B------:R-:W-:Y:S01]  /*e500*/  @P0 FFMA.FTZ R15, R5, R8, R0 ;  /* 0x00000008050f0223 */ /* 0x000fe20000010000 */
[----:B------:R-:W-:Y:S01]  /*e510*/  @!P1 PRMT R5, RZ, 0x654, R6 ;  /* 0x00000654ff059816 */ /* 0x000fe20000000006 */
[----:B------:R-:W1:Y:S01]  /*e520*/  @P2 MUFU.RCP R11, R13 ;  /* 0x0000000d000b2308 */ /* 0x000e620000001000 */
[----:B------:R-:W-:Y:S02]  /*e530*/  WARPGROUP.DEPBAR.LE gsb0, 0x0 ;  /* 0x00008000000079c5 */ /* 0x000fe40000010000 */
[----:B------:R-:W-:Y:S01]  /*e540*/  WARPGROUP.ARRIVE ;  /* 0x00000000000079c5 */ /* 0x000fe20000000000 */
[----:B------:R-:W-:-:S05]  /*e550*/  PLOP3.LUT P0, PT, PT, PT, PT, 0x8, 0x0 ;  /* 0x000000000000781c */ /* 0x000fca0003f0e170 */
[----:B------:R-:W-:Y:S01]  /*e560*/  HGMMA.64x64x16.F32.BF16 R88, R144, gdesc[UR4].tnspB, R88, gsb0 ;  /* 0x40e0000490587df0 */ /* 0x000fe20008001858 */
[----:B------:R-:W-:Y:S01]  /*e570*/  UIADD3 UR6, UR4, 0x100, URZ ;  /* 0x0000010004067890 */ /* 0x000fe2000fffe03f */
[----:B---3--:R-:W-:Y:S01]  /*e580*/  @P2 FMUL.FTZ R9, R9, 0.69314718246459960938 ;  /* 0x3f31721809092820 */ /* 0x008fe20000410000 */
[----:B------:R-:W-:-:S03]  /*e590*/  UMOV UR7, 0x40000040 ;  /* 0x4000004000077882 */ /* 0x000fc60000000000 */
[----:B------:R-:W-:Y:S01]  /*e5a0*/  @P2 FFMA.FTZ R3, R12, R10, R9 ;  /* 0x0000000a0c032223 */ /* 0x000fe20000010009 */
[----:B------:R-:W-:Y:S02]  /*e5b0*/  WARPGROUP.DEPBAR.LE gsb0, 0x0 ;  /* 0x00008000000079c5 */ /* 0x000fe40000010000 */
[----:B------:R-:W-:-:S06]  /*e5c0*/  WARPGROUP.ARRIVE ;  /* 0x00000000000079c5 */ /* 0x000fcc0000000000 */
[----:B------:R-:W-:Y:S01]  /*e5d0*/  HGMMA.64x64x16.F32.BF16 R88, R140, gdesc[UR4].tnspB, R88, gsb0 ;  /* 0x40e000048c587df0 */ /* 0x000fe20008001858 */
[----:B------:R-:W-:Y:S01]  /*e5e0*/  UIADD3 UR6, UR4, 0x180, URZ ;  /* 0x0000018004067890 */ /* 0x000fe2000fffe03f */
[----:B------:R-:W-:Y:S01]  /*e5f0*/  UMOV UR7, 0x40000040 ;  /* 0x4000004000077882 */ /* 0x000fe20000000000 */
        /* <DEDUP_REMOVED lines=15> */
[----:B------:R-:W-:Y:S01]  /*e6f0*/  UIADD3 UR4, UR4, 0x380, URZ ;  /* 0x0000038004047890 */ /* 0x000fe2000fffe03f */
[----:B------:R-:W-:Y:S02]  /*e700*/  WARPGROUP.DEPBAR.LE gsb0, 0x0 ;  /* 0x00008000000079c5 */ /* 0x000fe40000010000 */
[----:B------:R-:W-:-:S06]  /*e710*/  WARPGROUP.ARRIVE ;  /* 0x00000000000079c5 */ /* 0x000fcc0000000000 */
[----:B------:R-:W-:Y:S01]  /*e720*/  HGMMA.64x64x16.F32.BF16 R88, R124, gdesc[UR4].tnspB, R88, gsb0 ;  /* 0x40e000047c587df0 */ /* 0x000fe20008001858 */
[----:B------:R-:W-:Y:S01]  /*e730*/  UMOV UR6, UR4 ;  /* 0x0000000400067c82 */ /* 0x000fe20008000000 */
[----:B------:R-:W-:Y:S01]  /*e740*/  UMOV UR7, 0x40000040 ;  /* 0x4000004000077882 */ /* 0x000fe20000000000 */
[----:B------:R-:W-:-:S04]  /*e750*/  USEL UR4, URZ, 0x1, UP0 ;  /* 0x000000013f047887 */ /* 0x000fc80008000000 */
[----:B------:R-:W-:Y:S01]  /*e760*/  ULOP3.LUT UR37, UR37, UR4, URZ, 0x3c, !UPT ;  /* 0x0000000425257292 */ /* 0x000fe2000f8e3c3f */
[----:B------:R-:W-:Y:S02]  /*e770*/  WARPGROUP.DEPBAR.LE gsb0, 0x0 ;  /* 0x00008000000079c5 */ /* 0x000fe40000010000 */
[----:B------:R-:W-:-:S06]  /*e780*/  WARPGROUP.ARRIVE ;  /* 0x00000000000079c5 */ /* 0x000fcc0000000000 */
[----:B------:R-:W-:Y:S03]  /*e790*/  HGMMA.64x64x16.F32.BF16 R88, R120, gdesc[UR4].tnspB, R88, gsb0 ;  /* 0x40e0000478587df0 */ /* 0x000fe60008001858 */
        /* <DEDUP_REMOVED lines=33> */
[----:B--2---:R-:W-:-:S07]  /*e9b0*/  FMUL.FTZ R119, R119, R11 ;  /* 0x0000000b77777220 */ /* 0x004fce0000410000 */
.L_x_659:
[----:B------:R-:W1:Y:S08]  /*e9c0*/  S2UR UR4, SR_CgaCtaId ;  /* 0x00000000000479c3 */ /* 0x000e700000008800 */
[----:B------:R-:W-:Y:S01]  /*e9d0*/  BAR.SYNC.DEFER_BLOCKING 0x5, 0x1a0 ;  /* 0x0146800000007b1d */ /* 0x000fe20000010000 */
[----:B------:R-:W-:-:S05]  /*e9e0*/  VIADD R8, R2, 0xffffff80 ;  /* 0xffffff8002087836 */ /* 0x000fca0000000000 */
[----:B------:R-:W-:Y:S02]  /*e9f0*/  UMOV UR40, 0x400 ;  /* 0x0000040000287882 */ /* 0x000fe40000000000 */
[----:B-1----:R-:W-:-:S09]  /*ea00*/  ULEA UR40, UR4, UR40, 0x18 ;  /* 0x0000002804287291 */ /* 0x002fd2000f8ec03f */
[----:B------:R-:W1:Y:S02]  /*ea10*/  LDS R4, [UR40+0x168d0] ;  /* 0x0168d028ff047984 */ /* 0x000e640008000800 */
[----:B-1----:R-:W-:Y:S01]  /*ea20*/  R2UR UR4, R4 ;  /* 0x00000000040472ca */ /* 0x002fe200000e0000 */
[----:B------:R-:W-:Y:S06]  /*ea30*/  BAR.ARV 0x4, 0x1a0 ;  /* 0x0106800000007b1d */ /* 0x000fec0000002000 */
[----:B------:R-:W-:Y:S08]  /*ea40*/  @P0 BRA `(.L_x_730) ;  /* 0x0000000400a40947 */ /* 0x000ff00003800000 */
[----:B------:R-:W-:Y:S01]  /*ea50*/  SHF.R.S32.HI R11, RZ, 0x1f, R8 ;  /* 0x0000001fff0b7819 */ /* 0x000fe20000011408 */
[----:B------:R-:W-:Y:S01]  /*ea60*/  BAR.SYNC.DEFER_BLOCKING 0x1, 0x180 ;  /* 0x0046000000007b1d */ /* 0x000fe20000010000 */
[----:B------:R-:W-:Y:S01]  /*ea70*/  IADD3 R13, P3, R22, 0x20, RZ ;  /* 0x00000020160d7810 */ /* 0x000fe20007f7e0ff */
[----:B------:R-:W-:Y:S01]  /*ea80*/  USHF.R.S32.HI UR5, URZ, 0x1f, UR43 ;  /* 0x0000001f3f057899 */ /* 0x000fe2000801142b */
[-C--:B------:R-:W-:Y:S01]  /*ea90*/  LEA.HI R4, R11, R8.reuse, RZ, 0x7 ;  /* 0x000000080b047211 */ /* 0x080fe200078f38ff */
[----:B------:R-:W-:Y:S01]  /*eaa0*/  VIADD R25, R18, UR42 ;  /* 0x0000002a12197c36 */ /* 0x000fe20008000000 */
[----:B------:R-:W-:Y:S01]  /*eab0*/  LOP3.LUT R12, R13, 0x380, RZ, 0xc0, !PT ;  /* 0x000003800d0c7812 */ /* 0x000fe200078ec0ff */
[----:B------:R-:W-:Y:S01]  /*eac0*/  ULDC.64 UR8, c[0x0][0xb70] ;  /* 0x0002dc0000087ab9 */ /* 0x000fe20000000a00 */
[----:B------:R-:W-:Y:S01]  /*ead0*/  LOP3.LUT R21, R4, 0xffffff80, RZ, 0xc0, !PT ;  /* 0xffffff8004157812 */ /* 0x000fe200078ec0ff */
[----:B------:R-:W-:Y:S01]  /*eae0*/  UIMAD UR5, UR5, UR8, URZ ;  /* 0x00000008050572a4 */ /* 0x000fe2000f8e023f */
[----:B------:R-:W-:Y:S01]  /*eaf0*/  SHF.R.U64 R12, R12, 0x3, RZ ;  /* 0x000000030c0c7819 */ /* 0x000fe200000012ff */
[----:B------:R-:W-:Y:S01]  /*eb00*/  UIMAD.WIDE.U32 UR6, UR43, UR8, URZ ;  /* 0x000000082b0672a5 */ /* 0x000fe2000f8e003f */
[----:B------:R-:W-:Y:S01]  /*eb10*/  LEA.HI R24, R11, R8, RZ, 0x5 ;  /* 0x000000080b187211 */ /* 0x000fe200078f28ff */
[----:B------:R-:W-:Y:S01]  /*eb20*/  IMAD.IADD R21, R8, 0x1, -R21 ;  /* 0x0000000108157824 */ /* 0x000fe200078e0a15 */
[C---:B------:R-:W-:Y:S01]  /*eb30*/  LOP3.LUT R5, R22.reuse, 0x380, RZ, 0xc0, !PT ;  /* 0x0000038016057812 */ /* 0x040fe200078ec0ff */
[----:B------:R-:W-:Y:S01]  /*eb40*/  UIMAD UR5, UR43, UR9, UR5 ;  /* 0x000000092b0572a4 */ /* 0x000fe2000f8e0205 */
[----:B------:R-:W-:Y:S01]  /*eb50*/  IADD3 R11, P2, R22, 0x40, RZ ;  /* 0x00000040160b7810 */ /* 0x000fe20007f5e0ff */
[----:B------:R-:W-:Y:S01]  /*eb60*/  USHF.R.S32.HI UR8, URZ, 0x1f, UR44 ;  /* 0x0000001f3f087899 */ /* 0x000fe2000801142c */
[----:B------:R-:W-:Y:S01]  /*eb70*/  LOP3.LUT P0, RZ, R21, 0x3, RZ, 0xc0, !PT ;  /* 0x0000000315ff7812 */ /* 0x000fe2000780c0ff */
[----:B------:R-:W-:Y:S01]  /*eb80*/  UIADD3 UR5, UR7, UR5, URZ ;  /* 0x0000000507057290 */ /* 0x000fe2000fffe03f */
[----:B------:R-:W1:Y:S01]  /*eb90*/  LDC.64 R20, c[0x0][0xb78] ;  /* 0x0002de00ff147b82 */ /* 0x000e620000000a00 */
[----:B------:R-:W-:-:S02]  /*eba0*/  LOP3.LUT R12, R12, R13, RZ, 0x3c, !PT ;  /* 0x0000000d0c0c7212 */ /* 0x000fc400078e3cff */
[----:B------:R-:W-:Y:S02]  /*ebb0*/  IADD3 R13, P1, R22, 0x60, RZ ;  /* 0x00000060160d7810 */ /* 0x000fe40007f3e0ff */
[----:B------:R-:W-:Y:S02]  /*ebc0*/  SHF.R.U64 R5, R5, 0x3, RZ ;  /* 0x0000000305057819 */ /* 0x000fe400000012ff */
[----:B------:R-:W-:Y:S02]  /*ebd0*/  LOP3.LUT R10, R11, 0x380, RZ, 0xc0, !PT ;  /* 0x000003800b0a7812 */ /* 0x000fe400078ec0ff */
[----:B------:R-:W-:Y:S02]  /*ebe0*/  LOP3.LUT R8, R13, 0x380, RZ, 0xc0, !PT ;  /* 0x000003800d087812 */ /* 0x000fe400078ec0ff */
[----:B------:R-:W-:Y:S01]  /*ebf0*/  LOP3.LUT R4, R5, R22, RZ, 0x3c, !PT ;  /* 0x0000001605047212 */ /* 0x000fe200078e3cff */
[----:B------:R-:W-:Y:S01]  /*ec00*/  IMAD.MOV.U32 R5, RZ, RZ, R23 ;  /* 0x000000ffff057224 */ /* 0x000fe200078e0017 */
[----:B------:R-:W-:-:S02]  /*ec10*/  SHF.R.U64 R10, R10, 0x3, RZ ;  /* 0x000000030a0a7819 */ /* 0x000fc400000012ff */
[----:B------:R-:W-:Y:S02]  /*ec20*/  SHF.R.U64 R8, R8, 0x3, RZ ;  /* 0x0000000308087819 */ /* 0x000fe400000012ff */
[----:B------:R-:W-:Y:S01]  /*ec30*/  LOP3.LUT R10, R10, R11, RZ, 0x3c, !PT ;  /* 0x0000000b0a0a7212 */ /* 0x000fe200078e3cff */
[--C-:B------:R-:W-:Y:S01]  /*ec40*/  IMAD.X R11, RZ, RZ, R23.reuse, P2 ;  /* 0x000000ffff0b7224 */ /* 0x100fe200010e0617 */
[----:B------:R-:W-:Y:S01]  /*ec50*/  F2FP.BF16.F32.PACK_AB R6, R6, R9 ;  /* 0x000000090606723e */ /* 0x000fe200000010ff */
[----:B------:R-:W-:Y:S01]  /*ec60*/  IMAD.X R9, RZ, RZ, R23, P1 ;  /* 0x000000ffff097224 */ /* 0x000fe200008e0617 */
[----:B------:R-:W-:Y:S02]  /*ec70*/  MOV R14, R4 ;  /* 0x00000004000e7202 */ /* 0x000fe40000000f00 */
[----:B------:R-:W-:Y:S01]  /*ec80*/  F2FP.BF16.F32.PACK_AB R4, R89, R0 ;  /* 0x000000005904723e */ /* 0x000fe200000010ff */
[----:B-1----:R-:W-:Y:S01]  /*ec90*/  IMAD R0, R20, UR8, RZ ;  /* 0x0000000814007c24 */ /* 0x002fe2000f8e02ff */
[----:B------:R-:W-:-:S02]  /*eca0*/  F2FP.BF16.F32.PACK_AB R5, R91, R90 ;  /* 0x0000005a5b05723e */ /* 0x000fc400000010ff */
[----:B------:R-:W-:Y:S01]  /*ecb0*/  F2FP.BF16.F32.PACK_AB R7, R7, R94 ;  /* 0x0000005e0707723e */ /* 0x000fe200000010ff */
[----:B------:R-:W-:Y:S01]  /*ecc0*/  IMAD R0, R21, UR44, R0 ;  /* 0x0000002c15007c24 */ /* 0x000fe2000f8e0200 */
[----:B------:R-:W-:Y:S01]  /*ecd0*/  LOP3.LUT R8, R8, R13, RZ, 0x3c, !PT ;  /* 0x0000000d08087212 */ /* 0x000fe200078e3cff */
[----:B------:R-:W-:Y:S01]  /*ece0*/  IMAD.X R13, RZ, RZ, R23, P3 ;  /* 0x000000ffff0d7224 */ /* 0x000fe200018e0617 */
[----:B------:R-:W-:Y:S01]  /*ecf0*/  MOV R11, R10 ;  /* 0x0000000a000b7202 */ /* 0x000fe20000000f00 */
[----:B------:R1:W-:Y:S01]  /*ed00*/  STSM.16.M88.4 [R14], R4 ;  /* 0x000000040e007844 */ /* 0x0003e20000000200 */
[----:B------:R-:W-:Y:S01]  /*ed10*/  MOV R10, R8 ;  /* 0x00000008000a7202 */ /* 0x000fe20000000f00 */
[----:B------:R-:W-:Y:S01]  /*ed20*/  IMAD.U32 R9, RZ, RZ, UR7 ;  /* 0x00000007ff097e24 */ /* 0x000fe2000f8e00ff */
[----:B------:R-:W-:Y:S01]  /*ed30*/  F2FP.BF16.F32.PACK_AB R104, R105, R104 ;  /* 0x000000686968723e */ /* 0x000fe200000010ff */
[----:B------:R-:W-:Y:S01]  /*ed40*/  IMAD.U32 R8, RZ, RZ, UR6 ;  /* 0x00000006ff087e24 */ /* 0x000fe2000f8e00ff */
[----:B------:R-:W-:Y:S01]  /*ed50*/  MOV R12, R12 ;  /* 0x0000000c000c7202 */ /* 0x000fe20000000f00 */
[----:B------:R-:W-:Y:S01]  /*ed60*/  IMAD.U32 R9, RZ, RZ, UR5 ;  /* 0x00000005ff097e24 */ /* 0x000fe2000f8e00ff */
[----:B------:R-:W-:Y:S01]  /*ed70*/  F2FP.BF16.F32.PACK_AB R105, R107, R106 ;  /* 0x0000006a6b69723e */ /* 0x000fe200000010ff */
[----:B------:R-:W-:Y:S01]  /*ed80*/  VIADD R13, R25, 0x8 ;  /* 0x00000008190d7836 */ /* 0x000fe20000000000 */
[----:B------:R-:W-:Y:S01]  /*ed90*/  F2FP.BF16.F32.PACK_AB R112, R113, R112 ;  /* 0x000000707170723e */ /* 0x000fe200000010ff */
[----:B------:R-:W-:Y:S01]  /*eda0*/  IMAD.WIDE.U32 R8, R20, UR44, R8 ;  /* 0x0000002c14087c25 */ /* 0x000fe2000f8e0008 */
[----:B------:R-:W-:Y:S01]  /*edb0*/  F2FP.BF16.F32.PACK_AB R106, R109, R108 ;  /* 0x0000006c6d6a723e */ /* 0x000fe200000010ff */
[----:B------:R-:W-:Y:S01]  /*edc0*/  ULDC UR5, c[0x0][0xa88] ;  /* 0x0002a20000057ab9 */ /* 0x000fe20000000800 */
[----:B------:R-:W-:Y:S01]  /*edd0*/  F2FP.BF16.F32.PACK_AB R107, R111, R110 ;  /* 0x0000006e6f6b723e */ /* 0x000fe200000010ff */
[----:B------:R-:W-:Y:S01]  /*ede0*/  ULDC.64 UR6, c[0x0][0xb40] ;  /* 0x0002d00000067ab9 */ /* 0x000fe20000000a00 */
[----:B------:R-:W-:-:S02]  /*edf0*/  F2FP.BF16.F32.PACK_AB R113, R115, R114 ;  /* 0x000000727371723e */ /* 0x000fc400000010ff */
[----:B-1----:R-:W-:Y:S02]  /*ee00*/  F2FP.BF16.F32.PACK_AB R4, R97, R96 ;  /* 0x000000606104723e */ /* 0x002fe400000010ff */
[----:B------:R-:W-:Y:S02]  /*ee10*/  F2FP.BF16.F32.PACK_AB R5, R99, R98 ;  /* 0x000000626305723e */ /* 0x000fe400000010ff */
[----:B------:R-:W-:Y:S02]  /*ee20*/  F2FP.BF16.F32.PACK_AB R6, R101, R100 ;  /* 0x000000646506723e */ /* 0x000fe400000010ff */
[----:B------:R-:W-:Y:S02]  /*ee30*/  F2FP.BF16.F32.PACK_AB R7, R103, R102 ;  /* 0x000000666707723e */ /* 0x000fe400000010ff */
[----:B------:R-:W-:Y:S02]  /*ee40*/  F2FP.BF16.F32.PACK_AB R114, R117, R116 ;  /* 0x000000747572723e */ /* 0x000fe400000010ff */
[----:B------:R-:W-:Y:S01]  /*ee50*/  F2FP.BF16.F32.PACK_AB R115, R119, R118 ;  /* 0x000000767773723e */ /* 0x000fe200000010ff */
[----:B------:R1:W-:Y:S01]  /*ee60*/  STSM.16.M88.4 [R12], R4 ;  /* 0x000000040c007844 */ /* 0x0003e20000000200 */
[----:B------:R-:W-:-:S02]  /*ee70*/  ISETP.GE.OR P1, PT, R13, UR5, P0 ;  /* 0x000000050d007c0c */ /* 0x000fc40008726670 */
[----:B------:R-:W-:Y:S01]  /*ee80*/  SHF.R.S32.HI R13, RZ, 0x1f, R25 ;  /* 0x0000001fff0d7819 */ /* 0x000fe20000011419 */
[----:B------:R-:W-:Y:S01]  /*ee90*/  STSM.16.M88.4 [R11], R104 ;  /* 0x000000680b007844 */ /* 0x000fe20000000200 */
[----:B------:R-:W-:Y:S02]  /*eea0*/  SHF.R.S32.HI R24, RZ, 0x5, R24 ;  /* 0x00000005ff187819 */ /* 0x000fe40000011418 */
[C---:B------:R-:W-:Y:S01]  /*eeb0*/  ISETP.GE.OR P0, PT, R25.reuse, UR5, P0 ;  /* 0x0000000519007c0c */ /* 0x040fe20008706670 */
[----:B------:R-:W-:Y:S01]  /*eec0*/  STSM.16.M88.4 [R10], R112 ;  /* 0x000000700a007844 */ /* 0x000fe20000000200 */
[----:B------:R-:W-:Y:S01]  /*eed0*/  @!PT LDS RZ, [RZ] ;  /* 0x00000000fffff984 */ /* 0x000fe20000000800 */
[----:B------:R-:W-:Y:S01]  /*eee0*/  @!PT LDS RZ, [RZ] ;  /* 0x00000000fffff984 */ /* 0x000fe20000000800 */
[----:B------:R-:W-:Y:S01]  /*eef0*/  @!PT LDS RZ, [RZ] ;  /* 0x00000000fffff984 */ /* 0x000fe20000000800 */
[----:B------:R-:W-:Y:S01]  /*ef00*/  @!PT LDS RZ, [RZ] ;  /* 0x00000000fffff984 */ /* 0x000fe20000000800 */
[----:B------:R2:W-:Y:S06]  /*ef10*/  MEMBAR.ALL.CTA ;  /* 0x0000000000007992 */ /* 0x0005ec0000008000 */
[----:B--2---:R-:W2:Y:S02]  /*ef20*/  FENCE.VIEW.ASYNC.S ;  /* 0x00000000000073c6 */ /* 0x004ea40000000000 */
[----:B--2---:R-:W-:Y:S06]  /*ef30*/  BAR.ARV 0x1, 0x1a0 ;  /* 0x0046800000007b1d */ /* 0x004fec0000002000 */
[----:B-1----:R-:W-:-:S04]  /*ef40*/  IADD3 R5, P2, R25, R8, RZ ;  /* 0x0000000819057210 */ /* 0x002fc80007f5e0ff */
[----:B------:R-:W-:Y:S02]  /*ef50*/  IADD3.X R8, R13, R9, R0, P2, !PT ;  /* 0x000000090d087210 */ /* 0x000fe400017fe400 */
[----:B------:R-:W1:Y:S01]  /*ef60*/  SHFL.IDX PT, R0, R24, RZ, 0x1f ;  /* 0x00001fff18007589 */ /* 0x000e6200000e0000 */
[----:B------:R-:W-:-:S04]  /*ef70*/  LEA R4, P2, R5, UR6, 0x2 ;  /* 0x0000000605047c11 */ /* 0x000fc8000f8410ff */
[----:B------:R-:W-:-:S05]  /*ef80*/  LEA.HI.X R5, R5, UR7, R8, 0x2, P2 ;  /* 0x0000000705057c11 */ /* 0x000fca00090f1408 */
[----:B------:R2:W-:Y:S04]  /*ef90*/  @!P1 STG.E desc[UR50][R4.64+0x20], R3 ;  /* 0x0000200304009986 */ /* 0x0005e8000c101932 */
[----:B------:R2:W-:Y:S01]  /*efa0*/  @!P0 STG.E desc[UR50][R4.64], R15 ;  /* 0x0000000f04008986 */ /* 0x0005e2000c101932 */
[----:B-1----:R-:W-:-:S13]  /*efb0*/  ISETP.NE.AND P0, PT, R0, 0xb, PT ;  /* 0x0000000b0000780c */ /* 0x002fda0003f05270 */
[----:B--2---:R-:W-:Y:S05]  /*efc0*/  @P0 BRA `(.L_x_731) ;  /* 0x0000000800280947 */ /* 0x004fea0003800000 */
[----:B------:R-:W-:Y:S01]  /*efd0*/  BAR.SYNC.DEFER_BLOCKING 0x1, 0x1a0 ;  /* 0x0046800000007b1d */ /* 0x000fe20000010000 */
[----:B------:R-:W-:-:S05]  /*efe0*/  ELECT P0, URZ, PT ;  /* 0x00000000003f782f */ /* 0x000fca0003800000 */
[----:B------:R-:W-:Y:S08]  /*eff0*/  BSSY B0, `(.L_x_732) ;  /* 0x000000d000007945 */ /* 0x000ff00003800000 */
[----:B------:R-:W-:Y:S05]  /*f000*/  @!P0 BRA `(.L_x_733) ;  /* 0x00000000002c8947 */ /* 0x000fea0003800000 */
[----:B------:R-:W-:Y:S01]  /*f010*/  ULDC.64 UR6, c[0x0][0x198] ;  /* 0x0000660000067ab9 */ /* 0x000fe20000000a00 */
[----:B------:R-:W-:Y:S01]  /*f020*/  UMOV UR41, URZ ;  /* 0x0000003f00297c82 */ /* 0x000fe20008000000 */
[----:B------:R-:W-:Y:S01]  /*f030*/  UIADD3 UR6, UP0, UR6, 0x9f0, URZ ;  /* 0x000009f006067890 */ /* 0x000fe2000ff1e03f */
[----:B------:R-:W-:Y:S01]  /*f040*/  UMOV UR45, URZ ;  /* 0x0000003f002d7c82 */ /* 0x000fe20008000000 */
[----:B------:R-:W-:Y:S02]  /*f050*/  UIADD3 UR5, UR40, 0x16820, URZ ;  /* 0x0001682028057890 */ /* 0x000fe4000fffe03f */
[----:B------:R-:W-:Y:S02]  /*f060*/  UIADD3.X UR7, URZ, UR7, URZ, UP0, !UPT ;  /* 0x000000073f077290 */ /* 0x000fe400087fe43f */
[----:B------:R-:W-:-:S07]  /*f070*/  UPRMT UR5, URZ, 0x654, UR5 ;  /* 0x000006543f057896 */ /* 0x000fce0008000005 */
[----:B------:R1:W-:Y:S01]  /*f080*/  UTMASTG.5D [UR40], [UR6] ;  /* 0x00000028060073b5 */ /* 0x0003e20008020000 */
[----:B------:R0:W-:Y:S01]  /*f090*/  UTMACMDFLUSH ;  /* 0x00000000000079b7 */ /* 0x0001e20000000000 */
[----:B------:R-:W-:-:S04]  /*f0a0*/  DEPBAR.LE SB0, 0x0 ;  /* 0x000080000000791a */ /* 0x000fc80000000000 */
[----:B-1----:R-:W-:Y:S01]  /*f0b0*/  SYNCS.ARRIVE.TRANS64.RED.A1T0 RZ, [UR5], RZ ;  /* 0x000000ffffff79a7 */ /* 0x002fe20008100405 */
.L_x_733:
[----:B------:R-:W-:Y:S05]  /*f0c0*/  BSYNC B0 ;  /* 0x0000000000007941 */ /* 0x000fea0003800000 */
.L_x_732:
[----:B------:R-:W-:Y:S05]  /*f0d0*/  BRA `(.L_x_731) ;  /* 0x0000000400e47947 */ /* 0x000fea0003800000 */
.L_x_730:
[----:B------:R-:W1:Y:S01]  /*f0e0*/  LDC.64 R12, c[0x0][0xae0] ;  /* 0x0002b800ff0c7b82 */ /* 0x000e620000000a00 */
[----:B------:R-:W-:Y:S01]  /*f0f0*/  SHF.R.S32.HI R3, RZ, 0x1f, R8 ;  /* 0x0000001fff037819 */ /* 0x000fe20000011408 */
[----:B------:R-:W-:Y:S01]  /*f100*/  USHF.R.S32.HI UR5, URZ, 0x1f, UR43 ;  /* 0x0000001f3f057899 */ /* 0x000fe2000801142b */
[----:B------:R-:W-:Y:S01]  /*f110*/  ISETP.GT.AND P0, PT, R8, 0xbf, PT ;  /* 0x000000bf0800780c */ /* 0x000fe20003f04270 */
[----:B------:R-:W-:Y:S01]  /*f120*/  USHF.R.S32.HI UR6, URZ, 0x1f, UR44 ;  /* 0x0000001f3f067899 */ /* 0x000fe2000801142c */
[----:B------:R-:W-:Y:S01]  /*f130*/  LEA.HI R26, R3, R8, RZ, 0x3 ;  /* 0x00000008031a7211 */ /* 0x000fe200078f18ff */
[----:B------:R-:W-:Y:S02]  /*f140*/  BSSY B0, `(.L_x_734) ;  /* 0x000001f000007945 */ /* 0x000fe40003800000 */
[----:B------:R-:W2:Y:S01]  /*f150*/  LDC R11, c[0x0][0xdac] ;  /* 0x00036b00ff0b7b82 */ /* 0x000ea20000000800 */
[----:B------:R-:W-:-:S05]  /*f160*/  LOP3.LUT R3, R26, 0x1ffffff8, RZ, 0xc0, !PT ;  /* 0x1ffffff81a037812 */ /* 0x000fca00078ec0ff */
[----:B------:R-:W-:Y:S02]  /*f170*/  IMAD.IADD R3, R8, 0x1, -R3 ;  /* 0x0000000108037824 */ /* 0x000fe400078e0a03 */
[----:B------:R-:W3:Y:S02]  /*f180*/  LDC.64 R24, c[0x0][0xa88] ;  /* 0x0002a200ff187b82 */ /* 0x000ee40000000a00 */
[----:B------:R-:W-:-:S05]  /*f190*/  IMAD.SHL.U32 R8, R3, 0x8, RZ ;  /* 0x0000000803087824 */ /* 0x000fca00078e00ff */
[----:B------:R-:W-:Y:S01]  /*f1a0*/  SHF.R.S32.HI R9, RZ, 0x1f, R8 ;  /* 0x0000001fff097819 */ /* 0x000fe20000011408 */
[----:B------:R-:W4:Y:S01]  /*f1b0*/  LDC.64 R14, c[0x0][0xae8] ;  /* 0x0002ba00ff0e7b82 */ /* 0x000f220000000a00 */
[----:B-1----:R-:W-:Y:S01]  /*f1c0*/  IMAD R10, R12, UR5, RZ ;  /* 0x000000050c0a7c24 */ /* 0x002fe2000f8e02ff */
[----:B------:R-:W-:Y:S06]  /*f1d0*/  @P0 BRA `(.L_x_735) ;  /* 0x0000000000540947 */ /* 0x000fec0003800000 */
[----:B------:R-:W-:Y:S01]  /*f1e0*/  IMAD.U32 R5, RZ, RZ, UR42 ;  /* 0x0000002aff057e24 */ /* 0x000fe2000f8e00ff */
[----:B------:R-:W-:-:S04]  /*f1f0*/  ULDC UR7, c[0x0][0xa88] ;  /* 0x0002a20000077ab9 */ /* 0x000fc80000000800 */
[----:B------:R-:W-:-:S04]  /*f200*/  IADD3 R4, R5, -0x80, R2 ;  /* 0xffffff8005047810 */ /* 0x000fc80007ffe002 */
[----:B------:R-:W-:-:S13]  /*f210*/  ISETP.GE.AND P0, PT, R4, UR7, PT ;  /* 0x0000000704007c0c */ /* 0x000fda000bf06270 */
[----:B------:R-:W-:Y:S05]  /*f220*/  @P0 BRA `(.L_x_735) ;  /* 0x0000000000400947 */ /* 0x000fea0003800000 */
[----:B------:R-:W1:Y:S01]  /*f230*/  LDC.64 R6, c[0x0][0xb70] ;  /* 0x0002dc00ff067b82 */ /* 0x000e620000000a00 */
[----:B------:R-:W-:Y:S01]  /*f240*/  SHF.R.S32.HI R5, RZ, 0x1f, R4 ;  /* 0x0000001fff057819 */ /* 0x000fe20000011404 */
[----:B------:R-:W-:-:S06]  /*f250*/  ULDC.64 UR8, c[0x0][0xb40] ;  /* 0x0002d00000087ab9 */ /* 0x000fcc0000000a00 */
[----:B------:R-:W5:Y:S01]  /*f260*/  LDC.64 R20, c[0x0][0xb78] ;  /* 0x0002de00ff147b82 */ /* 0x000f620000000a00 */
[C---:B-1----:R-:W-:Y:S02]  /*f270*/  IMAD R0, R6.reuse, UR5, RZ ;  /* 0x0000000506007c24 */ /* 0x042fe4000f8e02ff */
[----:B------:R-:W-:-:S04]  /*f280*/  IMAD.WIDE.U32 R4, R6, UR43, R4 ;  /* 0x0000002b06047c25 */ /* 0x000fc8000f8e0004 */
[----:B------:R-:W-:Y:S02]  /*f290*/  IMAD R3, R7, UR43, R0 ;  /* 0x0000002b07037c24 */ /* 0x000fe4000f8e0200 */
[C---:B-----5:R-:W-:Y:S02]  /*f2a0*/  IMAD R0, R20.reuse, UR6, RZ ;  /* 0x0000000614007c24 */ /* 0x060fe4000f8e02ff */
[----:B------:R-:W-:Y:S02]  /*f2b0*/  IMAD.IADD R5, R5, 0x1, R3 ;  /* 0x0000000105057824 */ /* 0x000fe400078e0203 */
[----:B------:R-:W-:Y:S02]  /*f2c0*/  IMAD R3, R21, UR44, R0 ;  /* 0x0000002c15037c24 */ /* 0x000fe4000f8e0200 */
[----:B------:R-:W-:-:S04]  /*f2d0*/  IMAD.WIDE.U32 R4, R20, UR44, R4 ;  /* 0x0000002c14047c25 */ /* 0x000fc8000f8e0004 */
[----:B------:R-:W-:Y:S01]  /*f2e0*/  IMAD.IADD R3, R5, 0x1, R3 ;  /* 0x0000000105037824 */ /* 0x000fe200078e0203 */
[----:B------:R-:W-:-:S04]  /*f2f0*/  LEA R6, P0, R4, UR8, 0x2 ;  /* 0x0000000804067c11 */ /* 0x000fc8000f8010ff */
[----:B------:R-:W-:Y:S01]  /*f300*/  LEA.HI.X R7, R4, UR9, R3, 0x2, P0 ;  /* 0x0000000904077c11 */ /* 0x000fe200080f1403 */
[----:B------:R-:W-:-:S05]  /*f310*/  IMAD.MOV.U32 R3, RZ, RZ, -0x800000 ;  /* 0xff800000ff037424 */ /* 0x000fca00078e00ff */
[----:B------:R1:W-:Y:S03]  /*f320*/  STG.E desc[UR50][R6.64], R3 ;  /* 0x0000000306007986 */ /* 0x0003e6000c101932 */
.L_x_735:
[----:B------:R-:W-:Y:S05]  /*f330*/  BSYNC B0 ;  /* 0x0000000000007941 */ /* 0x000fea0003800000 */
.L_x_734:
[----:B------:R-:W-:Y:S01]  /*f340*/  ULOP3.LUT UR48, URZ, UR48, URZ, 0x33, !UPT ;  /* 0x000000303f307292 */ /* 0x000fe2000f8e333f */
[----:B-1----:R-:W-:Y:S01]  /*f350*/  IMAD R3, R13, UR43, R10 ;  /* 0x0000002b0d037c24 */ /* 0x002fe2000f8e020a */
[----:B------:R-:W-:Y:S01]  /*f360*/  SHF.R.S32.HI R4, RZ, 0x3, R26 ;  /* 0x00000003ff047819 */ /* 0x000fe2000001141a */
[----:B------:R-:W-:Y:S01]  /*f370*/  IMAD.WIDE.U32 R6, R12, UR43, R8 ;  /* 0x0000002b0c067c25 */ /* 0x000fe2000f8e0008 */
[----:B---3--:R-:W-:Y:S01]  /*f380*/  ISETP.GE.AND P0, PT, R8, R25, PT ;  /* 0x000000190800720c */ /* 0x008fe20003f06270 */
[----:B------:R-:W-:Y:S02]  /*f390*/  BSSY B0, `(.L_x_736) ;  /* 0x000001d000007945 */ /* 0x000fe40003800000 */
[----:B--2---:R-:W-:Y:S02]  /*f3a0*/  VIADD R11, R11, UR48 ;  /* 0x000000300b0b7c36 */ /* 0x004fe40008000000 */
[----:B------:R-:W-:Y:S02]  /*f3b0*/  IMAD.IADD R7, R7, 0x1, R3 ;  /* 0x0000000107077824 */ /* 0x000fe400078e0203 */
[----:B------:R-:W-:-:S02]  /*f3c0*/  IMAD R8, R11, -0xc0, R24 ;  /* 0xffffff400b087824 */ /* 0x000fc400078e0218 */
[C---:B------:R-:W-:Y:S02]  /*f3d0*/  VIADD R0, R4.reuse, 0x30 ;  /* 0x0000003004007836 */ /* 0x040fe40000000000 */
[C---:B------:R-:W-:Y:S02]  /*f3e0*/  VIADD R3, R4.reuse, 0x60 ;  /* 0x0000006004037836 */ /* 0x040fe40000000000 */
[----:B------:R-:W-:Y:S01]  /*f3f0*/  VIADD R5, R4, 0x90 ;  /* 0x0000009004057836 */ /* 0x000fe20000000000 */
[-C--:B------:R-:W-:Y:S01]  /*f400*/  ISETP.GE.OR P3, PT, R0, R8.reuse, P0 ;  /* 0x000000080000720c */ /* 0x080fe20000766670 */
[----:B----4-:R-:W-:Y:S01]  /*f410*/  IMAD R0, R14, UR6, RZ ;  /* 0x000000060e007c24 */ /* 0x010fe2000f8e02ff */
[-C--:B------:R-:W-:Y:S02]  /*f420*/  ISETP.GE.OR P1, PT, R3, R8.reuse, P0 ;  /* 0x000000080300720c */ /* 0x080fe40000726670 */
[-C--:B------:R-:W-:Y:S01]  /*f430*/  ISETP.GE.OR P2, PT, R5, R8.reuse, P0 ;  /* 0x000000080500720c */ /* 0x080fe20000746670 */
[----:B------:R-:W-:Y:S01]  /*f440*/  IMAD R3, R15, UR44, R0 ;  /* 0x0000002c0f037c24 */ /* 0x000fe2000f8e0200 */
[----:B------:R-:W-:Y:S01]  /*f450*/  ISETP.GE.OR P0, PT, R4, R8, P0 ;  /* 0x000000080400720c */ /* 0x000fe20000706670 */
[----:B------:R-:W-:Y:S01]  /*f460*/  IMAD.WIDE.U32 R8, R14, UR44, R6 ;  /* 0x0000002c0e087c25 */ /* 0x000fe2000f8e0006 */
[----:B------:R-:W-:-:S03]  /*f470*/  SHF.R.S32.HI R5, RZ, 0x1f, R4 ;  /* 0x0000001fff057819 */ /* 0x000fc60000011404 */
[----:B------:R-:W-:-:S04]  /*f480*/  IMAD.WIDE R6, R11, 0xc0, R4 ;  /* 0x000000c00b067825 */ /* 0x000fc800078e0204 */
[----:B------:R-:W-:-:S04]  /*f490*/  IMAD.IADD R11, R9, 0x1, R3 ;  /* 0x00000001090b7824 */ /* 0x000fc800078e0203 */
        /* <DEDUP_REMOVED lines=12> */
.L_x_737:
[----:B------:R-:W-:Y:S05]  /*f560*/  BSYNC B0 ;  /* 0x0000000000007941 */ /* 0x000fea0003800000 */
.L_x_736:
        /* <DEDUP_REMOVED lines=14> */
[----:B------:R2:W-:Y:S02]  /*f650*/  STG.E.128 desc[UR50][R12.64], RZ ;  /* 0x000000ff0c007986 */ /* 0x0005e4000c101d32 */
.L_x_739:
[----:B------:R-:W-:Y:S05]  /*f660*/  BSYNC B0 ;  /* 0x0000000000007941 */ /* 0x000fea0003800000 */
.L_x_738:
        /* <DEDUP_REMOVED lines=14> */
[----:B------:R3:W-:Y:S02]  /*f750*/  STG.E.128 desc[UR50][R12.64], RZ ;  /* 0x000000ff0c007986 */ /* 0x0007e4000c101d32 */
.L_x_741:
[----:B------:R-:W-:Y:S05]  /*f760*/  BSYNC B0 ;  /* 0x0000000000007941 */ /* 0x000fea0003800000 */
.L_x_740:
        /* <DEDUP_REMOVED lines=14> */
[----:B------:R4:W-:Y:S02]  /*f850*/  STG.E.128 desc[UR50][R6.64], RZ ;  /* 0x000000ff06007986 */ /* 0x0009e4000c101d32 */
.L_x_742:
[----:B------:R-:W-:Y:S05]  /*f860*/  BSYNC B0 ;  /* 0x0000000000007941 */ /* 0x000fea0003800000 */
.L_x_731:
[----:B------:R-:W5:Y:S02]  /*f870*/  LDC R0, c[0x0][0xda8] ;  /* 0x00036a00ff007b82 */ /* 0x000f640000000800 */
[----:B-----5:R-:W-:-:S13]  /*f880*/  ISETP.LE.AND P0, PT, R0, UR4, PT ;  /* 0x0000000400007c0c */ /* 0x020fda000bf03270 */
[----:B------:R-:W-:Y:S05]  /*f890*/  @!P0 BRA `(.L_x_743) ;  /* 0xffffff1400308947 */ /* 0x000fea000383ffff */
[----:B------:R-:W-:Y:S05]  /*f8a0*/  EXIT ;  /* 0x000000000000794d */ /* 0x000fea0003800000 */
.L_x_649:
[----:B------:R-:W-:-:S08]  /*f8b0*/  NOP ;  /* 0x0000000000007918 */ /* 0x000fd00000000000 */
[----:B------:R-:W1:-:S00]  /*f8c0*/  USETMAXREG.DEALLOC.CTAPOOL 0x20 ;  /* 0x00000020000079c8 */ /* 0x000e4000080e0500 */
[----:B-1----:R-:W-:-:S05]  /*f8d0*/  LOP3.LUT R16, R0, 0x3, RZ, 0xc0, !PT ;  /* 0x0000000300107812 */ /* 0x002fca00078ec0ff */
[----:B------:R-:W1:Y:S02]  /*f8e0*/  SHFL.IDX PT, R0, R16, RZ, 0x1f ;  /* 0x00001fff10007589 */ /* 0x000e6400000e0000 */
[----:B-1----:R-:W-:-:S13]  /*f8f0*/  ISETP.NE.AND P0, PT, R0, RZ, PT ;  /* 0x000000ff0000720c */ /* 0x002fda0003f05270 */
[----:B------:R-:W-:Y:S05]  /*f900*/  @P0 EXIT ;  /* 0x000000000000094d */ /* 0x000fea0003800000 */
[----:B------:R-:W1:Y:S01]  /*f910*/  S2UR UR4, SR_CTAID.X ;  /* 0x00000000000479c3 */ /* 0x000e620000002500 */
[----:B------:R-:W-:Y:S01]  /*f920*/  UMOV UR47, URZ ;  /* 0x0000003f002f7c82 */ /* 0x000fe20008000000 */
[----:B------:R-:W-:Y:S02]  /*f930*/  IMAD.MOV.U32 R19, RZ, RZ, RZ ;  /* 0x000000ffff137224 */ /* 0x000fe400078e00ff */
[----:B------:R-:W-:-:S04]  /*f940*/  IMAD.MOV.U32 R18, RZ, RZ, 0x1 ;  /* 0x00000001ff127424 */ /* 0x000fc800078e00ff */
[----:B------:R-:W1:Y:S02]  /*f950*/  LDC R0, c[0x0][0xda8] ;  /* 0x00036a00ff007b82 */ /* 0x000e640000000800 */
[----:B-1----:R-:W-:-:S13]  /*f960*/  ISETP.LE.AND P0, PT, R0, UR4, PT ;  /* 0x0000000400007c0c */ /* 0x002fda000bf03270 */
[----:B------:R-:W-:Y:S05]  /*f970*/  @P0 BRA `(.L_x_744) ;  /* 0x0000002800200947 */ /* 0x000fea0003800000 */
[----:B------:R-:W-:Y:S01]  /*f980*/  LOP3.LUT R23, R2, 0x1f, RZ, 0xc0, !PT ;  /* 0x0000001f02177812 */ /* 0x000fe200078ec0ff */
[----:B------:R-:W-:Y:S01]  /*f990*/  IMAD.U32 R22, RZ, RZ, UR4 ;  /* 0x00000004ff167e24 */ /* 0x000fe2000f8e00ff */
[----:B------:R-:W-:Y:S01]  /*f9a0*/  ULDC UR46, c[0x0][0xc] ;  /* 0x00000300002e7ab9 */ /* 0x000fe20000000800 */
[----:B------:R-:W-:Y:S01]  /*f9b0*/  IMAD.MOV.U32 R18, RZ, RZ, 0x1 ;  /* 0x00000001ff127424 */ /* 0x000fe200078e00ff */
[----:B------:R-:W-:Y:S01]  /*f9c0*/  ULDC.64 UR48, c[0x0][0x198] ;  /* 0x0000660000307ab9 */ /* 0x000fe20000000a00 */
[----:B------:R-:W-:Y:S01]  /*f9d0*/  IMAD.MOV.U32 R19, RZ, RZ, RZ ;  /* 0x000000ffff137224 */ /* 0x000fe200078e00ff */
[----:B------:R-:W-:-:S06]  /*f9e0*/  UMOV UR47, URZ ;  /* 0x0000003f002f7c82 */ /* 0x000fcc0008000000 */
.L_x_798:
[----:B------:R-:W-:Y:S01]  /*f9f0*/  ULDC UR8, c[0x0][0xdd0] ;  /* 0x0003740000087ab9 */ /* 0x000fe20000000800 */
[----:B-1----:R-:W1:Y:S01]  /*fa00*/  LDC R0, c[0x0][0xde8] ;  /* 0x00037a00ff007b82 */ /* 0x002e620000000800 */
[C---:B------:R-:W-:Y:S01]  /*fa10*/  R2UR UR6, R22.reuse ;  /* 0x00000000160672ca */ /* 0x040fe200000e0000 */
[----:B------:R-:W-:Y:S01]  /*fa20*/  UISETP.NE.AND UP0, UPT, UR8, 0x1, UPT ;  /* 0x000000010800788c */ /* 0x000fe2000bf05270 */
[----:B------:R-:W-:-:S10]  /*fa30*/  R2UR UR7, R22 ;  /* 0x00000000160772ca */ /* 0x000fd400000e0000 */
[----:B------:R-:W-:Y:S01]  /*fa40*/  @UP0 ULDC UR4, c[0x0][0xdd4] ;  /* 0x0003750000040ab9 */ /* 0x000fe20000000800 */
[----:B------:R-:W-:Y:S01]  /*fa50*/  @UP0 ULDC UR9, c[0x0][0xdd8] ;  /* 0x0003760000090ab9 */ /* 0x000fe20000000800 */
[----:B------:R-:W-:-:S04]  /*fa60*/  UIMAD.WIDE.U32 UR4, UR6, UR4, URZ ;  /* 0x00000004060472a5 */ /* 0x000fc8000f8e003f */
[----:B------:R-:W-:-:S04]  /*fa70*/  @UP0 USHF.R.U32.HI UR6, URZ, UR9, UR5 ;  /* 0x000000093f060299 */ /* 0x000fc80008011605 */
[----:B------:R-:W-:Y:S02]  /*fa80*/  UIADD3 UR4, -UR6, URZ, URZ ;  /* 0x0000003f06047290 */ /* 0x000fe4000fffe13f */
[----:B-1----:R-:W-:Y:S02]  /*fa90*/  ISETP.LE.AND P0, PT, R0, UR6, PT ;  /* 0x0000000600007c0c */ /* 0x002fe4000bf03270 */
[----:B------:R-:W-:-:S11]  /*faa0*/  UIMAD UR8, UR8, UR4, UR7 ;  /* 0x00000004080872a4 */ /* 0x000fd6000f8e0207 */
[----:B------:R-:W-:Y:S05]  /*fab0*/  @!P0 BRA `(.L_x_745) ;  /* 0x0000000000208947 */ /* 0x000fea0003800000 */
        /* <DEDUP_REMOVED lines=8> */
.L_x_745:
[----:B------:R-:W-:Y:S01]  /*fb40*/  ULDC UR9, c[0x0][0xdc4] ;  /* 0x0003710000097ab9 */ /* 0x000fe20000000800 */
[----:B------:R-:W-:Y:S01]  /*fb50*/  UMOV UR7, UR8 ;  /* 0x0000000800077c82 */ /* 0x000fe20008000000 */
[----:B------:R-:W-:-:S11]  /*fb60*/  UISETP.NE.AND UP0, UPT, UR9, 0x1, UPT ;  /* 0x000000010900788c */ /* 0x000fd6000bf05270 */
[----:B------:R-:W-:Y:S02]  /*fb70*/  @UP0 ULDC.64 UR10, c[0x0][0xdc8] ;  /* 0x00037200000a0ab9 */ /* 0x000fe40000000a00 */
[----:B------:R-:W-:-:S04]  /*fb80*/  UIMAD.WIDE.U32 UR4, UR8, UR10, URZ ;  /* 0x0000000a080472a5 */ /* 0x000fc8000f8e003f */
[----:B------:R-:W-:-:S04]  /*fb90*/  @UP0 USHF.R.U32.HI UR7, URZ, UR11, UR5 ;  /* 0x0000000b3f070299 */ /* 0x000fc80008011605 */
[----:B------:R-:W-:-:S12]  /*fba0*/  UIMAD UR4, UR7, UR9, URZ ;  /* 0x00000009070472a4 */ /* 0x000fd8000f8e023f */
.L_x_746:
[----:B------:R-:W-:Y:S01]  /*fbb0*/  ULDC.64 UR10, c[0x0][0x3f8] ;  /* 0x0000fe00000a7ab9 */ /* 0x000fe20000000a00 */
[----:B------:R-:W-:Y:S02]  /*fbc0*/  UIADD3 UR8, UR8, -UR4, URZ ;  /* 0x8000000408087290 */ /* 0x000fe4000fffe03f */
[----:B------:R-:W-:Y:S02]  /*fbd0*/  UISETP.NE.U32.AND UP0, UPT, UR10, URZ, UPT ;  /* 0x0000003f0a00728c */ /* 0x000fe4000bf05070 */
[----:B------:R-:W-:Y:S01]  /*fbe0*/  ULOP3.LUT UR7, URZ, UR7, URZ, 0x33, !UPT ;  /* 0x000000073f077292 */ /* 0x000fe2000f8e333f */
[----:B------:R-:W-:Y:S01]  /*fbf0*/  ULDC UR10, c[0x0][0xdb8] ;  /* 0x00036e00000a7ab9 */ /* 0x000fe20000000800 */
[----:B------:R-:W-:Y:S01]  /*fc00*/  ULDC.64 UR4, c[0x0][0x9e0] ;  /* 0x0002780000047ab9 */ /* 0x000fe20000000a00 */
[----:B------:R-:W-:Y:S01]  /*fc10*/  UISETP.NE.AND UP1, UPT, UR10, 0x1, UPT ;  /* 0x000000010a00788c */ /* 0x000fe2000bf25270 */
[----:B------:R-:W-:Y:S01]  /*fc20*/  ULDC UR9, c[0x0][0xdc4] ;  /* 0x0003710000097ab9 */ /* 0x000fe20000000800 */
[----:B------:R-:W-:Y:S01]  /*fc30*/  ULDC UR41, c[0x0][0xdac] ;  /* 0x00036b0000297ab9 */ /* 0x000fe20000000800 */
[----:B------:R-:W-:-:S02]  /*fc40*/  UISETP.GE.AND UP2, UPT, UR5, 0x1, UPT ;  /* 0x000000010500788c */ /* 0x000fc4000bf46270 */
[----:B------:R-:W-:Y:S02]  /*fc50*/  UIMAD UR9, UR6, UR9, UR8 ;  /* 0x00000009060972a4 */ /* 0x000fe4000f8e0208 */
[----:B------:R-:W-:Y:S02]  /*fc60*/  UIADD3 UR41, UR7, UR41, URZ ;  /* 0x0000002907297290 */ /* 0x000fe4000fffe03f */
[----:B------:R-:W-:Y:S01]  /*fc70*/  UISETP.NE.AND.EX UP0, UPT, UR11, URZ, UPT, UP0 ;  /* 0x0000003f0b00728c */ /* 0x000fe2000bf05300 */
[----:B------:R-:W-:Y:S01]  /*fc80*/  PLOP3.LUT P1, PT, PT, PT, UP2, 0x80, 0x0 ;  /* 0x000000000000781c */ /* 0x000fe20003f2f028 */
[----:B------:R-:W-:Y:S01]  /*fc90*/  @UP1 ULDC UR6, c[0x0][0xdbc] ;  /* 0x00036f0000061ab9 */ /* 0x000fe20000000800 */
[----:B------:R-:W-:Y:S02]  /*fca0*/  UIMAD UR41, UR41, 0xc0, URZ ;  /* 0x000000c0292978a4 */ /* 0x000fe4000f8e023f */
[----:B------:R-:W-:Y:S01]  /*fcb0*/  UIMAD.WIDE.U32 UR6, UR9, UR6, URZ ;  /* 0x00000006090672a5 */ /* 0x000fe2000f8e003f */
[----:B------:R-:W-:Y:S01]  /*fcc0*/  ULDC UR11, c[0x0][0x404] ;  /* 0x00010100000b7ab9 */ /* 0x000fe20000000800 */
[----:B------:R-:W-:Y:S01]  /*fcd0*/  ULDC UR12, c[0x0][0x288] ;  /* 0x0000a200000c7ab9 */ /* 0x000fe20000000800 */
[----:B------:R-:W-:Y:S01]  /*fce0*/  @UP1 ULDC UR14, c[0x0][0xdc0] ;  /* 0x00037000000e1ab9 */ /* 0x000fe20000000800 */
[----:B------:R-:W-:Y:S01]  /*fcf0*/  UMOV UR43, UR9 ;  /* 0x00000009002b7c82 */ /* 0x000fe20008000000 */
[----:B------:R-:W-:-:S02]  /*fd00*/  USEL UR11, UR11, 0x1, UP0 ;  /* 0x000000010b0b7887 */ /* 0x000fc40008000000 */
[----:B------:R-:W-:Y:S02]  /*fd10*/  UIADD3 UR8, UR41, 0xc0, -UR12 ;  /* 0x000000c029087890 */ /* 0x000fe4000fffe80c */
[----:B------:R-:W-:Y:S01]  /*fd20*/  @UP1 USHF.R.U32.HI UR43, URZ, UR14, UR7 ;  /* 0x0000000e3f2b1299 */ /* 0x000fe20008011607 */
[----:B------:R-:W-:Y:S02]  /*fd30*/  ULDC UR13, c[0x0][0x2e0] ;  /* 0x0000b800000d7ab9 */ /* 0x000fe40000000800 */
[----:B------:R-:W-:Y:S02]  /*fd40*/  UIMAD UR6, UR11, UR13, UR8 ;  /* 0x0000000d0b0672a4 */ /* 0x000fe4000f8e0208 */
[----:B------:R-:W-:Y:S02]  /*fd50*/  UIADD3 UR42, -UR43, URZ, URZ ;  /* 0x0000003f2b2a7290 */ /* 0x000fe4000fffe13f */
[----:B------:R-:W-:Y:S02]  /*fd60*/  UIADD3 UR4, UR6, UR4, URZ ;  /* 0x0000000406047290 */ /* 0x000fe4000fffe03f */
[----:B------:R-:W-:Y:S01]  /*fd70*/  UIMAD UR42, UR10, UR42, UR9 ;  /* 0x0000002a0a2a72a4 */ /* 0x000fe2000f8e0209 */
[----:B------:R-:W-:Y:S11]  /*fd80*/  @!P1 BRA `(.L_x_747) ;  /* 0x0000000000449947 */ /* 0x000ff60003800000 */
        /* <DEDUP_REMOVED lines=10> */
.L_x_748:
[----:B------:R-:W-:-:S11]  /*fe30*/  UISETP.NE.AND UP0, UPT, UR5, 0x1, UPT ;  /* 0x000000010500788c */ /* 0x000fd6000bf05270 */
[----:B------:R-:W-:Y:S02]  /*fe40*/  @UP0 ULDC.64 UR14, c[0x0][0x9e8] ;  /* 0x00027a00000e0ab9 */ /* 0x000fe40000000a00 */
[----:B------:R-:W-:-:S04]  /*fe50*/  UIMAD.WIDE.U32 UR6, UR8, UR14, URZ ;  /* 0x0000000e080672a5 */ /* 0x000fc8000f8e003f */
[----:B------:R-:W-:-:S12]  /*fe60*/  @UP0 USHF.R.U32.HI UR8, URZ, UR15, UR7 ;  /* 0x0000000f3f080299 */ /* 0x000fd80008011607 */
.L_x_749:
[----:B------:R-:W-:-:S04]  /*fe70*/  UIMAD UR8, UR8, UR5, UR5 ;  /* 0x00000005080872a4 */ /* 0x000fc8000f8e0205 */
[----:B------:R-:W-:-:S04]  /*fe80*/  UISETP.LT.AND UP0, UPT, UR4, UR8, UPT ;  /* 0x000000080400728c */ /* 0x000fc8000bf01270 */
[----:B------:R-:W-:-:S12]  /*fe90*/  USEL UR4, UR4, UR8, UP0 ;  /* 0x0000000804047287 */ /* 0x000fd80008000000 */
.L_x_747:
[----:B------:R-:W-:Y:S02]  /*fea0*/  UIMAD UR7, UR11, UR13, 0x7f ;  /* 0x0000007f0b0774a4 */ /* 0x000fe4000f8e020d */
[----:B------:R-:W-:Y:S02]  /*feb0*/  UIADD3 UR4, UR4, 0x7f, URZ ;  /* 0x0000007f04047890 */ /* 0x000fe4000fffe03f */
[----:B------:R-:W-:Y:S02]  /*fec0*/  USHF.R.S32.HI UR8, URZ, 0x1f, UR7 ;  /* 0x0000001f3f087899 */ /* 0x000fe40008011407 */
[----:B------:R-:W-:Y:S02]  /*fed0*/  USHF.R.S32.HI UR6, URZ, 0x1f, UR4 ;  /* 0x0000001f3f067899 */ /* 0x000fe40008011404 */
[----:B------:R-:W-:Y:S02]  /*fee0*/  ULEA.HI UR8, UR8, UR7, URZ, 0x7 ;  /* 0x0000000708087291 */ /* 0x000fe4000f8f383f */
[----:B------:R-:W-:-:S02]  /*fef0*/  ULEA.HI UR6, UR6, UR4, URZ, 0x7 ;  /* 0x0000000406067291 */ /* 0x000fc4000f8f383f */
[----:B------:R-:W-:Y:S02]  /*ff00*/  UIADD3 UR4, UR41, -UR12, URZ ;  /* 0x8000000c29047290 */ /* 0x000fe4000fffe03f */
[----:B------:R-:W-:Y:S02]  /*ff10*/  USHF.R.S32.HI UR45, URZ, 0x7, UR8 ;  /* 0x000000073f2d7899 */ /* 0x000fe40008011408 */
[----:B------:R-:W-:Y:S02]  /*ff20*/  USHF.R.S32.HI UR6, URZ, 0x7, UR6 ;  /* 0x000000073f067899 */ /* 0x000fe40008011406 */
[----:B------:R-:W-:Y:S02]  /*ff30*/  UIMAD UR4, UR11, UR13, UR4 ;  /* 0x0000000d0b0472a4 */ /* 0x000fe4000f8e0204 */
[----:B------:R-:W-:Y:S01]  /*ff40*/  UISETP.LT.AND UP0, UPT, UR45, UR6, UPT ;  /* 0x000000062d00728c */ /* 0x000fe2000bf01270 */
[----:B------:R-:W-:Y:S02]  /*ff50*/  ULDC UR8, c[0x0][0x9dc] ;  /* 0x0002770000087ab9 */ /* 0x000fe40000000800 */
[----:B------:R-:W-:-:S02]  /*ff60*/  UIADD3 UR8, UR4, -UR8, URZ ;  /* 0x8000000804087290 */ /* 0x000fc4000fffe03f */
[----:B------:R-:W-:Y:S01]  /*ff70*/  USEL UR45, UR45, UR6, UP0 ;  /* 0x000000062d2d7287 */ /* 0x000fe20008000000 */
[----:B------:R-:W-:Y:S11]  /*ff80*/  @!P1 BRA `(.L_x_750) ;  /* 0x0000000000449947 */ /* 0x000ff60003800000 */
        /* <DEDUP_REMOVED lines=10> */
.L_x_751:
[----:B------:R-:W-:-:S11]  /*10030*/  UISETP.NE.AND UP0, UPT, UR5, 0x1, UPT ;  /* 0x000000010500788c */ /* 0x000fd6000bf05270 */
[----:B------:R-:W-:Y:S02]  /*10040*/  @UP0 ULDC.64 UR10, c[0x0][0x9e8] ;  /* 0x00027a00000a0ab9 */ /* 0x000fe40000000a00 */
[----:B------:R-:W-:-:S04]  /*10050*/  UIMAD.WIDE.U32 UR6, UR4, UR10, URZ ;  /* 0x0000000a040672a5 */ /* 0x000fc8000f8e003f */
[----:B------:R-:W-:-:S12]  /*10060*/  @UP0 USHF.R.U32.HI UR4, URZ, UR11, UR7 ;  /* 0x0000000b3f040299 */ /* 0x000fd80008011607 */
.L_x_752:
[----:B------:R-:W-:-:S04]  /*10070*/  UIMAD UR4, UR4, UR5, URZ ;  /* 0x00000005040472a4 */ /* 0x000fc8000f8e023f */
[----:B------:R-:W-:-:S04]  /*10080*/  UISETP.LT.AND UP0, UPT, UR8, UR4, UPT ;  /* 0x000000040800728c */ /* 0x000fc8000bf01270 */
[----:B------:R-:W-:-:S12]  /*10090*/  USEL UR8, UR8, UR4, !UP0 ;  /* 0x0000000408087287 */ /* 0x000fd8000c000000 */
.L_x_750:
[----:B------:R-:W-:Y:S01]  /*100a0*/  USHF.R.S32.HI UR4, URZ, 0x1f, UR8 ;  /* 0x0000001f3f047899 */ /* 0x000fe20008011408 */
[----:B------:R-:W-:Y:S03]  /*100b0*/  BSSY B6, `(.L_x_753) ;  /* 0x0000205000067945 */ /* 0x000fe60003800000 */
[----:B------:R-:W-:-:S04]  /*100c0*/  ULEA.HI UR4, UR4, UR8, URZ, 0x7 ;  /* 0x0000000804047291 */ /* 0x000fc8000f8f383f */
[----:B------:R-:W-:-:S04]  /*100d0*/  USHF.R.S32.HI UR4, URZ, 0x7, UR4 ;  /* 0x000000073f047899 */ /* 0x000fc80008011404 */
[----:B------:R-:W-:-:S04]  /*100e0*/  UISETP.LT.AND UP0, UPT, URZ, UR4, UPT ;  /* 0x000000043f00728c */ /* 0x000fc8000bf01270 */
[----:B------:R-:W-:-:S04]  /*100f0*/  USEL UR44, URZ, UR4, !UP0 ;  /* 0x000000043f2c7287 */ /* 0x000fc8000c000000 */
[----:B------:R-:W-:-:S06]  /*10100*/  UISETP.GT.AND UP0, UPT, UR45, UR44, UPT ;  /* 0x0000002c2d00728c */ /* 0x000fcc000bf04270 */
[----:B------:R-:W-:-:S13]  /*10110*/  PLOP3.LUT P0, PT, PT, PT, UP0, 0x80, 0x0 ;  /* 0x000000000000781c */ /* 0x000fda0003f0f008 */
[----:B------:R-:W-:Y:S05]  /*10120*/  @P0 BRA `(.L_x_754) ;  /* 0x0000000000400947 */ /* 0x000fea0003800000 */
[----:B------:R-:W-:Y:S01]  /*10130*/  ISETP.NE.AND P0, PT, R23, RZ, PT ;  /* 0x000000ff1700720c */ /* 0x000fe20003f05270 */
[----:B------:R-:W-:-:S12]  /*10140*/  IMAD.MOV.U32 R13, RZ, RZ, R22 ;  /* 0x000000ffff0d7224 */ /* 0x000fd800078e0016 */
[----:B------:R-:W-:Y:S05]  /*10150*/  @P0 BRA `(.L_x_755) ;  /* 0x0000001c00e80947 */ /* 0x000fea0003800000 */
[----:B------:R-:W1:Y:S01]  /*10160*/  S2R R7, SR_LANEID ;  /* 0x0000000000077919 */ /* 0x000e620000000000 */
[----:B------:R-:W-:Y:S01]  /*10170*/  VOTEU.ANY UR4, UPT, PT ;  /* 0x0000000000047886 */ /* 0x000fe200038e0100 */
[----:B------:R-:W2:Y:S01]  /*10180*/  LDC.64 R2, c[0x0][0xdf0] ;  /* 0x00037c00ff027b82 */ /* 0x000ea20000000a00 */
[----:B------:R-:W1:Y:S08]  /*10190*/  FLO.U32 R0, UR4 ;  /* 0x0000000400007d00 */ /* 0x000e7000080e0000 */
[----:B------:R-:W2:Y:S01]  /*101a0*/  POPC R5, UR4 ;  /* 0x0000000400057d09 */ /* 0x000ea20008000000 */
[----:B-1----:R-:W-:-:S13]  /*101b0*/  ISETP.EQ.U32.AND P0, PT, R0, R7, PT ;  /* 0x000000070000720c */ /* 0x002fda0003f02070 */
[----:B--2---:R-:W2:Y:S01]  /*101c0*/  @P0 ATOMG.E.ADD.STRONG.GPU PT, R3, desc[UR50][R2.64], R5 ;  /* 0x00000005020309a8 */ /* 0x004ea200081ee1f2 */
[----:B------:R-:W1:Y:S02]  /*101d0*/  S2R R4, SR_LTMASK ;  /* 0x0000000000047919 */ /* 0x000e640000003900 */
[----:B-1----:R-:W-:-:S04]  /*101e0*/  LOP3.LUT R4, R4, UR4, RZ, 0xc0, !PT ;  /* 0x0000000404047c12 */ /* 0x002fc8000f8ec0ff */
[----:B------:R-:W1:Y:S01]  /*101f0*/  POPC R13, R4 ;  /* 0x00000004000d7309 */ /* 0x000e620000000000 */
[----:B--2---:R-:W1:Y:S02]  /*10200*/  SHFL.IDX PT, R0, R3, R0, 0x1f ;  /* 0x00001f0003007589 */ /* 0x004e6400000e0000 */
[----:B-1----:R-:W-:Y:S01]  /*10210*/  IADD3 R13, R0, UR46, R13 ;  /* 0x0000002e000d7c10 */ /* 0x002fe2000fffe00d */
[----:B------:R-:W-:Y:S06]  /*10220*/  BRA `(.L_x_755) ;  /* 0x0000001c00b47947 */ /* 0x000fec0003800000 */
.L_x_754:
[----:B------:R-:W1:Y:S01]  /*10230*/  S2UR UR4, SR_CgaCtaId ;  /* 0x00000000000479c3 */ /* 0x000e620000008800 */
[----:B------:R-:W-:Y:S02]  /*10240*/  UMOV UR39, 0x400 ;  /* 0x0000040000277882 */ /* 0x000fe40000000000 */
[----:B-1----:R-:W-:-:S04]  /*10250*/  ULEA UR39, UR4, UR39, 0x18 ;  /* 0x0000002704277291 */ /* 0x002fc8000f8ec03f */
[----:B------:R-:W-:-:S04]  /*10260*/  UIADD3 UR4, UR39, 0xe400, URZ ;  /* 0x0000e40027047890 */ /* 0x000fc8000fffe03f */
[----:B------:R-:W-:-:S06]  /*10270*/  ULOP3.LUT UP0, URZ, UR4, 0x3ff, URZ, 0xc0, !UPT ;  /* 0x000003ff043f7892 */ /* 0x000fcc000f80c03f */
[----:B------:R-:W-:-:S13]  /*10280*/  PLOP3.LUT P0, PT, PT, PT, UP0, 0x80, 0x0 ;  /* 0x000000000000781c */ /* 0x000fda0003f0f008 */
[----:B------:R-:W-:Y:S05]  /*10290*/  @!P0 BRA `(.L_x_756) ;  /* 0x0000000000408947 */ /* 0x000fea0003800000 */
[----:B------:R-:W-:Y:S01]  /*102a0*/  MOV R2, 0x0 ;  /* 0x0000000000027802 */ /* 0x000fe20000000f00 */
[----:B------:R-:W-:Y:S01]  /*102b0*/  ULDC.64 UR4, c[0x4][0xa8] ;  /* 0x01002a0000047ab9 */ /* 0x000fe20000000a00 */
[----:B------:R-:W-:Y:S01]  /*102c0*/  ULDC.64 UR6, c[0x4][0xb0] ;  /* 0x01002c0000067ab9 */ /* 0x000fe20000000a00 */
[----:B------:R-:W-:Y:S02]  /*102d0*/  IMAD.U32 R4, RZ, RZ, UR4 ;  /* 0x00000004ff047e24 */ /* 0x000fe4000f8e00ff */
[----:B------:R-:W-:Y:S01]  /*102e0*/  IMAD.U32 R5, RZ, RZ, UR5 ;  /* 0x00000005ff057e24 */ /* 0x000fe2000f8e00ff */
[----:B------:R-:W1:Y:S01]  /*102f0*/  LDC.64 R2, c[0x4][R2] ;  /* 0x0100000002027b82 */ /* 0x000e620000000a00 */
[----:B------:R-:W-:Y:S01]  /*10300*/  ULDC.64 UR4, c[0x4][0x8] ;  /* 0x0100020000047ab9 */ /* 0x000fe20000000a00 */
[----:B------:R-:W-:Y:S02]  /*10310*/  IMAD.U32 R6, RZ, RZ, UR6 ;  /* 0x00000006ff067e24 */ /* 0x000fe4000f8e00ff */
[----:B------:R-:W-:-:S02]  /*10320*/  IMAD.U32 R7, RZ, RZ, UR7 ;  /* 0x00000007ff077e24 */ /* 0x000fc4000f8e00ff */
[----:B------:R-:W-:Y:S02]  /*10330*/  IMAD.U32 R10, RZ, RZ, UR4 ;  /* 0x00000004ff0a7e24 */ /* 0x000fe4000f8e00ff */
[----:B------:R-:W-:Y:S02]  /*10340*/  IMAD.U32 R11, RZ, RZ, UR5 ;  /* 0x00000005ff0b7e24 */ /* 0x000fe4000f8e00ff */
[----:B------:R-:W-:Y:S02]  /*10350*/  IMAD.MOV.U32 R8, RZ, RZ, 0x70 ;  /* 0x00000070ff087424 */ /* 0x000fe400078e00ff */
[----:B------:R-:W-:Y:S02]  /*10360*/  IMAD.MOV.U32 R12, RZ, RZ, 0x1 ;  /* 0x00000001ff0c7424 */ /* 0x000fe400078e00ff */
[----:B------:R-:W-:-:S07]  /*10370*/  IMAD.MOV.U32 R13, RZ, RZ, RZ ;  /* 0x000000ffff0d7224 */ /* 0x000fce00078e00ff */
[----:B------:R-:W-:-:S07]  /*10380*/  LEPC R20, `(.L_x_756) ;  /* 0x000000001014794e */ /* 0x000fce0000000000 */
[----:B-1----:R-:W-:Y:S05]  /*10390*/  CALL.ABS.NOINC R2 ;  /* 0x0000000002007343 */ /* 0x002fea0003c00000 */
.L_x_756:
[----:B------:R-:W-:-:S04]  /*103a0*/  UIADD3 UR4, UR39, 0x400, URZ ;  /* 0x0000040027047890 */ /* 0x000fc8000fffe03f */
[----:B------:R-:W-:-:S06]  /*103b0*/  ULOP3.LUT UP0, URZ, UR4, 0x3ff, URZ, 0xc0, !UPT ;  /* 0x000003ff043f7892 */ /* 0x000fcc000f80c03f */
[----:B------:R-:W-:-:S13]  /*103c0*/  PLOP3.LUT P0, PT, PT, PT, UP0, 0x80, 0x0 ;  /* 0x000000000000781c */ /* 0x000fda0003f0f008 */
[----:B------:R-:W-:Y:S05]  /*103d0*/  @!P0 BRA `(.L_x_757) ;  /* 0x00000000007c8947 */ /* 0x000fea0003800000 */
        /* <DEDUP_REMOVED lines=16> */
.L_x_758:
[----:B------:R1:W2:Y:S01]  /*104e0*/  LDC.64 R2, c[0x4][R24] ;  /* 0x0100000018027b82 */ /* 0x0002a20000000a00 */
[----:B------:R-:W-:Y:S01]  /*104f0*/  ULDC.64 UR4, c[0x4][0xa8] ;  /* 0x01002a0000047ab9 */ /* 0x000fe20000000a00 */
[----:B------:R-:W-:Y:S01]  /*10500*/  ULDC.64 UR6, c[0x4][0xb0] ;  /* 0x01002c0000067ab9 */ /* 0x000fe20000000a00 */
[----:B------:R-:W-:Y:S02]  /*10510*/  IMAD.U32 R4, RZ, RZ, UR4 ;  /* 0x00000004ff047e24 */ /* 0x000fe4000f8e00ff */
        /* <DEDUP_REMOVED lines=11> */
.L_x_757:
[----:B------:R-:W-:Y:S01]  /*105d0*/  ULDC.64 UR4, c[0x0][0x9f8] ;  /* 0x00027e0000047ab9 */ /* 0x000fe20000000a00 */
[----:B------:R-:W-:Y:S01]  /*105e0*/  IMAD.U32 R5, RZ, RZ, UR43 ;  /* 0x0000002bff057e24 */ /* 0x000fe2000f8e00ff */
[----:B------:R-:W-:Y:S01]  /*105f0*/  ISETP.NE.U32.AND P0, PT, RZ, UR4, PT ;  /* 0x00000004ff007c0c */ /* 0x000fe2000bf05070 */
[----:B------:R-:W-:-:S03]  /*10600*/  IMAD.U32 R0, RZ, RZ, UR43 ;  /* 0x0000002bff007e24 */ /* 0x000fc6000f8e00ff */
[----:B------:R-:W-:-:S13]  /*10610*/  ISETP.NE.AND.EX P0, PT, RZ, UR5, PT, P0 ;  /* 0x00000005ff007c0c */ /* 0x000fda000bf05300 */
[----:B------:R-:W1:Y:S02]  /*10620*/  @P0 LDC.64 R2, c[0x0][0x9f8] ;  /* 0x00027e00ff020b82 */ /* 0x000e640000000a00 */
[----:B-1----:R-:W-:-:S06]  /*10630*/  @P0 IMAD.WIDE R4, R5, 0x4, R2 ;  /* 0x0000000405040825 */ /* 0x002fcc00078e0202 */
[----:B------:R-:W1:Y:S01]  /*10640*/  LDC R2, c[0x0][0x428] ;  /* 0x00010a00ff027b82 */ /* 0x000e620000000800 */
[----:B------:R2:W3:Y:S01]  /*10650*/  @P0 LDG.E R0, desc[UR50][R4.64] ;  /* 0x0000003204000981 */ /* 0x0004e2000c1e1900 */
[----:B------:R-:W-:Y:S01]  /*10660*/  ISETP.NE.AND P1, PT, R23, RZ, PT ;  /* 0x000000ff1700720c */ /* 0x000fe20003f25270 */
[----:B------:R-:W-:Y:S01]  /*10670*/  UMOV UR40, URZ ;  /* 0x0000003f00287c82 */ /* 0x000fe20008000000 */
[----:B------:R-:W-:Y:S01]  /*10680*/  UMOV UR6, 0xffffffff ;  /* 0xffffffff00067882 */ /* 0x000fe20000000000 */
[----:B------:R-:W-:-:S04]  /*10690*/  IMAD.U32 R7, RZ, RZ, UR45 ;  /* 0x0000002dff077e24 */ /* 0x000fc8000f8e00ff */
[----:B------:R-:W-:-:S06]  /*106a0*/  VIADD R7, R7, 0xffffffff ;  /* 0xffffffff07077836 */ /* 0x000fcc0000000000 */
[----:B------:R-:W-:-:S05]  /*106b0*/  VOTEU.ALL UP1, P1 ;  /* 0x00000000003f7886 */ /* 0x000fca0000820000 */
[----:B------:R-:W-:Y:S01]  /*106c0*/  @!UP1 UIADD3 UR4, UP0, UR48, 0x270, URZ ;  /* 0x0000027030049890 */ /* 0x000fe2000ff1e03f */
[----:B-1----:R-:W-:Y:S02]  /*106d0*/  ISETP.NE.AND P2, PT, R2, 0x1, PT ;  /* 0x000000010200780c */ /* 0x002fe40003f45270 */
[----:B------:R-:W1:Y:S01]  /*106e0*/  LDC.64 R2, c[0x0][0x3f8] ;  /* 0x0000fe00ff027b82 */ /* 0x000e620000000a00 */
[----:B------:R-:W-:-:S09]  /*106f0*/  @!UP1 UIADD3.X UR5, URZ, UR49, URZ, UP0, !UPT ;  /* 0x000000313f059290 */ /* 0x000fd200087fe43f */
[----:B------:R4:W-:Y:S01]  /*10700*/  @!UP1 UTMAPF.L2.4D [UR40], [UR4] ;  /* 0x00000028040095b8 */ /* 0x0009e20008018000 */
[----:B------:R-:W2:Y:S08]  /*10710*/  @P2 LDC R6, c[0x0][0x42c] ;  /* 0x00010b00ff062b82 */ /* 0x000eb00000000800 */
[----:B------:R-:W5:Y:S01]  /*10720*/  @P2 LDC R9, c[0x0][0x430] ;  /* 0x00010c00ff092b82 */ /* 0x000f620000000800 */
[----:B-1----:R-:W-:-:S04]  /*10730*/  ISETP.NE.U32.AND P0, PT, R2, RZ, PT ;  /* 0x000000ff0200720c */ /* 0x002fc80003f05070 */
[----:B------:R-:W-:Y:S01]  /*10740*/  ISETP.NE.AND.EX P0, PT, R3, RZ, PT, P0 ;  /* 0x000000ff0300720c */ /* 0x000fe20003f05300 */
[----:B--2---:R-:W-:-:S04]  /*10750*/  @P2 IMAD.HI.U32 R4, R6, UR42, RZ ;  /* 0x0000002a06042c27 */ /* 0x004fc8000f8e00ff */
[----:B------:R-:W-:Y:S01]  /*10760*/  IMAD.U32 R6, RZ, RZ, UR42 ;  /* 0x0000002aff067e24 */ /* 0x000fe2000f8e00ff */
[----:B-----5:R-:W-:Y:S02]  /*10770*/  @P2 SHF.R.U32.HI R6, RZ, R9, R4 ;  /* 0x00000009ff062219 */ /* 0x020fe40000011604 */
[----:B---3--:R-:W-:Y:S01]  /*10780*/  SEL R9, R0, RZ, !P0 ;  /* 0x000000ff00097207 */ /* 0x008fe20004000000 */
[----:B----4-:R-:W-:Y:S06]  /*10790*/  BRA.DIV UR6, `(.L_x_759) ;  /* 0x0000002206307947 */ /* 0x010fec000b800000 */
.L_x_810:
[----:B------:R-:W-:Y:S01]  /*107a0*/  UMOV UR4, 0xffffffff ;  /* 0xffffffff00047882 */ /* 0x000fe20000000000 */
[----:B------:R-:W-:Y:S02]  /*107b0*/  SHF.R.S32.HI R8, RZ, 0x1f, R0 ;  /* 0x0000001fff087819 */ /* 0x000fe40000011400 */
[----:B------:R-:W-:Y:S05]  /*107c0*/  BRA.DIV UR4, `(.L_x_760) ;  /* 0x0000002204447947 */ /* 0x000fea000b800000 */
[----:B------:R-:W-:-:S13]  /*107d0*/  ELECT P6, URZ, PT ;  /* 0x00000000003f782f */ /* 0x000fda00038c0000 */
.L_x_813:
[----:B------:R-:W-:Y:S05]  /*107e0*/  @!P6 BRA `(.L_x_761) ;  /* 0x0000000000bce947 */ /* 0x000fea0003800000 */
[----:B------:R-:W-:Y:S01]  /*107f0*/  LEA R13, R19, UR39, 0x3 ;  /* 0x00000027130d7c11 */ /* 0x000fe2000f8e18ff */
[----:B------:R-:W-:Y:S01]  /*10800*/  IMAD.MOV.U32 R9, RZ, RZ, R0 ;  /* 0x000000ffff097224 */ /* 0x000fe200078e0000 */
[----:B------:R-:W-:Y:S01]  /*10810*/  SHF.L.U32 R12, R18, 0x1f, RZ ;  /* 0x0000001f120c7819 */ /* 0x000fe200000006ff */
        /* <DEDUP_REMOVED lines=9> */
[----:B------:R-:W-:-:S04]  /*108b0*/  @P2 SHF.R.U32.HI R15, RZ, R5, R4 ;  /* 0x00000005ff0f2219 */ /* 0x000fc80000011604 */
[--C-:B------:R-:W-:Y:S01]  /*108c0*/  SHF.R.S32.HI R5, RZ, 0x1f, R15.reuse ;  /* 0x0000001fff057819 */ /* 0x100fe2000001140f */
[----:B------:R-:W-:-:S04]  /*108d0*/  IMAD.MOV.U32 R4, RZ, RZ, R15 ;  /* 0x000000ffff047224 */ /* 0x000fc800078e000f */
[----:B------:R-:W-:-:S04]  /*108e0*/  IMAD.WIDE.U32 R10, R0, UR4, R4 ;  /* 0x00000004000a7c25 */ /* 0x000fc8000f8e0004 */
[----:B------:R-:W-:Y:S01]  /*108f0*/  IMAD.IADD R5, R11, 0x1, R9 ;  /* 0x000000010b057824 */ /* 0x000fe200078e0209 */
[----:B------:R-:W-:-:S04]  /*10900*/  LEA R4, P2, R10, R2, 0x2 ;  /* 0x000000020a047211 */ /* 0x000fc800078410ff */
[----:B------:R-:W-:-:S05]  /*10910*/  LEA.HI.X R5, R10, R3, R5, 0x2, P2 ;  /* 0x000000030a057211 */ /* 0x000fca00010f1405 */
[----:B------:R1:W5:Y:S01]  /*10920*/  LDG.E R9, desc[UR50][R4.64] ;  /* 0x0000003204097981 */ /* 0x000362000c1e1900 */
[----:B------:R-:W-:-:S04]  /*10930*/  IMAD.MOV R10, RZ, RZ, -R15 ;  /* 0x000000ffff0a7224 */ /* 0x000fc800078e0a0f */
[----:B------:R-:W-:-:S07]  /*10940*/  IMAD R7, R14, R10, R7 ;  /* 0x0000000a0e077224 */ /* 0x000fce00078e0207 */
.L_x_762:
[----:B------:R-:W2:Y:S01]  /*10950*/  SYNCS.PHASECHK.TRANS64.TRYWAIT P2, [R13+URZ+0x16840], R12 ;  /* 0x0168400c0d0075a7 */ /* 0x000ea2000804017f */
[----:B------:R-:W-:Y:S01]  /*10960*/  ISETP.NE.AND P3, PT, R17, RZ, PT ;  /* 0x000000ff1100720c */ /* 0x000fe20003f65270 */
[----:B--2---:R-:W-:-:S12]  /*10970*/  @!P2 BRA `(.L_x_763) ;  /* 0x0000001c00f8a947 */ /* 0x004fd80003800000 */
.L_x_814:
[----:B------:R-:W-:Y:S05]  /*10980*/  @P3 BRA `(.L_x_764) ;  /* 0x0000000000143947 */ /* 0x000fea0003800000 */
[----:B------:R-:W-:Y:S01]  /*10990*/  ISETP.NE.AND P2, PT, R23, RZ, PT ;  /* 0x000000ff1700720c */ /* 0x000fe20003f45270 */
[----:B-1----:R-:W-:-:S04]  /*109a0*/  IMAD.MOV.U32 R4, RZ, RZ, 0x4000 ;  /* 0x00004000ff047424 */ /* 0x002fc800078e00ff */
[----:B------:R3:W-:Y:S08]  /*109b0*/  SYNCS.ARRIVE.TRANS64 RZ, [R13+URZ+0x16830], R4 ;  /* 0x016830040dff79a7 */ /* 0x0007f0000800003f */
[----:B------:R-:W-:Y:S05]  /*109c0*/  @!P2 BRA `(.L_x_764) ;  /* 0x000000000004a947 */ /* 0x000fea0003800000 */
[----:B------:R-:W-:Y:S01]  /*109d0*/  BPT.TRAP 0x1 ;  /* 0x000000040000795c */ /* 0x000fe20000300000 */
.L_x_764:
        /* <DEDUP_REMOVED lines=8> */
[----:B-----5:R-:W-:Y:S01]  /*10a60*/  R2UR UR13, R9 ;  /* 0x00000000090d72ca */ /* 0x020fe200000e0000 */
[----:B------:R-:W-:-:S04]  /*10a70*/  UMOV UR10, URZ ;  /* 0x0000003f000a7c82 */ /* 0x000fc80008000000 */
[----:B------:R-:W-:Y:S02]  /*10a80*/  ULEA UR8, UR8, UR39, 0xe ;  /* 0x0000002708087291 */ /* 0x000fe4000f8e703f */
[----:B------:R-:W-:Y:S02]  /*10a90*/  USHF.L.U32 UR11, UR11, 0x7, URZ ;  /* 0x000000070b0b7899 */ /* 0x000fe4000800063f */
[----:B------:R-:W-:Y:S02]  /*10aa0*/  UIADD3 UR9, UR9, 0x16830, URZ ;  /* 0x0001683009097890 */ /* 0x000fe4000fffe03f */
[----:B------:R-:W-:-:S09]  /*10ab0*/  UIADD3 UR8, UR8, 0xe400, URZ ;  /* 0x0000e40008087890 */ /* 0x000fd2000fffe03f */
[----:B------:R4:W-:Y:S02]  /*10ac0*/  UTMALDG.4D [UR8], [UR4], desc[UR6] ;  /* 0x00000608040075b4 */ /* 0x0009e40008019000 */
[----:B----4-:R-:W-:Y:S01]  /*10ad0*/  NOP ;  /* 0x0000000000007918 */ /* 0x010fe20000000000 */
.L_x_761:
[----:B------:R-:W-:Y:S05]  /*10ae0*/  WARPSYNC.ALL ;  /* 0x0000000000007948 */ /* 0x000fea0003800000 */
[----:B------:R-:W-:Y:S01]  /*10af0*/  BAR.SYNC.DEFER_BLOCKING 0x8, 0x1a0 ;  /* 0x0206800000007b1d */ /* 0x000fe20000010000 */
[----:B------:R-:W-:Y:S01]  /*10b00*/  ELECT P2, URZ, PT ;  /* 0x00000000003f782f */ /* 0x000fe20003840000 */
[----:B------:R-:W-:Y:S02]  /*10b10*/  UIADD3 UR47, UR47, 0x1, URZ ;  /* 0x000000012f2f7890 */ /* 0x000fe4000fffe03f */
[----:B------:R-:W-:Y:S02]  /*10b20*/  UIADD3 UR6, UP0, UR48, 0x270, URZ ;  /* 0x0000027030067890 */ /* 0x000fe4000ff1e03f */
[----:B------:R-:W-:-:S02]  /*10b30*/  ULEA.HI UR4, UR47, UR47, URZ, 0x1 ;  /* 0x0000002f2f047291 */ /* 0x000fc4000f8f083f */
[----:B------:R-:W-:Y:S02]  /*10b40*/  UIADD3 UR8, UR39, 0x8400, URZ ;  /* 0x0000840027087890 */ /* 0x000fe4000fffe03f */
[----:B------:R-:W-:Y:S02]  /*10b50*/  ULOP3.LUT UR4, UR4, 0xfffffffe, URZ, 0xc0, !UPT ;  /* 0xfffffffe04047892 */ /* 0x000fe4000f8ec03f */
[----:B------:R-:W-:Y:S02]  /*10b60*/  UIADD3 UR9, UR39, 0x16800, URZ ;  /* 0x0001680027097890 */ /* 0x000fe4000fffe03f */
[----:B-1-3--:R-:W-:Y:S01]  /*10b70*/  @P2 IMAD.MOV.U32 R4, RZ, RZ, 0x6000 ;  /* 0x00006000ff042424 */ /* 0x00afe200078e00ff */
[----:B------:R-:W-:Y:S02]  /*10b80*/  UIADD3 UR4, UR47, -UR4, URZ ;  /* 0x800000042f047290 */ /* 0x000fe4000fffe03f */
[----:B------:R-:W-:Y:S01]  /*10b90*/  UIADD3.X UR7, URZ, UR49, URZ, UP0, !UPT ;  /* 0x000000313f077290 */ /* 0x000fe200087fe43f */
[----:B------:R-:W-:Y:S01]  /*10ba0*/  UMOV UR11, UR41 ;  /* 0x00000029000b7c82 */ /* 0x000fe20008000000 */
[----:B------:R-:W-:Y:S01]  /*10bb0*/  UMOV UR12, UR42 ;  /* 0x0000002a000c7c82 */ /* 0x000fe20008000000 */
[----:B------:R-:W-:Y:S01]  /*10bc0*/  UMOV UR13, UR43 ;  /* 0x0000002b000d7c82 */ /* 0x000fe20008000000 */
[----:B------:R-:W-:Y:S01]  /*10bd0*/  UMOV UR5, 0x12f00000 ;  /* 0x12f0000000057882 */ /* 0x000fe20000000000 */
[----:B------:R-:W-:Y:S01]  /*10be0*/  UMOV UR10, URZ ;  /* 0x0000003f000a7c82 */ /* 0x000fe20008000000 */
[----:B------:R1:W-:Y:S02]  /*10bf0*/  @P2 SYNCS.ARRIVE.TRANS64 RZ, [UR39+0x16800], R4 ;  /* 0x01680004ffff29a7 */ /* 0x0003e40008000027 */
[----:B-1----:R-:W-:Y:S01]  /*10c00*/  IMAD.U32 R4, RZ, RZ, UR4 ;  /* 0x00000004ff047e24 */ /* 0x002fe2000f8e00ff */
[----:B------:R-:W-:-:S02]  /*10c10*/  UMOV UR4, 0x0 ;  /* 0x0000000000047882 */ /* 0x000fc40000000000 */
[----:B------:R1:W-:Y:S02]  /*10c20*/  UTMALDG.4D [UR8], [UR6], desc[UR4] ;  /* 0x00000408060075b4 */ /* 0x0003e40008019000 */
[----:B------:R-:W-:-:S04]  /*10c30*/  SHF.L.U32 R4, R4, 0x1f, RZ ;  /* 0x0000001f04047819 */ /* 0x000fc800000006ff */
[----:B------:R-:W3:Y:S02]  /*10c40*/  SYNCS.PHASECHK.TRANS64.TRYWAIT P2, [UR39+0x16820], R4 ;  /* 0x01682004ff0075a7 */ /* 0x000ee40008040167 */
[----:B-1-3--:R-:W-:Y:S05]  /*10c50*/  @!P2 BRA `(.L_x_765) ;  /* 0x0000001c0054a947 */ /* 0x00afea0003800000 */
.L_x_815:
[----:B------:R-:W-:-:S04]  /*10c60*/  UIADD3 UR4, UR45, -0x2, URZ ;  /* 0xfffffffe2d047890 */ /* 0x000fc8000fffe03f */
[----:B------:R-:W-:-:S06]  /*10c70*/  UISETP.GE.AND UP0, UPT, UR4, UR44, UPT ;  /* 0x0000002c0400728c */ /* 0x000fcc000bf06270 */
[----:B------:R-:W-:-:S13]  /*10c80*/  PLOP3.LUT P2, PT, PT, PT, UP0, 0x80, 0x0 ;  /* 0x000000000000781c */ /* 0x000fda0003f4f008 */
[----:B------:R-:W-:Y:S05]  /*10c90*/  @!P2 BRA `(.L_x_766) ;  /* 0x00000010004ca947 */ /* 0x000fea0003800000 */
[----:B-1----:R-:W-:Y:S01]  /*10ca0*/  IMAD R5, RZ, RZ, -UR45 ;  /* 0x8000002dff057e24 */ /* 0x002fe2000f8e02ff */
[----:B------:R-:W-:Y:S01]  /*10cb0*/  LOP3.LUT R10, RZ, UR44, RZ, 0x33, !PT ;  /* 0x0000002cff0a7c12 */ /* 0x000fe2000f8e33ff */
[----:B------:R-:W-:Y:S01]  /*10cc0*/  IMAD.U32 R11, RZ, RZ, UR4 ;  /* 0x00000004ff0b7e24 */ /* 0x000fe2000f8e00ff */
[----:B------:R-:W-:Y:S02]  /*10cd0*/  ULDC.64 UR36, c[0x0][0x408] ;  /* 0x0001020000247ab9 */ /* 0x000fe40000000a00 */
[----:B------:R-:W-:-:S05]  /*10ce0*/  VIADDMNMX R10, R5, 0x1, R10, !PT ;  /* 0x00000001050a7846 */ /* 0x000fca000780010a */
[----:B------:R-:W-:-:S05]  /*10cf0*/  VIADD R4, R10, UR45 ;  /* 0x0000002d0a047c36 */ /* 0x000fca0008000000 */
[----:B------:R-:W-:-:S04]  /*10d00*/  LOP3.LUT R4, R4, 0x1, RZ, 0xc0, !PT ;  /* 0x0000000104047812 */ /* 0x000fc800078ec0ff */
[----:B------:R-:W-:-:S13]  /*10d10*/  ISETP.NE.U32.AND P2, PT, R4, 0x1, PT ;  /* 0x000000010400780c */ /* 0x000fda0003f45070 */
[----:B------:R-:W-:Y:S05]  /*10d20*/  @P2 BRA `(.L_x_767) ;  /* 0x0000000400602947 */ /* 0x000fea0003800000 */
[----:B--2---:R-:W-:Y:S01]  /*10d30*/  VIADD R12, R19, 0x1 ;  /* 0x00000001130c7836 */ /* 0x004fe20000000000 */
[----:B------:R-:W-:Y:S04]  /*10d40*/  BSSY B0, `(.L_x_768) ;  /* 0x0000052000007945 */ /* 0x000fe80003800000 */
[----:B------:R-:W-:-:S04]  /*10d50*/  ISETP.NE.AND P2, PT, R12, 0x2, PT ;  /* 0x000000020c00780c */ /* 0x000fc80003f45270 */
[----:B------:R-:W-:Y:S02]  /*10d60*/  SEL R13, RZ, 0x1, P2 ;  /* 0x00000001ff0d7807 */ /* 0x000fe40001000000 */
[----:B------:R-:W-:Y:S02]  /*10d70*/  SEL R12, R12, RZ, P2 ;  /* 0x000000ff0c0c7207 */ /* 0x000fe40001000000 */
[----:B------:R-:W-:Y:S01]  /*10d80*/  LOP3.LUT R13, R18, R13, RZ, 0x3c, !PT ;  /* 0x0000000d120d7212 */ /* 0x000fe200078e3cff */
[----:B------:R-:W-:Y:S06]  /*10d90*/  @!P6 BRA `(.L_x_769) ;  /* 0x000000040030e947 */ /* 0x000fec0003800000 */
[----:B------:R-:W-:Y:S01]  /*10da0*/  IMAD.MOV.U32 R4, RZ, RZ, R9 ;  /* 0x000000ffff047224 */ /* 0x000fe200078e0009 */
        /* <DEDUP_REMOVED lines=19> */
.L_x_770:
[----:B-1----:R-:W-:Y:S02]  /*10ee0*/  LEA R3, R12, UR39, 0x3 ;  /* 0x000000270c037c11 */ /* 0x002fe4000f8e18ff */
[----:B------:R-:W-:Y:S02]  /*10ef0*/  SHF.L.U32 R2, R13, 0x1f, RZ ;  /* 0x0000001f0d027819 */ /* 0x000fe400000006ff */
[----:B------:R-:W-:Y:S02]  /*10f00*/  ISETP.NE.AND P2, PT, R17, RZ, PT ;  /* 0x000000ff1100720c */ /* 0x000fe40003f45270 */
[----:B------:R-:W1:Y:S02]  /*10f10*/  SYNCS.PHASECHK.TRANS64.TRYWAIT P3, [R3+URZ+0x16840], R2 ;  /* 0x01684002030075a7 */ /* 0x000e64000806017f */
[----:B-1----:R-:W-:Y:S09]  /*10f20*/  @!P3 BRA `(.L_x_771) ;  /* 0x0000001800b8b947 */ /* 0x002ff20003800000 */
.L_x_816:
[----:B------:R-:W-:Y:S05]  /*10f30*/  @P2 BRA `(.L_x_772) ;  /* 0x0000000000142947 */ /* 0x000fea0003800000 */
[----:B------:R-:W-:Y:S01]  /*10f40*/  ISETP.NE.AND P3, PT, R23, RZ, PT ;  /* 0x000000ff1700720c */ /* 0x000fe20003f65270 */
[----:B-1----:R-:W-:-:S04]  /*10f50*/  IMAD.MOV.U32 R2, RZ, RZ, 0x4000 ;  /* 0x00004000ff027424 */ /* 0x002fc800078e00ff */
[----:B------:R2:W-:Y:S08]  /*10f60*/  SYNCS.ARRIVE.TRANS64 RZ, [R3+URZ+0x16830], R2 ;  /* 0x0168300203ff79a7 */ /* 0x0005f0000800003f */
[----:B------:R-:W-:Y:S05]  /*10f70*/  @!P3 BRA `(.L_x_772) ;  /* 0x000000000004b947 */ /* 0x000fea0003800000 */
[----:B------:R-:W-:Y:S01]  /*10f80*/  BPT.TRAP 0x1 ;  /* 0x000000040000795c */ /* 0x000fe20000300000 */
.L_x_772:
[----:B------:R-:W-:Y:S01]  /*10f90*/  R2UR UR8, R12 ;  /* 0x000000000c0872ca */ /* 0x000fe200000e0000 */
[----:B------:R-:W-:Y:S01]  /*10fa0*/  UIADD3 UR6, UP0, UR48, 0x370, URZ ;  /* 0x0000037030067890 */ /* 0x000fe2000ff1e03f */
[----:B------:R-:W-:Y:S01]  /*10fb0*/  R2UR UR9, R3 ;  /* 0x00000000030972ca */ /* 0x000fe200000e0000 */
[----:B------:R-:W-:Y:S01]  /*10fc0*/  UIADD3 UR4, UR39, 0x16800, URZ ;  /* 0x0001680027047890 */ /* 0x000fe2000fffe03f */
[----:B------:R-:W-:Y:S01]  /*10fd0*/  R2UR UR11, R11 ;  /* 0x000000000b0b72ca */ /* 0x000fe200000e0000 */
[----:B------:R-:W-:Y:S01]  /*10fe0*/  UIADD3.X UR7, URZ, UR49, URZ, UP0, !UPT ;  /* 0x000000313f077290 */ /* 0x000fe200087fe43f */
[----:B------:R-:W-:Y:S01]  /*10ff0*/  R2UR UR12, R6 ;  /* 0x00000000060c72ca */ /* 0x000fe200000e0000 */
[----:B------:R-:W-:Y:S01]  /*11000*/  UMOV UR14, 0x0 ;  /* 0x00000000000e7882 */ /* 0x000fe20000000000 */
[----:B-----5:R-:W-:Y:S01]  /*11010*/  R2UR UR13, R4 ;  /* 0x00000000040d72ca */ /* 0x020fe200000e0000 */
[----:B------:R-:W-:Y:S01]  /*11020*/  UMOV UR15, 0x14f00000 ;  /* 0x14f00000000f7882 */ /* 0x000fe20000000000 */
[----:B-12---:R-:W-:Y:S01]  /*11030*/  SHF.L.U32 R3, R18, 0x1f, RZ ;  /* 0x0000001f12037819 */ /* 0x006fe200000006ff */
[----:B------:R-:W-:Y:S01]  /*11040*/  UMOV UR10, URZ ;  /* 0x0000003f000a7c82 */ /* 0x000fe20008000000 */
[----:B------:R-:W-:Y:S01]  /*11050*/  LEA R2, R19, UR4, 0x3 ;  /* 0x0000000413027c11 */ /* 0x000fe2000f8e18ff */
[----:B------:R-:W-:-:S02]  /*11060*/  ULEA UR8, UR8, UR39, 0xe ;  /* 0x0000002708087291 */ /* 0x000fc4000f8e703f */
[----:B------:R-:W-:Y:S02]  /*11070*/  UIADD3 UR9, UR9, 0x16830, URZ ;  /* 0x0001683009097890 */ /* 0x000fe4000fffe03f */
[----:B------:R-:W-:Y:S02]  /*11080*/  USHF.L.U32 UR11, UR11, 0x7, URZ ;  /* 0x000000070b0b7899 */ /* 0x000fe4000800063f */
[----:B------:R-:W-:-:S09]  /*11090*/  UIADD3 UR8, UR8, 0xe400, URZ ;  /* 0x0000e40008087890 */ /* 0x000fd2000fffe03f */
[----:B------:R1:W-:Y:S01]  /*110a0*/  UTMALDG.4D [UR8], [UR6], desc[UR14] ;  /* 0x00000e08060075b4 */ /* 0x0003e20008019000 */
[----:B------:R-:W2:Y:S02]  /*110b0*/  SYNCS.PHASECHK.TRANS64.TRYWAIT P3, [R2+URZ+0x60], R3 ;  /* 0x00006003020075a7 */ /* 0x000ea4000806017f */
[----:B-12---:R-:W-:Y:S05]  /*110c0*/  @!P3 BRA `(.L_x_773) ;  /* 0x000000180064b947 */ /* 0x006fea0003800000 */
.L_x_817:
[----:B------:R-:W-:Y:S05]  /*110d0*/  @P2 BRA `(.L_x_774) ;  /* 0x0000000000182947 */ /* 0x000fea0003800000 */
[----:B------:R-:W-:Y:S01]  /*110e0*/  ISETP.NE.AND P2, PT, R23, RZ, PT ;  /* 0x000000ff1700720c */ /* 0x000fe20003f45270 */
[----:B-1----:R-:W-:Y:S01]  /*110f0*/  IMAD.MOV.U32 R3, RZ, RZ, 0x4000 ;  /* 0x00004000ff037424 */ /* 0x002fe200078e00ff */
[----:B------:R-:W-:-:S04]  /*11100*/  LEA R2, R19, UR39, 0x3 ;  /* 0x0000002713027c11 */ /* 0x000fc8000f8e18ff */
[----:B------:R2:W-:Y:S07]  /*11110*/  SYNCS.ARRIVE.TRANS64 RZ, [R2+URZ+0x16850], R3 ;  /* 0x0168500302ff79a7 */ /* 0x0005ee000800003f */
[----:B------:R-:W-:Y:S05]  /*11120*/  @!P2 BRA `(.L_x_774) ;  /* 0x000000000004a947 */ /* 0x000fea0003800000 */
[----:B------:R-:W-:Y:S01]  /*11130*/  BPT.TRAP 0x1 ;  /* 0x000000040000795c */ /* 0x000fe20000300000 */
.L_x_774:
        /* <DEDUP_REMOVED lines=9> */
[----:B------:R-:W-:Y:S02]  /*111d0*/  IMAD.MOV.U32 R9, RZ, RZ, R4 ;  /* 0x000000ffff097224 */ /* 0x000fe400078e0004 */
[----:B------:R-:W-:-:S02]  /*111e0*/  IMAD.MOV.U32 R7, RZ, RZ, R11 ;  /* 0x000000ffff077224 */ /* 0x000fc400078e000b */
[----:B------:R-:W-:Y:S02]  /*111f0*/  ULEA UR8, UR9, UR39, 0xe ;  /* 0x0000002709087291 */ /* 0x000fe4000f8e703f */
[----:B------:R-:W-:Y:S02]  /*11200*/  ULEA UR9, UR9, UR39, 0x3 ;  /* 0x0000002709097291 */ /* 0x000fe4000f8e183f */
[----:B------:R-:W-:Y:S02]  /*11210*/  USHF.L.U32 UR11, UR11, 0x7, URZ ;  /* 0x000000070b0b7899 */ /* 0x000fe4000800063f */
[----:B------:R-:W-:Y:S02]  /*11220*/  UIADD3 UR8, UR8, 0x400, URZ ;  /* 0x0000040008087890 */ /* 0x000fe4000fffe03f */
[----:B------:R-:W-:-:S09]  /*11230*/  UIADD3 UR9, UR9, 0x16850, URZ ;  /* 0x0001685009097890 */ /* 0x000fd2000fffe03f */
[----:B------:R3:W-:Y:S02]  /*11240*/  UTMALDG.4D [UR8], [UR4], desc[UR6] ;  /* 0x00000608040075b4 */ /* 0x0007e40008019000 */
[----:B---3--:R-:W-:Y:S01]  /*11250*/  NOP ;  /* 0x0000000000007918 */ /* 0x008fe20000000000 */
.L_x_769:
[----:B------:R-:W-:Y:S05]  /*11260*/  BSYNC B0 ;  /* 0x0000000000007941 */ /* 0x000fea0003800000 */
.L_x_768:
[----:B------:R-:W-:Y:S01]  /*11270*/  UIADD3 UR4, UR45, -0x3, URZ ;  /* 0xfffffffd2d047890 */ /* 0x000fe2000fffe03f */
[----:B------:R-:W-:Y:S02]  /*11280*/  IMAD.MOV.U32 R19, RZ, RZ, R12 ;  /* 0x000000ffff137224 */ /* 0x000fe400078e000c */
[----:B------:R-:W-:-:S03]  /*11290*/  IMAD.MOV.U32 R18, RZ, RZ, R13 ;  /* 0x000000ffff127224 */ /* 0x000fc600078e000d */
[----:B------:R-:W-:-:S07]  /*112a0*/  IMAD.U32 R11, RZ, RZ, UR4 ;  /* 0x00000004ff0b7e24 */ /* 0x000fce000f8e00ff */
.L_x_767:
[----:B------:R-:W-:Y:S01]  /*112b0*/  ULOP3.LUT UR4, URZ, UR45, URZ, 0x33, !UPT ;  /* 0x0000002d3f047292 */ /* 0x000fe2000f8e333f */
[----:B------:R-:W-:Y:S01]  /*112c0*/  VIADD R10, R10, 0xfffffffe ;  /* 0xfffffffe0a0a7836 */ /* 0x000fe20000000000 */
[----:B------:R-:W-:Y:S04]  /*112d0*/  BSSY B0, `(.L_x_766) ;  /* 0x00000af000007945 */ /* 0x000fe80003800000 */
[----:B------:R-:W-:-:S13]  /*112e0*/  ISETP.NE.AND P2, PT, R10, UR4, PT ;  /* 0x000000040a007c0c */ /* 0x000fda000bf45270 */
[----:B------:R-:W-:Y:S05]  /*112f0*/  @!P2 BRA `(.L_x_775) ;  /* 0x0000000800b0a947 */ /* 0x000fea0003800000 */
[----:B-12---:R-:W-:-:S07]  /*11300*/  IMAD.MOV.U32 R2, RZ, RZ, R9 ;  /* 0x000000ffff027224 */ /* 0x006fce00078e0009 */
.L_x_790:
[----:B------:R-:W-:Y:S01]  /*11310*/  VIADD R10, R19, 0x1 ;  /* 0x00000001130a7836 */ /* 0x000fe20000000000 */
[----:B------:R-:W-:Y:S05]  /*11320*/  YIELD ;  /* 0x0000000000007946 */ /* 0x000fea0003800000 */
[----:B------:R-:W-:Y:S01]  /*11330*/  ISETP.NE.AND P2, PT, R10, 0x2, PT ;  /* 0x000000020a00780c */ /* 0x000fe20003f45270 */
[----:B------:R-:W-:Y:S03]  /*11340*/  BSSY B1, `(.L_x_776) ;  /* 0x0000050000017945 */ /* 0x000fe60003800000 */
[----:B-12---:R-:W-:-:S02]  /*11350*/  SEL R3, RZ, 0x1, P2 ;  /* 0x00000001ff037807 */ /* 0x006fc40001000000 */
[----:B------:R-:W-:Y:S02]  /*11360*/  SEL R10, R10, RZ, P2 ;  /* 0x000000ff0a0a7207 */ /* 0x000fe40001000000 */
[----:B------:R-:W-:Y:S01]  /*11370*/  LOP3.LUT R12, R18, R3, RZ, 0x3c, !PT ;  /* 0x00000003120c7212 */ /* 0x000fe200078e3cff */
[----:B------:R-:W-:Y:S06]  /*11380*/  @!P6 BRA `(.L_x_777) ;  /* 0x00000004002ce947 */ /* 0x000fec0003800000 */
[----:B------:R-:W-:Y:S01]  /*11390*/  IMAD.MOV.U32 R14, RZ, RZ, R11 ;  /* 0x000000ffff0e7224 */ /* 0x000fe200078e000b */
[----:B------:R-:W-:Y:S06]  /*113a0*/  @!P0 BRA `(.L_x_778) ;  /* 0x0000000000488947 */ /* 0x000fec0003800000 */
[----:B------:R-:W1:Y:S01]  /*113b0*/  LDC R14, c[0x0][0x41c] ;  /* 0x00010700ff0e7b82 */ /* 0x000e620000000800 */
[----:B------:R-:W-:Y:S02]  /*113c0*/  IMAD.MOV.U32 R13, RZ, RZ, R11 ;  /* 0x000000ffff0d7224 */ /* 0x000fe400078e000b */
[----:B------:R-:W-:-:S04]  /*113d0*/  IMAD R15, R8, UR36, RZ ;  /* 0x00000024080f7c24 */ /* 0x000fc8000f8e02ff */
[----:B------:R-:W-:Y:S01]  /*113e0*/  IMAD R15, R0, UR37, R15 ;  /* 0x00000025000f7c24 */ /* 0x000fe2000f8e020f */
[----:B------:R-:W2:Y:S01]  /*113f0*/  LDC.64 R2, c[0x0][0x3f8] ;  /* 0x0000fe00ff027b82 */ /* 0x000ea20000000a00 */
        /* <DEDUP_REMOVED lines=8> */
[----:B--2---:R-:W-:-:S04]  /*11480*/  LEA R2, P2, R4, R2, 0x2 ;  /* 0x0000000204027211 */ /* 0x004fc800078410ff */
[----:B------:R-:W-:-:S05]  /*11490*/  LEA.HI.X R3, R4, R3, R5, 0x2, P2 ;  /* 0x0000000304037211 */ /* 0x000fca00010f1405 */
[----:B------:R1:W5:Y:S01]  /*114a0*/  LDG.E R2, desc[UR50][R2.64] ;  /* 0x0000003202027981 */ /* 0x000362000c1e1900 */
[----:B------:R-:W-:-:S04]  /*114b0*/  IMAD.MOV R4, RZ, RZ, -R13 ;  /* 0x000000ffff047224 */ /* 0x000fc800078e0a0d */
[----:B------:R-:W-:-:S07]  /*114c0*/  IMAD R14, R14, R4, R11 ;  /* 0x000000040e0e7224 */ /* 0x000fce00078e020b */
.L_x_778:
[----:B------:R-:W-:Y:S02]  /*114d0*/  LEA R4, R10, UR39, 0x3 ;  /* 0x000000270a047c11 */ /* 0x000fe4000f8e18ff */
[----:B-1----:R-:W-:Y:S02]  /*114e0*/  SHF.L.U32 R3, R12, 0x1f, RZ ;  /* 0x0000001f0c037819 */ /* 0x002fe400000006ff */
[----:B------:R-:W-:Y:S02]  /*114f0*/  ISETP.NE.AND P2, PT, R17, RZ, PT ;  /* 0x000000ff1100720c */ /* 0x000fe40003f45270 */
[----:B------:R-:W1:Y:S02]  /*11500*/  SYNCS.PHASECHK.TRANS64.TRYWAIT P3, [R4+URZ+0x16840], R3 ;  /* 0x01684003040075a7 */ /* 0x000e64000806017f */
[----:B-1----:R-:W-:Y:S09]  /*11510*/  @!P3 BRA `(.L_x_779) ;  /* 0x000000140064b947 */ /* 0x002ff20003800000 */
.L_x_818:
[----:B------:R-:W-:Y:S05]  /*11520*/  @P2 BRA `(.L_x_780) ;  /* 0x0000000000142947 */ /* 0x000fea0003800000 */
[----:B------:R-:W-:Y:S01]  /*11530*/  ISETP.NE.AND P3, PT, R23, RZ, PT ;  /* 0x000000ff1700720c */ /* 0x000fe20003f65270 */
[----:B-1----:R-:W-:-:S04]  /*11540*/  IMAD.MOV.U32 R3, RZ, RZ, 0x4000 ;  /* 0x00004000ff037424 */ /* 0x002fc800078e00ff */
[----:B------:R2:W-:Y:S08]  /*11550*/  SYNCS.ARRIVE.TRANS64 RZ, [R4+URZ+0x16830], R3 ;  /* 0x0168300304ff79a7 */ /* 0x0005f0000800003f */
[----:B------:R-:W-:Y:S05]  /*11560*/  @!P3 BRA `(.L_x_780) ;  /* 0x000000000004b947 */ /* 0x000fea0003800000 */
[----:B------:R-:W-:Y:S01]  /*11570*/  BPT.TRAP 0x1 ;  /* 0x000000040000795c */ /* 0x000fe20000300000 */
.L_x_780:
        /* <DEDUP_REMOVED lines=10> */
[----:B------:R-:W-:Y:S01]  /*11620*/  SHF.L.U32 R18, R18, 0x1f, RZ ;  /* 0x0000001f12127819 */ /* 0x000fe200000006ff */
[----:B------:R-:W-:Y:S01]  /*11630*/  UMOV UR10, URZ ;  /* 0x0000003f000a7c82 */ /* 0x000fe20008000000 */
[----:B-12---:R-:W-:Y:S01]  /*11640*/  LEA R3, R19, UR4, 0x3 ;  /* 0x0000000413037c11 */ /* 0x006fe2000f8e18ff */
[----:B------:R-:W-:-:S02]  /*11650*/  ULEA UR8, UR8, UR39, 0xe ;  /* 0x0000002708087291 */ /* 0x000fc4000f8e703f */
[----:B------:R-:W-:Y:S02]  /*11660*/  UIADD3 UR9, UR9, 0x16830, URZ ;  /* 0x0001683009097890 */ /* 0x000fe4000fffe03f */
[----:B------:R-:W-:Y:S02]  /*11670*/  USHF.L.U32 UR11, UR11, 0x7, URZ ;  /* 0x000000070b0b7899 */ /* 0x000fe4000800063f */
[----:B------:R-:W-:-:S09]  /*11680*/  UIADD3 UR8, UR8, 0xe400, URZ ;  /* 0x0000e40008087890 */ /* 0x000fd2000fffe03f */
[----:B------:R1:W-:Y:S01]  /*11690*/  UTMALDG.4D [UR8], [UR6], desc[UR14] ;  /* 0x00000e08060075b4 */ /* 0x0003e20008019000 */
[----:B------:R-:W2:Y:S02]  /*116a0*/  SYNCS.PHASECHK.TRANS64.TRYWAIT P3, [R3+URZ+0x60], R18 ;  /* 0x00006012030075a7 */ /* 0x000ea4000806017f */
[----:B-12---:R-:W-:Y:S05]  /*116b0*/  @!P3 BRA `(.L_x_781) ;  /* 0x000000140010b947 */ /* 0x006fea0003800000 */
.L_x_819:
[----:B------:R-:W-:Y:S05]  /*116c0*/  @P2 BRA `(.L_x_782) ;  /* 0x0000000000142947 */ /* 0x000fea0003800000 */
[----:B------:R-:W-:Y:S01]  /*116d0*/  ISETP.NE.AND P2, PT, R23, RZ, PT ;  /* 0x000000ff1700720c */ /* 0x000fe20003f45270 */
[----:B------:R-:W-:-:S04]  /*116e0*/  IMAD.MOV.U32 R4, RZ, RZ, 0x4000 ;  /* 0x00004000ff047424 */ /* 0x000fc800078e00ff */
[----:B------:R2:W-:Y:S08]  /*116f0*/  SYNCS.ARRIVE.TRANS64 RZ, [R3+URZ+0x50], R4 ;  /* 0x0000500403ff79a7 */ /* 0x0005f0000800003f */
[----:B------:R-:W-:Y:S05]  /*11700*/  @!P2 BRA `(.L_x_782) ;  /* 0x000000000004a947 */ /* 0x000fea0003800000 */
[----:B------:R-:W-:Y:S01]  /*11710*/  BPT.TRAP 0x1 ;  /* 0x000000040000795c */ /* 0x000fe20000300000 */
.L_x_782:
        /* <DEDUP_REMOVED lines=9> */
[----:B------:R-:W-:Y:S01]  /*117b0*/  UMOV UR10, URZ ;  /* 0x0000003f000a7c82 */ /* 0x000fe20008000000 */
[----:B------:R-:W-:-:S02]  /*117c0*/  IMAD.MOV.U32 R7, RZ, RZ, R14 ;  /* 0x000000ffff077224 */ /* 0x000fc400078e000e */
[----:B------:R-:W-:Y:S01]  /*117d0*/  IMAD.MOV.U32 R9, RZ, RZ, R2 ;  /* 0x000000ffff097224 */ /* 0x000fe200078e0002 */
[----:B------:R-:W-:Y:S02]  /*117e0*/  ULEA UR8, UR8, UR39, 0xe ;  /* 0x0000002708087291 */ /* 0x000fe4000f8e703f */
[----:B------:R-:W-:Y:S02]  /*117f0*/  USHF.L.U32 UR11, UR11, 0x7, URZ ;  /* 0x000000070b0b7899 */ /* 0x000fe4000800063f */
[----:B------:R-:W-:Y:S02]  /*11800*/  UIADD3 UR9, UR9, 0x50, URZ ;  /* 0x0000005009097890 */ /* 0x000fe4000fffe03f */
[----:B------:R-:W-:-:S09]  /*11810*/  UIADD3 UR8, UR8, 0x400, URZ ;  /* 0x0000040008087890 */ /* 0x000fd2000fffe03f */
[----:B------:R3:W-:Y:S02]  /*11820*/  UTMALDG.4D [UR8], [UR4], desc[UR6] ;  /* 0x00000608040075b4 */ /* 0x0007e40008019000 */
[----:B---3--:R-:W-:Y:S01]  /*11830*/  NOP ;  /* 0x0000000000007918 */ /* 0x008fe20000000000 */
.L_x_777:
[----:B------:R-:W-:Y:S05]  /*11840*/  BSYNC B1 ;  /* 0x0000000000017941 */ /* 0x000fea0003800000 */
.L_x_776:
[----:B------:R-:W-:Y:S01]  /*11850*/  VIADD R19, R10, 0x1 ;  /* 0x000000010a137836 */ /* 0x000fe20000000000 */
[----:B------:R-:W-:Y:S01]  /*11860*/  BSSY B1, `(.L_x_783) ;  /* 0x0000052000017945 */ /* 0x000fe20003800000 */
[----:B------:R-:W-:-:S03]  /*11870*/  VIADD R13, R11, 0xffffffff ;  /* 0xffffffff0b0d7836 */ /* 0x000fc60000000000 */
[----:B------:R-:W-:-:S04]  /*11880*/  ISETP.NE.AND P2, PT, R19, 0x2, PT ;  /* 0x000000021300780c */ /* 0x000fc80003f45270 */
[----:B-12---:R-:W-:Y:S02]  /*11890*/  SEL R3, RZ, 0x1, P2 ;  /* 0x00000001ff037807 */ /* 0x006fe40001000000 */
        /* <DEDUP_REMOVED lines=9> */
[----:B-1----:R-:W-:-:S13]  /*11930*/  ISETP.NE.AND P2, PT, R14, 0x1, PT ;  /* 0x000000010e00780c */ /* 0x002fda0003f45270 */
[----:B------:R-:W1:Y:S02]  /*11940*/  @P2 LDC.64 R2, c[0x0][0x420] ;  /* 0x00010800ff022b82 */ /* 0x000e640000000a00 */
[----:B-1----:R-:W-:-:S05]  /*11950*/  @P2 IMAD.HI.U32 R2, R13, R2, RZ ;  /* 0x000000020d022227 */ /* 0x002fca00078e00ff */
[----:B------:R-:W-:Y:S02]  /*11960*/  @P2 SHF.R.U32.HI R15, RZ, R3, R2 ;  /* 0x00000003ff0f2219 */ /* 0x000fe40000011602 */
[----:B------:R-:W1:Y:S02]  /*11970*/  LDC.64 R2, c[0x0][0x3f8] ;  /* 0x0000fe00ff027b82 */ /* 0x000e640000000a00 */
[--C-:B------:R-:W-:Y:S01]  /*11980*/  SHF.R.S32.HI R5, RZ, 0x1f, R15.reuse ;  /* 0x0000001fff057819 */ /* 0x100fe2000001140f */
[----:B------:R-:W-:-:S04]  /*11990*/  IMAD.MOV.U32 R4, RZ, RZ, R15 ;  /* 0x000000ffff047224 */ /* 0x000fc800078e000f */
[----:B------:R-:W-:-:S04]  /*119a0*/  IMAD.WIDE.U32 R4, R0, UR36, R4 ;  /* 0x0000002400047c25 */ /* 0x000fc8000f8e0004 */
[----:B------:R-:W-:Y:S01]  /*119b0*/  IMAD.IADD R5, R21, 0x1, R5 ;  /* 0x0000000115057824 */ /* 0x000fe200078e0205 */
[----:B-1----:R-:W-:-:S04]  /*119c0*/  LEA R2, P2, R4, R2, 0x2 ;  /* 0x0000000204027211 */ /* 0x002fc800078410ff */
[----:B------:R-:W-:-:S05]  /*119d0*/  LEA.HI.X R3, R4, R3, R5, 0x2, P2 ;  /* 0x0000000304037211 */ /* 0x000fca00010f1405 */
[----:B------:R1:W5:Y:S01]  /*119e0*/  LDG.E R2, desc[UR50][R2.64] ;  /* 0x0000003202027981 */ /* 0x000362000c1e1900 */
[----:B------:R-:W-:-:S04]  /*119f0*/  IMAD.MOV R4, RZ, RZ, -R15 ;  /* 0x000000ffff047224 */ /* 0x000fc800078e0a0f */
[----:B------:R-:W-:-:S07]  /*11a00*/  IMAD R14, R14, R4, R13 ;  /* 0x000000040e0e7224 */ /* 0x000fce00078e020d */
.L_x_785:
[----:B-1----:R-:W-:Y:S02]  /*11a10*/  LEA R3, R19, UR39, 0x3 ;  /* 0x0000002713037c11 */ /* 0x002fe4000f8e18ff */
[----:B------:R-:W-:Y:S02]  /*11a20*/  SHF.L.U32 R4, R18, 0x1f, RZ ;  /* 0x0000001f12047819 */ /* 0x000fe400000006ff */
[----:B------:R-:W-:Y:S02]  /*11a30*/  ISETP.NE.AND P2, PT, R17, RZ, PT ;  /* 0x000000ff1100720c */ /* 0x000fe40003f45270 */
[----:B------:R-:W1:Y:S02]  /*11a40*/  SYNCS.PHASECHK.TRANS64.TRYWAIT P3, [R3+URZ+0x16840], R4 ;  /* 0x01684004030075a7 */ /* 0x000e64000806017f */
[----:B-1----:R-:W-:Y:S09]  /*11a50*/  @!P3 BRA `(.L_x_786) ;  /* 0x00000010003cb947 */ /* 0x002ff20003800000 */
.L_x_820:
[----:B------:R-:W-:Y:S05]  /*11a60*/  @P2 BRA `(.L_x_787) ;  /* 0x0000000000142947 */ /* 0x000fea0003800000 */
[----:B------:R-:W-:Y:S01]  /*11a70*/  ISETP.NE.AND P3, PT, R23, RZ, PT ;  /* 0x000000ff1700720c */ /* 0x000fe20003f65270 */
[----:B-1----:R-:W-:-:S04]  /*11a80*/  IMAD.MOV.U32 R4, RZ, RZ, 0x4000 ;  /* 0x00004000ff047424 */ /* 0x002fc800078e00ff */
[----:B------:R2:W-:Y:S08]  /*11a90*/  SYNCS.ARRIVE.TRANS64 RZ, [R3+URZ+0x16830], R4 ;  /* 0x0168300403ff79a7 */ /* 0x0005f0000800003f */
[----:B------:R-:W-:Y:S05]  /*11aa0*/  @!P3 BRA `(.L_x_787) ;  /* 0x000000000004b947 */ /* 0x000fea0003800000 */
[----:B------:R-:W-:Y:S01]  /*11ab0*/  BPT.TRAP 0x1 ;  /* 0x000000040000795c */ /* 0x000fe20000300000 */
.L_x_787:
[----:B------:R-:W-:Y:S01]  /*11ac0*/  R2UR UR9, R19 ;  /* 0x00000000130972ca */ /* 0x000fe200000e0000 */
[----:B------:R-:W-:Y:S01]  /*11ad0*/  UIADD3 UR4, UR39, 0x16800, URZ ;  /* 0x0001680027047890 */ /* 0x000fe2000fffe03f */
[----:B------:R-:W-:Y:S01]  /*11ae0*/  R2UR UR11, R14 ;  /* 0x000000000e0b72ca */ /* 0x000fe200000e0000 */
[----:B------:R-:W-:Y:S01]  /*11af0*/  UIADD3 UR6, UP0, UR48, 0x370, URZ ;  /* 0x0000037030067890 */ /* 0x000fe2000ff1e03f */
[----:B------:R-:W-:Y:S01]  /*11b00*/  R2UR UR12, R6 ;  /* 0x00000000060c72ca */ /* 0x000fe200000e0000 */
[----:B------:R-:W-:Y:S01]  /*11b10*/  UMOV UR14, 0x0 ;  /* 0x00000000000e7882 */ /* 0x000fe20000000000 */
[----:B-----5:R-:W-:Y:S01]  /*11b20*/  R2UR UR13, R2 ;  /* 0x00000000020d72ca */ /* 0x020fe200000e0000 */
[----:B------:R-:W-:Y:S01]  /*11b30*/  UIADD3.X UR7, URZ, UR49, URZ, UP0, !UPT ;  /* 0x000000313f077290 */ /* 0x000fe200087fe43f */
[----:B------:R-:W-:Y:S01]  /*11b40*/  SHF.L.U32 R12, R12, 0x1f, RZ ;  /* 0x0000001f0c0c7819 */ /* 0x000fe200000006ff */
[----:B------:R-:W-:Y:S01]  /*11b50*/  UMOV UR15, 0x14f00000 ;  /* 0x14f00000000f7882 */ /* 0x000fe20000000000 */
[----:B-12---:R-:W-:Y:S01]  /*11b60*/  LEA R3, R10, UR4, 0x3 ;  /* 0x000000040a037c11 */ /* 0x006fe2000f8e18ff */
[----:B------:R-:W-:-:S02]  /*11b70*/  UMOV UR10, URZ ;  /* 0x0000003f000a7c82 */ /* 0x000fc40008000000 */
[----:B------:R-:W-:Y:S02]  /*11b80*/  ULEA UR8, UR9, UR39, 0xe ;  /* 0x0000002709087291 */ /* 0x000fe4000f8e703f */
[----:B------:R-:W-:Y:S02]  /*11b90*/  ULEA UR9, UR9, UR4, 0x3 ;  /* 0x0000000409097291 */ /* 0x000fe4000f8e183f */
[----:B------:R-:W-:Y:S02]  /*11ba0*/  USHF.L.U32 UR11, UR11, 0x7, URZ ;  /* 0x000000070b0b7899 */ /* 0x000fe4000800063f */
[----:B------:R-:W-:Y:S02]  /*11bb0*/  UIADD3 UR8, UR8, 0xe400, URZ ;  /* 0x0000e40008087890 */ /* 0x000fe4000fffe03f */
[----:B------:R-:W-:-:S09]  /*11bc0*/  UIADD3 UR9, UR9, 0x30, URZ ;  /* 0x0000003009097890 */ /* 0x000fd2000fffe03f */
[----:B------:R1:W-:Y:S01]  /*11bd0*/  UTMALDG.4D [UR8], [UR6], desc[UR14] ;  /* 0x00000e08060075b4 */ /* 0x0003e20008019000 */
[----:B------:R-:W2:Y:S02]  /*11be0*/  SYNCS.PHASECHK.TRANS64.TRYWAIT P3, [R3+URZ+0x60], R12 ;  /* 0x0000600c030075a7 */ /* 0x000ea4000806017f */
[----:B-12---:R-:W-:Y:S05]  /*11bf0*/  @!P3 BRA `(.L_x_788) ;  /* 0x0000000c00e8b947 */ /* 0x006fea0003800000 */
.L_x_821:
[----:B------:R-:W-:Y:S05]  /*11c00*/  @P2 BRA `(.L_x_789) ;  /* 0x0000000000142947 */ /* 0x000fea0003800000 */
[----:B------:R-:W-:Y:S01]  /*11c10*/  ISETP.NE.AND P2, PT, R23, RZ, PT ;  /* 0x000000ff1700720c */ /* 0x000fe20003f45270 */
[----:B------:R-:W-:-:S04]  /*11c20*/  IMAD.MOV.U32 R4, RZ, RZ, 0x4000 ;  /* 0x00004000ff047424 */ /* 0x000fc800078e00ff */
[----:B------:R2:W-:Y:S08]  /*11c30*/  SYNCS.ARRIVE.TRANS64 RZ, [R3+URZ+0x50], R4 ;  /* 0x0000500403ff79a7 */ /* 0x0005f0000800003f */
[----:B------:R-:W-:Y:S05]  /*11c40*/  @!P2 BRA `(.L_x_789) ;  /* 0x000000000004a947 */ /* 0x000fea0003800000 */
[----:B------:R-:W-:Y:S01]  /*11c50*/  BPT.TRAP 0x1 ;  /* 0x000000040000795c */ /* 0x000fe20000300000 */
.L_x_789:
        /* <DEDUP_REMOVED lines=18> */
.L_x_784:
[----:B------:R-:W-:Y:S05]  /*11d80*/  BSYNC B1 ;  /* 0x0000000000017941 */ /* 0x000fea0003800000 */
.L_x_783:
[----:B------:R-:W-:Y:S01]  /*11d90*/  ISETP.GT.AND P2, PT, R13, UR44, PT ;  /* 0x0000002c0d007c0c */ /* 0x000fe2000bf44270 */
[----:B------:R-:W-:-:S12]  /*11da0*/  VIADD R11, R11, 0xfffffffe ;  /* 0xfffffffe0b0b7836 */ /* 0x000fd80000000000 */
[----:B------:R-:W-:Y:S05]  /*11db0*/  @P2 BRA `(.L_x_790) ;  /* 0xfffffff400542947 */ /* 0x000fea000383ffff */
.L_x_775:
[----:B------:R-:W-:Y:S05]  /*11dc0*/  BSYNC B0 ;  /* 0x0000000000007941 */ /* 0x000fea0003800000 */
.L_x_766:
[----:B------:R-:W-:Y:S04]  /*11dd0*/  BSSY B0, `(.L_x_791) ;  /* 0x000000e000007945 */ /* 0x000fe80003800000 */
[----:B------:R-:W-:Y:S05]  /*11de0*/  @P1 BRA `(.L_x_792) ;  /* 0x0000000000301947 */ /* 0x000fea0003800000 */
[----:B------:R-:W3:Y:S01]  /*11df0*/  S2R R11, SR_LANEID ;  /* 0x00000000000b7919 */ /* 0x000ee20000000000 */
[----:B------:R-:W-:Y:S01]  /*11e00*/  VOTEU.ANY UR4, UPT, PT ;  /* 0x0000000000047886 */ /* 0x000fe200038e0100 */
[----:B-12---:R-:W1:Y:S01]  /*11e10*/  LDC.64 R2, c[0x0][0xdf0] ;  /* 0x00037c00ff027b82 */ /* 0x006e620000000a00 */
[----:B------:R-:W3:Y:S08]  /*11e20*/  FLO.U32 R0, UR4 ;  /* 0x0000000400007d00 */ /* 0x000ef000080e0000 */
[----:B------:R-:W1:Y:S01]  /*11e30*/  POPC R5, UR4 ;  /* 0x0000000400057d09 */ /* 0x000e620008000000 */
[----:B---3--:R-:W-:-:S13]  /*11e40*/  ISETP.EQ.U32.AND P0, PT, R0, R11, PT ;  /* 0x0000000b0000720c */ /* 0x008fda0003f02070 */
[----:B-1----:R-:W2:Y:S01]  /*11e50*/  @P0 ATOMG.E.ADD.STRONG.GPU PT, R3, desc[UR50][R2.64], R5 ;  /* 0x00000005020309a8 */ /* 0x002ea200081ee1f2 */
[----:B------:R-:W1:Y:S02]  /*11e60*/  S2R R4, SR_LTMASK ;  /* 0x0000000000047919 */ /* 0x000e640000003900 */
[----:B-1----:R-:W-:-:S04]  /*11e70*/  LOP3.LUT R4, R4, UR4, RZ, 0xc0, !PT ;  /* 0x0000000404047c12 */ /* 0x002fc8000f8ec0ff */
[----:B------:R-:W1:Y:S01]  /*11e80*/  POPC R11, R4 ;  /* 0x00000004000b7309 */ /* 0x000e620000000000 */
[----:B--2---:R-:W1:Y:S02]  /*11e90*/  SHFL.IDX PT, R0, R3, R0, 0x1f ;  /* 0x00001f0003007589 */ /* 0x004e6400000e0000 */
[----:B-1----:R-:W-:-:S07]  /*11ea0*/  IADD3 R22, R0, UR46, R11 ;  /* 0x0000002e00167c10 */ /* 0x002fce000fffe00b */
.L_x_792:
[----:B------:R-:W-:Y:S05]  /*11eb0*/  BSYNC B0 ;  /* 0x0000000000007941 */ /* 0x000fea0003800000 */
.L_x_791:
[----:B------:R-:W-:Y:S04]  /*11ec0*/  BSSY B0, `(.L_x_793) ;  /* 0x000001d000007945 */ /* 0x000fe80003800000 */
[----:B------:R-:W-:Y:S05]  /*11ed0*/  @!P6 BRA `(.L_x_794) ;  /* 0x00000000006ce947 */ /* 0x000fea0003800000 */
[----:B-12---:R-:W-:Y:S02]  /*11ee0*/  LEA R3, R19, UR39, 0x3 ;  /* 0x0000002713037c11 */ /* 0x006fe4000f8e18ff */
[----:B------:R-:W-:Y:S02]  /*11ef0*/  SHF.L.U32 R0, R18, 0x1f, RZ ;  /* 0x0000001f12007819 */ /* 0x000fe400000006ff */
[----:B------:R-:W-:Y:S02]  /*11f00*/  ISETP.NE.AND P1, PT, R17, RZ, PT ;  /* 0x000000ff1100720c */ /* 0x000fe40003f25270 */
[----:B------:R-:W1:Y:S02]  /*11f10*/  SYNCS.PHASECHK.TRANS64.TRYWAIT P0, [R3+URZ+0x16860], R0 ;  /* 0x01686000030075a7 */ /* 0x000e64000800017f */
[----:B-1----:R-:W-:Y:S09]  /*11f20*/  @!P0 BRA `(.L_x_795) ;  /* 0x0000000c00308947 */ /* 0x002ff20003800000 */
.L_x_822:
[----:B------:R-:W-:Y:S05]  /*11f30*/  @P1 BRA `(.L_x_796) ;  /* 0x0000000000141947 */ /* 0x000fea0003800000 */
[----:B------:R-:W-:Y:S01]  /*11f40*/  ISETP.NE.AND P0, PT, R23, RZ, PT ;  /* 0x000000ff1700720c */ /* 0x000fe20003f05270 */
[----:B-1----:R-:W-:-:S04]  /*11f50*/  IMAD.MOV.U32 R0, RZ, RZ, 0x4000 ;  /* 0x00004000ff007424 */ /* 0x002fc800078e00ff */
[----:B------:R2:W-:Y:S08]  /*11f60*/  SYNCS.ARRIVE.TRANS64 RZ, [R3+URZ+0x16850], R0 ;  /* 0x0168500003ff79a7 */ /* 0x0005f0000800003f */
[----:B------:R-:W-:Y:S05]  /*11f70*/  @!P0 BRA `(.L_x_796) ;  /* 0x0000000000048947 */ /* 0x000fea0003800000 */
[----:B------:R-:W-:Y:S01]  /*11f80*/  BPT.TRAP 0x1 ;  /* 0x000000040000795c */ /* 0x000fe20000300000 */
.L_x_796:
        /* <DEDUP_REMOVED lines=10> */
[----:B------:R-:W-:Y:S02]  /*12030*/  ULEA UR8, UR8, UR39, 0xe ;  /* 0x0000002708087291 */ /* 0x000fe4000f8e703f */
[----:B------:R-:W-:Y:S02]  /*12040*/  USHF.L.U32 UR11, UR11, 0x7, URZ ;  /* 0x000000070b0b7899 */ /* 0x000fe4000800063f */
[----:B------:R-:W-:Y:S02]  /*12050*/  UIADD3 UR9, UR9, 0x16850, URZ ;  /* 0x0001685009097890 */ /* 0x000fe4000fffe03f */
[----:B------:R-:W-:-:S09]  /*12060*/  UIADD3 UR8, UR8, 0x400, URZ ;  /* 0x0000040008087890 */ /* 0x000fd2000fffe03f */
[----:B------:R3:W-:Y:S02]  /*12070*/  UTMALDG.4D [UR8], [UR4], desc[UR6] ;  /* 0x00000608040075b4 */ /* 0x0007e40008019000 */
[----:B---3--:R-:W-:Y:S01]  /*12080*/  NOP ;  /* 0x0000000000007918 */ /* 0x008fe20000000000 */
.L_x_794:
[----:B------:R-:W-:Y:S05]  /*12090*/  BSYNC B0 ;  /* 0x0000000000007941 */ /* 0x000fea0003800000 */
.L_x_793:
[----:B------:R-:W-:Y:S02]  /*120a0*/  VIADD R19, R19, 0x1 ;  /* 0x0000000113137836 */ /* 0x000fe40000000000 */
[----:B--2---:R-:W-:-:S03]  /*120b0*/  IMAD.MOV.U32 R13, RZ, RZ, R22 ;  /* 0x000000ffff0d7224 */ /* 0x004fc600078e0016 */
[----:B------:R-:W-:-:S04]  /*120c0*/  ISETP.NE.AND P0, PT, R19, 0x2, PT ;  /* 0x000000021300780c */ /* 0x000fc80003f05270 */
[----:B-1----:R-:W-:Y:S02]  /*120d0*/  SEL R3, RZ, 0x1, P0 ;  /* 0x00000001ff037807 */ /* 0x002fe40000000000 */
[----:B------:R-:W-:Y:S02]  /*120e0*/  SEL R19, R19, RZ, P0 ;  /* 0x000000ff13137207 */ /* 0x000fe40000000000 */
[----:B------:R-:W-:-:S07]  /*120f0*/  LOP3.LUT R18, R18, R3, RZ, 0x3c, !PT ;  /* 0x0000000312127212 */ /* 0x000fce00078e3cff */
.L_x_755:
[----:B------:R-:W-:Y:S05]  /*12100*/  BSYNC B6 ;  /* 0x0000000000067941 */ /* 0x000fea0003800000 */
.L_x_753:
[----:B------:R-:W-:-:S03]  /*12110*/  UMOV UR4, 0xffffffff ;  /* 0xffffffff00047882 */ /* 0x000fc60000000000 */
[----:B------:R-:W-:Y:S05]  /*12120*/  BRA.DIV UR4, `(.L_x_797) ;  /* 0x0000000a04c47947 */ /* 0x000fea000b800000 */
[----:B------:R1:W2:Y:S02]  /*12130*/  SHFL.IDX PT, R14, R13, RZ, 0x1f ;  /* 0x00001fff0d0e7589 */ /* 0x0002a400000e0000 */
.L_x_825:
[----:B------:R-:W-:Y:S01]  /*12140*/  ISETP.NE.AND P0, PT, R23, RZ, PT ;  /* 0x000000ff1700720c */ /* 0x000fe20003f05270 */
[----:B------:R-:W-:Y:S05]  /*12150*/  WARPSYNC.ALL ;  /* 0x0000000000007948 */ /* 0x000fea0003800000 */
[----:B------:R-:W-:Y:S01]  /*12160*/  BAR.SYNC.DEFER_BLOCKING 0x4, 0x1a0 ;  /* 0x0106800000007b1d */ /* 0x000fe20000010000 */
[----:B--2---:R-:W-:-:S05]  /*12170*/  IMAD.MOV.U32 R22, RZ, RZ, R14 ;  /* 0x000000ffff167224 */ /* 0x004fca00078e000e */
[----:B------:R-:W-:Y:S01]  /*12180*/  ULDC UR4, c[0x0][0xda8] ;  /* 0x00036a0000047ab9 */ /* 0x000fe20000000800 */
[----:B------:R-:W-:Y:S01]  /*12190*/  @!P0 MOV R0, 0x400 ;  /* 0x0000040000008802 */ /* 0x000fe20000000f00 */
[----:B------:R-:W2:Y:S03]  /*121a0*/  @!P0 S2R R3, SR_CgaCtaId ;  /* 0x0000000000038919 */ /* 0x000ea60000008800 */
[----:B--2---:R-:W-:-:S05]  /*121b0*/  @!P0 LEA R0, R3, R0, 0x18 ;  /* 0x0000000003008211 */ /* 0x004fca00078ec0ff */
[----:B------:R2:W-:Y:S01]  /*121c0*/  @!P0 STS [R0+0x168d0], R13 ;  /* 0x0168d00d00008388 */ /* 0x0005e20000000800 */
[----:B------:R-:W-:Y:S06]  /*121d0*/  BAR.ARV 0x5, 0x1a0 ;  /* 0x0146800000007b1d */ /* 0x000fec0000002000 */
[----:B------:R-:W-:-:S13]  /*121e0*/  ISETP.GE.AND P0, PT, R22, UR4, PT ;  /* 0x0000000416007c0c */ /* 0x000fda000bf06270 */
[----:B--2---:R-:W-:Y:S05]  /*121f0*/  @!P0 BRA `(.L_x_798) ;  /* 0xffffffd400fc8947 */ /* 0x004fea000383ffff */
.L_x_744:
[----:B------:R-:W2:Y:S01]  /*12200*/  S2R R3, SR_CgaCtaId ;  /* 0x0000000000037919 */ /* 0x000ea20000008800 */
[----:B------:R-:W-:Y:S01]  /*12210*/  UIADD3 UR47, UR47, 0x1, URZ ;  /* 0x000000012f2f7890 */ /* 0x000fe2000fffe03f */
[----:B------:R-:W-:-:S03]  /*12220*/  MOV R0, 0x400 ;  /* 0x0000040000007802 */ /* 0x000fc60000000f00 */
[----:B------:R-:W-:-:S04]  /*12230*/  ULEA.HI UR4, UR47, UR47, URZ, 0x1 ;  /* 0x0000002f2f047291 */ /* 0x000fc8000f8f083f */
[----:B------:R-:W-:-:S04]  /*12240*/  ULOP3.LUT UR4, UR4, 0xfffffffe, URZ, 0xc0, !UPT ;  /* 0xfffffffe04047892 */ /* 0x000fc8000f8ec03f */
[----:B------:R-:W-:-:S06]  /*12250*/  UIADD3 UR4, UR47, -UR4, URZ ;  /* 0x800000042f047290 */ /* 0x000fcc000fffe03f */
[----:B------:R-:W-:Y:S01]  /*12260*/  IMAD.U32 R2, RZ, RZ, UR4 ;  /* 0x00000004ff027e24 */ /* 0x000fe2000f8e00ff */
[----:B--2---:R-:W-:-:S04]  /*12270*/  LEA R9, R3, R0, 0x18 ;  /* 0x0000000003097211 */ /* 0x004fc800078ec0ff */
[----:B------:R-:W-:-:S04]  /*12280*/  SHF.L.U32 R0, R2, 0x1f, RZ ;  /* 0x0000001f02007819 */ /* 0x000fc800000006ff */
[----:B------:R-:W2:Y:S02]  /*12290*/  SYNCS.PHASECHK.TRANS64.TRYWAIT P0, [R9+URZ+0x16820], R0 ;  /* 0x01682000090075a7 */ /* 0x000ea4000800017f */
[----:B--2---:R-:W-:Y:S05]  /*122a0*/  @!P0 BRA `(.L_x_799) ;  /* 0x0000000800888947 */ /* 0x004fea0003800000 */
.L_x_826:
[----:B------:R-:W3:Y:S02]  /*122b0*/  SHFL.IDX PT, R16, R16, RZ, 0x1f ;  /* 0x00001fff10107589 */ /* 0x000ee400000e0000 */
[----:B---3--:R-:W-:-:S13]  /*122c0*/  ISETP.NE.AND P0, PT, R16, RZ, PT ;  /* 0x000000ff1000720c */ /* 0x008fda0003f05270 */
[----:B------:R-:W-:Y:S05]  /*122d0*/  @P0 EXIT ;  /* 0x000000000000094d */ /* 0x000fea0003800000 */
[----:B------:R-:W-:Y:S01]  /*122e0*/  ELECT P0, URZ, PT ;  /* 0x00000000003f782f */ /* 0x000fe20003800000 */
[----:B------:R-:W-:-:S12]  /*122f0*/  BSSY B0, `(.L_x_800) ;  /* 0x0000020000007945 */ /* 0x000fd80003800000 */
[----:B------:R-:W-:Y:S05]  /*12300*/  @!P0 BRA `(.L_x_801) ;  /* 0x0000000000788947 */ /* 0x000fea0003800000 */
[----:B------:R-:W-:-:S06]  /*12310*/  ULOP3.LUT UR4, UR38, 0x2, URZ, 0xfc, !UPT ;  /* 0x0000000226047892 */ /* 0x000fcc000f8efc3f */
[----:B--2---:R-:W-:-:S05]  /*12320*/  IMAD.U32 R0, RZ, RZ, UR4 ;  /* 0x00000004ff007e24 */ /* 0x004fca000f8e00ff */
[----:B------:R-:W-:-:S13]  /*12330*/  ISETP.NE.AND P2, PT, R0, 0x3, PT ;  /* 0x000000030000780c */ /* 0x000fda0003f45270 */
[----:B------:R-:W-:Y:S05]  /*12340*/  @!P2 BRA `(.L_x_802) ;  /* 0x000000000004a947 */ /* 0x000fea0003800000 */
[----:B------:R-:W-:Y:S01]  /*12350*/  BPT.TRAP 0x1 ;  /* 0x000000040000795c */ /* 0x000fe20000300000 */
.L_x_802:
[----:B------:R-:W-:Y:S01]  /*12360*/  VIADD R0, R9, 0x16840 ;  /* 0x0001684009007836 */ /* 0x000fe20000000000 */
[----:B------:R-:W-:Y:S01]  /*12370*/  SHF.L.U32 R4, R18, 0x1f, RZ ;  /* 0x0000001f12047819 */ /* 0x000fe200000006ff */
[C---:B------:R-:W-:Y:S02]  /*12380*/  VIADD R2, R19.reuse, 0x1 ;  /* 0x0000000113027836 */ /* 0x040fe40000000000 */
[----:B------:R-:W-:-:S03]  /*12390*/  IMAD R5, R19, 0x8, R0 ;  /* 0x0000000813057824 */ /* 0x000fc600078e0200 */
[C---:B------:R-:W-:Y:S01]  /*123a0*/  ISETP.NE.AND P1, PT, R2.reuse, 0x2, PT ;  /* 0x000000020200780c */ /* 0x040fe20003f25270 */
[----:B------:R-:W2:Y:S03]  /*123b0*/  SYNCS.PHASECHK.TRANS64.TRYWAIT P0, [R5+URZ], R4 ;  /* 0x00000004050075a7 */ /* 0x000ea6000800017f */
[----:B------:R-:W-:Y:S02]  /*123c0*/  SEL R3, RZ, 0x1, P1 ;  /* 0x00000001ff037807 */ /* 0x000fe40000800000 */
[----:B------:R-:W-:Y:S02]  /*123d0*/  SEL R7, R2, RZ, P1 ;  /* 0x000000ff02077207 */ /* 0x000fe40000800000 */
[----:B------:R-:W-:-:S03]  /*123e0*/  LOP3.LUT R2, R18, R3, RZ, 0x3c, !PT ;  /* 0x0000000312027212 */ /* 0x000fc600078e3cff */
[----:B------:R-:W-:Y:S01]  /*123f0*/  IMAD R3, R7, 0x8, R0 ;  /* 0x0000000807037824 */ /* 0x000fe200078e0200 */
[----:B------:R-:W-:Y:S01]  /*12400*/  SHF.L.U32 R2, R2, 0x1f, RZ ;  /* 0x0000001f02027819 */ /* 0x000fe200000006ff */
[----:B--2---:R-:W-:Y:S06]  /*12410*/  @!P0 BRA `(.L_x_803) ;  /* 0x0000000800408947 */ /* 0x004fec0003800000 */
.L_x_827:
[----:B------:R-:W3:Y:S02]  /*12420*/  SYNCS.PHASECHK.TRANS64.TRYWAIT P0, [R3+URZ], R2 ;  /* 0x00000002030075a7 */ /* 0x000ee4000800017f */
[----:B---3--:R-:W-:Y:S05]  /*12430*/  @!P0 BRA `(.L_x_804) ;  /* 0x00000008004c8947 */ /* 0x008fea0003800000 */
.L_x_828:
[----:B------:R-:W-:Y:S05]  /*12440*/  @!P2 BRA `(.L_x_805) ;  /* 0x000000000004a947 */ /* 0x000fea0003800000 */
[----:B------:R-:W-:Y:S01]  /*12450*/  BPT.TRAP 0x1 ;  /* 0x000000040000795c */ /* 0x000fe20000300000 */
.L_x_805:
[----:B------:R-:W-:-:S04]  /*12460*/  VIADD R0, R9, 0x16860 ;  /* 0x0001686009007836 */ /* 0x000fc80000000000 */
[----:B------:R-:W-:-:S04]  /*12470*/  IMAD R19, R19, 0x8, R0 ;  /* 0x0000000813137824 */ /* 0x000fc800078e0200 */
[----:B------:R-:W4:Y:S02]  /*12480*/  SYNCS.PHASECHK.TRANS64.TRYWAIT P0, [R19+URZ], R4 ;  /* 0x00000004130075a7 */ /* 0x000f24000800017f */
[----:B----4-:R-:W-:Y:S05]  /*12490*/  @!P0 BRA `(.L_x_806) ;  /* 0x0000000800488947 */ /* 0x010fea0003800000 */
.L_x_829:
[----:B------:R-:W-:-:S07]  /*124a0*/  IMAD R7, R7, 0x8, R0 ;  /* 0x0000000807077824 */ /* 0x000fce00078e0200 */
.L_x_807:
[----:B------:R1:W1:Y:S02]  /*124b0*/  SYNCS.PHASECHK.TRANS64.TRYWAIT P0, [R7+URZ], R2 ;  /* 0x00000002070075a7 */ /* 0x000264000800017f */
[----:B-1----:R-:W-:Y:S05]  /*124c0*/  @!P0 NANOSLEEP.SYNCS 0x989680 ;  /* 0x009896800000895d */ /* 0x002fea0003900000 */
[----:B------:R-:W1:Y:S02]  /*124d0*/  @!P0 SYNCS.PHASECHK.TRANS64 P0, [R7+URZ], R2 ;  /* 0x00000002070085a7 */ /* 0x000e64000800007f */
[----:B-1----:R-:W-:Y:S05]  /*124e0*/  @!P0 BRA `(.L_x_807) ;  /* 0xfffffffc00f08947 */ /* 0x002fea000383ffff */
.L_x_801:
[----:B------:R-:W-:Y:S05]  /*124f0*/  BSYNC B0 ;  /* 0x0000000000007941 */ /* 0x000fea0003800000 */
.L_x_800:
[----:B------:R-:W-:Y:S05]  /*12500*/  EXIT ;  /* 0x000000000000794d */ /* 0x000fea0003800000 */
.L_x_661:
[----:B-1----:R-:W-:-:S04]  /*12510*/  IMAD.U32 R3, RZ, RZ, UR40 ;  /* 0x00000028ff037e24 */ /* 0x002fc8000f8e00ff */
[----:B------:R1:W2:Y:S03]  /*12520*/  SYNCS.PHASECHK.TRANS64.TRYWAIT P1, [R3+URZ+0x16800], R0 ;  /* 0x01680000030075a7 */ /* 0x0002a6000802017f */
[----:B--2---:R-:W-:Y:S05]  /*12530*/  @!P1 NANOSLEEP.SYNCS 0x989680 ;  /* 0x009896800000995d */ /* 0x004fea0003900000 */
[----:B------:R-:W2:Y:S02]  /*12540*/  @!P1 SYNCS.PHASECHK.TRANS64 P1, [R3+URZ+0x16800], R0 ;  /* 0x01680000030095a7 */ /* 0x000ea4000802007f */
[----:B--2---:R-:W-:Y:S05]  /*12550*/  @!P1 BRA `(.L_x_661) ;  /* 0xfffffffc00ec9947 */ /* 0x004fea000383ffff */
[----:B------:R-:W-:Y:S05]  /*12560*/  BRA `(.L_x_808) ;  /* 0xfffffef000b87947 */ /* 0x000fea000383ffff */
.L_x_665:
[----:B--2---:R2:W3:Y:S02]  /*12570*/  SYNCS.PHASECHK.TRANS64.TRYWAIT P2, [R3+URZ+0x16830], R0 ;  /* 0x01683000030075a7 */ /* 0x0044e4000804017f */
[----:B---3--:R-:W-:Y:S05]  /*12580*/  @!P2 NANOSLEEP.SYNCS 0x989680 ;  /* 0x009896800000a95d */ /* 0x008fea0003900000 */
[----:B------:R-:W3:Y:S02]  /*12590*/  @!P2 SYNCS.PHASECHK.TRANS64 P2, [R3+URZ+0x16830], R0 ;  /* 0x016830000300a5a7 */ /* 0x000ee4000804007f */
[----:B---3--:R-:W-:Y:S05]  /*125a0*/  @!P2 BRA `(.L_x_665) ;  /* 0xfffffffc00f0a947 */ /* 0x008fea000383ffff */
[----:B------:R-:W-:Y:S05]  /*125b0*/  BRA `(.L_x_664) ;  /* 0xfffffef000d87947 */ /* 0x000fea000383ffff */
.L_x_681:
[----:B--2---:R-:W-:-:S04]  /*125c0*/  IMAD.U32 R12, RZ, RZ, UR6 ;  /* 0x00000006ff0c7e24 */ /* 0x004fc8000f8e00ff */
[----:B------:R2:W3:Y:S03]  /*125d0*/  SYNCS.PHASECHK.TRANS64.TRYWAIT P2, [R12+URZ+0x16830], R11 ;  /* 0x0168300b0c0075a7 */ /* 0x0004e6000804017f */
[----:B---3--:R-:W-:Y:S05]  /*125e0*/  @!P2 NANOSLEEP.SYNCS 0x989680 ;  /* 0x009896800000a95d */ /* 0x008fea0003900000 */
[----:B------:R-:W3:Y:S02]  /*125f0*/  @!P2 SYNCS.PHASECHK.TRANS64 P2, [R12+URZ+0x16830], R11 ;  /* 0x0168300b0c00a5a7 */ /* 0x000ee4000804007f */
[----:B---3--:R-:W-:Y:S05]  /*12600*/  @!P2 BRA `(.L_x_681) ;  /* 0xfffffffc00eca947 */ /* 0x008fea000383ffff */
[----:B------:R-:W-:Y:S05]  /*12610*/  BRA `(.L_x_678) ;  /* 0xffffff2c00107947 */ /* 0x000fea000383ffff */
.L_x_685:
[----:B--2---:R-:W-:-:S04]  /*12620*/  IMAD.U32 R12, RZ, RZ, UR6 ;  /* 0x00000006ff0c7e24 */ /* 0x004fc8000f8e00ff */
[----:B------:R2:W3:Y:S03]  /*12630*/  SYNCS.PHASECHK.TRANS64.TRYWAIT P2, [R12+URZ+0x16850], R11 ;  /* 0x0168500b0c0075a7 */ /* 0x0004e6000804017f */
[----:B---3--:R-:W-:Y:S05]  /*12640*/  @!P2 NANOSLEEP.SYNCS 0x989680 ;  /* 0x009896800000a95d */ /* 0x008fea0003900000 */
[----:B------:R-:W3:Y:S02]  /*12650*/  @!P2 SYNCS.PHASECHK.TRANS64 P2, [R12+URZ+0x16850], R11 ;  /* 0x0168500b0c00a5a7 */ /* 0x000ee4000804007f */
[----:B---3--:R-:W-:Y:S05]  /*12660*/  @!P2 BRA `(.L_x_685) ;  /* 0xfffffffc00eca947 */ /* 0x008fea000383ffff */
[----:B------:R-:W-:Y:S05]  /*12670*/  BRA `(.L_x_682) ;  /* 0xffffff2c00807947 */ /* 0x000fea000383ffff */
.L_x_702:
[----:B--2---:R-:W-:-:S04]  /*12680*/  IMAD.U32 R13, RZ, RZ, UR6 ;  /* 0x00000006ff0d7e24 */ /* 0x004fc8000f8e00ff */
[----:B------:R2:W3:Y:S03]  /*12690*/  SYNCS.PHASECHK.TRANS64.TRYWAIT P2, [R13+URZ+0x16830], R8 ;  /* 0x016830080d0075a7 */ /* 0x0004e6000804017f */
[----:B---3--:R-:W-:Y:S05]  /*126a0*/  @!P2 NANOSLEEP.SYNCS 0x989680 ;  /* 0x009896800000a95d */ /* 0x008fea0003900000 */
[----:B------:R-:W3:Y:S02]  /*126b0*/  @!P2 SYNCS.PHASECHK.TRANS64 P2, [R13+URZ+0x16830], R8 ;  /* 0x016830080d00a5a7 */ /* 0x000ee4000804007f */
[----:B---3--:R-:W-:Y:S05]  /*126c0*/  @!P2 BRA `(.L_x_702) ;  /* 0xfffffffc00eca947 */ /* 0x008fea000383ffff */
[----:B------:R-:W-:Y:S05]  /*126d0*/  BRA `(.L_x_699) ;  /* 0xffffff6000a87947 */ /* 0x000fea000383ffff */
.L_x_706:
[----:B--2---:R-:W-:-:S04]  /*126e0*/  IMAD.U32 R13, RZ, RZ, UR6 ;  /* 0x00000006ff0d7e24 */ /* 0x004fc8000f8e00ff */
[----:B------:R2:W3:Y:S03]  /*126f0*/  SYNCS.PHASECHK.TRANS64.TRYWAIT P2, [R13+URZ+0x16850], R8 ;  /* 0x016850080d0075a7 */ /* 0x0004e6000804017f */
[----:B---3--:R-:W-:Y:S05]  /*12700*/  @!P2 NANOSLEEP.SYNCS 0x989680 ;  /* 0x009896800000a95d */ /* 0x008fea0003900000 */
[----:B------:R-:W3:Y:S02]  /*12710*/  @!P2 SYNCS.PHASECHK.TRANS64 P2, [R13+URZ+0x16850], R8 ;  /* 0x016850080d00a5a7 */ /* 0x000ee4000804007f */
[----:B---3--:R-:W-:Y:S05]  /*12720*/  @!P2 BRA `(.L_x_706) ;  /* 0xfffffffc00eca947 */ /* 0x008fea000383ffff */
[----:B------:R-:W-:Y:S05]  /*12730*/  BRA `(.L_x_703) ;  /* 0xffffff6400187947 */ /* 0x000fea000383ffff */
.L_x_712:
[----:B--2---:R-:W-:-:S04]  /*12740*/  IMAD.U32 R13, RZ, RZ, UR6 ;  /* 0x00000006ff0d7e24 */ /* 0x004fc8000f8e00ff */
[----:B------:R2:W3:Y:S03]  /*12750*/  SYNCS.PHASECHK.TRANS64.TRYWAIT P2, [R13+URZ+0x16830], R8 ;  /* 0x016830080d0075a7 */ /* 0x0004e6000804017f */
[----:B---3--:R-:W-:Y:S05]  /*12760*/  @!P2 NANOSLEEP.SYNCS 0x989680 ;  /* 0x009896800000a95d */ /* 0x008fea0003900000 */
[----:B------:R-:W3:Y:S02]  /*12770*/  @!P2 SYNCS.PHASECHK.TRANS64 P2, [R13+URZ+0x16830], R8 ;  /* 0x016830080d00a5a7 */ /* 0x000ee4000804007f */
[----:B---3--:R-:W-:Y:S05]  /*12780*/  @!P2 BRA `(.L_x_712) ;  /* 0xfffffffc00eca947 */ /* 0x008fea000383ffff */
[----:B------:R-:W-:Y:S05]  /*12790*/  BRA `(.L_x_709) ;  /* 0xffffff8400bc7947 */ /* 0x000fea000383ffff */
.L_x_716:
[----:B--2---:R-:W-:-:S04]  /*127a0*/  IMAD.U32 R13, RZ, RZ, UR6 ;  /* 0x00000006ff0d7e24 */ /* 0x004fc8000f8e00ff */
[----:B------:R2:W3:Y:S03]  /*127b0*/  SYNCS.PHASECHK.TRANS64.TRYWAIT P2, [R13+URZ+0x16850], R8 ;  /* 0x016850080d0075a7 */ /* 0x0004e6000804017f */
[----:B---3--:R-:W-:Y:S05]  /*127c0*/  @!P2 NANOSLEEP.SYNCS 0x989680 ;  /* 0x009896800000a95d */ /* 0x008fea0003900000 */
[----:B------:R-:W3:Y:S02]  /*127d0*/  @!P2 SYNCS.PHASECHK.TRANS64 P2, [R13+URZ+0x16850], R8 ;  /* 0x016850080d00a5a7 */ /* 0x000ee4000804007f */
[----:B---3--:R-:W-:Y:S05]  /*127e0*/  @!P2 BRA `(.L_x_716) ;  /* 0xfffffffc00eca947 */ /* 0x008fea000383ffff */
[----:B------:R-:W-:Y:S05]  /*127f0*/  BRA `(.L_x_713) ;  /* 0xffffff88002c7947 */ /* 0x000fea000383ffff */
.L_x_729:
[----:B--2---:R-:W-:-:S04]  /*12800*/  IMAD.U32 R3, RZ, RZ, UR5 ;  /* 0x00000005ff037e24 */ /* 0x004fc8000f8e00ff */
[----:B------:R2:W3:Y:S03]  /*12810*/  SYNCS.PHASECHK.TRANS64.TRYWAIT P0, [R3+URZ+0x16850], R0 ;  /* 0x01685000030075a7 */ /* 0x0004e6000800017f */
[----:B---3--:R-:W-:Y:S05]  /*12820*/  @!P0 NANOSLEEP.SYNCS 0x989680 ;  /* 0x009896800000895d */ /* 0x008fea0003900000 */
[----:B------:R-:W3:Y:S02]  /*12830*/  @!P0 SYNCS.PHASECHK.TRANS64 P0, [R3+URZ+0x16850], R0 ;  /* 0x01685000030085a7 */ /* 0x000ee4000800007f */
[----:B---3--:R-:W-:Y:S05]  /*12840*/  @!P0 BRA `(.L_x_729) ;  /* 0xfffffffc00ec8947 */ /* 0x008fea000383ffff */
[----:B------:R-:W-:Y:S05]  /*12850*/  BRA `(.L_x_728) ;  /* 0xffffffb800907947 */ /* 0x000fea000383ffff */
.L_x_759:
[----:B------:R-:W-:Y:S02]  /*12860*/  IMAD.MOV.U32 R13, RZ, RZ, R16 ;  /* 0x000000ffff0d7224 */ /* 0x000fe400078e0010 */
[----:B------:R-:W-:Y:S02]  /*12870*/  IMAD.MOV.U32 R12, RZ, RZ, RZ ;  /* 0x000000ffff0c7224 */ /* 0x000fe400078e00ff */
[----:B------:R-:W-:Y:S02]  /*12880*/  IMAD.MOV.U32 R11, RZ, RZ, 0x1f ;  /* 0x0000001fff0b7424 */ /* 0x000fe400078e00ff */
[----:B------:R-:W-:-:S07]  /*12890*/  IMAD.MOV.U32 R15, RZ, RZ, -0x1 ;  /* 0xffffffffff0f7424 */ /* 0x000fce00078e00ff */
[----:B------:R-:W-:Y:S05]  /*128a0*/  WARPSYNC.COLLECTIVE R15, `(.L_x_809) ;  /* 0x000000000f087348 */ /* 0x000fea0003c00000 */
[----:B------:R1:W2:Y:S02]  /*128b0*/  SHFL.IDX P6, R14, R13, R12, R11 ;  /* 0x0000000c0d0e7389 */ /* 0x0002a400000c000b */
[----:B-12---:R-:W-:Y:S01]  /*128c0*/  ENDCOLLECTIVE ;  /* 0x000000000000791b */ /* 0x006fe20003800000 */
.L_x_809:
[----:B------:R-:W-:Y:S05]  /*128d0*/  BRA `(.L_x_810) ;  /* 0xffffffdc00b07947 */ /* 0x000fea000383ffff */
.L_x_760:
[----:B------:R-:W-:Y:S01]  /*128e0*/  BSSY B0, `(.L_x_811) ;  /* 0x0000006000007945 */ /* 0x000fe20003800000 */
[----:B------:R-:W-:-:S07]  /*128f0*/  IMAD.MOV.U32 R15, RZ, RZ, -0x1 ;  /* 0xffffffffff0f7424 */ /* 0x000fce00078e00ff */
[----:B------:R-:W-:Y:S05]  /*12900*/  WARPSYNC.COLLECTIVE R15, `(.L_x_812) ;  /* 0x000000000f0c7348 */ /* 0x000fea0003c00000 */
[----:B------:R-:W-:Y:S02]  /*12910*/  ELECT P6, UR62, PT ;  /* 0x00000000003e782f */ /* 0x000fe400038c0000 */
[----:B------:R-:W-:Y:S01]  /*12920*/  MOV R14, UR62 ;  /* 0x0000003e000e7c02 */ /* 0x000fe20008000f00 */
[----:B------:R-:W-:Y:S10]  /*12930*/  ENDCOLLECTIVE ;  /* 0x000000000000791b */ /* 0x000ff40003800000 */
.L_x_812:
[----:B------:R-:W-:Y:S05]  /*12940*/  BSYNC B0 ;  /* 0x0000000000007941 */ /* 0x000fea0003800000 */
.L_x_811:
[----:B------:R-:W-:Y:S05]  /*12950*/  BRA `(.L_x_813) ;  /* 0xffffffdc00a07947 */ /* 0x000fea000383ffff */
.L_x_763:
[----:B--2---:R2:W3:Y:S02]  /*12960*/  SYNCS.PHASECHK.TRANS64.TRYWAIT P2, [R13+URZ+0x16840], R12 ;  /* 0x0168400c0d0075a7 */ /* 0x0044e4000804017f */
[----:B---3--:R-:W-:Y:S05]  /*12970*/  @!P2 NANOSLEEP.SYNCS 0x989680 ;  /* 0x009896800000a95d */ /* 0x008fea0003900000 */
[----:B------:R-:W3:Y:S02]  /*12980*/  @!P2 SYNCS.PHASECHK.TRANS64 P2, [R13+URZ+0x16840], R12 ;  /* 0x0168400c0d00a5a7 */ /* 0x000ee4000804007f */
[----:B---3--:R-:W-:Y:S05]  /*12990*/  @!P2 BRA `(.L_x_763) ;  /* 0xfffffffc00f0a947 */ /* 0x008fea000383ffff */
[----:B------:R-:W-:Y:S05]  /*129a0*/  BRA `(.L_x_814) ;  /* 0xffffffdc00f47947 */ /* 0x000fea000383ffff */
.L_x_765:
[----:B-1----:R-:W-:-:S04]  /*129b0*/  IMAD.U32 R5, RZ, RZ, UR39 ;  /* 0x00000027ff057e24 */ /* 0x002fc8000f8e00ff */
[----:B------:R1:W3:Y:S03]  /*129c0*/  SYNCS.PHASECHK.TRANS64.TRYWAIT P2, [R5+URZ+0x16820], R4 ;  /* 0x01682004050075a7 */ /* 0x0002e6000804017f */
[----:B---3--:R-:W-:Y:S05]  /*129d0*/  @!P2 NANOSLEEP.SYNCS 0x989680 ;  /* 0x009896800000a95d */ /* 0x008fea0003900000 */
[----:B------:R-:W3:Y:S02]  /*129e0*/  @!P2 SYNCS.PHASECHK.TRANS64 P2, [R5+URZ+0x16820], R4 ;  /* 0x016820040500a5a7 */ /* 0x000ee4000804007f */
[----:B---3--:R-:W-:Y:S05]  /*129f0*/  @!P2 BRA `(.L_x_765) ;  /* 0xfffffffc00eca947 */ /* 0x008fea000383ffff */
[----:B------:R-:W-:Y:S05]  /*12a00*/  BRA `(.L_x_815) ;  /* 0xffffffe000947947 */ /* 0x000fea000383ffff */
.L_x_771:
[----:B-1----:R1:W2:Y:S02]  /*12a10*/  SYNCS.PHASECHK.TRANS64.TRYWAIT P3, [R3+URZ+0x16840], R2 ;  /* 0x01684002030075a7 */ /* 0x0022a4000806017f */
[----:B--2---:R-:W-:Y:S05]  /*12a20*/  @!P3 NANOSLEEP.SYNCS 0x989680 ;  /* 0x009896800000b95d */ /* 0x004fea0003900000 */
[----:B------:R-:W2:Y:S02]  /*12a30*/  @!P3 SYNCS.PHASECHK.TRANS64 P3, [R3+URZ+0x16840], R2 ;  /* 0x016840020300b5a7 */ /* 0x000ea4000806007f */
[----:B--2---:R-:W-:Y:S05]  /*12a40*/  @!P3 BRA `(.L_x_771) ;  /* 0xfffffffc00f0b947 */ /* 0x004fea000383ffff */
[----:B------:R-:W-:Y:S05]  /*12a50*/  BRA `(.L_x_816) ;  /* 0xffffffe400347947 */ /* 0x000fea000383ffff */
.L_x_773:
[----:B-1----:R1:W2:Y:S02]  /*12a60*/  SYNCS.PHASECHK.TRANS64.TRYWAIT P3, [R2+URZ+0x60], R3 ;  /* 0x00006003020075a7 */ /* 0x0022a4000806017f */
[----:B--2---:R-:W-:Y:S05]  /*12a70*/  @!P3 NANOSLEEP.SYNCS 0x989680 ;  /* 0x009896800000b95d */ /* 0x004fea0003900000 */
[----:B------:R-:W2:Y:S02]  /*12a80*/  @!P3 SYNCS.PHASECHK.TRANS64 P3, [R2+URZ+0x60], R3 ;  /* 0x000060030200b5a7 */ /* 0x000ea4000806007f */
[----:B--2---:R-:W-:Y:S05]  /*12a90*/  @!P3 BRA `(.L_x_773) ;  /* 0xfffffffc00f0b947 */ /* 0x004fea000383ffff */
[----:B------:R-:W-:Y:S05]  /*12aa0*/  BRA `(.L_x_817) ;  /* 0xffffffe400887947 */ /* 0x000fea000383ffff */
.L_x_779:
[----:B-1----:R1:W2:Y:S02]  /*12ab0*/  SYNCS.PHASECHK.TRANS64.TRYWAIT P3, [R4+URZ+0x16840], R3 ;  /* 0x01684003040075a7 */ /* 0x0022a4000806017f */
[----:B--2---:R-:W-:Y:S05]  /*12ac0*/  @!P3 NANOSLEEP.SYNCS 0x989680 ;  /* 0x009896800000b95d */ /* 0x004fea0003900000 */
[----:B------:R-:W2:Y:S02]  /*12ad0*/  @!P3 SYNCS.PHASECHK.TRANS64 P3, [R4+URZ+0x16840], R3 ;  /* 0x016840030400b5a7 */ /* 0x000ea4000806007f */
[----:B--2---:R-:W-:Y:S05]  /*12ae0*/  @!P3 BRA `(.L_x_779) ;  /* 0xfffffffc00f0b947 */ /* 0x004fea000383ffff */
[----:B------:R-:W-:Y:S05]  /*12af0*/  BRA `(.L_x_818) ;  /* 0xffffffe800887947 */ /* 0x000fea000383ffff */
.L_x_781:
[----:B-1----:R1:W2:Y:S02]  /*12b00*/  SYNCS.PHASECHK.TRANS64.TRYWAIT P3, [R3+URZ+0x60], R18 ;  /* 0x00006012030075a7 */ /* 0x0022a4000806017f */
[----:B--2---:R-:W-:Y:S05]  /*12b10*/  @!P3 NANOSLEEP.SYNCS 0x989680 ;  /* 0x009896800000b95d */ /* 0x004fea0003900000 */
[----:B------:R-:W2:Y:S02]  /*12b20*/  @!P3 SYNCS.PHASECHK.TRANS64 P3, [R3+URZ+0x60], R18 ;  /* 0x000060120300b5a7 */ /* 0x000ea4000806007f */
[----:B--2---:R-:W-:Y:S05]  /*12b30*/  @!P3 BRA `(.L_x_781) ;  /* 0xfffffffc00f0b947 */ /* 0x004fea000383ffff */
[----:B------:R-:W-:Y:S05]  /*12b40*/  BRA `(.L_x_819) ;  /* 0xffffffe800dc7947 */ /* 0x000fea000383ffff */
.L_x_786:
[----:B-1----:R1:W2:Y:S02]  /*12b50*/  SYNCS.PHASECHK.TRANS64.TRYWAIT P3, [R3+URZ+0x16840], R4 ;  /* 0x01684004030075a7 */ /* 0x0022a4000806017f */
[----:B--2---:R-:W-:Y:S05]  /*12b60*/  @!P3 NANOSLEEP.SYNCS 0x989680 ;  /* 0x009896800000b95d */ /* 0x004fea0003900000 */
[----:B------:R-:W2:Y:S02]  /*12b70*/  @!P3 SYNCS.PHASECHK.TRANS64 P3, [R3+URZ+0x16840], R4 ;  /* 0x016840040300b5a7 */ /* 0x000ea4000806007f */
[----:B--2---:R-:W-:Y:S05]  /*12b80*/  @!P3 BRA `(.L_x_786) ;  /* 0xfffffffc00f0b947 */ /* 0x004fea000383ffff */
[----:B------:R-:W-:Y:S05]  /*12b90*/  BRA `(.L_x_820) ;  /* 0xffffffec00b07947 */ /* 0x000fea000383ffff */
.L_x_788:
[----:B-1----:R1:W2:Y:S02]  /*12ba0*/  SYNCS.PHASECHK.TRANS64.TRYWAIT P3, [R3+URZ+0x60], R12 ;  /* 0x0000600c030075a7 */ /* 0x0022a4000806017f */
[----:B--2---:R-:W-:Y:S05]  /*12bb0*/  @!P3 NANOSLEEP.SYNCS 0x989680 ;  /* 0x009896800000b95d */ /* 0x004fea0003900000 */
[----:B------:R-:W2:Y:S02]  /*12bc0*/  @!P3 SYNCS.PHASECHK.TRANS64 P3, [R3+URZ+0x60], R12 ;  /* 0x0000600c0300b5a7 */ /* 0x000ea4000806007f */
[----:B--2---:R-:W-:Y:S05]  /*12bd0*/  @!P3 BRA `(.L_x_788) ;  /* 0xfffffffc00f0b947 */ /* 0x004fea000383ffff */
[----:B------:R-:W-:Y:S05]  /*12be0*/  BRA `(.L_x_821) ;  /* 0xfffffff000047947 */ /* 0x000fea000383ffff */
.L_x_795:
[----:B-1----:R1:W2:Y:S02]  /*12bf0*/  SYNCS.PHASECHK.TRANS64.TRYWAIT P0, [R3+URZ+0x16860], R0 ;  /* 0x01686000030075a7 */ /* 0x0022a4000800017f */
[----:B--2---:R-:W-:Y:S05]  /*12c00*/  @!P0 NANOSLEEP.SYNCS 0x989680 ;  /* 0x009896800000895d */ /* 0x004fea0003900000 */
[----:B------:R-:W2:Y:S02]  /*12c10*/  @!P0 SYNCS.PHASECHK.TRANS64 P0, [R3+URZ+0x16860], R0 ;  /* 0x01686000030085a7 */ /* 0x000ea4000800007f */
[----:B--2---:R-:W-:Y:S05]  /*12c20*/  @!P0 BRA `(.L_x_795) ;  /* 0xfffffffc00f08947 */ /* 0x004fea000383ffff */
[----:B------:R-:W-:Y:S05]  /*12c30*/  BRA `(.L_x_822) ;  /* 0xfffffff000bc7947 */ /* 0x000fea000383ffff */
.L_x_797:
[----:B------:R-:W-:Y:S01]  /*12c40*/  BSSY B0, `(.L_x_823) ;  /* 0x0000007000007945 */ /* 0x000fe20003800000 */
[----:B------:R-:W-:Y:S02]  /*12c50*/  IMAD.MOV.U32 R12, RZ, RZ, RZ ;  /* 0x000000ffff0c7224 */ /* 0x000fe400078e00ff */
[----:B------:R-:W-:Y:S02]  /*12c60*/  IMAD.MOV.U32 R11, RZ, RZ, 0x1f ;  /* 0x0000001fff0b7424 */ /* 0x000fe400078e00ff */
[----:B------:R-:W-:-:S07]  /*12c70*/  IMAD.MOV.U32 R15, RZ, RZ, -0x1 ;  /* 0xffffffffff0f7424 */ /* 0x000fce00078e00ff */
[----:B------:R-:W-:Y:S05]  /*12c80*/  WARPSYNC.COLLECTIVE R15, `(.L_x_824) ;  /* 0x000000000f087348 */ /* 0x000fea0003c00000 */
[----:B------:R1:W2:Y:S02]  /*12c90*/  SHFL.IDX P6, R14, R13, R12, R11 ;  /* 0x0000000c0d0e7389 */ /* 0x0002a400000c000b */
[----:B-12---:R-:W-:Y:S01]  /*12ca0*/  ENDCOLLECTIVE ;  /* 0x000000000000791b */ /* 0x006fe20003800000 */
.L_x_824:
[----:B------:R-:W-:Y:S05]  /*12cb0*/  BSYNC B0 ;  /* 0x0000000000007941 */ /* 0x000fea0003800000 */
.L_x_823:
[----:B------:R-:W-:Y:S05]  /*12cc0*/  BRA `(.L_x_825) ;  /* 0xfffffff4001c7947 */ /* 0x000fea000383ffff */
.L_x_799:
[----:B--2---:R2:W3:Y:S02]  /*12cd0*/  SYNCS.PHASECHK.TRANS64.TRYWAIT P0, [R9+URZ+0x16820], R0 ;  /* 0x01682000090075a7 */ /* 0x0044e4000800017f */
[----:B---3--:R-:W-:Y:S05]  /*12ce0*/  @!P0 NANOSLEEP.SYNCS 0x989680 ;  /* 0x009896800000895d */ /* 0x008fea0003900000 */
[----:B------:R-:W3:Y:S02]  /*12cf0*/  @!P0 SYNCS.PHASECHK.TRANS64 P0, [R9+URZ+0x16820], R0 ;  /* 0x01682000090085a7 */ /* 0x000ee4000800007f */
[----:B---3--:R-:W-:Y:S05]  /*12d00*/  @!P0 BRA `(.L_x_799) ;  /* 0xfffffffc00f08947 */ /* 0x008fea000383ffff */
[----:B------:R-:W-:Y:S05]  /*12d10*/  BRA `(.L_x_826) ;  /* 0xfffffff400647947 */ /* 0x000fea000383ffff */
.L_x_803:
[----:B--2---:R2:W3:Y:S02]  /*12d20*/  SYNCS.PHASECHK.TRANS64.TRYWAIT P0, [R5+URZ], R4 ;  /* 0x00000004050075a7 */ /* 0x0044e4000800017f */
[----:B---3--:R-:W-:Y:S05]  /*12d30*/  @!P0 NANOSLEEP.SYNCS 0x989680 ;  /* 0x009896800000895d */ /* 0x008fea0003900000 */
[----:B------:R-:W3:Y:S02]  /*12d40*/  @!P0 SYNCS.PHASECHK.TRANS64 P0, [R5+URZ], R4 ;  /* 0x00000004050085a7 */ /* 0x000ee4000800007f */
[----:B---3--:R-:W-:Y:S05]  /*12d50*/  @!P0 BRA `(.L_x_803) ;  /* 0xfffffffc00f08947 */ /* 0x008fea000383ffff */
[----:B------:R-:W-:Y:S05]  /*12d60*/  BRA `(.L_x_827) ;  /* 0xfffffff400ac7947 */ /* 0x000fea000383ffff */
.L_x_804:
[----:B---3--:R3:W4:Y:S02]  /*12d70*/  SYNCS.PHASECHK.TRANS64.TRYWAIT P0, [R3+URZ], R2 ;  /* 0x00000002030075a7 */ /* 0x008724000800017f */
[----:B----4-:R-:W-:Y:S05]  /*12d80*/  @!P0 NANOSLEEP.SYNCS 0x989680 ;  /* 0x009896800000895d */ /* 0x010fea0003900000 */
[----:B------:R-:W4:Y:S02]  /*12d90*/  @!P0 SYNCS.PHASECHK.TRANS64 P0, [R3+URZ], R2 ;  /* 0x00000002030085a7 */ /* 0x000f24000800007f */
[----:B----4-:R-:W-:Y:S05]  /*12da0*/  @!P0 BRA `(.L_x_804) ;  /* 0xfffffffc00f08947 */ /* 0x010fea000383ffff */
[----:B------:R-:W-:Y:S05]  /*12db0*/  BRA `(.L_x_828) ;  /* 0xfffffff400a07947 */ /* 0x000fea000383ffff */
.L_x_806:
[----:B----4-:R4:W1:Y:S02]  /*12dc0*/  SYNCS.PHASECHK.TRANS64.TRYWAIT P0, [R19+URZ], R4 ;  /* 0x00000004130075a7 */ /* 0x010864000800017f */
[----:B-1----:R-:W-:Y:S05]  /*12dd0*/  @!P0 NANOSLEEP.SYNCS 0x989680 ;  /* 0x009896800000895d */ /* 0x002fea0003900000 */
[----:B------:R-:W1:Y:S02]  /*12de0*/  @!P0 SYNCS.PHASECHK.TRANS64 P0, [R19+URZ], R4 ;  /* 0x00000004130085a7 */ /* 0x000e64000800007f */
[----:B-1----:R-:W-:Y:S05]  /*12df0*/  @!P0 BRA `(.L_x_806) ;  /* 0xfffffffc00f08947 */ /* 0x002fea000383ffff */
[----:B------:R-:W-:Y:S05]  /*12e00*/  BRA `(.L_x_829) ;  /* 0xfffffff400a47947 */ /* 0x000fea000383ffff */
.L_x_830:
        /* <DEDUP_REMOVED lines=15> */
.L_x_2278:


//--------------------- .text._ZN7cutlass13device_kernelIN5flash11enable_sm90INS1_16FlashAttnFwdSm90INS1_25CollectiveMainloopFwdSm90ILi2EN4cute5tupleIJNS5_1CILi1EEES8_S8_EEENS6_IJNS7_ILi192EEENS7_ILi128EEENS7_ILi64EEEEEELi64ENS_10bfloat16_tEfNS_4arch4Sm90ELb0ELb1ELb1ELb1ELb0ELb0ELb0ELb1ELb1ELb0ELb0ELb0EEENS1_21CollectiveEpilogueFwdINS6_IJSA_SC_SB_EEES9_SE_SG_Li384ELb1ELb0ELb0ELb0EEENS1_36VarlenDynamicPersistentTileSchedulerILi192ELi128ELi384ELi32ELb0ELb0ELb1ELb1ELb0ELb1EEEEEEEEEvNT_6ParamsE --------------------------
	.section	.text._ZN7cutlass13device_kernelIN5flash11enable_sm90INS1_16FlashAttnFwdSm90INS1_25CollectiveMainloopFwdSm90ILi2EN4cute5tupleIJNS5_1CILi1EEES8_S8_EEENS6_IJNS7_ILi192EEENS7_ILi128EEENS7_ILi64EEEEEELi64ENS_10bfloat16_tEfNS_4arch4Sm90ELb0ELb1ELb1ELb1ELb0ELb0ELb0ELb1ELb1ELb0ELb0ELb0EEENS1_21CollectiveEpilogueFwdINS6_IJSA_SC_SB_EEES9_SE_SG_Li384ELb1ELb0ELb0ELb0EEENS1_36VarlenDynamicPersistentTileSchedulerILi192ELi128ELi384ELi32ELb0ELb0ELb1ELb1ELb0ELb1EEEEEEEEEvNT_6ParamsE,"ax",@progbits
	.align	128
.text._ZN7cutlass13device_kernelIN5flash11enable_sm90INS1_16FlashAttnFwdSm90INS1_25CollectiveMainloopFwdSm90ILi2EN4cute5tupleIJNS5_1CILi1EEES8_S8_EEENS6_IJNS7_ILi192EEENS7_ILi128EEENS7_ILi64EEEEEELi64ENS_10bfloat16_tEfNS_4arch4Sm90ELb0ELb1ELb1ELb1ELb0ELb0ELb0ELb1ELb1ELb0ELb0ELb0EEENS1_21CollectiveEpilogueFwdINS6_IJSA_SC_SB_EEES9_SE_SG_Li384ELb1ELb0ELb0ELb0EEENS1_36VarlenDynamicPersistentTileSchedulerILi192ELi128ELi384ELi32ELb0ELb0ELb1ELb1ELb0ELb1EEEEEEEEEvNT_6ParamsE:
        .type           _ZN7cutlass13device_kernelIN5flash11enable_sm90INS1_16FlashAttnFwdSm90INS1_25CollectiveMainloopFwdSm90ILi2EN4cute5tupleIJNS5_1CILi1EEES8_S8_EEENS6_IJNS7_ILi192EEENS7_ILi128EEENS7_ILi64EEEEEELi64ENS_10bfloat16_tEfNS_4arch4Sm90ELb0ELb1ELb1ELb1ELb0ELb0ELb0ELb1ELb1ELb0ELb0ELb0EEENS1_21CollectiveEpilogueFwdINS6_IJSA_SC_SB_EEES9_SE_SG_Li384ELb1ELb0ELb0ELb0EEENS1_36VarlenDynamicPersistentTileSchedulerILi192ELi128ELi384ELi32ELb0ELb0ELb1ELb1ELb0ELb1EEEEEEEEEvNT_6ParamsE,@function
        .size           _ZN7cutlass13device_kernelIN5flash11enable_sm90INS1_16FlashAttnFwdSm90INS1_25CollectiveMainloopFwdSm90ILi2EN4cute5tupleIJNS5_1CILi1EEES8_S8_EEENS6_IJNS7_ILi192EEENS7_ILi128EEENS7_ILi64EEEEEELi64ENS_10bfloat16_tEfNS_4arch4Sm90ELb0ELb1ELb1ELb1ELb0ELb0ELb0ELb1ELb1ELb0ELb0ELb0EEENS1_21CollectiveEpilogueFwdINS6_IJSA_SC_SB_EEES9_SE_SG_Li384ELb1ELb0ELb0ELb0EEENS1_36VarlenDynamicPersistentTileSchedulerILi192ELi128ELi384ELi32ELb0ELb0ELb1ELb1ELb0ELb1EEEEEEEEEvNT_6ParamsE,(.L_x_2279 - _ZN7cutlass13device_kernelIN5flash11enable_sm90INS1_16FlashAttnFwdSm90INS1_25CollectiveMainloopFwdSm90ILi2EN4cute5tupleIJNS5_1CILi1EEES8_S8_EEENS6_IJNS7_ILi192EEENS7_ILi128EEENS7_ILi64EEEEEELi64ENS_10bfloat16_tEfNS_4arch4Sm90ELb0ELb1ELb1ELb1ELb0ELb0ELb0ELb1ELb1ELb0ELb0ELb0EEENS1_21CollectiveEpilogueFwdINS6_IJSA_SC_SB_EEES9_SE_SG_Li384ELb1ELb0ELb0ELb0EEENS1_36VarlenDynamicPersistentTileSchedulerILi192ELi128ELi384ELi32ELb0ELb0ELb1ELb1ELb0ELb1EEEEEEEEEvNT_6ParamsE)
        .other          _ZN7cutlass13device_kernelIN5flash11enable_sm90INS1_16FlashAttnFwdSm90INS1_25CollectiveMainloopFwdSm90ILi2EN4cute5tupleIJNS5_1CILi1EEES8_S8_EEENS6_IJNS7_ILi192EEENS7_ILi128EEENS7_ILi64EEEEEELi64ENS_10bfloat16_tEfNS_4arch4Sm90ELb0ELb1ELb1ELb1ELb0ELb0ELb0ELb1ELb1ELb0ELb0ELb0EEENS1_21CollectiveEpilogueFwdINS6_IJSA_SC_SB_EEES9_SE_SG_Li384ELb1ELb0ELb0ELb0EEENS1_36VarlenDynamicPersistentTileSchedulerILi192ELi128ELi384ELi32ELb0ELb0ELb1ELb1ELb0ELb1EEEEEEEEEvNT_6ParamsE,@"STO_CUDA_ENTRY STV_DEFAULT"
_ZN7cutlass13device_kernelIN5flash11enable_sm90INS1_16FlashAttnFwdSm90INS1_25CollectiveMainloopFwdSm90ILi2EN4cute5tupleIJNS5_1CILi1EEES8_S8_EEENS6_IJNS7_ILi192EEENS7_ILi128EEENS7_ILi64EEEEEELi64ENS_10bfloat16_tEfNS_4arch4Sm90ELb0ELb1ELb1ELb1ELb0ELb0ELb0ELb1ELb1ELb0ELb0ELb0EEENS1_21CollectiveEpilogueFwdINS6_IJSA_SC_SB_EEES9_SE_SG_Li384ELb1ELb0ELb0ELb0EEENS1_36VarlenDynamicPersistentTileSchedulerILi192ELi128ELi384ELi32ELb0ELb0ELb1ELb1ELb0ELb1EEEEEEEEEvNT_6ParamsE:
        /* <DEDUP_REMOVED lines=21> */
.L_x_832:
[----:B------:R-:W-:Y:S05]  /*0150*/  BSYNC B0 ;  /* 0x0000000000007941 */ /* 0x000fea0003800000 */
.L_x_831:
        /* <DEDUP_REMOVED lines=41> */
.L_x_833:
        /* <DEDUP_REMOVED lines=22> */
.L_x_834:
        /* <DEDUP_REMOVED lines=18> */
.L_x_835:
        /* <DEDUP_REMOVED lines=22> */
.L_x_836:
        /* <DEDUP_REMOVED lines=22> */
.L_x_837:
[----:B------:R-:W-:Y:S01]  /*0930*/  PLOP3.LUT P0, PT, PT, PT, UP0, 0x80, 0x0 ;  /* 0x000000000000781c */ /* 0x000fe20003f0f008 */
[----:B------:R-:W-:Y:S01]  /*0940*/  UMOV UR36, 0x1 ;  /* 0x0000000100247882 */ /* 0x000fe20000000000 */
[----:B------:R-:W-:Y:S01]  /*0950*/  NOP ;  /* 0x0000000000007918 */ /* 0x000fe20000000000 */
[----:B------:R-:W-:Y:S01]  /*0960*/  USEL UR36, UR36, 0x2, !UP0 ;  /* 0x0000000224247887 */ /* 0x000fe2000c000000 */
[----:B------:R-:W-:Y:S01]  /*0970*/  ULDC.64 UR46, c[0x0][0x208] ;  /* 0x00008200002e7ab9 */ /* 0x000fe20000000a00 */
[----:B012-4-:R-:W-:Y:S08]  /*0980*/  BAR.SYNC.DEFER_BLOCKING 0x0 ;  /* 0x0000000000007b1d */ /* 0x017ff00000010000 */
[----:B------:R-:W-:Y:S05]  /*0990*/  @!P0 BRA `(.L_x_838) ;  /* 0x000000f800fc8947 */ /* 0x000fea0003800000 */
.L_x_839:
        /* <DEDUP_REMOVED lines=8> */
[----:B-1----:R-:W-:Y:S01]  /*0a20*/  ULEA UR4, UR5, UR4, 0x18 ;  /* 0x0000000405047291 */ /* 0x002fe2000f8ec03f */
[----:B0-----:R-:W-:-:S04]  /*0a30*/  LOP3.LUT R0, R2, 0xffffff80, RZ, 0xc0, !PT ;  /* 0xffffff8002007812 */ /* 0x001fc800078ec0ff */
[----:B------:R-:W-:-:S13]  /*0a40*/  ISETP.NE.AND P0, PT, R0, 0x80, PT ;  /* 0x000000800000780c */ /* 0x000fda0003f05270 */
[----:B------:R-:W-:Y:S08]  /*0a50*/  @!P0 BAR.ARV 0x9, 0x100 ;  /* 0x0244000000008b1d */ /* 0x000ff00000002000 */
[----:B------:R-:W-:Y:S06]  /*0a60*/  BAR.SYNC.DEFER_BLOCKING 0x5, 0x1a0 ;  /* 0x0146800000007b1d */ /* 0x000fec0000010000 */
[----:B------:R-:W0:Y:S01]  /*0a70*/  LDS.128 R152, [UR4+0x168d0] ;  /* 0x0168d004ff987984 */ /* 0x000e220008000c00 */
[----:B------:R-:W-:Y:S01]  /*0a80*/  ULDC UR4, c[0x0][0xc14] ;  /* 0x0003050000047ab9 */ /* 0x000fe20000000800 */
[----:B------:R-:W-:Y:S06]  /*0a90*/  BAR.ARV 0x4, 0x1a0 ;  /* 0x0106800000007b1d */ /* 0x000fec0000002000 */
[----:B0-----:R-:W-:-:S13]  /*0aa0*/  ISETP.GE.AND P0, PT, R155, UR4, PT ;  /* 0x000000049b007c0c */ /* 0x001fda000bf06270 */
[----:B------:R-:W-:Y:S05]  /*0ab0*/  @P0 EXIT ;  /* 0x000000000000094d */ /* 0x000fea0003800000 */
[----:B------:R-:W-:Y:S01]  /*0ac0*/  VIADD R12, R2, 0xffffff80 ;  /* 0xffffff80020c7836 */ /* 0x000fe20000000000 */
[----:B------:R-:W-:Y:S01]  /*0ad0*/  R2UR UR6, R154 ;  /* 0x000000009a0672ca */ /* 0x000fe200000e0000 */
[----:B------:R-:W-:Y:S01]  /*0ae0*/  ULOP3.LUT UR40, UR36, 0x1, URZ, 0xfc, !UPT ;  /* 0x0000000124287892 */ /* 0x000fe2000f8efc3f */
[----:B------:R-:W-:Y:S01]  /*0af0*/  R2UR UR5, R155 ;  /* 0x000000009b0572ca */ /* 0x000fe200000e0000 */
[----:B------:R-:W-:Y:S01]  /*0b00*/  UMOV UR37, URZ ;  /* 0x0000003f00257c82 */ /* 0x000fe20008000000 */
[----:B------:R-:W-:Y:S01]  /*0b10*/  SHF.R.S32.HI R0, RZ, 0x1f, R12 ;  /* 0x0000001fff007819 */ /* 0x000fe2000001140c */
[----:B------:R-:W-:Y:S01]  /*0b20*/  UMOV UR38, URZ ;  /* 0x0000003f00267c82 */ /* 0x000fe20008000000 */
[----:B------:R-:W-:Y:S02]  /*0b30*/  UMOV UR39, URZ ;  /* 0x0000003f00277c82 */ /* 0x000fe40008000000 */
[CC--:B------:R-:W-:Y:S02]  /*0b40*/  LEA.HI R2, R0.reuse, R12.reuse, RZ, 0x7 ;  /* 0x0000000c00027211 */ /* 0x0c0fe400078f38ff */
[----:B------:R-:W-:-:S02]  /*0b50*/  LEA.HI R4, R0, R12, RZ, 0x5 ;  /* 0x0000000c00047211 */ /* 0x000fc400078f28ff */
[----:B------:R-:W-:Y:S02]  /*0b60*/  LOP3.LUT R3, R2, 0xffffff80, RZ, 0xc0, !PT ;  /* 0xffffff8002037812 */ /* 0x000fe400078ec0ff */
[----:B------:R-:W-:Y:S01]  /*0b70*/  SHF.R.S32.HI R13, RZ, 0x7, R2 ;  /* 0x00000007ff0d7819 */ /* 0x000fe20000011402 */
[----:B------:R-:W-:Y:S02]  /*0b80*/  IMAD.SHL.U32 R5, R4, 0x20, RZ ;  /* 0x0000002004057824 */ /* 0x000fe400078e00ff */
[----:B------:R-:W-:Y:S01]  /*0b90*/  IMAD.IADD R11, R12, 0x1, -R3 ;  /* 0x000000010c0b7824 */ /* 0x000fe200078e0a03 */
[----:B------:R-:W-:Y:S02]  /*0ba0*/  LEA.HI R3, R0, R12, RZ, 0x4 ;  /* 0x0000000c00037211 */ /* 0x000fe400078f20ff */
[----:B------:R-:W-:Y:S02]  /*0bb0*/  LOP3.LUT R5, R5, 0xfffffc00, RZ, 0xc0, !PT ;  /* 0xfffffc0005057812 */ /* 0x000fe400078ec0ff */
[----:B------:R-:W-:-:S02]  /*0bc0*/  SHF.R.S32.HI R7, RZ, 0x1f, R11 ;  /* 0x0000001fff077819 */ /* 0x000fc4000001140b */
[----:B------:R-:W-:Y:S02]  /*0bd0*/  SHF.R.S32.HI R4, RZ, 0x4, R3 ;  /* 0x00000004ff047819 */ /* 0x000fe40000011403 */
[----:B------:R-:W-:Y:S02]  /*0be0*/  LEA.HI R8, R7, R11, RZ, 0x2 ;  /* 0x0000000b07087211 */ /* 0x000fe400078f10ff */
[C---:B------:R-:W-:Y:S02]  /*0bf0*/  LOP3.LUT R2, R3.reuse, 0x3fffff0, RZ, 0xc0, !PT ;  /* 0x03fffff003027812 */ /* 0x040fe400078ec0ff */
[--C-:B------:R-:W-:Y:S02]  /*0c00*/  SHF.R.S32.HI R9, RZ, 0x2, R8.reuse ;  /* 0x00000002ff097819 */ /* 0x100fe40000011408 */
[----:B------:R-:W-:Y:S01]  /*0c10*/  SHF.R.S32.HI R6, RZ, 0x1f, R8 ;  /* 0x0000001fff067819 */ /* 0x000fe20000011408 */
[----:B------:R-:W-:Y:S01]  /*0c20*/  IMAD.IADD R2, R12, 0x1, -R2 ;  /* 0x000000010c027824 */ /* 0x000fe200078e0a02 */
[----:B------:R-:W-:-:S02]  /*0c30*/  LEA.HI R3, R3, R4, RZ, 0x1 ;  /* 0x0000000403037211 */ /* 0x000fc400078f08ff */
[----:B------:R-:W-:Y:S01]  /*0c40*/  LEA.HI R10, R6, R9, RZ, 0x3 ;  /* 0x00000009060a7211 */ /* 0x000fe200078f18ff */
[----:B------:R-:W-:Y:S01]  /*0c50*/  IMAD.HI R6, R13, 0x55555556, RZ ;  /* 0x555555560d067827 */ /* 0x000fe200078e02ff */
[----:B------:R-:W-:Y:S02]  /*0c60*/  LEA.HI R7, R7, R11, RZ, 0x5 ;  /* 0x0000000b07077211 */ /* 0x000fe400078f28ff */
[----:B------:R-:W-:Y:S01]  /*0c70*/  LOP3.LUT R10, R10, 0xfffffff8, RZ, 0xc0, !PT ;  /* 0xfffffff80a0a7812 */ /* 0x000fe200078ec0ff */
[----:B------:R-:W-:Y:S01]  /*0c80*/  IMAD R2, R2, 0x40, R5 ;  /* 0x0000004002027824 */ /* 0x000fe200078e0205 */
[----:B------:R-:W-:Y:S02]  /*0c90*/  LOP3.LUT R3, R3, 0x1ffffffe, RZ, 0xc0, !PT ;  /* 0x1ffffffe03037812 */ /* 0x000fe400078ec0ff */
[----:B------:R-:W-:Y:S01]  /*0ca0*/  LEA.HI R6, R6, R6, RZ, 0x1 ;  /* 0x0000000606067211 */ /* 0x000fe200078f08ff */
[----:B------:R-:W-:Y:S01]  /*0cb0*/  IMAD.IADD R10, R9, 0x1, -R10 ;  /* 0x00000001090a7824 */ /* 0x000fe200078e0a0a */
[----:B------:R-:W-:Y:S01]  /*0cc0*/  SHF.R.S32.HI R7, RZ, 0x5, R7 ;  /* 0x00000005ff077819 */ /* 0x000fe20000011407 */
[----:B------:R-:W-:Y:S01]  /*0cd0*/  IMAD.IADD R3, R4, 0x1, -R3 ;  /* 0x0000000104037824 */ /* 0x000fe200078e0a03 */
[----:B------:R-:W-:Y:S01]  /*0ce0*/  LEA.HI R0, R0, R12, RZ, 0x3 ;  /* 0x0000000c00007211 */ /* 0x000fe200078f18ff */
[----:B------:R-:W-:Y:S01]  /*0cf0*/  IMAD R6, R6, -0x3, R13 ;  /* 0xfffffffd06067824 */ /* 0x000fe200078e020d */
[----:B------:R-:W-:Y:S01]  /*0d00*/  LOP3.LUT R16, R8, 0x7ffffffc, RZ, 0xc0, !PT ;  /* 0x7ffffffc08107812 */ /* 0x000fe200078ec0ff */
[----:B------:R-:W-:Y:S01]  /*0d10*/  IMAD R7, R7, 0x10, R10 ;  /* 0x0000001007077824 */ /* 0x000fe200078e020a */
[----:B------:R-:W-:Y:S01]  /*0d20*/  SHF.R.S32.HI R156, RZ, 0x3, R0 ;  /* 0x00000003ff9c7819 */ /* 0x000fe20000011400 */
[----:B------:R-:W-:Y:S01]  /*0d30*/  IMAD R4, R3, 0x8, R2 ;  /* 0x0000000803047824 */ /* 0x000fe200078e0202 */
[----:B------:R-:W-:Y:S01]  /*0d40*/  LOP3.LUT R2, R0, 0x1ffffff8, RZ, 0xc0, !PT ;  /* 0x1ffffff800027812 */ /* 0x000fe200078ec0ff */
[----:B------:R-:W-:-:S02]  /*0d50*/  IMAD R3, R6, 0x40, R7 ;  /* 0x0000004006037824 */ /* 0x000fc400078e0207 */
[----:B------:R-:W-:Y:S01]  /*0d60*/  IMAD.IADD R16, R11, 0x1, -R16 ;  /* 0x000000010b107824 */ /* 0x000fe200078e0a10 */
[----:B------:R0:W-:Y:S01]  /*0d70*/  STL [R1+0x8], R4 ;  /* 0x0000080401007387 */ /* 0x0001e20000100800 */
[----:B------:R-:W-:-:S03]  /*0d80*/  IMAD.IADD R2, R12, 0x1, -R2 ;  /* 0x000000010c027824 */ /* 0x000fc600078e0a02 */
[----:B------:R0:W-:Y:S01]  /*0d90*/  STL [R1+0x4], R3 ;  /* 0x0000040301007387 */ /* 0x0001e20000100800 */
[----:B------:R-:W-:-:S07]  /*0da0*/  IMAD.SHL.U32 R19, R2, 0x8, RZ ;  /* 0x0000000802137824 */ /* 0x000fce00078e00ff */
.L_x_939:
[----:B------:R-:W-:Y:S01]  /*0db0*/  ULDC.64 UR8, c[0x0][0xa28] ;  /* 0x00028a0000087ab9 */ /* 0x000fe20000000a00 */
[----:B-1----:R-:W1:Y:S01]  /*0dc0*/  LDC R18, c[0x0][0x288] ;  /* 0x0000a200ff127b82 */ /* 0x002e620000000800 */
[----:B------:R-:W-:Y:S01]  /*0dd0*/  UISETP.NE.U32.AND UP0, UPT, UR8, URZ, UPT ;  /* 0x0000003f0800728c */ /* 0x000fe2000bf05070 */
[----:B----45:R-:W-:-:S03]  /*0de0*/  IMAD.MOV.U32 R6, RZ, RZ, RZ ;  /* 0x000000ffff067224 */ /* 0x030fc600078e00ff */
[----:B------:R-:W-:-:S03]  /*0df0*/  UISETP.NE.AND.EX UP0, UPT, UR9, URZ, UPT, UP0 ;  /* 0x0000003f0900728c */ /* 0x000fc6000bf05300 */
[----:B------:R-:W-:Y:S01]  /*0e00*/  ULDC.64 UR8, c[0x0][0xa18] ;  /* 0x0002860000087ab9 */ /* 0x000fe20000000a00 */
[----:B0-23--:R-:W2:Y:S01]  /*0e10*/  LDC.64 R8, c[0x0][0x3f8] ;  /* 0x0000fe00ff087b82 */ /* 0x00dea20000000a00 */
[----:B------:R-:W-:Y:S01]  /*0e20*/  UISETP.NE.U32.AND UP1, UPT, UR8, URZ, UPT ;  /* 0x0000003f0800728c */ /* 0x000fe2000bf25070 */
[----:B------:R-:W-:-:S03]  /*0e30*/  PLOP3.LUT P0, PT, PT, PT, UP0, 0x80, 0x0 ;  /* 0x000000000000781c */ /* 0x000fc60003f0f008 */
[----:B------:R-:W-:-:S03]  /*0e40*/  UISETP.NE.AND.EX UP1, UPT, UR9, URZ, UPT, UP1 ;  /* 0x0000003f0900728c */ /* 0x000fc6000bf25310 */
[----:B------:R-:W-:Y:S01]  /*0e50*/  @UP0 ULDC.64 UR8, c[0x0][0xa28] ;  /* 0x00028a0000080ab9 */ /* 0x000fe20000000a00 */
[----:B------:R-:W3:Y:S01]  /*0e60*/  LDC R0, c[0x0][0x404] ;  /* 0x00010100ff007b82 */ /* 0x000ee20000000800 */
[----:B------:R-:W-:Y:S01]  /*0e70*/  @UP0 UIMAD.WIDE UR8, UR5, 0x4, UR8 ;  /* 0x00000004050808a5 */ /* 0x000fe2000f8e0208 */
[----:B------:R-:W-:-:S05]  /*0e80*/  PLOP3.LUT P2, PT, PT, PT, UP1, 0x80, 0x0 ;  /* 0x000000000000781c */ /* 0x000fca0003f4f018 */
[----:B------:R-:W-:Y:S01]  /*0e90*/  @UP1 ULDC.64 UR10, c[0x0][0xa18] ;  /* 0x00028600000a1ab9 */ /* 0x000fe20000000a00 */
[----:B------:R-:W-:Y:S01]  /*0ea0*/  IMAD.U32 R2, RZ, RZ, UR8 ;  /* 0x00000008ff027e24 */ /* 0x000fe2000f8e00ff */
[----:B------:R-:W4:Y:S01]  /*0eb0*/  LDC R17, c[0x0][0x2e0] ;  /* 0x0000b800ff117b82 */ /* 0x000f220000000800 */
[----:B0-----:R-:W-:Y:S01]  /*0ec0*/  IMAD.U32 R3, RZ, RZ, UR9 ;  /* 0x00000009ff037e24 */ /* 0x001fe2000f8e00ff */
[----:B------:R-:W-:-:S04]  /*0ed0*/  @UP1 UIMAD.WIDE UR8, UR5, 0x4, UR10 ;  /* 0x00000004050818a5 */ /* 0x000fc8000f8e020a */
[----:B------:R0:W5:Y:S02]  /*0ee0*/  @P0 LDG.E R6, desc[UR46][R2.64] ;  /* 0x0000002e02060981 */ /* 0x000164000c1e1900 */
[----:B------:R-:W-:Y:S02]  /*0ef0*/  IMAD.U32 R4, RZ, RZ, UR8 ;  /* 0x00000008ff047e24 */ /* 0x000fe4000f8e00ff */
[----:B------:R-:W-:Y:S01]  /*0f00*/  IMAD.U32 R5, RZ, RZ, UR9 ;  /* 0x00000009ff057e24 */ /* 0x000fe2000f8e00ff */
[----:B------:R-:W-:-:S04]  /*0f10*/  ULDC.64 UR8, c[0x0][0xa20] ;  /* 0x0002880000087ab9 */ /* 0x000fc80000000a00 */
[----:B-1----:R0:W5:Y:S01]  /*0f20*/  @P2 LDG.E R18, desc[UR46][R4.64] ;  /* 0x0000002e04122981 */ /* 0x002162000c1e1900 */
[----:B--2---:R-:W-:Y:S01]  /*0f30*/  ISETP.NE.U32.AND P0, PT, R8, RZ, PT ;  /* 0x000000ff0800720c */ /* 0x004fe20003f05070 */
[----:B------:R-:W-:Y:S01]  /*0f40*/  UMOV UR41, UR6 ;  /* 0x0000000600297c82 */ /* 0x000fe20008000000 */
[----:B------:R-:W-:Y:S02]  /*0f50*/  ISETP.NE.U32.AND P1, PT, RZ, UR8, PT ;  /* 0x00000008ff007c0c */ /* 0x000fe4000bf25070 */
[----:B------:R-:W-:Y:S02]  /*0f60*/  ISETP.NE.AND.EX P0, PT, R9, RZ, PT, P0 ;  /* 0x000000ff0900720c */ /* 0x000fe40003f05300 */
[----:B------:R-:W-:Y:S02]  /*0f70*/  ISETP.NE.AND.EX P1, PT, RZ, UR9, PT, P1 ;  /* 0x00000009ff007c0c */ /* 0x000fe4000bf25310 */
[----:B---3--:R-:W-:Y:S01]  /*0f80*/  SEL R0, R0, 0x1, P0 ;  /* 0x0000000100007807 */ /* 0x008fe20000000000 */
[----:B0-----:R-:W-:Y:S10]  /*0f90*/  @P2 BRA `(.L_x_840) ;  /* 0x00000000002c2947 */ /* 0x001ff40003800000 */
        /* <DEDUP_REMOVED lines=8> */
[----:B-----5:R-:W2:Y:S04]  /*1020*/  LDG.E R18, desc[UR46][R2.64] ;  /* 0x0000002e02127981 */ /* 0x020ea8000c1e1900 */
[----:B------:R-:W2:Y:S02]  /*1030*/  LDG.E R5, desc[UR46][R2.64+0x4] ;  /* 0x0000042e02057981 */ /* 0x000ea4000c1e1900 */
[----:B--2---:R-:W-:-:S07]  /*1040*/  IMAD.IADD R18, R5, 0x1, -R18 ;  /* 0x0000000105127824 */ /* 0x004fce00078e0a12 */
.L_x_840:
[----:B------:R-:W-:Y:S01]  /*1050*/  UMOV UR42, UR5 ;  /* 0x00000005002a7c82 */ /* 0x000fe20008000000 */
[----:B----4-:R-:W-:Y:S02]  /*1060*/  IMAD R17, R0, R17, RZ ;  /* 0x0000001100117224 */ /* 0x010fe400078e02ff */
[----:B------:R-:W-:Y:S01]  /*1070*/  IMAD.MOV.U32 R23, RZ, RZ, R153 ;  /* 0x000000ffff177224 */ /* 0x000fe200078e0099 */
[----:B------:R-:W-:Y:S06]  /*1080*/  @!P1 BRA `(.L_x_841) ;  /* 0x0000000000189947 */ /* 0x000fec0003800000 */
[----:B------:R-:W-:Y:S02]  /*1090*/  ULDC.64 UR6, c[0x0][0xa20] ;  /* 0x0002880000067ab9 */ /* 0x000fe40000000a00 */
[----:B------:R-:W-:-:S06]  /*10a0*/  UIMAD.WIDE UR4, UR5, 0x4, UR6 ;  /* 0x00000004050478a5 */ /* 0x000fcc000f8e0206 */
[----:B------:R-:W-:Y:S02]  /*10b0*/  IMAD.U32 R2, RZ, RZ, UR4 ;  /* 0x00000004ff027e24 */ /* 0x000fe4000f8e00ff */
[----:B------:R-:W-:-:S05]  /*10c0*/  IMAD.U32 R3, RZ, RZ, UR5 ;  /* 0x00000005ff037e24 */ /* 0x000fca000f8e00ff */
[----:B------:R0:W5:Y:S01]  /*10d0*/  LDG.E R17, desc[UR46][R2.64] ;  /* 0x0000002e02117981 */ /* 0x000162000c1e1900 */
[----:B------:R-:W-:Y:S05]  /*10e0*/  BRA `(.L_x_842) ;  /* 0x00000000002c7947 */ /* 0x000fea0003800000 */
.L_x_841:
        /* <DEDUP_REMOVED lines=9> */
[----:B------:R-:W2:Y:S02]  /*1180*/  LDG.E R0, desc[UR46][R2.64+0x4] ;  /* 0x0000042e02007981 */ /* 0x000ea4000c1e1900 */
[----:B--2---:R-:W-:-:S07]  /*1190*/  IMAD.IADD R17, R0, 0x1, -R17 ;  /* 0x0000000100117824 */ /* 0x004fce00078e0a11 */
.L_x_842:
[----:B------:R-:W1:Y:S01]  /*11a0*/  LDC.64 R8, c[0x0][0x9e0] ;  /* 0x00027800ff087b82 */ /* 0x000e620000000a00 */
[----:B------:R-:W-:Y:S02]  /*11b0*/  IMAD.MOV.U32 R0, RZ, RZ, 0xc0 ;  /* 0x000000c0ff007424 */ /* 0x000fe400078e00ff */
[----:B-----5:R-:W-:Y:S02]  /*11c0*/  IMAD.IADD R17, R17, 0x1, -R6 ;  /* 0x0000000111117824 */ /* 0x020fe400078e0a06 */
[----:B------:R-:W-:-:S05]  /*11d0*/  IMAD R0, R153, R0, 0xc0 ;  /* 0x000000c099007424 */ /* 0x000fca00078e0200 */
[----:B0-----:R-:W-:Y:S02]  /*11e0*/  IADD3 R3, R17, R0, -R18 ;  /* 0x0000000011037210 */ /* 0x001fe40007ffe812 */
[----:B-1----:R-:W-:-:S03]  /*11f0*/  ISETP.GE.AND P1, PT, R9, 0x1, PT ;  /* 0x000000010900780c */ /* 0x002fc60003f26270 */
[----:B------:R-:W-:-:S10]  /*1200*/  IMAD.IADD R0, R3, 0x1, R8 ;  /* 0x0000000103007824 */ /* 0x000fd400078e0208 */
[----:B------:R-:W-:Y:S05]  /*1210*/  @!P1 BRA `(.L_x_843) ;  /* 0x0000000000409947 */ /* 0x000fea0003800000 */
[C---:B------:R-:W-:Y:S01]  /*1220*/  ISETP.GT.AND P0, PT, R3.reuse, RZ, PT ;  /* 0x000000ff0300720c */ /* 0x040fe20003f04270 */
[----:B------:R-:W-:-:S12]  /*1230*/  VIADD R2, R3, 0xffffffff ;  /* 0xffffffff03027836 */ /* 0x000fd80000000000 */
[----:B------:R-:W-:Y:S05]  /*1240*/  @P0 BRA `(.L_x_844) ;  /* 0x00000000001c0947 */ /* 0x000fea0003800000 */
[----:B------:R-:W-:Y:S01]  /*1250*/  ISETP.NE.AND P0, PT, R9, 0x1, PT ;  /* 0x000000010900780c */ /* 0x000fe20003f05270 */
[----:B------:R-:W-:-:S12]  /*1260*/  IMAD.MOV R3, RZ, RZ, -R3 ;  /* 0x000000ffff037224 */ /* 0x000fd800078e0a03 */
[----:B------:R-:W0:Y:S02]  /*1270*/  @P0 LDC.64 R4, c[0x0][0x9e8] ;  /* 0x00027a00ff040b82 */ /* 0x000e240000000a00 */
[----:B0-----:R-:W-:-:S05]  /*1280*/  @P0 IMAD.HI.U32 R2, R3, R4, RZ ;  /* 0x0000000403020227 */ /* 0x001fca00078e00ff */
[----:B------:R-:W-:-:S04]  /*1290*/  @P0 SHF.R.U32.HI R3, RZ, R5, R2 ;  /* 0x00000005ff030219 */ /* 0x000fc80000011602 */
[----:B------:R-:W-:Y:S01]  /*12a0*/  LOP3.LUT R2, RZ, R3, RZ, 0x33, !PT ;  /* 0x00000003ff027212 */ /* 0x000fe200078e33ff */
[----:B------:R-:W-:Y:S06]  /*12b0*/  BRA `(.L_x_845) ;  /* 0x0000000000107947 */ /* 0x000fec0003800000 */
.L_x_844:
[----:B------:R-:W-:-:S13]  /*12c0*/  ISETP.NE.AND P0, PT, R9, 0x1, PT ;  /* 0x000000010900780c */ /* 0x000fda0003f05270 */
[----:B------:R-:W0:Y:S02]  /*12d0*/  @P0 LDC.64 R4, c[0x0][0x9e8] ;  /* 0x00027a00ff040b82 */ /* 0x000e240000000a00 */
[----:B0-----:R-:W-:-:S05]  /*12e0*/  @P0 IMAD.HI.U32 R4, R2, R4, RZ ;  /* 0x0000000402040227 */ /* 0x001fca00078e00ff */
[----:B------:R-:W-:-:S07]  /*12f0*/  @P0 SHF.R.U32.HI R2, RZ, R5, R4 ;  /* 0x00000005ff020219 */ /* 0x000fce0000011604 */
.L_x_845:
[----:B------:R-:W-:-:S05]  /*1300*/  IMAD R3, R2, R9, R9 ;  /* 0x0000000902037224 */ /* 0x000fca00078e0209 */
[----:B------:R-:W-:-:S07]  /*1310*/  VIMNMX R0, R0, R3, PT ;  /* 0x0000000300007248 */ /* 0x000fce0003fe0100 */
.L_x_843:
[----:B------:R-:W-:Y:S01]  /*1320*/  VIADD R2, R0, 0x7f ;  /* 0x0000007f00027836 */ /* 0x000fe20000000000 */
[----:B------:R-:W-:Y:S01]  /*1330*/  ULDC UR4, c[0x0][0x9dc] ;  /* 0x0002770000047ab9 */ /* 0x000fe20000000800 */
[----:B------:R-:W-:Y:S02]  /*1340*/  VIADD R0, R17, 0x7f ;  /* 0x0000007f11007836 */ /* 0x000fe40000000000 */
[----:B------:R-:W-:Y:S01]  /*1350*/  IMAD R4, R153, 0xc0, -R18 ;  /* 0x000000c099047824 */ /* 0x000fe200078e0a12 */
[----:B------:R-:W-:Y:S02]  /*1360*/  SHF.R.S32.HI R5, RZ, 0x1f, R2 ;  /* 0x0000001fff057819 */ /* 0x000fe40000011402 */
[----:B------:R-:W-:Y:S01]  /*1370*/  SHF.R.S32.HI R3, RZ, 0x1f, R0 ;  /* 0x0000001fff037819 */ /* 0x000fe20000011400 */
[----:B------:R-:W-:Y:S01]  /*1380*/  IMAD.IADD R4, R17, 0x1, R4 ;  /* 0x0000000111047824 */ /* 0x000fe200078e0204 */
[----:B------:R-:W-:Y:S02]  /*1390*/  LEA.HI R5, R5, R2, RZ, 0x7 ;  /* 0x0000000205057211 */ /* 0x000fe400078f38ff */
[----:B------:R-:W-:Y:S01]  /*13a0*/  LEA.HI R3, R3, R0, RZ, 0x7 ;  /* 0x0000000003037211 */ /* 0x000fe200078f38ff */
[----:B------:R-:W-:Y:S01]  /*13b0*/  VIADD R6, R4, -UR4 ;  /* 0x8000000404067c36 */ /* 0x000fe20008000000 */
[----:B------:R-:W-:-:S02]  /*13c0*/  SHF.R.S32.HI R88, RZ, 0x7, R5 ;  /* 0x00000007ff587819 */ /* 0x000fc40000011405 */
[----:B------:R-:W-:Y:S02]  /*13d0*/  SHF.R.S32.HI R3, RZ, 0x7, R3 ;  /* 0x00000007ff037819 */ /* 0x000fe40000011403 */
[----:B------:R-:W-:Y:S02]  /*13e0*/  R2UR UR4, R6 ;  /* 0x00000000060472ca */ /* 0x000fe400000e0000 */
[----:B------:R-:W-:Y:S01]  /*13f0*/  VIMNMX R88, R3, R88, PT ;  /* 0x0000005803587248 */ /* 0x000fe20003fe0100 */
[----:B------:R-:W-:-:S12]  /*1400*/  @!P1 BRA `(.L_x_846) ;  /* 0x0000000000449947 */ /* 0x000fd80003800000 */
[----:B------:R-:W-:-:S13]  /*1410*/  ISETP.GT.AND P0, PT, R4, -0x1, PT ;  /* 0xffffffff0400780c */ /* 0x000fda0003f04270 */
[----:B------:R-:W-:Y:S05]  /*1420*/  @P0 BRA `(.L_x_847) ;  /* 0x00000000001c0947 */ /* 0x000fea0003800000 */
[----:B------:R-:W-:Y:S02]  /*1430*/  ISETP.NE.AND P0, PT, R9, 0x1, PT ;  /* 0x000000010900780c */ /* 0x000fe40003f05270 */
[----:B------:R-:W-:-:S11]  /*1440*/  LOP3.LUT R3, RZ, R4, RZ, 0x33, !PT ;  /* 0x00000004ff037212 */ /* 0x000fd600078e33ff */
[----:B------:R-:W0:Y:S02]  /*1450*/  @P0 LDC.64 R6, c[0x0][0x9e8] ;  /* 0x00027a00ff060b82 */ /* 0x000e240000000a00 */
[----:B0-----:R-:W-:-:S05]  /*1460*/  @P0 IMAD.HI.U32 R0, R3, R6, RZ ;  /* 0x0000000603000227 */ /* 0x001fca00078e00ff */
[----:B------:R-:W-:-:S04]  /*1470*/  @P0 SHF.R.U32.HI R3, RZ, R7, R0 ;  /* 0x00000007ff030219 */ /* 0x000fc80000011600 */
[----:B------:R-:W-:Y:S01]  /*1480*/  LOP3.LUT R4, RZ, R3, RZ, 0x33, !PT ;  /* 0x00000003ff047212 */ /* 0x000fe200078e33ff */
[----:B------:R-:W-:Y:S06]  /*1490*/  BRA `(.L_x_848) ;  /* 0x0000000000107947 */ /* 0x000fec0003800000 */
.L_x_847:
[----:B------:R-:W-:-:S13]  /*14a0*/  ISETP.NE.AND P0, PT, R9, 0x1, PT ;  /* 0x000000010900780c */ /* 0x000fda0003f05270 */
[----:B------:R-:W0:Y:S02]  /*14b0*/  @P0 LDC.64 R2, c[0x0][0x9e8] ;  /* 0x00027a00ff020b82 */ /* 0x000e240000000a00 */
[----:B0-----:R-:W-:-:S05]  /*14c0*/  @P0 IMAD.HI.U32 R0, R4, R2, RZ ;  /* 0x0000000204000227 */ /* 0x001fca00078e00ff */
[----:B------:R-:W-:-:S07]  /*14d0*/  @P0 SHF.R.U32.HI R4, RZ, R3, R0 ;  /* 0x00000003ff040219 */ /* 0x000fce0000011600 */
.L_x_848:
[----:B------:R-:W-:-:S05]  /*14e0*/  IMAD R4, R4, R9, RZ ;  /* 0x0000000904047224 */ /* 0x000fca00078e02ff */
[----:B------:R-:W-:-:S13]  /*14f0*/  R2UR UR5, R4 ;  /* 0x00000000040572ca */ /* 0x000fda00000e0000 */
[----:B------:R-:W-:-:S04]  /*1500*/  UISETP.LT.AND UP0, UPT, UR4, UR5, UPT ;  /* 0x000000050400728c */ /* 0x000fc8000bf01270 */
[----:B------:R-:W-:-:S12]  /*1510*/  USEL UR4, UR4, UR5, !UP0 ;  /* 0x0000000504047287 */ /* 0x000fd8000c000000 */
.L_x_846:
        /* <DEDUP_REMOVED lines=10> */
[----:B------:R-:W-:Y:S01]  /*15c0*/  CS2R R14, SRZ ;  /* 0x00000000000e7805 */ /* 0x000fe2000001ff00 */
[----:B------:R-:W-:Y:S01]  /*15d0*/  IMAD.MOV.U32 R110, RZ, RZ, RZ ;  /* 0x000000ffff6e7224 */ /* 0x000fe200078e00ff */
[----:B------:R-:W-:Y:S01]  /*15e0*/  UISETP.LT.AND UP0, UPT, URZ, UR5, UPT ;  /* 0x000000053f00728c */ /* 0x000fe2000bf01270 */
[----:B------:R-:W-:Y:S02]  /*15f0*/  CS2R R24, SRZ ;  /* 0x0000000000187805 */ /* 0x000fe4000001ff00 */
[----:B------:R-:W-:Y:S01]  /*1600*/  CS2R R12, SRZ ;  /* 0x00000000000c7805 */ /* 0x000fe2000001ff00 */
[----:B------:R-:W-:Y:S01]  /*1610*/  IMAD.MOV.U32 R106, RZ, RZ, RZ ;  /* 0x000000ffff6a7224 */ /* 0x000fe200078e00ff */
[----:B------:R-:W-:Y:S01]  /*1620*/  USEL UR43, URZ, UR5, !UP0 ;  /* 0x000000053f2b7287 */ /* 0x000fe2000c000000 */
[----:B------:R-:W-:Y:S01]  /*1630*/  IMAD.MOV.U32 R27, RZ, RZ, RZ ;  /* 0x000000ffff1b7224 */ /* 0x000fe200078e00ff */
[----:B------:R-:W-:Y:S02]  /*1640*/  CS2R R102, SRZ ;  /* 0x0000000000667805 */ /* 0x000fe4000001ff00 */
[----:B------:R-:W-:-:S02]  /*1650*/  CS2R R100, SRZ ;  /* 0x0000000000647805 */ /* 0x000fc4000001ff00 */
[----:B------:R-:W-:Y:S02]  /*1660*/  CS2R R98, SRZ ;  /* 0x0000000000627805 */ /* 0x000fe4000001ff00 */
[----:B------:R-:W-:Y:S02]  /*1670*/  CS2R R96, SRZ ;  /* 0x0000000000607805 */ /* 0x000fe4000001ff00 */
[----:B------:R-:W-:Y:S02]  /*1680*/  ISETP.GT.AND P1, PT, R88, UR43, PT ;  /* 0x0000002b58007c0c */ /* 0x000fe4000bf24270 */
[----:B------:R-:W-:Y:S02]  /*1690*/  CS2R R94, SRZ ;  /* 0x00000000005e7805 */ /* 0x000fe4000001ff00 */
[----:B------:R-:W-:Y:S02]  /*16a0*/  CS2R R92, SRZ ;  /* 0x00000000005c7805 */ /* 0x000fe4000001ff00 */
[----:B------:R-:W-:Y:S01]  /*16b0*/  CS2R R90, SRZ ;  /* 0x00000000005a7805 */ /* 0x000fe2000001ff00 */
[----:B------:R-:W-:-:S06]  /*16c0*/  IMAD.MOV.U32 R89, RZ, RZ, RZ ;  /* 0x000000ffff597224 */ /* 0x000fcc00078e00ff */
[----:B------:R-:W-:Y:S05]  /*16d0*/  @!P1 BRA `(.L_x_849) ;  /* 0x000000d400549947 */ /* 0x000fea0003800000 */
[----:B------:R-:W0:Y:S01]  /*16e0*/  S2R R3, SR_TID.X ;  /* 0x0000000000037919 */ /* 0x000e220000002100 */
[----:B------:R-:W1:Y:S01]  /*16f0*/  S2UR UR6, SR_CgaCtaId ;  /* 0x00000000000679c3 */ /* 0x000e620000008800 */
[----:B------:R-:W-:Y:S02]  /*1700*/  UMOV UR45, 0x400 ;  /* 0x00000400002d7882 */ /* 0x000fe40000000000 */
[----:B-1----:R-:W-:Y:S01]  /*1710*/  ULEA UR45, UR6, UR45, 0x18 ;  /* 0x0000002d062d7291 */ /* 0x002fe2000f8ec03f */
[----:B0-----:R-:W-:-:S05]  /*1720*/  VIADD R4, R3, 0xffffff80 ;  /* 0xffffff8003047836 */ /* 0x001fca0000000000 */
[----:B------:R-:W-:-:S04]  /*1730*/  SHF.R.S32.HI R3, RZ, 0x1f, R4 ;  /* 0x0000001fff037819 */ /* 0x000fc80000011404 */
[----:B------:R-:W-:-:S04]  /*1740*/  LEA.HI R3, R3, R4, RZ, 0x7 ;  /* 0x0000000403037211 */ /* 0x000fc800078f38ff */
[----:B------:R-:W-:-:S05]  /*1750*/  SHF.R.S32.HI R3, RZ, 0x7, R3 ;  /* 0x00000007ff037819 */ /* 0x000fca0000011403 */
[----:B------:R-:W0:Y:S02]  /*1760*/  SHFL.IDX PT, R0, R3, RZ, 0x1f ;  /* 0x00001fff03007589 */ /* 0x000e2400000e0000 */
[----:B0-----:R-:W-:-:S13]  /*1770*/  R2UR UR44, R0 ;  /* 0x00000000002c72ca */ /* 0x001fda00000e0000 */
        /* <DEDUP_REMOVED lines=14> */
[----:B------:R0:W1:Y:S01]  /*1860*/  LDC.64 R2, c[0x4][R0] ;  /* 0x0100000000027b82 */ /* 0x0000620000000a00 */
        /* <DEDUP_REMOVED lines=10> */
[----:B-1----:R-:W-:Y:S05]  /*1910*/  CALL.ABS.NOINC R2 ;  /* 0x0000000002007343 */ /* 0x002fea0003c00000 */
.L_x_850:
        /* <DEDUP_REMOVED lines=9> */
.L_x_1033:
[----:B------:R-:W-:Y:S05]  /*19b0*/  @!P0 BRA `(.L_x_852) ;  /* 0x0000000000048947 */ /* 0x000fea0003800000 */
[----:B------:R-:W-:Y:S01]  /*19c0*/  BPT.TRAP 0x1 ;  /* 0x000000040000795c */ /* 0x000fe20000300000 */
.L_x_852:
[----:B------:R-:W-:Y:S02]  /*19d0*/  IMAD.U32 R4, RZ, RZ, UR39 ;  /* 0x00000027ff047e24 */ /* 0x000fe4000f8e00ff */
[----:B0-----:R-:W-:-:S03]  /*19e0*/  IMAD.U32 R3, RZ, RZ, UR38 ;  /* 0x00000026ff037e24 */ /* 0x001fc6000f8e00ff */
[----:B------:R-:W-:Y:S02]  /*19f0*/  LEA R4, R4, UR45, 0x3 ;  /* 0x0000002d04047c11 */ /* 0x000fe4000f8e18ff */
[----:B------:R-:W-:-:S04]  /*1a00*/  SHF.L.U32 R3, R3, 0x1f, RZ ;  /* 0x0000001f03037819 */ /* 0x000fc800000006ff */
[----:B------:R0:W1:Y:S01]  /*1a10*/  SYNCS.PHASECHK.TRANS64.TRYWAIT P2, [R4+URZ+0x16830], R3 ;  /* 0x01683003040075a7 */ /* 0x000062000804017f */
[----:B------:R-:W-:Y:S05]  /*1a20*/  @!P0 BRA `(.L_x_853) ;  /* 0x0000000000048947 */ /* 0x000fea0003800000 */
[----:B------:R-:W-:Y:S01]  /*1a30*/  BPT.TRAP 0x1 ;  /* 0x000000040000795c */ /* 0x000fe20000300000 */
.L_x_853:
[----:B------:R-:W2:Y:S02]  /*1a40*/  S2R R0, SR_TID.X ;  /* 0x0000000000007919 */ /* 0x000ea40000002100 */
[----:B--2---:R-:W-:Y:S01]  /*1a50*/  LOP3.LUT P1, RZ, R0, 0x7f, RZ, 0xc0, !PT ;  /* 0x0000007f00ff7812 */ /* 0x004fe2000782c0ff */
[----:B-1----:R-:W-:-:S12]  /*1a60*/  @P2 BRA `(.L_x_854) ;  /* 0x0000000000082947 */ /* 0x002fd80003800000 */
[----:B------:R-:W1:Y:S02]  /*1a70*/  SYNCS.PHASECHK.TRANS64.TRYWAIT P2, [R4+URZ+0x16830], R3 ;  /* 0x01683003040075a7 */ /* 0x000e64000804017f */
[----:B-1----:R-:W-:Y:S05]  /*1a80*/  @!P2 BRA `(.L_x_855) ;  /* 0x000001300044a947 */ /* 0x002fea0003800000 */
.L_x_854:
[----:B------:R-:W-:Y:S05]  /*1a90*/  WARPSYNC.ALL ;  /* 0x0000000000007948 */ /* 0x000fea0003800000 */
[----:B------:R-:W-:Y:S01]  /*1aa0*/  UIADD3 UR4, UR45, 0xe400, URZ ;  /* 0x0000e4002d047890 */ /* 0x000fe2000fffe03f */
[----:B------:R-:W2:Y:S01]  /*1ab0*/  LDL R98, [R1+0x4] ;  /* 0x0000040001627983 */ /* 0x000ea20000100800 */
[----:B------:R-:W-:Y:S01]  /*1ac0*/  ULOP3.LUT UR16, UR48, 0x10000, URZ, 0xfc, !UPT ;  /* 0x0001000030107892 */ /* 0x000fe2000f8efc3f */
[----:B------:R-:W-:Y:S01]  /*1ad0*/  WARPGROUP.ARRIVE ;  /* 0x00000000000079c5 */ /* 0x000fe20000000000 */
[----:B------:R-:W-:Y:S01]  /*1ae0*/  USHF.R.U32.HI UR4, URZ, 0x4, UR4 ;  /* 0x000000043f047899 */ /* 0x000fe20008011604 */
[----:B------:R-:W-:Y:S01]  /*1af0*/  IMAD.MOV.U32 R21, RZ, RZ, -0x80 ;  /* 0xffffff80ff157424 */ /* 0x000fe200078e00ff */
[----:B------:R-:W-:Y:S01]  /*1b00*/  UMOV UR17, 0x40000040 ;  /* 0x4000004000117882 */ /* 0x000fe20000000000 */
[----:B------:R-:W-:Y:S01]  /*1b10*/  UMOV UR19, 0x40000040 ;  /* 0x4000004000137882 */ /* 0x000fe20000000000 */
[----:B------:R-:W-:Y:S01]  /*1b20*/  ULOP3.LUT UR4, UR4, 0x3fff, URZ, 0xc0, !UPT ;  /* 0x00003fff04047892 */ /* 0x000fe2000f8ec03f */
[----:B01----:R-:W-:Y:S01]  /*1b30*/  @!P1 VIADD R4, R4, 0x16840 ;  /* 0x0001684004049836 */ /* 0x003fe20000000000 */
[----:B------:R-:W-:Y:S01]  /*1b40*/  UMOV UR5, 0x40000040 ;  /* 0x4000004000057882 */ /* 0x000fe20000000000 */
[----:B------:R-:W-:Y:S01]  /*1b50*/  UMOV UR7, 0x40000040 ;  /* 0x4000004000077882 */ /* 0x000fe20000000000 */
[----:B------:R-:W-:-:S02]  /*1b60*/  ULOP3.LUT UR20, UR4, 0x10000, URZ, 0xfc, !UPT ;  /* 0x0001000004147892 */ /* 0x000fc4000f8efc3f */
[----:B------:R-:W-:Y:S01]  /*1b70*/  UIADD3 UR4, UR16, 0x2, URZ ;  /* 0x0000000210047890 */ /* 0x000fe2000fffe03f */
[----:B------:R-:W-:Y:S01]  /*1b80*/  @!P1 PRMT R4, RZ, 0x654, R4 ;  /* 0x00000654ff049816 */ /* 0x000fe20000000004 */
[----:B------:R-:W-:Y:S02]  /*1b90*/  ULEA UR18, UR39, UR20, 0xa ;  /* 0x0000001427127291 */ /* 0x000fe4000f8e503f */
[----:B------:R-:W-:Y:S02]  /*1ba0*/  UIADD3 UR8, UR16, 0x4, URZ ;  /* 0x0000000410087890 */ /* 0x000fe4000fffe03f */
[----:B------:R-:W-:Y:S02]  /*1bb0*/  UIADD3 UR6, UR18, 0x2, URZ ;  /* 0x0000000212067890 */ /* 0x000fe4000fffe03f */
[----:B------:R-:W-:Y:S01]  /*1bc0*/  UIADD3 UR10, UR18, 0x4, URZ ;  /* 0x00000004120a7890 */ /* 0x000fe2000fffe03f */
[----:B------:R-:W-:Y:S02]  /*1bd0*/  UMOV UR9, 0x40000040 ;  /* 0x4000004000097882 */ /* 0x000fe40000000000 */
[----:B------:R-:W-:Y:S01]  /*1be0*/  HGMMA.64x128x16.F32.BF16 R24, gdesc[UR16], RZ, !UPT, gsb0 ;  /* 0x01e00000101879f0 */ /* 0x000fe2000c0018ff */
[----:B------:R-:W-:Y:S01]  /*1bf0*/  UMOV UR11, 0x40000040 ;  /* 0x40000040000b7882 */ /* 0x000fe20000000000 */
[----:B------:R-:W-:-:S02]  /*1c00*/  UIADD3 UR12, UR16, 0x6, URZ ;  /* 0x00000006100c7890 */ /* 0x000fc4000fffe03f */
        /* <DEDUP_REMOVED lines=54> */
[----:B------:R-:W-:-:S02]  /*1f70*/  IMAD.IADD R57, R17, 0x1, R74 ;  /* 0x0000000111397824 */ /* 0x000fc400078e024a */
        /* <DEDUP_REMOVED lines=28> */
[--C-:B------:R-:W-:Y:S01]  /*2140*/  IADD3 R59, -R18, 0x1, R57.reuse ;  /* 0x00000001123b7810 */ /* 0x100fe20007ffe139 */
[----:B------:R-:W0:Y:S01]  /*2150*/  MUFU.TANH R2, R2 ;  /* 0x0000000200027308 */ /* 0x000e220000002400 */
[----:B------:R2:W-:Y:S01]  /*2160*/  @!P1 SYNCS.ARRIVE.TRANS64.RED.A1T0 RZ, [R4+URZ], RZ ;  /* 0x000000ff04ff99a7 */ /* 0x0005e2000810043f */
[----:B------:R-:W-:Y:S01]  /*2170*/  FMUL.FTZ R73, R73, UR10 ;  /* 0x0000000a49497c20 */ /* 0x000fe20008410000 */
[----:B------:R-:W-:Y:S01]  /*2180*/  IMAD R75, R16, -0x2, R57 ;  /* 0xfffffffe104b7824 */ /* 0x000fe200078e0239 */
[----:B------:R-:W-:Y:S01]  /*2190*/  LEA R78, R88, 0xffffff80, 0x7 ;  /* 0xffffff80584e7811 */ /* 0x000fe200078e38ff */
[----:B------:R-:W-:-:S03]  /*21a0*/  IMAD R59, R16, -0x2, R59 ;  /* 0xfffffffe103b7824 */ /* 0x000fc600078e023b */
[----:B------:R-:W1:Y:S01]  /*21b0*/  MUFU.TANH R5, R5 ;  /* 0x0000000500057308 */ /* 0x000e620000002400 */
[----:B--2---:R-:W-:Y:S02]  /*21c0*/  IMAD R4, R153, 0xc0, R98 ;  /* 0x000000c099047824 */ /* 0x004fe400078e0262 */
[C---:B------:R-:W-:Y:S02]  /*21d0*/  VIADD R82, R59.reuse, UR6 ;  /* 0x000000063b527c36 */ /* 0x040fe40008000000 */
[----:B------:R-:W-:-:S03]  /*21e0*/  VIADD R79, R59, UR21 ;  /* 0x000000153b4f7c36 */ /* 0x000fc60008000000 */
[----:B------:R-:W2:Y:S01]  /*21f0*/  MUFU.TANH R0, R0 ;  /* 0x0000000000007308 */ /* 0x000ea20000002400 */
[----:B------:R-:W-:-:S07]  /*2200*/  VIADDMNMX R70, R4, R82, R75, PT ;  /* 0x0000005204467246 */ /* 0x000fce000380014b */
[----:B------:R-:W3:Y:S08]  /*2210*/  MUFU.TANH R3, R3 ;  /* 0x0000000300037308 */ /* 0x000ef00000002400 */
[----:B------:R-:W4:Y:S08]  /*2220*/  MUFU.TANH R89, R89 ;  /* 0x0000005900597308 */ /* 0x000f300000002400 */
[----:B------:R-:W0:Y:S08]  /*2230*/  MUFU.TANH R90, R90 ;  /* 0x0000005a005a7308 */ /* 0x000e300000002400 */
        /* <DEDUP_REMOVED lines=57> */
[----:B------:R5:W0:Y:S02]  /*25d0*/  MUFU.TANH R97, R73 ;  /* 0x0000004900617308 */ /* 0x000a240000002400 */
[----:B-----5:R-:W-:Y:S01]  /*25e0*/  IMAD.IADD R73, R79, 0x1, R4 ;  /* 0x000000014f497824 */ /* 0x020fe200078e0204 */
[----:B-1234-:R-:W-:Y:S06]  /*25f0*/  @P2 BRA `(.L_x_856) ;  /* 0x0000000000582947 */ /* 0x01efec0003800000 */
[----:B------:R-:W-:Y:S01]  /*2600*/  IADD3 R57, -R18, R17, R4 ;  /* 0x0000001112397210 */ /* 0x000fe20007ffe104 */
[----:B------:R-:W-:Y:S03]  /*2610*/  BSSY B0, `(.L_x_857) ;  /* 0x0000010000007945 */ /* 0x000fe60003800000 */
        /* <DEDUP_REMOVED lines=10> */
.L_x_858:
[----:B------:R-:W-:-:S06]  /*26c0*/  UISETP.NE.AND UP1, UPT, UR7, 0x1, UPT ;  /* 0x000000010700788c */ /* 0x000fcc000bf25270 */
[----:B------:R-:W-:-:S05]  /*26d0*/  PLOP3.LUT P2, PT, PT, PT, UP1, 0x80, 0x0 ;  /* 0x000000000000781c */ /* 0x000fca0003f4f018 */
[----:B------:R-:W-:-:S08]  /*26e0*/  @UP1 ULDC.64 UR10, c[0x0][0x9e8] ;  /* 0x00027a00000a1ab9 */ /* 0x000fd00000000a00 */
[----:B------:R-:W-:-:S05]  /*26f0*/  @P2 IMAD.HI.U32 R58, R57, UR10, RZ ;  /* 0x0000000a393a2c27 */ /* 0x000fca000f8e00ff */
[----:B------:R-:W-:-:S07]  /*2700*/  @P2 SHF.R.U32.HI R57, RZ, UR11, R58 ;  /* 0x0000000bff392c19 */ /* 0x000fce000801163a */
.L_x_859:
[----:B------:R-:W-:Y:S05]  /*2710*/  BSYNC B0 ;  /* 0x0000000000007941 */ /* 0x000fea0003800000 */
.L_x_857:
[----:B------:R-:W-:-:S04]  /*2720*/  IMAD R57, R57, UR7, -R78 ;  /* 0x0000000739397c24 */ /* 0x000fc8000f8e0a4e */
[----:B------:R-:W-:-:S05]  /*2730*/  IMAD R57, R16, -0x2, R57 ;  /* 0xfffffffe10397824 */ /* 0x000fca00078e0239 */
[----:B------:R-:W-:Y:S02]  /*2740*/  VIMNMX R73, R73, R57, !PT ;  /* 0x0000003949497248 */ /* 0x000fe40007fe0100 */
[----:B------:R-:W-:-:S07]  /*2750*/  VIADDMNMX R70, R57, UR7, R70, PT ;  /* 0x0000000739467c46 */ /* 0x000fce000b800146 */
.L_x_856:
[C---:B------:R-:W-:Y:S02]  /*2760*/  ISETP.GE.AND P4, PT, R74.reuse, 0x9, PT ;  /* 0x000000094a00780c */ /* 0x040fe40003f86270 */
[C---:B------:R-:W-:Y:S02]  /*2770*/  ISETP.GE.AND P2, PT, R74.reuse, 0x2, PT ;  /* 0x000000024a00780c */ /* 0x040fe40003f46270 */
[----:B------:R-:W-:Y:S02]  /*2780*/  ISETP.GE.AND P5, PT, R74, 0xa, PT ;  /* 0x0000000a4a00780c */ /* 0x000fe40003fa6270 */
[----:B------:R-:W-:Y:S02]  /*2790*/  LOP3.LUT R22, R22, 0xfffffffd, RZ, 0xc0, !PT ;  /* 0xfffffffd16167812 */ /* 0x000fe400078ec0ff */
[----:B------:R-:W-:-:S04]  /*27a0*/  ISETP.GT.AND P3, PT, R73, 0x1, !P2 ;  /* 0x000000014900780c */ /* 0x000fc80005764270 */
[----:B------:R-:W-:Y:S02]  /*27b0*/  ISETP.LT.OR P3, PT, R70, 0x2, P3 ;  /* 0x000000024600780c */ /* 0x000fe40001f61670 */
[----:B------:R-:W-:Y:S02]  /*27c0*/  @P4 LOP3.LUT R22, R22, 0x2, RZ, 0xfc, !PT ;  /* 0x0000000216164812 */ /* 0x000fe400078efcff */
[----:B------:R-:W-:Y:S01]  /*27d0*/  FSEL R71, R5, -INF , !P3 ;  /* 0xff80000005477808 */ /* 0x000fe20005800000 */
[----:B------:R-:W-:Y:S01]  /*27e0*/  VIADD R5, R4, 0x8 ;  /* 0x0000000804057836 */ /* 0x000fe20000000000 */
[----:B------:R-:W-:Y:S02]  /*27f0*/  LOP3.LUT R22, R22, 0xfffffffb, RZ, 0xc0, !PT ;  /* 0xfffffffb16167812 */ /* 0x000fe400078ec0ff */
[----:B------:R-:W-:Y:S02]  /*2800*/  ISETP.GT.AND P4, PT, R73, 0x8, !P4 ;  /* 0x000000084900780c */ /* 0x000fe40006784270 */
[----:B------:R-:W-:-:S02]  /*2810*/  @P5 LOP3.LUT R22, R22, 0x4, RZ, 0xfc, !PT ;  /* 0x0000000416165812 */ /* 0x000fc400078efcff */
[----:B------:R-:W-:Y:S02]  /*2820*/  ISETP.GT.AND P3, PT, R73, 0x9, !P5 ;  /* 0x000000094900780c */ /* 0x000fe40006f64270 */
[----:B------:R-:W-:Y:S02]  /*2830*/  ISETP.GE.AND P5, PT, R74, 0x11, PT ;  /* 0x000000114a00780c */ /* 0x000fe40003fa6270 */
[C---:B------:R-:W-:Y:S02]  /*2840*/  ISETP.LT.OR P4, PT, R70.reuse, 0x9, P4 ;  /* 0x000000094600780c */ /* 0x040fe40002781670 */
[----:B------:R-:W-:Y:S02]  /*2850*/  ISETP.LT.OR P3, PT, R70, 0xa, P3 ;  /* 0x0000000a4600780c */ /* 0x000fe40001f61670 */
[----:B------:R-:W-:Y:S02]  /*2860*/  FSEL R89, R89, -INF , !P4 ;  /* 0xff80000059597808 */ /* 0x000fe40006000000 */
[----:B------:R-:W-:-:S02]  /*2870*/  ISETP.GE.AND P4, PT, R74, 0x12, PT ;  /* 0x000000124a00780c */ /* 0x000fc40003f86270 */
[----:B------:R-:W-:Y:S02]  /*2880*/  LOP3.LUT R22, R22, 0xfffffff7, RZ, 0xc0, !PT ;  /* 0xfffffff716167812 */ /* 0x000fe400078ec0ff */
[----:B0-----:R-:W-:Y:S02]  /*2890*/  FSEL R90, R90, -INF , !P3 ;  /* 0xff8000005a5a7808 */ /* 0x001fe40005800000 */
        /* <DEDUP_REMOVED lines=159> */
[----:B------:R-:W-:Y:S02]  /*3290*/  FSEL R76, R2, -INF , !P6 ;  /* 0xff800000024c7808 */ /* 0x000fe40007000000 */
[----:B------:R-:W-:Y:S01]  /*32a0*/  ISETP.GE.AND P6, PT, R74, 0x7a, PT ;  /* 0x0000007a4a00780c */ /* 0x000fe20003fc6270 */
[----:B------:R-:W-:-:S12]  /*32b0*/  IMAD.IADD R74, R79, 0x1, R5 ;  /* 0x000000014f4a7824 */ /* 0x000fd800078e0205 */
[----:B------:R-:W-:Y:S02]  /*32c0*/  @P6 LOP3.LUT R22, R22, 0x8000000, RZ, 0xfc, !PT ;  /* 0x0800000016166812 */ /* 0x000fe400078efcff */
[----:B------:R-:W-:-:S04]  /*32d0*/  ISETP.GT.AND P6, PT, R73, 0x79, !P6 ;  /* 0x000000794900780c */ /* 0x000fc800077c4270 */
[----:B------:R-:W-:Y:S02]  /*32e0*/  ISETP.LT.OR P6, PT, R70, 0x7a, P6 ;  /* 0x0000007a4600780c */ /* 0x000fe400037c1670 */
[----:B------:R-:W-:Y:S02]  /*32f0*/  VIADDMNMX R70, R5, R82, R75, PT ;  /* 0x0000005205467246 */ /* 0x000fe4000380014b */
[----:B------:R-:W-:Y:S02]  /*3300*/  FSEL R2, R85, -INF , !P6 ;  /* 0xff80000055027808 */ /* 0x000fe40007000000 */
[----:B------:R-:W-:-:S13]  /*3310*/  PLOP3.LUT P6, PT, PT, PT, UP0, 0x40, 0x0 ;  /* 0x000000000000781c */ /* 0x000fda0003fce808 */
[----:B------:R-:W-:Y:S05]  /*3320*/  @P6 BRA `(.L_x_860) ;  /* 0x0000000000646947 */ /* 0x000fea0003800000 */
[----:B------:R-:W-:Y:S01]  /*3330*/  IADD3 R73, R17, 0x8, R4 ;  /* 0x0000000811497810 */ /* 0x000fe20007ffe004 */
[----:B------:R-:W-:Y:S04]  /*3340*/  BSSY B0, `(.L_x_861) ;  /* 0x0000013000007945 */ /* 0x000fe80003800000 */
        /* <DEDUP_REMOVED lines=12> */
.L_x_862:
[----:B------:R-:W-:-:S06]  /*3410*/  UISETP.NE.AND UP1, UPT, UR7, 0x1, UPT ;  /* 0x000000010700788c */ /* 0x000fcc000bf25270 */
[----:B------:R-:W-:-:S05]  /*3420*/  PLOP3.LUT P6, PT, PT, PT, UP1, 0x80, 0x0 ;  /* 0x000000000000781c */ /* 0x000fca0003fcf018 */
[----:B------:R-:W-:-:S08]  /*3430*/  @UP1 ULDC.64 UR10, c[0x0][0x9e8] ;  /* 0x00027a00000a1ab9 */ /* 0x000fd00000000a00 */
[----:B------:R-:W-:Y:S01]  /*3440*/  @P6 IMAD.HI.U32 R40, R73, UR10, RZ ;  /* 0x0000000a49286c27 */ /* 0x000fe2000f8e00ff */
[----:B------:R-:W-:-:S13]  /*3450*/  PLOP3.LUT P6, PT, PT, PT, UP1, 0x80, 0x0 ;  /* 0x000000000000781c */ /* 0x000fda0003fcf018 */
[----:B------:R-:W-:-:S07]  /*3460*/  @P6 SHF.R.U32.HI R73, RZ, UR11, R40 ;  /* 0x0000000bff496c19 */ /* 0x000fce0008011628 */
.L_x_863:
[----:B------:R-:W-:Y:S05]  /*3470*/  BSYNC B0 ;  /* 0x0000000000007941 */ /* 0x000fea0003800000 */
.L_x_861:
[----:B------:R-:W-:-:S04]  /*3480*/  IMAD R73, R73, UR7, -R78 ;  /* 0x0000000749497c24 */ /* 0x000fc8000f8e0a4e */
[----:B------:R-:W-:-:S05]  /*3490*/  IMAD R73, R16, -0x2, R73 ;  /* 0xfffffffe10497824 */ /* 0x000fca00078e0249 */
[----:B------:R-:W-:Y:S02]  /*34a0*/  VIMNMX R74, R74, R73, !PT ;  /* 0x000000494a4a7248 */ /* 0x000fe40007fe0100 */
[----:B------:R-:W-:-:S07]  /*34b0*/  VIADDMNMX R70, R73, UR7, R70, PT ;  /* 0x0000000749467c46 */ /* 0x000fce000b800146 */
.L_x_860:
[----:B------:R-:W-:Y:S01]  /*34c0*/  ISETP.GT.AND P2, PT, R74, 0x1, !P2 ;  /* 0x000000014a00780c */ /* 0x000fe20005744270 */
[----:B------:R-:W-:Y:S01]  /*34d0*/  ULDC UR10, c[0x0][0x988] ;  /* 0x00026200000a7ab9 */ /* 0x000fe20000000800 */
[----:B------:R-:W-:Y:S02]  /*34e0*/  LOP3.LUT P6, RZ, R22, 0x8, RZ, 0xc0, !PT ;  /* 0x0000000816ff7812 */ /* 0x000fe400078cc0ff */
[----:B------:R-:W-:Y:S02]  /*34f0*/  ISETP.LT.OR P2, PT, R70, 0x2, P2 ;  /* 0x000000024600780c */ /* 0x000fe40001741670 */
[----:B------:R-:W-:Y:S02]  /*3500*/  ISETP.GT.AND P3, PT, R74, 0x70, !P3 ;  /* 0x000000704a00780c */ /* 0x000fe40005f64270 */
[----:B------:R-:W-:Y:S02]  /*3510*/  FSEL R3, R3, -INF , !P2 ;  /* 0xff80000003037808 */ /* 0x000fe40005000000 */
[----:B------:R-:W-:-:S02]  /*3520*/  LOP3.LUT P2, RZ, R22, 0x2, RZ, 0xc0, !PT ;  /* 0x0000000216ff7812 */ /* 0x000fc4000784c0ff */
[C---:B------:R-:W-:Y:S02]  /*3530*/  ISETP.GT.AND P4, PT, R74.reuse, 0x71, !P4 ;  /* 0x000000714a00780c */ /* 0x040fe40006784270 */
[----:B------:R-:W-:Y:S02]  /*3540*/  ISETP.GT.AND P2, PT, R74, 0x8, !P2 ;  /* 0x000000084a00780c */ /* 0x000fe40005744270 */
[C---:B------:R-:W-:Y:S02]  /*3550*/  ISETP.LT.OR P3, PT, R70.reuse, 0x71, P3 ;  /* 0x000000714600780c */ /* 0x040fe40001f61670 */
[----:B------:R-:W-:Y:S02]  /*3560*/  ISETP.LT.OR P2, PT, R70, 0x9, P2 ;  /* 0x000000094600780c */ /* 0x000fe40001741670 */
[----:B------:R-:W-:Y:S02]  /*3570*/  ISETP.GT.AND P5, PT, R74, 0x78, !P5 ;  /* 0x000000784a00780c */ /* 0x000fe40006fa4270 */
[----:B------:R-:W-:-:S02]  /*3580*/  FSEL R40, R7, -INF , !P2 ;  /* 0xff80000007287808 */ /* 0x000fc40005000000 */
[----:B------:R-:W-:Y:S02]  /*3590*/  LOP3.LUT P2, RZ, R22, 0x4, RZ, 0xc0, !PT ;  /* 0x0000000416ff7812 */ /* 0x000fe4000784c0ff */
[----:B------:R-:W-:Y:S02]  /*35a0*/  ISETP.LT.OR P4, PT, R70, 0x72, P4 ;  /* 0x000000724600780c */ /* 0x000fe40002781670 */
        /* <DEDUP_REMOVED lines=81> */
[----:B------:R-:W0:Y:S01]  /*3ac0*/  SHFL.BFLY PT, R7, R6, 0x2, 0x1f ;  /* 0x0c401f0006077f89 */ /* 0x000e2200000e0000 */
[----:B------:R-:W-:-:S02]  /*3ad0*/  LOP3.LUT P6, RZ, R22, 0x10, RZ, 0xc0, !PT ;  /* 0x0000001016ff7812 */ /* 0x000fc400078cc0ff */
[----:B------:R-:W-:Y:S02]  /*3ae0*/  ISETP.LT.OR P2, PT, R70, 0x3a, P2 ;  /* 0x0000003a4600780c */ /* 0x000fe40001741670 */
[----:B------:R-:W-:Y:S02]  /*3af0*/  FSEL R26, R26, -INF , !P5 ;  /* 0xff8000001a1a7808 */ /* 0x000fe40006800000 */
[----:B------:R-:W-:Y:S02]  /*3b00*/  FSEL R30, R30, -INF , !P2 ;  /* 0xff8000001e1e7808 */ /* 0x000fe40005000000 */
[----:B------:R-:W-:-:S04]  /*3b10*/  LOP3.LUT P2, RZ, R22, 0x4000, RZ, 0xc0, !PT ;  /* 0x0000400016ff7812 */ /* 0x000fc8000784c0ff */
[----:B------:R-:W-:-:S04]  /*3b20*/  ISETP.GT.AND P2, PT, R74, 0x40, !P2 ;  /* 0x000000404a00780c */ /* 0x000fc80005744270 */
[----:B------:R-:W-:-:S04]  /*3b30*/  ISETP.LT.OR P2, PT, R70, 0x41, P2 ;  /* 0x000000414600780c */ /* 0x000fc80001741670 */
[----:B------:R-:W-:Y:S02]  /*3b40*/  FSEL R33, R33, -INF , !P2 ;  /* 0xff80000021217808 */ /* 0x000fe40005000000 */
[----:B------:R-:W-:Y:S02]  /*3b50*/  LOP3.LUT P2, RZ, R22, 0x2000, RZ, 0xc0, !PT ;  /* 0x0000200016ff7812 */ /* 0x000fe4000784c0ff */
[----:B0-----:R-:W-:Y:S02]  /*3b60*/  FMNMX.FTZ R73, R6, R7, !PT ;  /* 0x0000000706497209 */ /* 0x001fe40007810000 */
[----:B------:R-:W-:-:S03]  /*3b70*/  ISETP.GT.AND P2, PT, R74, 0x41, !P2 ;  /* 0x000000414a00780c */ /* 0x000fc60005744270 */
[----:B------:R-:W0:Y:S01]  /*3b80*/  SHFL.BFLY PT, R78, R73, 0x1, 0x1f ;  /* 0x0c201f00494e7f89 */ /* 0x000e2200000e0000 */
[----:B------:R-:W-:-:S04]  /*3b90*/  ISETP.LT.OR P2, PT, R70, 0x42, P2 ;  /* 0x000000424600780c */ /* 0x000fc80001741670 */
        /* <DEDUP_REMOVED lines=41> */
[----:B------:R-:W-:Y:S02]  /*3e30*/  ISETP.GT.AND P2, PT, R74, RZ, !P6 ;  /* 0x000000ff4a00720c */ /* 0x000fe40007744270 */
        /* <DEDUP_REMOVED lines=9> */
[--C-:B------:R-:W-:Y:S01]  /*3ed0*/  FFMA.FTZ R148, R76, UR10, -R75.reuse ;  /* 0x0000000a4c947c23 */ /* 0x100fe2000801084b */
[----:B------:R-:W-:Y:S01]  /*3ee0*/  FMNMX.FTZ R77, R0, R3, !PT ;  /* 0x00000003004d7209 */ /* 0x000fe20007810000 */
[--C-:B------:R-:W-:Y:S01]  /*3ef0*/  FFMA.FTZ R71, R71, UR10, -R75.reuse ;  /* 0x0000000a47477c23 */ /* 0x100fe2000801084b */
[----:B------:R-:W-:Y:S01]  /*3f00*/  ISETP.GT.AND P2, PT, R74, 0x69, !P2 ;  /* 0x000000694a00780c */ /* 0x000fe20005744270 */
[--C-:B------:R-:W-:Y:S01]  /*3f10*/  FFMA.FTZ R150, R89, UR10, -R75.reuse ;  /* 0x0000000a59967c23 */ /* 0x100fe2000801084b */
[----:B------:R-:W-:Y:S01]  /*3f20*/  FMNMX.FTZ R77, R40, R77, !PT ;  /* 0x0000004d284d7209 */ /* 0x000fe20007810000 */
[----:B------:R-:W-:Y:S01]  /*3f30*/  MUFU.EX2 R148, R148 ;  /* 0x0000009400947308 */ /* 0x000fe20000000800 */
[----:B------:R-:W-:Y:S01]  /*3f40*/  ISETP.LT.OR P2, PT, R70, 0x6a, P2 ;  /* 0x0000006a4600780c */ /* 0x000fe20001741670 */
[--C-:B------:R-:W-:Y:S01]  /*3f50*/  FFMA.FTZ R73, R90, UR10, -R75.reuse ;  /* 0x0000000a5a497c23 */ /* 0x100fe2000801084b */
[----:B------:R-:W-:Y:S01]  /*3f60*/  FMNMX.FTZ R6, R42, R77, !PT ;  /* 0x0000004d2a067209 */ /* 0x000fe20007810000 */
[--C-:B------:R-:W-:Y:S01]  /*3f70*/  FFMA.FTZ R81, R32, UR10, -R75.reuse ;  /* 0x0000000a20517c23 */ /* 0x100fe2000801084b */
[----:B------:R-:W-:Y:S01]  /*3f80*/  FSEL R12, R12, -INF , !P2 ;  /* 0xff8000000c0c7808 */ /* 0x000fe20005000000 */
[--C-:B------:R-:W-:Y:S01]  /*3f90*/  FFMA.FTZ R144, R72, UR10, -R75.reuse ;  /* 0x0000000a48907c23 */ /* 0x100fe2000801084b */
[----:B------:R-:W-:Y:S01]  /*3fa0*/  FMNMX.FTZ R77, R9, R6, !PT ;  /* 0x00000006094d7209 */ /* 0x000fe20007810000 */
[----:B------:R-:W0:Y:S01]  /*3fb0*/  MUFU.EX2 R71, R71 ;  /* 0x0000004700477308 */ /* 0x000e220000000800 */
[----:B------:R-:W-:Y:S01]  /*3fc0*/  FSEL R58, R15, -INF , !P4 ;  /* 0xff8000000f3a7808 */ /* 0x000fe20006000000 */
[--C-:B------:R-:W-:Y:S01]  /*3fd0*/  FFMA.FTZ R69, R69, UR10, -R75.reuse ;  /* 0x0000000a45457c23 */ /* 0x100fe2000801084b */
[----:B------:R-:W-:Y:S01]  /*3fe0*/  FMNMX.FTZ R6, R8, R77, !PT ;  /* 0x0000004d08067209 */ /* 0x000fe20007810000 */
[--C-:B------:R-:W-:Y:S01]  /*3ff0*/  FFMA.FTZ R146, R68, UR10, -R75.reuse ;  /* 0x0000000a44927c23 */ /* 0x100fe2000801084b */
[----:B------:R-:W-:Y:S01]  /*4000*/  ISETP.LT.OR P6, PT, R70, 0x7a, P6 ;  /* 0x0000007a4600780c */ /* 0x000fe200037c1670 */
[--C-:B------:R-:W-:Y:S01]  /*4010*/  FFMA.FTZ R63, R63, UR10, -R75.reuse ;  /* 0x0000000a3f3f7c23 */ /* 0x100fe2000801084b */
[----:B------:R-:W-:Y:S01]  /*4020*/  FMNMX.FTZ R77, R11, R6, !PT ;  /* 0x000000060b4d7209 */ /* 0x000fe20007810000 */
[----:B------:R-:W1:Y:S01]  /*4030*/  MUFU.EX2 R150, R150 ;  /* 0x0000009600967308 */ /* 0x000e620000000800 */
[--C-:B------:R-:W-:Y:S01]  /*4040*/  FFMA.FTZ R120, R34, UR10, -R75.reuse ;  /* 0x0000000a22787c23 */ /* 0x100fe2000801084b */
[--C-:B------:R-:W-:Y:S01]  /*4050*/  FFMA.FTZ R142, R66, UR10, -R75.reuse ;  /* 0x0000000a428e7c23 */ /* 0x100fe2000801084b */
[----:B------:R-:W-:Y:S01]  /*4060*/  FMNMX.FTZ R77, R10, R77, !PT ;  /* 0x0000004d0a4d7209 */ /* 0x000fe20007810000 */
[--C-:B------:R-:W-:Y:S01]  /*4070*/  FFMA.FTZ R122, R31, UR10, -R75.reuse ;  /* 0x0000000a1f7a7c23 */ /* 0x100fe2000801084b */
[--C-:B------:R-:W-:Y:S01]  /*4080*/  FFMA.FTZ R31, R2, UR10, -R75.reuse ;  /* 0x0000000a021f7c23 */ /* 0x100fe2000801084b */
[--C-:B------:R-:W-:Y:S01]  /*4090*/  FFMA.FTZ R61, R61, UR10, -R75.reuse ;  /* 0x0000000a3d3d7c23 */ /* 0x100fe2000801084b */
[----:B------:R-:W-:Y:S01]  /*40a0*/  FMNMX.FTZ R6, R14, R77, !PT ;  /* 0x0000004d0e067209 */ /* 0x000fe20007810000 */
[----:B------:R-:W2:Y:S01]  /*40b0*/  MUFU.EX2 R73, R73 ;  /* 0x0000004900497308 */ /* 0x000ea20000000800 */
[--C-:B------:R-:W-:Y:S01]  /*40c0*/  FFMA.FTZ R79, R36, UR10, -R75.reuse ;  /* 0x0000000a244f7c23 */ /* 0x100fe2000801084b */
[--C-:B------:R-:W-:Y:S01]  /*40d0*/  FFMA.FTZ R136, R65, UR10, -R75.reuse ;  /* 0x0000000a41887c23 */ /* 0x100fe2000801084b */
[----:B------:R-:W-:Y:S01]  /*40e0*/  FMNMX.FTZ R6, R13, R6, !PT ;  /* 0x000000060d067209 */ /* 0x000fe20007810000 */
[--C-:B------:R-:W-:Y:S01]  /*40f0*/  FFMA.FTZ R65, R62, UR10, -R75.reuse ;  /* 0x0000000a3e417c23 */ /* 0x100fe2000801084b */
[--C-:B------:R-:W-:Y:S01]  /*4100*/  FFMA.FTZ R138, R64, UR10, -R75.reuse ;  /* 0x0000000a408a7c23 */ /* 0x100fe2000801084b */
[--C-:B------:R-:W-:Y:S01]  /*4110*/  FFMA.FTZ R126, R38, UR10, -R75.reuse ;  /* 0x0000000a267e7c23 */ /* 0x100fe2000801084b */
[----:B------:R-:W-:Y:S01]  /*4120*/  FMNMX.FTZ R67, R25, R6, !PT ;  /* 0x0000000619437209 */ /* 0x000fe20007810000 */
[----:B------:R-:W3:Y:S01]  /*4130*/  MUFU.EX2 R144, R144 ;  /* 0x0000009000907308 */ /* 0x000ee20000000800 */
[--C-:B------:R-:W-:Y:S01]  /*4140*/  FFMA.FTZ R59, R59, UR10, -R75.reuse ;  /* 0x0000000a3b3b7c23 */ /* 0x100fe2000801084b */
        /* <DEDUP_REMOVED lines=8> */
[----:B------:R-:W-:Y:S01]  /*41d0*/  FFMA.FTZ R55, R55, UR10, -R75 ;  /* 0x0000000a37377c23 */ /* 0x000fe2000801084b */
[----:B------:R-:W-:-:S04]  /*41e0*/  FMNMX.FTZ R6, R27, R6, !PT ;  /* 0x000000061b067209 */ /* 0x000fc80007810000 */
[----:B------:R-:W-:Y:S01]  /*41f0*/  FMNMX.FTZ R77, R29, R6, !PT ;  /* 0x000000061d4d7209 */ /* 0x000fe20007810000 */
[----:B------:R5:W-:Y:S03]  /*4200*/  MUFU.EX2 R67, R60 ;  /* 0x0000003c00437308 */ /* 0x000be60000000800 */
[----:B------:R-:W-:-:S04]  /*4210*/  FMNMX.FTZ R6, R30, R77, !PT ;  /* 0x0000004d1e067209 */ /* 0x000fc80007810000 */
[----:B------:R-:W-:Y:S01]  /*4220*/  FMNMX.FTZ R6, R33, R6, !PT ;  /* 0x0000000621067209 */ /* 0x000fe20007810000 */
[----:B------:R-:W4:Y:S01]  /*4230*/  MUFU.EX2 R146, R146 ;  /* 0x0000009200927308 */ /* 0x000f220000000800 */
[----:B-----5:R-:W-:Y:S01]  /*4240*/  FSEL R60, R21, -INF , !P6 ;  /* 0xff800000153c7808 */ /* 0x020fe20007000000 */
        /* <DEDUP_REMOVED lines=22> */
[----:B------:R-:W-:-:S05]  /*43b0*/  FMNMX.FTZ R77, R60, R77, !PT ;  /* 0x0000004d3c4d7209 */ /* 0x000fca0007810000 */
[----:B------:R-:W0:Y:S01]  /*43c0*/  SHFL.BFLY PT, R6, R77, 0x2, 0x1f ;  /* 0x0c401f004d067f89 */ /* 0x000e2200000e0000 */
[----:B------:R-:W-:Y:S08]  /*43d0*/  MUFU.EX2 R59, R59 ;  /* 0x0000003b003b7308 */ /* 0x000ff00000000800 */
[----:B------:R-:W-:Y:S08]  /*43e0*/  MUFU.EX2 R132, R132 ;  /* 0x0000008400847308 */ /* 0x000ff00000000800 */
[----:B------:R-:W-:Y:S01]  /*43f0*/  MUFU.EX2 R15, R15 ;  /* 0x0000000f000f7308 */ /* 0x000fe20000000800 */
[----:B0-----:R-:W-:-:S07]  /*4400*/  FMNMX.FTZ R46, R77, R6, !PT ;  /* 0x000000064d2e7209 */ /* 0x001fce0007810000 */
[----:B------:R-:W-:Y:S01]  /*4410*/  MUFU.EX2 R134, R134 ;  /* 0x0000008600867308 */ /* 0x000fe20000000800 */
[----:B------:R-:W-:Y:S01]  /*4420*/  FFMA.FTZ R77, R44, UR10, -R75 ;  /* 0x0000000a2c4d7c23 */ /* 0x000fe2000801084b */
[----:B------:R-:W0:Y:S06]  /*4430*/  SHFL.BFLY PT, R83, R46, 0x1, 0x1f ;  /* 0x0c201f002e537f89 */ /* 0x000e2c00000e0000 */
[----:B------:R-:W-:Y:S08]  /*4440*/  MUFU.EX2 R21, R21 ;  /* 0x0000001500157308 */ /* 0x000ff00000000800 */
[----:B------:R-:W-:Y:S08]  /*4450*/  MUFU.EX2 R128, R128 ;  /* 0x0000008000807308 */ /* 0x000ff00000000800 */
[----:B------:R-:W-:Y:S01]  /*4460*/  MUFU.EX2 R57, R57 ;  /* 0x0000003900397308 */ /* 0x000fe20000000800 */
[----:B0-----:R-:W-:-:S04]  /*4470*/  FMNMX.FTZ R6, R46, R83, !PT ;  /* 0x000000532e067209 */ /* 0x001fc80007810000 */
[C---:B------:R-:W-:Y:S01]  /*4480*/  FSETP.NEU.FTZ.AND P2, PT, R6.reuse, -INF , PT ;  /* 0xff8000000600780b */ /* 0x040fe20003f5d000 */
[----:B------:R-:W-:Y:S02]  /*4490*/  FMUL.FTZ R32, R6, UR10 ;  /* 0x0000000a06207c20 */ /* 0x000fe40008410000 */
[----:B------:R-:W-:Y:S03]  /*44a0*/  MUFU.EX2 R130, R130 ;  /* 0x0000008200827308 */ /* 0x000fe60000000800 */
[----:B------:R-:W-:Y:S02]  /*44b0*/  FSEL R32, R32, RZ, P2 ;  /* 0x000000ff20207208 */ /* 0x000fe40001000000 */
[----:B------:R-:W-:-:S03]  /*44c0*/  PLOP3.LUT P2, PT, PT, PT, UP0, 0x40, 0x0 ;  /* 0x000000000000781c */ /* 0x000fc60003f4e808 */
[----:B------:R-:W-:Y:S01]  /*44d0*/  MUFU.EX2 R55, R55 ;  /* 0x0000003700377308 */ /* 0x000fe20000000800 */
[--C-:B------:R-:W-:Y:S01]  /*44e0*/  FFMA.FTZ R149, R0, UR10, -R32.reuse ;  /* 0x0000000a00957c23 */ /* 0x100fe20008010820 */
[--C-:B------:R-:W-:Y:S01]  /*44f0*/  FFMA.FTZ R0, R3, UR10, -R32.reuse ;  /* 0x0000000a03007c23 */ /* 0x100fe20008010820 */
[----:B------:R-:W-:Y:S01]  /*4500*/  FADD.FTZ R3, R148, R71 ;  /* 0x0000004794037221 */ /* 0x000fe20000010000 */
[--C-:B------:R-:W-:Y:S01]  /*4510*/  FFMA.FTZ R151, R40, UR10, -R32.reuse ;  /* 0x0000000a28977c23 */ /* 0x100fe20008010820 */
[--C-:B------:R-:W-:Y:S01]  /*4520*/  FFMA.FTZ R2, R42, UR10, -R32.reuse ;  /* 0x0000000a2a027c23 */ /* 0x100fe20008010820 */
[--C-:B------:R-:W-:Y:S01]  /*4530*/  FFMA.FTZ R145, R9, UR10, -R32.reuse ;  /* 0x0000000a09917c23 */ /* 0x100fe20008010820 */
[----:B-1----:R-:W-:Y:S01]  /*4540*/  FADD.FTZ R34, R150, R3 ;  /* 0x0000000396227221 */ /* 0x002fe20000010000 */
[----:B------:R-:W-:Y:S01]  /*4550*/  MUFU.EX2 R149, R149 ;  /* 0x0000009500957308 */ /* 0x000fe20000000800 */
[--C-:B------:R-:W-:Y:S01]  /*4560*/  FFMA.FTZ R8, R8, UR10, -R32.reuse ;  /* 0x0000000a08087c23 */ /* 0x100fe20008010820 */
[----:B------:R-:W-:Y:S01]  /*4570*/  FFMA.FTZ R147, R11, UR10, -R32 ;  /* 0x0000000a0b937c23 */ /* 0x000fe20008010820 */
[----:B--2---:R-:W-:Y:S01]  /*4580*/  FADD.FTZ R3, R73, R34 ;  /* 0x0000002249037221 */ /* 0x004fe20000010000 */
[--C-:B------:R-:W-:Y:S01]  /*4590*/  FFMA.FTZ R10, R10, UR10, -R32.reuse ;  /* 0x0000000a0a0a7c23 */ /* 0x100fe20008010820 */
[--C-:B------:R-:W-:Y:S01]  /*45a0*/  FFMA.FTZ R141, R14, UR10, -R32.reuse ;  /* 0x0000000a0e8d7c23 */ /* 0x100fe20008010820 */
[--C-:B------:R-:W-:Y:S01]  /*45b0*/  FFMA.FTZ R14, R13, UR10, -R32.reuse ;  /* 0x0000000a0d0e7c23 */ /* 0x100fe20008010820 */
[----:B---3--:R-:W-:Y:S01]  /*45c0*/  FADD.FTZ R34, R144, R3 ;  /* 0x0000000390227221 */ /* 0x008fe20000010000 */
[----:B------:R-:W0:Y:S01]  /*45d0*/  MUFU.EX2 R0, R0 ;  /* 0x0000000000007308 */ /* 0x000e220000000800 */
[--C-:B------:R-:W-:Y:S01]  /*45e0*/  FFMA.FTZ R143, R25, UR10, -R32.reuse ;  /* 0x0000000a198f7c23 */ /* 0x100fe20008010820 */
[----:B------:R-:W-:Y:S01]  /*45f0*/  FFMA.FTZ R24, R24, UR10, -R32 ;  /* 0x0000000a18187c23 */ /* 0x000fe20008010820 */
[----:B----4-:R-:W-:Y:S01]  /*4600*/  FADD.FTZ R3, R69, R34 ;  /* 0x0000002245037221 */ /* 0x010fe20000010000 */
[--C-:B------:R-:W-:Y:S01]  /*4610*/  FFMA.FTZ R137, R28, UR10, -R32.reuse ;  /* 0x0000000a1c897c23 */ /* 0x100fe20008010820 */
[--C-:B------:R-:W-:Y:S01]  /*4620*/  FFMA.FTZ R28, R27, UR10, -R32.reuse ;  /* 0x0000000a1b1c7c23 */ /* 0x100fe20008010820 */
[--C-:B------:R-:W-:Y:S01]  /*4630*/  FFMA.FTZ R139, R29, UR10, -R32.reuse ;  /* 0x0000000a1d8b7c23 */ /* 0x100fe20008010820 */
[----:B------:R-:W-:Y:S01]  /*4640*/  FADD.FTZ R36, R146, R3 ;  /* 0x0000000392247221 */ /* 0x000fe20000010000 */
[----:B------:R-:W1:Y:S01]  /*4650*/  MUFU.EX2 R151, R151 ;  /* 0x0000009700977308 */ /* 0x000e620000000800 */
[--C-:B------:R-:W-:Y:S01]  /*4660*/  FFMA.FTZ R30, R30, UR10, -R32.reuse ;  /* 0x0000000a1e1e7c23 */ /* 0x100fe20008010820 */
[----:B------:R-:W-:Y:S01]  /*4670*/  FFMA.FTZ R133, R33, UR10, -R32 ;  /* 0x0000000a21857c23 */ /* 0x000fe20008010820 */
[----:B-----5:R-:W-:Y:S01]  /*4680*/  FADD.FTZ R3, R63, R36 ;  /* 0x000000243f037221 */ /* 0x020fe20000010000 */
[--C-:B------:R-:W-:Y:S01]  /*4690*/  FFMA.FTZ R34, R35, UR10, -R32.reuse ;  /* 0x0000000a23227c23 */ /* 0x100fe20008010820 */
[--C-:B------:R-:W-:Y:S01]  /*46a0*/  FFMA.FTZ R135, R37, UR10, -R32.reuse ;  /* 0x0000000a25877c23 */ /* 0x100fe20008010820 */
[----:B------:R-:W-:Y:S01]  /*46b0*/  FFMA.FTZ R129, R41, UR10, -R32 ;  /* 0x0000000a29817c23 */ /* 0x000fe20008010820 */
[----:B------:R-:W-:Y:S01]  /*46c0*/  FADD.FTZ R36, R140, R3 ;  /* 0x000000038c247221 */ /* 0x000fe20000010000 */
[----:B------:R-:W2:Y:S01]  /*46d0*/  MUFU.EX2 R2, R2 ;  /* 0x0000000200027308 */ /* 0x000ea20000000800 */
[----:B0-----:R-:W-:Y:S01]  /*46e0*/  FADD.FTZ R38, R149, R0 ;  /* 0x0000000095267221 */ /* 0x001fe20000010000 */
[----:B------:R-:W-:Y:S01]  /*46f0*/  FFMA.FTZ R131, R45, UR10, -R32 ;  /* 0x0000000a2d837c23 */ /* 0x000fe20008010820 */
[----:B------:R-:W-:Y:S01]  /*4700*/  FADD.FTZ R9, R67, R36 ;  /* 0x0000002443097221 */ /* 0x000fe20000010000 */
[--C-:B------:R-:W-:Y:S01]  /*4710*/  FFMA.FTZ R36, R39, UR10, -R32.reuse ;  /* 0x0000000a27247c23 */ /* 0x100fe20008010820 */
[--C-:B------:R-:W-:Y:S01]  /*4720*/  FFMA.FTZ R47, R47, UR10, -R32.reuse ;  /* 0x0000000a2f2f7c23 */ /* 0x100fe20008010820 */
[----:B------:R-:W-:Y:S01]  /*4730*/  FFMA.FTZ R49, R49, UR10, -R32 ;  /* 0x0000000a31317c23 */ /* 0x000fe20008010820 */
[----:B------:R-:W-:Y:S01]  /*4740*/  FADD.FTZ R40, R142, R9 ;  /* 0x000000098e287221 */ /* 0x000fe20000010000 */
[----:B------:R-:W0:Y:S01]  /*4750*/  MUFU.EX2 R145, R145 ;  /* 0x0000009100917308 */ /* 0x000e220000000800 */
[----:B-1----:R-:W-:Y:S01]  /*4760*/  FADD.FTZ R3, R151, R38 ;  /* 0x0000002697037221 */ /* 0x002fe20000010000 */
[----:B------:R-:W-:Y:S01]  /*4770*/  FFMA.FTZ R51, R51, UR10, -R32 ;  /* 0x0000000a33337c23 */ /* 0x000fe20008010820 */
[----:B------:R-:W-:Y:S01]  /*4780*/  FADD.FTZ R9, R61, R40 ;  /* 0x000000283d097221 */ /* 0x000fe20000010000 */
[--C-:B------:R-:W-:Y:S01]  /*4790*/  FFMA.FTZ R53, R53, UR10, -R32.reuse ;  /* 0x0000000a35357c23 */ /* 0x100fe20008010820 */
[----:B------:R-:W-:Y:S01]  /*47a0*/  FFMA.FTZ R58, R58, UR10, -R32 ;  /* 0x0000000a3a3a7c23 */ /* 0x000fe20008010820 */
[----:B------:R-:W-:-:S02]  /*47b0*/  F2FP.BF16.F32.PACK_AB R149, R0, R149 ;  /* 0x000000950095723e */ /* 0x000fc400000010ff */
[----:B------:R-:W1:Y:S01]  /*47c0*/  MUFU.EX2 R8, R8 ;  /* 0x0000000800087308 */ /* 0x000e620000000800 */
[C---:B--2---:R-:W-:Y:S01]  /*47d0*/  FADD.FTZ R38, R2.reuse, R3 ;  /* 0x0000000302267221 */ /* 0x044fe20000010000 */
[----:B------:R-:W-:Y:S02]  /*47e0*/  F2FP.BF16.F32.PACK_AB R151, R2, R151 ;  /* 0x000000970297723e */ /* 0x000fe400000010ff */
[----:B------:R-:W-:Y:S02]  /*47f0*/  F2FP.BF16.F32.PACK_AB R148, R71, R148 ;  /* 0x000000944794723e */ /* 0x000fe400000010ff */
[----:B------:R-:W-:Y:S02]  /*4800*/  F2FP.BF16.F32.PACK_AB R150, R73, R150 ;  /* 0x000000964996723e */ /* 0x000fe400000010ff */
[----:B------:R-:W2:Y:S01]  /*4810*/  MUFU.EX2 R147, R147 ;  /* 0x0000009300937308 */ /* 0x000ea20000000800 */
[----:B0-----:R-:W-:Y:S01]  /*4820*/  FADD.FTZ R3, R145, R38 ;  /* 0x0000002691037221 */ /* 0x001fe20000010000 */
[----:B------:R-:W-:Y:S01]  /*4830*/  FADD.FTZ R38, R136, R9 ;  /* 0x0000000988267221 */ /* 0x000fe20000010000 */
[----:B------:R-:W-:-:S02]  /*4840*/  F2FP.BF16.F32.PACK_AB R144, R69, R144 ;  /* 0x000000904590723e */ /* 0x000fc400000010ff */
[----:B------:R-:W-:Y:S01]  /*4850*/  F2FP.BF16.F32.PACK_AB R146, R63, R146 ;  /* 0x000000923f92723e */ /* 0x000fe200000010ff */
[----:B------:R-:W-:Y:S01]  /*4860*/  FADD.FTZ R9, R65, R38 ;  /* 0x0000002641097221 */ /* 0x000fe20000010000 */
[----:B------:R-:W-:Y:S01]  /*4870*/  FFMA.FTZ R38, R43, UR10, -R32 ;  /* 0x0000000a2b267c23 */ /* 0x000fe20008010820 */
[----:B------:R-:W0:Y:S01]  /*4880*/  MUFU.EX2 R10, R10 ;  /* 0x0000000a000a7308 */ /* 0x000e220000000800 */
[----:B-1----:R-:W-:Y:S01]  /*4890*/  FADD.FTZ R40, R8, R3 ;  /* 0x0000000308287221 */ /* 0x002fe20000010000 */
[----:B------:R-:W-:Y:S01]  /*48a0*/  FADD.FTZ R42, R138, R9 ;  /* 0x000000098a2a7221 */ /* 0x000fe20000010000 */
[----:B------:R-:W-:Y:S02]  /*48b0*/  F2FP.BF16.F32.PACK_AB R140, R67, R140 ;  /* 0x0000008c438c723e */ /* 0x000fe400000010ff */
[----:B------:R-:W-:Y:S01]  /*48c0*/  F2FP.BF16.F32.PACK_AB R142, R61, R142 ;  /* 0x0000008e3d8e723e */ /* 0x000fe200000010ff */
[----:B------:R-:W-:Y:S01]  /*48d0*/  FADD.FTZ R9, R59, R42 ;  /* 0x0000002a3b097221 */ /* 0x000fe20000010000 */
[----:B------:R-:W-:Y:S01]  /*48e0*/  F2FP.BF16.F32.PACK_AB R136, R65, R136 ;  /* 0x000000884188723e */ /* 0x000fe200000010ff */
[----:B------:R-:W1:Y:S01]  /*48f0*/  MUFU.EX2 R141, R141 ;  /* 0x0000008d008d7308 */ /* 0x000e620000000800 */
[----:B--2---:R-:W-:Y:S01]  /*4900*/  FADD.FTZ R3, R147, R40 ;  /* 0x0000002893037221 */ /* 0x004fe20000010000 */
[----:B------:R-:W-:Y:S01]  /*4910*/  FADD.FTZ R42, R132, R9 ;  /* 0x00000009842a7221 */ /* 0x000fe20000010000 */
[----:B------:R-:W-:-:S02]  /*4920*/  F2FP.BF16.F32.PACK_AB R132, R15, R132 ;  /* 0x000000840f84723e */ /* 0x000fc400000010ff */
[----:B------:R-:W-:Y:S01]  /*4930*/  F2FP.BF16.F32.PACK_AB R138, R59, R138 ;  /* 0x0000008a3b8a723e */ /* 0x000fe200000010ff */
[----:B------:R-:W-:Y:S01]  /*4940*/  FADD.FTZ R9, R15, R42 ;  /* 0x0000002a0f097221 */ /* 0x000fe20000010000 */
[----:B------:R-:W-:Y:S01]  /*4950*/  F2FP.BF16.F32.PACK_AB R145, R8, R145 ;  /* 0x000000910891723e */ /* 0x000fe200000010ff */
[----:B------:R-:W2:Y:S01]  /*4960*/  MUFU.EX2 R14, R14 ;  /* 0x0000000e000e7308 */ /* 0x000ea20000000800 */
[C---:B0-----:R-:W-:Y:S01]  /*4970*/  FADD.FTZ R40, R10.reuse, R3 ;  /* 0x000000030a287221 */ /* 0x041fe20000010000 */
[----:B------:R-:W-:-:S06]  /*4980*/  F2FP.BF16.F32.PACK_AB R147, R10, R147 ;  /* 0x000000930a93723e */ /* 0x000fcc00000010ff */
[----:B------:R-:W0:Y:S01]  /*4990*/  MUFU.EX2 R143, R143 ;  /* 0x0000008f008f7308 */ /* 0x000e220000000800 */
[----:B-1----:R-:W-:-:S07]  /*49a0*/  FADD.FTZ R3, R141, R40 ;  /* 0x000000288d037221 */ /* 0x002fce0000010000 */
[----:B------:R-:W1:Y:S01]  /*49b0*/  MUFU.EX2 R24, R24 ;  /* 0x0000001800187308 */ /* 0x000e620000000800 */
[----:B--2---:R-:W-:Y:S01]  /*49c0*/  FADD.FTZ R40, R14, R3 ;  /* 0x000000030e287221 */ /* 0x004fe20000010000 */
[----:B------:R-:W-:Y:S01]  /*49d0*/  FFMA.FTZ R3, R12, UR10, -R32 ;  /* 0x0000000a0c037c23 */ /* 0x000fe20008010820 */
[----:B------:R-:W-:-:S05]  /*49e0*/  F2FP.BF16.F32.PACK_AB R141, R14, R141 ;  /* 0x0000008d0e8d723e */ /* 0x000fca00000010ff */
[----:B------:R-:W2:Y:S01]  /*49f0*/  MUFU.EX2 R137, R137 ;  /* 0x0000008900897308 */ /* 0x000ea20000000800 */
[----:B0-----:R-:W-:Y:S01]  /*4a00*/  FADD.FTZ R11, R143, R40 ;  /* 0x000000288f0b7221 */ /* 0x001fe20000010000 */
[----:B------:R-:W-:Y:S01]  /*4a10*/  FADD.FTZ R40, R134, R9 ;  /* 0x0000000986287221 */ /* 0x000fe20000010000 */
[----:B------:R-:W-:Y:S01]  /*4a20*/  FFMA.FTZ R9, R20, UR10, -R32 ;  /* 0x0000000a14097c23 */ /* 0x000fe20008010820 */
[C---:B------:R-:W-:Y:S02]  /*4a30*/  F2FP.BF16.F32.PACK_AB R134, R21.reuse, R134 ;  /* 0x000000861586723e */ /* 0x040fe400000010ff */
[----:B------:R-:W-:Y:S02]  /*4a40*/  FADD.FTZ R25, R21, R40 ;  /* 0x0000002815197221 */ /* 0x000fe40000010000 */
[----:B------:R-:W0:Y:S01]  /*4a50*/  MUFU.EX2 R28, R28 ;  /* 0x0000001c001c7308 */ /* 0x000e220000000800 */
[----:B-1----:R-:W-:Y:S01]  /*4a60*/  FADD.FTZ R20, R24, R11 ;  /* 0x0000000b18147221 */ /* 0x002fe20000010000 */
[--C-:B------:R-:W-:Y:S01]  /*4a70*/  FFMA.FTZ R11, R26, UR10, -R32.reuse ;  /* 0x0000000a1a0b7c23 */ /* 0x100fe20008010820 */
[----:B------:R-:W-:Y:S01]  /*4a80*/  FADD.FTZ R26, R128, R25 ;  /* 0x00000019801a7221 */ /* 0x000fe20000010000 */
[----:B------:R-:W-:Y:S01]  /*4a90*/  FFMA.FTZ R32, R60, UR10, -R32 ;  /* 0x0000000a3c207c23 */ /* 0x000fe20008010820 */
[----:B------:R-:W-:-:S02]  /*4aa0*/  F2FP.BF16.F32.PACK_AB R128, R57, R128 ;  /* 0x000000803980723e */ /* 0x000fc400000010ff */
[----:B------:R-:W-:Y:S01]  /*4ab0*/  FADD.FTZ R25, R57, R26 ;  /* 0x0000001a39197221 */ /* 0x000fe20000010000 */
[----:B------:R-:W1:Y:S01]  /*4ac0*/  MUFU.EX2 R139, R139 ;  /* 0x0000008b008b7308 */ /* 0x000e620000000800 */
[----:B--2---:R-:W-:Y:S01]  /*4ad0*/  FADD.FTZ R13, R137, R20 ;  /* 0x00000014890d7221 */ /* 0x004fe20000010000 */
[----:B------:R-:W-:Y:S01]  /*4ae0*/  F2FP.BF16.F32.PACK_AB R143, R24, R143 ;  /* 0x0000008f188f723e */ /* 0x000fe200000010ff */
[----:B------:R-:W-:Y:S01]  /*4af0*/  FADD.FTZ R40, R130, R25 ;  /* 0x0000001982287221 */ /* 0x000fe20000010000 */
[----:B------:R-:W-:-:S03]  /*4b00*/  F2FP.BF16.F32.PACK_AB R130, R55, R130 ;  /* 0x000000823782723e */ /* 0x000fc600000010ff */
[----:B------:R-:W-:Y:S01]  /*4b10*/  FADD.FTZ R25, R55, R40 ;  /* 0x0000002837197221 */ /* 0x000fe20000010000 */
[----:B------:R-:W2:Y:S01]  /*4b20*/  MUFU.EX2 R30, R30 ;  /* 0x0000001e001e7308 */ /* 0x000ea20000000800 */
[C---:B0-----:R-:W-:Y:S01]  /*4b30*/  FADD.FTZ R20, R28.reuse, R13 ;  /* 0x0000000d1c147221 */ /* 0x041fe20000010000 */
[----:B------:R-:W-:-:S06]  /*4b40*/  F2FP.BF16.F32.PACK_AB R137, R28, R137 ;  /* 0x000000891c89723e */ /* 0x000fcc00000010ff */
[----:B------:R-:W0:Y:S01]  /*4b50*/  MUFU.EX2 R133, R133 ;  /* 0x0000008500857308 */ /* 0x000e220000000800 */
[----:B-1----:R-:W-:-:S07]  /*4b60*/  FADD.FTZ R13, R139, R20 ;  /* 0x000000148b0d7221 */ /* 0x002fce0000010000 */
[----:B------:R-:W1:Y:S01]  /*4b70*/  MUFU.EX2 R34, R34 ;  /* 0x0000002200227308 */ /* 0x000e620000000800 */
[C---:B--2---:R-:W-:Y:S01]  /*4b80*/  FADD.FTZ R26, R30.reuse, R13 ;  /* 0x0000000d1e1a7221 */ /* 0x044fe20000010000 */
[----:B------:R-:W-:-:S06]  /*4b90*/  F2FP.BF16.F32.PACK_AB R139, R30, R139 ;  /* 0x0000008b1e8b723e */ /* 0x000fcc00000010ff */
[----:B------:R-:W2:Y:S01]  /*4ba0*/  MUFU.EX2 R124, R124 ;  /* 0x0000007c007c7308 */ /* 0x000ea20000000800 */
[----:B0-----:R-:W-:-:S07]  /*4bb0*/  FADD.FTZ R13, R133, R26 ;  /* 0x0000001a850d7221 */ /* 0x001fce0000010000 */
[----:B------:R-:W0:Y:S01]  /*4bc0*/  MUFU.EX2 R135, R135 ;  /* 0x0000008700877308 */ /* 0x000e220000000800 */
[C---:B-1----:R-:W-:Y:S01]  /*4bd0*/  FADD.FTZ R26, R34.reuse, R13 ;  /* 0x0000000d221a7221 */ /* 0x042fe20000010000 */
[----:B------:R-:W-:-:S06]  /*4be0*/  F2FP.BF16.F32.PACK_AB R133, R34, R133 ;  /* 0x000000852285723e */ /* 0x000fcc00000010ff */
[----:B------:R-:W1:Y:S01]  /*4bf0*/  MUFU.EX2 R77, R77 ;  /* 0x0000004d004d7308 */ /* 0x000e620000000800 */
[----:B--2---:R-:W-:-:S07]  /*4c00*/  FADD.FTZ R40, R124, R25 ;  /* 0x000000197c287221 */ /* 0x004fce0000010000 */
[----:B------:R-:W2:Y:S01]  /*4c10*/  MUFU.EX2 R36, R36 ;  /* 0x0000002400247308 */ /* 0x000ea20000000800 */
[----:B0-----:R-:W-:-:S07]  /*4c20*/  FADD.FTZ R13, R135, R26 ;  /* 0x0000001a870d7221 */ /* 0x001fce0000010000 */
[----:B------:R-:W0:Y:S01]  /*4c30*/  MUFU.EX2 R126, R126 ;  /* 0x0000007e007e7308 */ /* 0x000e220000000800 */
[C---:B-1----:R-:W-:Y:S01]  /*4c40*/  FADD.FTZ R25, R77.reuse, R40 ;  /* 0x000000284d197221 */ /* 0x042fe20000010000 */
[----:B------:R-:W-:-:S06]  /*4c50*/  F2FP.BF16.F32.PACK_AB R124, R77, R124 ;  /* 0x0000007c4d7c723e */ /* 0x000fcc00000010ff */
[----:B------:R-:W1:Y:S01]  /*4c60*/  MUFU.EX2 R129, R129 ;  /* 0x0000008100817308 */ /* 0x000e620000000800 */
[C---:B--2---:R-:W-:Y:S01]  /*4c70*/  FADD.FTZ R40, R36.reuse, R13 ;  /* 0x0000000d24287221 */ /* 0x044fe20000010000 */
[----:B------:R-:W-:-:S06]  /*4c80*/  F2FP.BF16.F32.PACK_AB R135, R36, R135 ;  /* 0x000000872487723e */ /* 0x000fcc00000010ff */
[----:B------:R-:W2:Y:S01]  /*4c90*/  MUFU.EX2 R79, R79 ;  /* 0x0000004f004f7308 */ /* 0x000ea20000000800 */
[----:B0-----:R-:W-:-:S07]  /*4ca0*/  FADD.FTZ R42, R126, R25 ;  /* 0x000000197e2a7221 */ /* 0x001fce0000010000 */
[----:B------:R-:W0:Y:S01]  /*4cb0*/  MUFU.EX2 R38, R38 ;  /* 0x0000002600267308 */ /* 0x000e220000000800 */
[----:B-1----:R-:W-:-:S07]  /*4cc0*/  FADD.FTZ R13, R129, R40 ;  /* 0x00000028810d7221 */ /* 0x002fce0000010000 */
[----:B------:R-:W1:Y:S01]  /*4cd0*/  MUFU.EX2 R120, R120 ;  /* 0x0000007800787308 */ /* 0x000e620000000800 */
[C---:B--2---:R-:W-:Y:S01]  /*4ce0*/  FADD.FTZ R15, R79.reuse, R42 ;  /* 0x0000002a4f0f7221 */ /* 0x044fe20000010000 */
[----:B------:R-:W-:-:S06]  /*4cf0*/  F2FP.BF16.F32.PACK_AB R126, R79, R126 ;  /* 0x0000007e4f7e723e */ /* 0x000fcc00000010ff */
[----:B------:R-:W-:Y:S01]  /*4d00*/  MUFU.EX2 R131, R131 ;  /* 0x0000008300837308 */ /* 0x000fe20000000800 */
[C---:B0-----:R-:W-:Y:S01]  /*4d10*/  FADD.FTZ R40, R38.reuse, R13 ;  /* 0x0000000d26287221 */ /* 0x041fe20000010000 */
[----:B------:R-:W-:-:S06]  /*4d20*/  F2FP.BF16.F32.PACK_AB R129, R38, R129 ;  /* 0x000000812681723e */ /* 0x000fcc00000010ff */
[----:B------:R-:W0:Y:S01]  /*4d30*/  MUFU.EX2 R81, R81 ;  /* 0x0000005100517308 */ /* 0x000e220000000800 */
[----:B-1----:R-:W-:-:S07]  /*4d40*/  FADD.FTZ R42, R120, R15 ;  /* 0x0000000f782a7221 */ /* 0x002fce0000010000 */
[----:B------:R-:W-:Y:S08]  /*4d50*/  MUFU.EX2 R12, R47 ;  /* 0x0000002f000c7308 */ /* 0x000ff00000000800 */
[----:B------:R-:W1:Y:S01]  /*4d60*/  MUFU.EX2 R122, R122 ;  /* 0x0000007a007a7308 */ /* 0x000e620000000800 */
[C---:B0-----:R-:W-:Y:S01]  /*4d70*/  FADD.FTZ R13, R81.reuse, R42 ;  /* 0x0000002a510d7221 */ /* 0x041fe20000010000 */
[----:B------:R-:W-:-:S06]  /*4d80*/  F2FP.BF16.F32.PACK_AB R120, R81, R120 ;  /* 0x000000785178723e */ /* 0x000fcc00000010ff */
[----:B------:R-:W-:Y:S08]  /*4d90*/  MUFU.EX2 R49, R49 ;  /* 0x0000003100317308 */ /* 0x000ff00000000800 */
[----:B------:R-:W0:Y:S01]  /*4da0*/  MUFU.EX2 R31, R31 ;  /* 0x0000001f001f7308 */ /* 0x000e220000000800 */
[----:B-1----:R-:W-:-:S07]  /*4db0*/  FADD.FTZ R42, R122, R13 ;  /* 0x0000000d7a2a7221 */ /* 0x002fce0000010000 */
[----:B------:R-:W1:Y:S08]  /*4dc0*/  MUFU.EX2 R20, R51 ;  /* 0x0000003300147308 */ /* 0x000e700000000800 */
[----:B------:R-:W-:Y:S01]  /*4dd0*/  MUFU.EX2 R53, R53 ;  /* 0x0000003500357308 */ /* 0x000fe20000000800 */
[----:B0-----:R-:W-:-:S07]  /*4de0*/  F2FP.BF16.F32.PACK_AB R122, R31, R122 ;  /* 0x0000007a1f7a723e */ /* 0x001fce00000010ff */
[----:B------:R0:W2:Y:S01]  /*4df0*/  MUFU.EX2 R26, R3 ;  /* 0x00000003001a7308 */ /* 0x0000a20000000800 */
[----:B-1----:R-:W-:-:S07]  /*4e00*/  F2FP.BF16.F32.PACK_AB R125, R20, R49 ;  /* 0x00000031147d723e */ /* 0x002fce00000010ff */
[----:B------:R-:W1:Y:S01]  /*4e10*/  MUFU.EX2 R9, R9 ;  /* 0x0000000900097308 */ /* 0x000e620000000800 */
[----:B0-----:R-:W-:Y:S01]  /*4e20*/  FADD.FTZ R3, R131, R40 ;  /* 0x0000002883037221 */ /* 0x001fe20000010000 */
[----:B------:R-:W-:-:S03]  /*4e30*/  F2FP.BF16.F32.PACK_AB R131, R12, R131 ;  /* 0x000000830c83723e */ /* 0x000fc600000010ff */
[----:B------:R-:W-:Y:S01]  /*4e40*/  FADD.FTZ R40, R12, R3 ;  /* 0x000000030c287221 */ /* 0x000fe20000010000 */
[----:B------:R-:W-:Y:S01]  /*4e50*/  FADD.FTZ R3, R31, R42 ;  /* 0x0000002a1f037221 */ /* 0x000fe20000010000 */
[----:B------:R-:W-:Y:S01]  /*4e60*/  IMAD.IADD R42, R17, 0x1, -R18 ;  /* 0x00000001112a7824 */ /* 0x000fe200078e0a12 */
[----:B------:R-:W0:Y:S01]  /*4e70*/  MUFU.EX2 R58, R58 ;  /* 0x0000003a003a7308 */ /* 0x000e220000000800 */
[----:B------:R-:W-:Y:S01]  /*4e80*/  FADD.FTZ R13, R49, R40 ;  /* 0x00000028310d7221 */ /* 0x000fe20000010000 */
[----:B--2---:R-:W-:Y:S01]  /*4e90*/  F2FP.BF16.F32.PACK_AB R127, R26, R53 ;  /* 0x000000351a7f723e */ /* 0x004fe200000010ff */
[----:B------:R-:W-:Y:S02]  /*4ea0*/  IMAD R42, R153, 0xc0, R42 ;  /* 0x000000c0992a7824 */ /* 0x000fe400078e022a */
[----:B------:R-:W-:-:S03]  /*4eb0*/  FADD.FTZ R0, R20, R13 ;  /* 0x0000000d14007221 */ /* 0x000fc60000010000 */
[----:B------:R-:W2:Y:S01]  /*4ec0*/  MUFU.EX2 R11, R11 ;  /* 0x0000000b000b7308 */ /* 0x000ea20000000800 */
[----:B------:R-:W-:Y:S01]  /*4ed0*/  FADD.FTZ R13, R53, R0 ;  /* 0x00000000350d7221 */ /* 0x000fe20000010000 */
[----:B------:R-:W-:-:S03]  /*4ee0*/  R2UR UR14, R42 ;  /* 0x000000002a0e72ca */ /* 0x000fc600000e0000 */
[----:B------:R-:W-:-:S03]  /*4ef0*/  FADD.FTZ R0, R26, R13 ;  /* 0x0000000d1a007221 */ /* 0x000fc60000010000 */
[----:B------:R-:W3:Y:S01]  /*4f00*/  MUFU.EX2 R32, R32 ;  /* 0x0000002000207308 */ /* 0x000ee20000000800 */
[----:B-1----:R-:W-:Y:S01]  /*4f10*/  FADD.FTZ R13, R9, R0 ;  /* 0x00000000090d7221 */ /* 0x002fe20000010000 */
[----:B0-----:R-:W-:-:S03]  /*4f20*/  F2FP.BF16.F32.PACK_AB R121, R58, R9 ;  /* 0x000000093a79723e */ /* 0x001fc600000010ff */
[----:B------:R-:W-:Y:S02]  /*4f30*/  FADD.FTZ R0, R58, R13 ;  /* 0x0000000d3a007221 */ /* 0x000fe40000010000 */
[----:B------:R-:W-:Y:S02]  /*4f40*/  UIADD3 UR6, UR14, UR6, URZ ;  /* 0x000000060e067290 */ /* 0x000fe4000fffe03f */
[----:B--2---:R-:W-:Y:S01]  /*4f50*/  FADD.FTZ R13, R11, R0 ;  /* 0x000000000b0d7221 */ /* 0x004fe20000010000 */
[----:B------:R-:W-:-:S03]  /*4f60*/  VIADD R0, R88, 0xfffffffe ;  /* 0xfffffffe58007836 */ /* 0x000fc60000000000 */
[C---:B---3--:R-:W-:Y:S01]  /*4f70*/  FADD.FTZ R2, R32.reuse, R13 ;  /* 0x0000000d20027221 */ /* 0x048fe20000010000 */
[----:B------:R-:W-:Y:S01]  /*4f80*/  F2FP.BF16.F32.PACK_AB R123, R32, R11 ;  /* 0x0000000b207b723e */ /* 0x000fe200000010ff */
[----:B------:R-:W-:Y:S06]  /*4f90*/  @P2 BRA `(.L_x_864) ;  /* 0x0000000000482947 */ /* 0x000fec0003800000 */
[C---:B------:R-:W-:Y:S01]  /*4fa0*/  ISETP.GT.AND P2, PT, R42.reuse, RZ, PT ;  /* 0x000000ff2a00720c */ /* 0x040fe20003f44270 */
[----:B------:R-:W-:-:S05]  /*4fb0*/  VIADD R8, R42, 0xffffffff ;  /* 0xffffffff2a087836 */ /* 0x000fca0000000000 */
[----:B------:R-:W-:-:S07]  /*4fc0*/  R2UR UR11, R8 ;  /* 0x00000000080b72ca */ /* 0x000fce00000e0000 */
[----:B------:R-:W-:Y:S08]  /*4fd0*/  @P2 BRA `(.L_x_865) ;  /* 0x00000000001c2947 */ /* 0x000ff00003800000 */
[----:B------:R-:W-:Y:S02]  /*4fe0*/  UISETP.NE.AND UP1, UPT, UR7, 0x1, UPT ;  /* 0x000000010700788c */ /* 0x000fe4000bf25270 */
[----:B------:R-:W-:-:S09]  /*4ff0*/  UIADD3 UR11, -UR14, URZ, URZ ;  /* 0x0000003f0e0b7290 */ /* 0x000fd2000fffe13f */
[----:B------:R-:W-:Y:S02]  /*5000*/  @UP1 ULDC.64 UR18, c[0x0][0x9e8] ;  /* 0x00027a0000121ab9 */ /* 0x000fe40000000a00 */
[----:B------:R-:W-:-:S04]  /*5010*/  UIMAD.WIDE.U32 UR14, UR11, UR18, URZ ;  /* 0x000000120b0e72a5 */ /* 0x000fc8000f8e003f */
[----:B------:R-:W-:-:S04]  /*5020*/  @UP1 USHF.R.U32.HI UR11, URZ, UR19, UR15 ;  /* 0x000000133f0b1299 */ /* 0x000fc8000801160f */
[----:B------:R-:W-:Y:S01]  /*5030*/  ULOP3.LUT UR11, URZ, UR11, URZ, 0x33, !UPT ;  /* 0x0000000b3f0b7292 */ /* 0x000fe2000f8e333f */
[----:B------:R-:W-:Y:S11]  /*5040*/  BRA `(.L_x_866) ;  /* 0x0000000000107947 */ /* 0x000ff60003800000 */
.L_x_865:
[----:B------:R-:W-:-:S11]  /*5050*/  UISETP.NE.AND UP1, UPT, UR7, 0x1, UPT ;  /* 0x000000010700788c */ /* 0x000fd6000bf25270 */
[----:B------:R-:W-:Y:S02]  /*5060*/  @UP1 ULDC.64 UR18, c[0x0][0x9e8] ;  /* 0x00027a0000121ab9 */ /* 0x000fe40000000a00 */
[----:B------:R-:W-:-:S04]  /*5070*/  UIMAD.WIDE.U32 UR14, UR11, UR18, URZ ;  /* 0x000000120b0e72a5 */ /* 0x000fc8000f8e003f */
[----:B------:R-:W-:-:S12]  /*5080*/  @UP1 USHF.R.U32.HI UR11, URZ, UR19, UR15 ;  /* 0x000000133f0b1299 */ /* 0x000fd8000801160f */
.L_x_866:
[----:B------:R-:W-:-:S04]  /*5090*/  UIMAD UR7, UR11, UR7, UR7 ;  /* 0x000000070b0772a4 */ /* 0x000fc8000f8e0207 */
[----:B------:R-:W-:-:S04]  /*50a0*/  UISETP.LT.AND UP1, UPT, UR6, UR7, UPT ;  /* 0x000000070600728c */ /* 0x000fc8000bf21270 */
[----:B------:R-:W-:-:S12]  /*50b0*/  USEL UR6, UR6, UR7, UP1 ;  /* 0x0000000706067287 */ /* 0x000fd80008800000 */
.L_x_864:
        /* <DEDUP_REMOVED lines=23> */
[----:B------:R-:W-:Y:S01]  /*5230*/  IADD3 R15, R4, R17, -R18 ;  /* 0x00000011040f7210 */ /* 0x000fe20007ffe812 */
[----:B------:R-:W-:Y:S01]  /*5240*/  IMAD.MOV.U32 R119, RZ, RZ, RZ ;  /* 0x000000ffff777224 */ /* 0x000fe200078e00ff */
[----:B------:R-:W-:Y:S01]  /*5250*/  ULDC UR25, c[0x0][0x9e4] ;  /* 0x0002790000197ab9 */ /* 0x000fe20000000800 */
[----:B------:R-:W-:Y:S01]  /*5260*/  ULDC UR24, c[0x0][0x988] ;  /* 0x0002620000187ab9 */ /* 0x000fe20000000800 */
[----:B------:R-:W-:Y:S01]  /*5270*/  LOP3.LUT R11, RZ, R15, RZ, 0x33, !PT ;  /* 0x0000000fff0b7212 */ /* 0x000fe200078e33ff */
[----:B------:R-:W-:Y:S01]  /*5280*/  VIADD R13, R15, 0x8 ;  /* 0x000000080f0d7836 */ /* 0x000fe20000000000 */
[----:B------:R-:W-:Y:S01]  /*5290*/  ULDC UR23, c[0x0][0x9d8] ;  /* 0x0002760000177ab9 */ /* 0x000fe20000000800 */
[----:B------:R-:W-:-:S03]  /*52a0*/  ULDC UR22, c[0x0][0x9e0] ;  /* 0x0002780000167ab9 */ /* 0x000fc60000000800 */
[----:B------:R-:W-:-:S07]  /*52b0*/  LOP3.LUT R9, RZ, R13, RZ, 0x33, !PT ;  /* 0x0000000dff097212 */ /* 0x000fce00078e33ff */
.L_x_884:
        /* <DEDUP_REMOVED lines=9> */
.L_x_869:
[----:B------:R-:W-:Y:S01]  /*5350*/  ULEA UR6, UR27, UR45, 0x3 ;  /* 0x0000002d1b067291 */ /* 0x000fe2000f8e183f */
[----:B------:R-:W-:-:S05]  /*5360*/  IMAD.U32 R8, RZ, RZ, UR26 ;  /* 0x0000001aff087e24 */ /* 0x000fca000f8e00ff */
[----:B------:R-:W-:-:S04]  /*5370*/  SHF.L.U32 R8, R8, 0x1f, RZ ;  /* 0x0000001f08087819 */ /* 0x000fc800000006ff */
[----:B------:R0:W1:Y:S01]  /*5380*/  SYNCS.PHASECHK.TRANS64.TRYWAIT P2, [UR6+0x16830], R8 ;  /* 0x01683008ff0075a7 */ /* 0x0000620008040146 */
[----:B------:R-:W-:Y:S05]  /*5390*/  @!P0 BRA `(.L_x_870) ;  /* 0x0000000000048947 */ /* 0x000fea0003800000 */
[----:B------:R-:W-:Y:S01]  /*53a0*/  BPT.TRAP 0x1 ;  /* 0x000000040000795c */ /* 0x000fe20000300000 */
.L_x_870:
[----:B-1----:R-:W-:Y:S05]  /*53b0*/  @P2 BRA `(.L_x_868) ;  /* 0x0000000000082947 */ /* 0x002fea0003800000 */
[----:B------:R-:W1:Y:S02]  /*53c0*/  SYNCS.PHASECHK.TRANS64.TRYWAIT P2, [UR6+0x16830], R8 ;  /* 0x01683008ff0075a7 */ /* 0x000e640008040146 */
[----:B-1----:R-:W-:Y:S05]  /*53d0*/  @!P2 BRA `(.L_x_871) ;  /* 0x000000f80004a947 */ /* 0x002fea0003800000 */
.L_x_868:
[----:B------:R-:W2:Y:S01]  /*53e0*/  S2R R10, SR_TID.X ;  /* 0x00000000000a7919 */ /* 0x000ea20000002100 */
[----:B------:R-:W-:Y:S01]  /*53f0*/  ULEA UR18, UR27, UR20, 0xa ;  /* 0x000000141b127291 */ /* 0x000fe2000f8e503f */
[----:B------:R-:W-:Y:S01]  /*5400*/  UMOV UR19, 0x40000040 ;  /* 0x4000004000137882 */ /* 0x000fe20000000000 */
[----:B------:R-:W-:Y:S02]  /*5410*/  UMOV UR7, 0x40000040 ;  /* 0x4000004000077882 */ /* 0x000fe40000000000 */
[----:B------:R-:W-:Y:S02]  /*5420*/  UIADD3 UR6, UR18, 0x2, URZ ;  /* 0x0000000212067890 */ /* 0x000fe4000fffe03f */
[----:B------:R-:W-:Y:S01]  /*5430*/  UIADD3 UR10, UR18, 0x4, URZ ;  /* 0x00000004120a7890 */ /* 0x000fe2000fffe03f */
[----:B------:R-:W-:Y:S01]  /*5440*/  UMOV UR11, 0x40000040 ;  /* 0x40000040000b7882 */ /* 0x000fe20000000000 */
[----:B------:R-:W-:Y:S01]  /*5450*/  UIADD3 UR14, UR18, 0x6, URZ ;  /* 0x00000006120e7890 */ /* 0x000fe2000fffe03f */
[----:B------:R-:W-:Y:S01]  /*5460*/  UMOV UR15, 0x40000040 ;  /* 0x40000040000f7882 */ /* 0x000fe20000000000 */
[----:B--2---:R-:W-:-:S05]  /*5470*/  SHF.R.U32.HI R10, RZ, 0x7, R10 ;  /* 0x00000007ff0a7819 */ /* 0x004fca000001160a */
[----:B01----:R-:W-:-:S05]  /*5480*/  VIADD R8, R10, 0x8 ;  /* 0x000000080a087836 */ /* 0x003fca0000000000 */
[----:B------:R0:W-:Y:S06]  /*5490*/  BAR.SYNC.DEFER_BLOCKING R8, 0x100 ;  /* 0x000400080000751d */ /* 0x0001ec0000010000 */
        /* <DEDUP_REMOVED lines=12> */
[----:B0-----:R-:W-:Y:S05]  /*5560*/  @P3 BRA `(.L_x_872) ;  /* 0x00000000002c3947 */ /* 0x001fea0003800000 */
[----:B------:R-:W-:Y:S05]  /*5570*/  @!P0 BRA `(.L_x_873) ;  /* 0x0000000000048947 */ /* 0x000fea0003800000 */
[----:B------:R-:W-:Y:S01]  /*5580*/  BPT.TRAP 0x1 ;  /* 0x000000040000795c */ /* 0x000fe20000300000 */
.L_x_873:
[----:B------:R-:W-:Y:S01]  /*5590*/  ULEA UR6, UR39, UR45, 0x3 ;  /* 0x0000002d27067291 */ /* 0x000fe2000f8e183f */
[----:B------:R-:W-:-:S05]  /*55a0*/  IMAD.U32 R8, RZ, RZ, UR38 ;  /* 0x00000026ff087e24 */ /* 0x000fca000f8e00ff */
[----:B------:R-:W-:-:S04]  /*55b0*/  SHF.L.U32 R8, R8, 0x1f, RZ ;  /* 0x0000001f08087819 */ /* 0x000fc800000006ff */
[----:B------:R0:W1:Y:S01]  /*55c0*/  SYNCS.PHASECHK.TRANS64.TRYWAIT P2, [UR6+0x16850], R8 ;  /* 0x01685008ff0075a7 */ /* 0x0000620008040146 */
[----:B------:R-:W-:Y:S05]  /*55d0*/  @!P0 BRA `(.L_x_874) ;  /* 0x0000000000048947 */ /* 0x000fea0003800000 */
[----:B------:R-:W-:Y:S01]  /*55e0*/  BPT.TRAP 0x1 ;  /* 0x000000040000795c */ /* 0x000fe20000300000 */
.L_x_874:
[----:B-1----:R-:W-:Y:S05]  /*55f0*/  @P2 BRA `(.L_x_872) ;  /* 0x0000000000082947 */ /* 0x002fea0003800000 */
[----:B------:R-:W1:Y:S02]  /*5600*/  SYNCS.PHASECHK.TRANS64.TRYWAIT P2, [UR6+0x16850], R8 ;  /* 0x01685008ff0075a7 */ /* 0x000e640008040146 */
[----:B-1----:R-:W-:Y:S05]  /*5610*/  @!P2 BRA `(.L_x_875) ;  /* 0x000000f4008ca947 */ /* 0x002fea0003800000 */
.L_x_872:
[----:B------:R-:W-:Y:S01]  /*5620*/  UIADD3 UR6, UR45, 0x400, URZ ;  /* 0x000004002d067890 */ /* 0x000fe2000fffe03f */
[----:B------:R-:W-:Y:S01]  /*5630*/  WARPGROUP.ARRIVE ;  /* 0x00000000000079c5 */ /* 0x000fe20000000000 */
[----:B------:R-:W-:-:S05]  /*5640*/  UMOV UR7, 0x40000040 ;  /* 0x4000004000077882 */ /* 0x000fca0000000000 */
[----:B------:R-:W2:Y:S01]  /*5650*/  S2R R154, SR_TID.X ;  /* 0x00000000009a7919 */ /* 0x000ea20000002100 */
[----:B------:R-:W-:Y:S01]  /*5660*/  USHF.R.U32.HI UR6, URZ, 0x4, UR6 ;  /* 0x000000043f067899 */ /* 0x000fe20008011606 */
[----:B------:R-:W-:Y:S01]  /*5670*/  FMUL.FTZ R10, R25, UR23 ;  /* 0x00000017190a7c20 */ /* 0x000fe20008410000 */
[----:B------:R-:W-:Y:S01]  /*5680*/  FMUL.FTZ R25, R31, UR23 ;  /* 0x000000171f197c20 */ /* 0x000fe20008410000 */
[----:B------:R-:W-:Y:S01]  /*5690*/  FMUL.FTZ R31, R37, UR23 ;  /* 0x00000017251f7c20 */ /* 0x000fe20008410000 */
[----:B------:R-:W-:Y:S01]  /*56a0*/  ULOP3.LUT UR6, UR6, 0x3fff, URZ, 0xc0, !UPT ;  /* 0x00003fff06067892 */ /* 0x000fe2000f8ec03f */
[----:B01----:R-:W-:Y:S01]  /*56b0*/  FMUL.FTZ R8, R24, UR23 ;  /* 0x0000001718087c20 */ /* 0x003fe20008410000 */
[----:B------:R-:W-:Y:S01]  /*56c0*/  FMUL.FTZ R37, R43, UR23 ;  /* 0x000000172b257c20 */ /* 0x000fe20008410000 */
[----:B------:R-:W-:Y:S01]  /*56d0*/  FMUL.FTZ R20, R28, UR23 ;  /* 0x000000171c147c20 */ /* 0x000fe20008410000 */
        /* <DEDUP_REMOVED lines=30> */
[----:B--2---:R-:W-:Y:S01]  /*58c0*/  SHF.R.U32.HI R152, RZ, 0x7, R154 ;  /* 0x00000007ff987819 */ /* 0x004fe2000001169a */
        /* <DEDUP_REMOVED lines=23> */
[----:B------:R-:W-:Y:S02]  /*5a40*/  IMAD.SHL.U32 R82, R0, 0x80, RZ ;  /* 0x0000008000527824 */ /* 0x000fe400078e00ff */
[----:B------:R-:W-:Y:S01]  /*5a50*/  FMUL.FTZ R74, R76, UR23 ;  /* 0x000000174c4a7c20 */ /* 0x000fe20008410000 */
[----:B------:R-:W-:Y:S01]  /*5a60*/  FMUL.FTZ R72, R78, UR23 ;  /* 0x000000174e487c20 */ /* 0x000fe20008410000 */
[----:B------:R-:W-:Y:S02]  /*5a70*/  VIADD R38, R152, 0x9 ;  /* 0x0000000998267836 */ /* 0x000fe40000000000 */
[----:B------:R-:W-:Y:S01]  /*5a80*/  FMUL.FTZ R71, R73, UR23 ;  /* 0x0000001749477c20 */ /* 0x000fe20008410000 */
[----:B------:R-:W-:Y:S01]  /*5a90*/  FMUL.FTZ R76, R80, UR23 ;  /* 0x00000017504c7c20 */ /* 0x000fe20008410000 */
[----:B------:R-:W-:Y:S01]  /*5aa0*/  FMUL.FTZ R78, R83, UR23 ;  /* 0x00000017534e7c20 */ /* 0x000fe20008410000 */
[----:B------:R-:W-:Y:S01]  /*5ab0*/  ISETP.GE.U32.AND P2, PT, R154, 0x180, PT ;  /* 0x000001809a00780c */ /* 0x000fe20003f46070 */
[----:B------:R-:W-:Y:S01]  /*5ac0*/  FMUL.FTZ R73, R79, UR23 ;  /* 0x000000174f497c20 */ /* 0x000fe20008410000 */
[----:B------:R-:W-:Y:S01]  /*5ad0*/  FMUL.FTZ R80, R81, UR23 ;  /* 0x0000001751507c20 */ /* 0x000fe20008410000 */
[----:B------:R-:W-:Y:S01]  /*5ae0*/  FMUL.FTZ R83, R84, UR23 ;  /* 0x0000001754537c20 */ /* 0x000fe20008410000 */
[----:B------:R-:W-:Y:S01]  /*5af0*/  FMUL.FTZ R84, R85, UR23 ;  /* 0x0000001755547c20 */ /* 0x000fe20008410000 */
[----:B------:R-:W-:Y:S01]  /*5b00*/  FMUL.FTZ R79, R86, UR23 ;  /* 0x00000017564f7c20 */ /* 0x000fe20008410000 */
[----:B------:R-:W-:Y:S01]  /*5b10*/  FMUL.FTZ R81, R87, UR23 ;  /* 0x0000001757517c20 */ /* 0x000fe20008410000 */
[----:B------:R-:W-:Y:S01]  /*5b20*/  @!P1 LEA R39, R39, UR45, 0x3 ;  /* 0x0000002d27279c11 */ /* 0x000fe2000f8e18ff */
[----:B------:R-:W0:Y:S01]  /*5b30*/  MUFU.TANH R8, R8 ;  /* 0x0000000800087308 */ /* 0x000e220000002400 */
[----:B------:R-:W-:-:S02]  /*5b40*/  IADD3 R85, R17, 0x1, -R82 ;  /* 0x0000000111557810 */ /* 0x000fc40007ffe852 */
[----:B------:R-:W-:Y:S01]  /*5b50*/  SEL R38, R38, 0x9, !P2 ;  /* 0x0000000926267807 */ /* 0x000fe20005000000 */
[----:B------:R-:W-:Y:S01]  /*5b60*/  @!P1 VIADD R39, R39, 0x16840 ;  /* 0x0001684027279836 */ /* 0x000fe20000000000 */
[----:B------:R-:W-:Y:S01]  /*5b70*/  PLOP3.LUT P2, PT, PT, PT, UP0, 0x40, 0x0 ;  /* 0x000000000000781c */ /* 0x000fe20003f4e808 */
[----:B------:R-:W-:Y:S02]  /*5b80*/  IMAD.IADD R85, R85, 0x1, -R18 ;  /* 0x0000000155557824 */ /* 0x000fe400078e0a12 */
[----:B------:R-:W1:Y:S01]  /*5b90*/  MUFU.TANH R10, R10 ;  /* 0x0000000a000a7308 */ /* 0x000e620000002400 */
[----:B------:R-:W-:Y:S01]  /*5ba0*/  @!P1 PRMT R39, RZ, 0x654, R39 ;  /* 0x00000654ff279816 */ /* 0x000fe20000000027 */
[----:B------:R-:W-:-:S04]  /*5bb0*/  IMAD R85, R16, -0x2, R85 ;  /* 0xfffffffe10557824 */ /* 0x000fc800078e0255 */
[----:B------:R-:W-:Y:S02]  /*5bc0*/  VIADD R87, R85, UR21 ;  /* 0x0000001555577c36 */ /* 0x000fe40008000000 */
[----:B------:R-:W2:Y:S01]  /*5bd0*/  MUFU.TANH R12, R12 ;  /* 0x0000000c000c7308 */ /* 0x000ea20000002400 */
[----:B------:R-:W-:Y:S02]  /*5be0*/  WARPGROUP.DEPBAR.LE gsb0, 0x0 ;  /* 0x00008000000079c5 */ /* 0x000fe40000010000 */
[----:B------:R-:W-:-:S05]  /*5bf0*/  WARPGROUP.ARRIVE ;  /* 0x00000000000079c5 */ /* 0x000fca0000000000 */
[----:B------:R-:W3:Y:S01]  /*5c00*/  MUFU.TANH R14, R14 ;  /* 0x0000000e000e7308 */ /* 0x000ee20000002400 */
[----:B------:R-:W-:Y:S01]  /*5c10*/  HGMMA.64x64x16.F32.BF16 R88, R144, gdesc[UR4].tnspB, R88, gsb0 ;  /* 0x40e0000490587df0 */ /* 0x000fe20008001858 */
[----:B------:R-:W-:Y:S01]  /*5c20*/  UIADD3 UR6, UR10, 0x100, URZ ;  /* 0x000001000a067890 */ /* 0x000fe2000fffe03f */
[----:B------:R-:W-:-:S05]  /*5c30*/  UMOV UR7, 0x40000040 ;  /* 0x4000004000077882 */ /* 0x000fca0000000000 */
        /* <DEDUP_REMOVED lines=8> */
[----:B------:R-:W0:Y:S01]  /*5cc0*/  MUFU.TANH R30, R30 ;  /* 0x0000001e001e7308 */ /* 0x000e220000002400 */
[----:B------:R-:W-:-:S02]  /*5cd0*/  WARPGROUP.DEPBAR.LE gsb0, 0x0 ;  /* 0x00008000000079c5 */ /* 0x000fc40000010000 */
[----:B------:R-:W-:-:S05]  /*5ce0*/  WARPGROUP.ARRIVE ;  /* 0x00000000000079c5 */ /* 0x000fca0000000000 */
[----:B------:R-:W0:Y:S01]  /*5cf0*/  MUFU.TANH R31, R31 ;  /* 0x0000001f001f7308 */ /* 0x000e220000002400 */
[----:B------:R-:W-:Y:S01]  /*5d00*/  HGMMA.64x64x16.F32.BF16 R88, R140, gdesc[UR4].tnspB, R88, gsb0 ;  /* 0x40e000048c587df0 */ /* 0x000fe20008001858 */
[----:B------:R-:W-:Y:S01]  /*5d10*/  UIADD3 UR6, UR10, 0x180, URZ ;  /* 0x000001800a067890 */ /* 0x000fe2000fffe03f */
[----:B------:R-:W-:-:S05]  /*5d20*/  UMOV UR7, 0x40000040 ;  /* 0x4000004000077882 */ /* 0x000fca0000000000 */
        /* <DEDUP_REMOVED lines=71> */
[----:B------:R-:W-:-:S06]  /*61a0*/  WARPGROUP.ARRIVE ;  /* 0x00000000000079c5 */ /* 0x000fcc0000000000 */
[----:B------:R-:W-:Y:S03]  /*61b0*/  HGMMA.64x64x16.F32.BF16 R88, R120, gdesc[UR4].tnspB, R88, gsb0 ;  /* 0x40e0000478587df0 */ /* 0x000fe60008001858 */
[----:B------:R-:W-:Y:S02]  /*61c0*/  WARPGROUP.DEPBAR.LE gsb0, 0x0 ;  /* 0x00008000000079c5 */ /* 0x000fe40000010000 */
[----:B------:R0:W-:Y:S06]  /*61d0*/  BAR.ARV R38, 0x100 ;  /* 0x000400260000751d */ /* 0x0001ec0000002000 */
[----:B------:R-:W-:Y:S01]  /*61e0*/  VIADD R120, R85, UR22 ;  /* 0x0000001655787c36 */ /* 0x000fe20008000000 */
[----:B------:R0:W-:Y:S01]  /*61f0*/  @!P1 SYNCS.ARRIVE.TRANS64.RED.A1T0 RZ, [R39+URZ], RZ ;  /* 0x000000ff27ff99a7 */ /* 0x0001e2000810043f */
[----:B------:R-:W-:-:S02]  /*6200*/  IMAD.IADD R85, R4, 0x1, R87 ;  /* 0x0000000104557824 */ /* 0x000fc400078e0257 */
[----:B------:R-:W-:Y:S01]  /*6210*/  IMAD.IADD R86, R4, 0x1, R120 ;  /* 0x0000000104567824 */ /* 0x000fe200078e0278 */
[----:B-1234-:R-:W-:Y:S06]  /*6220*/  @P2 BRA `(.L_x_876) ;  /* 0x0000000000582947 */ /* 0x01efec0003800000 */
[----:B------:R-:W-:Y:S01]  /*6230*/  ISETP.GT.AND P2, PT, R15, -0x1, PT ;  /* 0xffffffff0f00780c */ /* 0x000fe20003f44270 */
[----:B------:R-:W-:-:S12]  /*6240*/  BSSY B0, `(.L_x_877) ;  /* 0x0000010000007945 */ /* 0x000fd80003800000 */
[----:B------:R-:W-:Y:S05]  /*6250*/  @P2 BRA `(.L_x_878) ;  /* 0x0000000000202947 */ /* 0x000fea0003800000 */
[----:B------:R-:W-:-:S05]  /*6260*/  IMAD.U32 R123, RZ, RZ, UR25 ;  /* 0x00000019ff7b7e24 */ /* 0x000fca000f8e00ff */
[----:B------:R-:W-:-:S13]  /*6270*/  ISETP.NE.AND P2, PT, R123, 0x1, PT ;  /* 0x000000017b00780c */ /* 0x000fda0003f45270 */
[----:B0-----:R-:W0:Y:S02]  /*6280*/  @P2 LDC.64 R38, c[0x0][0x9e8] ;  /* 0x00027a00ff262b82 */ /* 0x001e240000000a00 */
[----:B0-----:R-:W-:-:S04]  /*6290*/  @P2 IMAD.HI.U32 R122, R11, R38, RZ ;  /* 0x000000260b7a2227 */ /* 0x001fc800078e00ff */
[----:B------:R-:W-:Y:S01]  /*62a0*/  IMAD.MOV.U32 R38, RZ, RZ, R11 ;  /* 0x000000ffff267224 */ /* 0x000fe200078e000b */
[----:B------:R-:W-:-:S04]  /*62b0*/  @P2 SHF.R.U32.HI R38, RZ, R39, R122 ;  /* 0x00000027ff262219 */ /* 0x000fc8000001167a */
[----:B------:R-:W-:Y:S01]  /*62c0*/  LOP3.LUT R121, RZ, R38, RZ, 0x33, !PT ;  /* 0x00000026ff797212 */ /* 0x000fe200078e33ff */
[----:B------:R-:W-:Y:S06]  /*62d0*/  BRA `(.L_x_879) ;  /* 0x0000000000187947 */ /* 0x000fec0003800000 */
.L_x_878:
[----:B------:R-:W-:Y:S02]  /*62e0*/  IMAD.U32 R123, RZ, RZ, UR25 ;  /* 0x00000019ff7b7e24 */ /* 0x000fe4000f8e00ff */
[----:B------:R-:W-:-:S03]  /*62f0*/  IMAD.MOV.U32 R121, RZ, RZ, R15 ;  /* 0x000000ffff797224 */ /* 0x000fc600078e000f */
[----:B------:R-:W-:-:S13]  /*6300*/  ISETP.NE.AND P2, PT, R123, 0x1, PT ;  /* 0x000000017b00780c */ /* 0x000fda0003f45270 */
[----:B0-----:R-:W0:Y:S02]  /*6310*/  @P2 LDC.64 R38, c[0x0][0x9e8] ;  /* 0x00027a00ff262b82 */ /* 0x001e240000000a00 */
[----:B0-----:R-:W-:-:S05]  /*6320*/  @P2 IMAD.HI.U32 R38, R15, R38, RZ ;  /* 0x000000260f262227 */ /* 0x001fca00078e00ff */
[----:B------:R-:W-:-:S07]  /*6330*/  @P2 SHF.R.U32.HI R121, RZ, R39, R38 ;  /* 0x00000027ff792219 */ /* 0x000fce0000011626 */
.L_x_879:
[----:B------:R-:W-:Y:S05]  /*6340*/  BSYNC B0 ;  /* 0x0000000000007941 */ /* 0x000fea0003800000 */
.L_x_877:
[----:B------:R-:W-:-:S04]  /*6350*/  IMAD R39, R121, R123, -R82 ;  /* 0x0000007b79277224 */ /* 0x000fc800078e0a52 */
[----:B------:R-:W-:-:S05]  /*6360*/  IMAD R39, R16, -0x2, R39 ;  /* 0xfffffffe10277824 */ /* 0x000fca00078e0227 */
[----:B------:R-:W-:Y:S02]  /*6370*/  VIADDMNMX R86, R39, R123, R86, PT ;  /* 0x0000007b27567246 */ /* 0x000fe40003800156 */
[----:B------:R-:W-:-:S07]  /*6380*/  VIMNMX R85, R85, R39, !PT ;  /* 0x0000002755557248 */ /* 0x000fce0007fe0100 */
.L_x_876:
[----:B------:R-:W-:Y:S01]  /*6390*/  ISETP.GT.AND P2, PT, R0, -0x1, PT ;  /* 0xffffffff0000780c */ /* 0x000fe20003f44270 */
[C---:B------:R-:W-:Y:S02]  /*63a0*/  IMAD.IADD R120, R5.reuse, 0x1, R120 ;  /* 0x0000000105787824 */ /* 0x040fe400078e0278 */
[----:B------:R-:W-:Y:S01]  /*63b0*/  IMAD.IADD R87, R5, 0x1, R87 ;  /* 0x0000000105577824 */ /* 0x000fe200078e0257 */
[C---:B------:R-:W-:Y:S02]  /*63c0*/  ISETP.GT.AND P5, PT, R85.reuse, RZ, P2 ;  /* 0x000000ff5500720c */ /* 0x040fe400017a4270 */
[C---:B------:R-:W-:Y:S02]  /*63d0*/  ISETP.GT.AND P4, PT, R85.reuse, 0x1, P2 ;  /* 0x000000015500780c */ /* 0x040fe40001784270 */
[----:B------:R-:W-:Y:S02]  /*63e0*/  ISETP.LT.OR P5, PT, R86, 0x1, P5 ;  /* 0x000000015600780c */ /* 0x000fe40002fa1670 */
[----:B------:R-:W-:-:S02]  /*63f0*/  ISETP.GT.AND P6, PT, R85, 0x8, P2 ;  /* 0x000000085500780c */ /* 0x000fc400017c4270 */
[----:B0-----:R-:W-:Y:S02]  /*6400*/  FSEL R8, R8, -INF , !P5 ;  /* 0xff80000008087808 */ /* 0x001fe40006800000 */
[C---:B------:R-:W-:Y:S02]  /*6410*/  ISETP.GT.AND P5, PT, R85.reuse, 0x10, P2 ;  /* 0x000000105500780c */ /* 0x040fe400017a4270 */
[----:B------:R-:W-:Y:S02]  /*6420*/  ISETP.GT.AND P3, PT, R85, 0x9, P2 ;  /* 0x000000095500780c */ /* 0x000fe40001764270 */
[C---:B------:R-:W-:Y:S02]  /*6430*/  ISETP.LT.OR P5, PT, R86.reuse, 0x11, P5 ;  /* 0x000000115600780c */ /* 0x040fe40002fa1670 */
[----:B------:R-:W-:Y:S02]  /*6440*/  ISETP.LT.OR P4, PT, R86, 0x2, P4 ;  /* 0x000000025600780c */ /* 0x000fe40002781670 */
[----:B------:R-:W-:-:S02]  /*6450*/  FSEL R26, R26, -INF , !P5 ;  /* 0xff8000001a1a7808 */ /* 0x000fc40006800000 */
[----:B------:R-:W-:Y:S02]  /*6460*/  ISETP.GT.AND P5, PT, R85, 0x20, P2 ;  /* 0x000000205500780c */ /* 0x000fe400017a4270 */
[C---:B------:R-:W-:Y:S02]  /*6470*/  ISETP.LT.OR P6, PT, R86.reuse, 0x9, P6 ;  /* 0x000000095600780c */ /* 0x040fe400037c1670 */
[C---:B------:R-:W-:Y:S02]  /*6480*/  ISETP.LT.OR P3, PT, R86.reuse, 0xa, P3 ;  /* 0x0000000a5600780c */ /* 0x040fe40001f61670 */
[----:B------:R-:W-:Y:S02]  /*6490*/  ISETP.LT.OR P5, PT, R86, 0x21, P5 ;  /* 0x000000215600780c */ /* 0x000fe40002fa1670 */
[----:B------:R-:W-:Y:S02]  /*64a0*/  FSEL R10, R10, -INF , !P4 ;  /* 0xff8000000a0a7808 */ /* 0x000fe40006000000 */
[----:B------:R-:W-:-:S02]  /*64b0*/  FSEL R38, R20, -INF , !P6 ;  /* 0xff80000014267808 */ /* 0x000fc40007000000 */
[----:B------:R-:W-:Y:S02]  /*64c0*/  FSEL R39, R21, -INF , !P3 ;  /* 0xff80000015277808 */ /* 0x000fe40005800000 */
[C---:B------:R-:W-:Y:S02]  /*64d0*/  ISETP.GT.AND P4, PT, R85.reuse, 0x11, P2 ;  /* 0x000000115500780c */ /* 0x040fe40001784270 */
[C---:B------:R-:W-:Y:S02]  /*64e0*/  ISETP.GT.AND P6, PT, R85.reuse, 0x18, P2 ;  /* 0x000000185500780c */ /* 0x040fe400017c4270 */
[C---:B------:R-:W-:Y:S02]  /*64f0*/  ISETP.GT.AND P3, PT, R85.reuse, 0x19, P2 ;  /* 0x000000195500780c */ /* 0x040fe40001764270 */
[----:B------:R-:W-:Y:S02]  /*6500*/  FSEL R34, R34, -INF , !P5 ;  /* 0xff80000022227808 */ /* 0x000fe40006800000 */
[----:B------:R-:W-:-:S02]  /*6510*/  ISETP.GT.AND P5, PT, R85, 0x30, P2 ;  /* 0x000000305500780c */ /* 0x000fc400017a4270 */
[C---:B------:R-:W-:Y:S02]  /*6520*/  ISETP.LT.OR P4, PT, R86.reuse, 0x12, P4 ;  /* 0x000000125600780c */ /* 0x040fe40002781670 */
        /* <DEDUP_REMOVED lines=56> */
[----:B------:R-:W-:Y:S02]  /*68b0*/  ISETP.GT.AND P3, PT, R85, 0x69, P2 ;  /* 0x000000695500780c */ /* 0x000fe40001764270 */
[----:B------:R-:W-:Y:S02]  /*68c0*/  FSEL R76, R76, -INF , !P5 ;  /* 0xff8000004c4c7808 */ /* 0x000fe40006800000 */
[----:B------:R-:W-:-:S02]  /*68d0*/  PLOP3.LUT P5, PT, PT, PT, UP0, 0x40, 0x0 ;  /* 0x000000000000781c */ /* 0x000fc40003fae808 */
        /* <DEDUP_REMOVED lines=14> */
[----:B------:R-:W-:Y:S01]  /*69c0*/  FSEL R84, R84, -INF , !P3 ;  /* 0xff80000054547808 */ /* 0x000fe20005800000 */
[----:B------:R-:W-:Y:S06]  /*69d0*/  @P5 BRA `(.L_x_880) ;  /* 0x0000000000585947 */ /* 0x000fec0003800000 */
[----:B------:R-:W-:Y:S01]  /*69e0*/  ISETP.GT.AND P3, PT, R13, -0x1, PT ;  /* 0xffffffff0d00780c */ /* 0x000fe20003f64270 */
[----:B------:R-:W-:-:S12]  /*69f0*/  BSSY B0, `(.L_x_881) ;  /* 0x0000010000007945 */ /* 0x000fd80003800000 */
[----:B------:R-:W-:Y:S05]  /*6a00*/  @P3 BRA `(.L_x_882) ;  /* 0x0000000000203947 */ /* 0x000fea0003800000 */
[----:B------:R-:W-:-:S05]  /*6a10*/  IMAD.U32 R121, RZ, RZ, UR25 ;  /* 0x00000019ff797e24 */ /* 0x000fca000f8e00ff */
[----:B------:R-:W-:-:S13]  /*6a20*/  ISETP.NE.AND P3, PT, R121, 0x1, PT ;  /* 0x000000017900780c */ /* 0x000fda0003f65270 */
[----:B------:R-:W0:Y:S02]  /*6a30*/  @P3 LDC.64 R20, c[0x0][0x9e8] ;  /* 0x00027a00ff143b82 */ /* 0x000e240000000a00 */
[----:B0-----:R-:W-:-:S04]  /*6a40*/  @P3 IMAD.HI.U32 R86, R9, R20, RZ ;  /* 0x0000001409563227 */ /* 0x001fc800078e00ff */
[----:B------:R-:W-:Y:S01]  /*6a50*/  IMAD.MOV.U32 R20, RZ, RZ, R9 ;  /* 0x000000ffff147224 */ /* 0x000fe200078e0009 */
[----:B------:R-:W-:-:S04]  /*6a60*/  @P3 SHF.R.U32.HI R20, RZ, R21, R86 ;  /* 0x00000015ff143219 */ /* 0x000fc80000011656 */
[----:B------:R-:W-:Y:S01]  /*6a70*/  LOP3.LUT R85, RZ, R20, RZ, 0x33, !PT ;  /* 0x00000014ff557212 */ /* 0x000fe200078e33ff */
[----:B------:R-:W-:Y:S06]  /*6a80*/  BRA `(.L_x_883) ;  /* 0x0000000000187947 */ /* 0x000fec0003800000 */
.L_x_882:
[----:B------:R-:W-:Y:S02]  /*6a90*/  IMAD.U32 R121, RZ, RZ, UR25 ;  /* 0x00000019ff797e24 */ /* 0x000fe4000f8e00ff */
[----:B------:R-:W-:-:S03]  /*6aa0*/  IMAD.MOV.U32 R85, RZ, RZ, R13 ;  /* 0x000000ffff557224 */ /* 0x000fc600078e000d */
[----:B------:R-:W-:-:S13]  /*6ab0*/  ISETP.NE.AND P3, PT, R121, 0x1, PT ;  /* 0x000000017900780c */ /* 0x000fda0003f65270 */
[----:B------:R-:W0:Y:S02]  /*6ac0*/  @P3 LDC.64 R20, c[0x0][0x9e8] ;  /* 0x00027a00ff143b82 */ /* 0x000e240000000a00 */
[----:B0-----:R-:W-:-:S05]  /*6ad0*/  @P3 IMAD.HI.U32 R20, R13, R20, RZ ;  /* 0x000000140d143227 */ /* 0x001fca00078e00ff */
[----:B------:R-:W-:-:S07]  /*6ae0*/  @P3 SHF.R.U32.HI R85, RZ, R21, R20 ;  /* 0x00000015ff553219 */ /* 0x000fce0000011614 */
.L_x_883:
[----:B------:R-:W-:Y:S05]  /*6af0*/  BSYNC B0 ;  /* 0x0000000000007941 */ /* 0x000fea0003800000 */
.L_x_881:
[----:B------:R-:W-:-:S04]  /*6b00*/  IMAD R21, R85, R121, -R82 ;  /* 0x0000007955157224 */ /* 0x000fc800078e0a52 */
[----:B------:R-:W-:-:S05]  /*6b10*/  IMAD R21, R16, -0x2, R21 ;  /* 0xfffffffe10157824 */ /* 0x000fca00078e0215 */
[----:B------:R-:W-:Y:S02]  /*6b20*/  VIADDMNMX R120, R21, R121, R120, PT ;  /* 0x0000007915787246 */ /* 0x000fe40003800178 */
[----:B------:R-:W-:-:S07]  /*6b30*/  VIMNMX R87, R87, R21, !PT ;  /* 0x0000001557577248 */ /* 0x000fce0007fe0100 */
.L_x_880:
[----:B------:R-:W-:Y:S01]  /*6b40*/  FMNMX.FTZ R21, R8, R7, !PT ;  /* 0x0000000708157209 */ /* 0x000fe20007810000 */
[----:B------:R-:W-:Y:S01]  /*6b50*/  UMOV UR10, UR24 ;  /* 0x00000018000a7c82 */ /* 0x000fe20008000000 */
[----:B------:R-:W-:Y:S01]  /*6b60*/  ISETP.GT.AND P5, PT, R87, 0x8, P2 ;  /* 0x000000085700780c */ /* 0x000fe200017a4270 */
[----:B------:R-:W-:Y:S01]  /*6b70*/  UMOV UR38, UR26 ;  /* 0x0000001a00267c82 */ /* 0x000fe20008000000 */
        /* <DEDUP_REMOVED lines=61> */
[----:B------:R-:W-:-:S03]  /*6f50*/  ISETP.GT.AND P4, PT, R87, 0x48, P2 ;  /* 0x000000485700780c */ /* 0x000fc60001784270 */
[----:B------:R-:W0:Y:S01]  /*6f60*/  SHFL.BFLY PT, R20, R21, 0x2, 0x1f ;  /* 0x0c401f0015147f89 */ /* 0x000e2200000e0000 */
[----:B------:R-:W-:-:S04]  /*6f70*/  ISETP.LT.OR P4, PT, R120, 0x49, P4 ;  /* 0x000000497800780c */ /* 0x000fc80002781670 */
[----:B------:R-:W-:Y:S02]  /*6f80*/  FSEL R56, R56, -INF , !P4 ;  /* 0xff80000038387808 */ /* 0x000fe40006000000 */
[----:B------:R-:W-:-:S04]  /*6f90*/  ISETP.GT.AND P4, PT, R87, 0x51, P2 ;  /* 0x000000515700780c */ /* 0x000fc80001784270 */
[----:B------:R-:W-:-:S04]  /*6fa0*/  ISETP.LT.OR P4, PT, R120, 0x52, P4 ;  /* 0x000000527800780c */ /* 0x000fc80002781670 */
[----:B------:R-:W-:Y:S02]  /*6fb0*/  FSEL R61, R61, -INF , !P4 ;  /* 0xff8000003d3d7808 */ /* 0x000fe40006000000 */
[----:B------:R-:W-:-:S04]  /*6fc0*/  ISETP.GT.AND P4, PT, R87, 0x60, P2 ;  /* 0x000000605700780c */ /* 0x000fc80001784270 */
[----:B------:R-:W-:Y:S02]  /*6fd0*/  ISETP.LT.OR P4, PT, R120, 0x61, P4 ;  /* 0x000000617800780c */ /* 0x000fe40002781670 */
[----:B0-----:R-:W-:Y:S02]  /*6fe0*/  FMNMX.FTZ R82, R21, R20, !PT ;  /* 0x0000001415527209 */ /* 0x001fe40007810000 */
[----:B------:R-:W-:Y:S02]  /*6ff0*/  FSEL R68, R68, -INF , !P4 ;  /* 0xff80000044447808 */ /* 0x000fe40006000000 */
[----:B------:R-:W-:Y:S01]  /*7000*/  ISETP.GT.AND P4, PT, R87, 0x69, P2 ;  /* 0x000000695700780c */ /* 0x000fe20001784270 */
[----:B------:R-:W0:Y:S03]  /*7010*/  SHFL.BFLY PT, R85, R82, 0x1, 0x1f ;  /* 0x0c201f0052557f89 */ /* 0x000e2600000e0000 */
[----:B------:R-:W-:-:S04]  /*7020*/  ISETP.LT.OR P4, PT, R120, 0x6a, P4 ;  /* 0x0000006a7800780c */ /* 0x000fc80002781670 */
[----:B------:R-:W-:Y:S02]  /*7030*/  FSEL R73, R73, -INF , !P4 ;  /* 0xff80000049497808 */ /* 0x000fe40006000000 */
[----:B------:R-:W-:-:S04]  /*7040*/  ISETP.GT.AND P4, PT, R87, 0x78, P2 ;  /* 0x000000785700780c */ /* 0x000fc80001784270 */
[----:B------:R-:W-:Y:S02]  /*7050*/  ISETP.LT.OR P4, PT, R120, 0x79, P4 ;  /* 0x000000797800780c */ /* 0x000fe40002781670 */
[----:B0-----:R-:W-:-:S04]  /*7060*/  FMNMX.FTZ R20, R82, R85, !PT ;  /* 0x0000005552147209 */ /* 0x001fc80007810000 */
[C---:B------:R-:W-:Y:S01]  /*7070*/  FSETP.NEU.FTZ.AND P6, PT, R20.reuse, -INF , PT ;  /* 0xff8000001400780b */ /* 0x040fe20003fdd000 */
[----:B------:R-:W-:-:S05]  /*7080*/  FMUL.FTZ R85, R20, UR10 ;  /* 0x0000000a14557c20 */ /* 0x000fca0008410000 */
[----:B------:R-:W-:-:S05]  /*7090*/  FSEL R21, R85, RZ, P6 ;  /* 0x000000ff55157208 */ /* 0x000fca0003000000 */
[--C-:B------:R-:W-:Y:S01]  /*70a0*/  FFMA.FTZ R148, R8, UR10, -R21.reuse ;  /* 0x0000000a08947c23 */ /* 0x100fe20008010815 */
[----:B------:R-:W-:Y:S01]  /*70b0*/  FSEL R8, R29, -INF , !P5 ;  /* 0xff8000001d087808 */ /* 0x000fe20006800000 */
[--C-:B------:R-:W-:Y:S01]  /*70c0*/  FFMA.FTZ R150, R38, UR10, -R21.reuse ;  /* 0x0000000a26967c23 */ /* 0x100fe20008010815 */
[----:B------:R-:W-:Y:S01]  /*70d0*/  ISETP.GT.AND P5, PT, R87, 0x20, P2 ;  /* 0x000000205700780c */ /* 0x000fe200017a4270 */
[--C-:B------:R-:W-:Y:S01]  /*70e0*/  FFMA.FTZ R38, R39, UR10, -R21.reuse ;  /* 0x0000000a27267c23 */ /* 0x100fe20008010815 */
[--C-:B------:R-:W-:Y:S01]  /*70f0*/  FFMA.FTZ R10, R10, UR10, -R21.reuse ;  /* 0x0000000a0a0a7c23 */ /* 0x100fe20008010815 */
[--C-:B------:R-:W-:Y:S01]  /*7100*/  FFMA.FTZ R144, R26, UR10, -R21.reuse ;  /* 0x0000000a1a907c23 */ /* 0x100fe20008010815 */
[----:B------:R-:W-:Y:S01]  /*7110*/  ISETP.LT.OR P5, PT, R120, 0x21, P5 ;  /* 0x000000217800780c */ /* 0x000fe20002fa1670 */
[--C-:B------:R-:W-:Y:S01]  /*7120*/  FFMA.FTZ R146, R30, UR10, -R21.reuse ;  /* 0x0000000a1e927c23 */ /* 0x100fe20008010815 */
[----:B------:R0:W-:Y:S01]  /*7130*/  MUFU.EX2 R29, R10 ;  /* 0x0000000a001d7308 */ /* 0x0001e20000000800 */
[----:B------:R-:W-:Y:S01]  /*7140*/  FSEL R26, R79, -INF , !P4 ;  /* 0xff8000004f1a7808 */ /* 0x000fe20006000000 */
[--C-:B------:R-:W-:Y:S01]  /*7150*/  FFMA.FTZ R140, R34, UR10, -R21.reuse ;  /* 0x0000000a228c7c23 */ /* 0x100fe20008010815 */
[----:B------:R-:W-:Y:S01]  /*7160*/  FSEL R36, R36, -INF , !P5 ;  /* 0xff80000024247808 */ /* 0x000fe20006800000 */
[--C-:B------:R-:W-:Y:S01]  /*7170*/  FFMA.FTZ R27, R27, UR10, -R21.reuse ;  /* 0x0000000a1b1b7c23 */ /* 0x100fe20008010815 */
[----:B------:R-:W-:Y:S01]  /*7180*/  ISETP.GT.AND P5, PT, R87, RZ, P2 ;  /* 0x000000ff5700720c */ /* 0x000fe200017a4270 */
[--C-:B------:R-:W-:Y:S01]  /*7190*/  FFMA.FTZ R122, R83, UR10, -R21.reuse ;  /* 0x0000000a537a7c23 */ /* 0x100fe20008010815 */
[----:B------:R-:W-:Y:S01]  /*71a0*/  FSEL R34, R20, RZ, P6 ;  /* 0x000000ff14227208 */ /* 0x000fe20003000000 */
[----:B------:R-:W-:Y:S01]  /*71b0*/  MUFU.EX2 R148, R148 ;  /* 0x0000009400947308 */ /* 0x000fe20000000800 */
[----:B------:R-:W-:Y:S01]  /*71c0*/  ISETP.LT.OR P5, PT, R120, 0x1, P5 ;  /* 0x000000017800780c */ /* 0x000fe20002fa1670 */
[----:B------:R-:W-:Y:S01]  /*71d0*/  FFMA.FTZ R31, R31, UR10, -R21 ;  /* 0x0000000a1f1f7c23 */ /* 0x000fe20008010815 */
[----:B0-----:R-:W-:Y:S01]  /*71e0*/  FSEL R10, R37, -INF , !P3 ;  /* 0xff800000250a7808 */ /* 0x001fe20005800000 */
[----:B------:R-:W-:Y:S01]  /*71f0*/  FADD.FTZ R34, -R34, R7 ;  /* 0x0000000722227221 */ /* 0x000fe20000010100 */
[----:B------:R-:W-:Y:S01]  /*7200*/  FSEL R39, R12, -INF , !P5 ;  /* 0xff8000000c277808 */ /* 0x000fe20006800000 */
[--C-:B------:R-:W-:Y:S01]  /*7210*/  FFMA.FTZ R35, R35, UR10, -R21.reuse ;  /* 0x0000000a23237c23 */ /* 0x100fe20008010815 */
[----:B------:R-:W-:Y:S01]  /*7220*/  ISETP.GT.AND P3, PT, R87, 0x29, P2 ;  /* 0x000000295700780c */ /* 0x000fe20001764270 */
[----:B------:R-:W-:Y:S01]  /*7230*/  FMUL.FTZ R7, R34, UR10 ;  /* 0x0000000a22077c20 */ /* 0x000fe20008410000 */
[----:B------:R-:W-:Y:S01]  /*7240*/  FMNMX.FTZ R85, R39, R6, !PT ;  /* 0x0000000627557209 */ /* 0x000fe20007810000 */
[----:B------:R-:W-:Y:S01]  /*7250*/  MUFU.EX2 R150, R150 ;  /* 0x0000009600967308 */ /* 0x000fe20000000800 */
[----:B------:R-:W-:Y:S01]  /*7260*/  ISETP.LT.OR P5, PT, R120, 0x2a, P3 ;  /* 0x0000002a7800780c */ /* 0x000fe20001fa1670 */
[--C-:B------:R-:W-:Y:S01]  /*7270*/  FFMA.FTZ R142, R40, UR10, -R21.reuse ;  /* 0x0000000a288e7c23 */ /* 0x100fe20008010815 */
[----:B------:R-:W-:Y:S01]  /*7280*/  FMNMX.FTZ R85, R14, R85, !PT ;  /* 0x000000550e557209 */ /* 0x000fe20007810000 */
[--C-:B------:R-:W-:Y:S01]  /*7290*/  FFMA.FTZ R41, R41, UR10, -R21.reuse ;  /* 0x0000000a29297c23 */ /* 0x100fe20008010815 */
[----:B------:R-:W-:Y:S01]  /*72a0*/  ISETP.GT.AND P3, PT, R87, 0x31, P2 ;  /* 0x000000315700780c */ /* 0x000fe20001764270 */
[--C-:B------:R-:W-:Y:S01]  /*72b0*/  FFMA.FTZ R136, R44, UR10, -R21.reuse ;  /* 0x0000000a2c887c23 */ /* 0x100fe20008010815 */
[----:B------:R-:W-:Y:S01]  /*72c0*/  FMNMX.FTZ R12, R24, R85, !PT ;  /* 0x00000055180c7209 */ /* 0x000fe20007810000 */
[----:B------:R-:W0:Y:S01]  /*72d0*/  MUFU.EX2 R7, R7 ;  /* 0x0000000700077308 */ /* 0x000e220000000800 */
[----:B------:R-:W-:Y:S01]  /*72e0*/  FSEL R43, R43, -INF , !P5 ;  /* 0xff8000002b2b7808 */ /* 0x000fe20006800000 */
[--C-:B------:R-:W-:Y:S01]  /*72f0*/  FFMA.FTZ R45, R45, UR10, -R21.reuse ;  /* 0x0000000a2d2d7c23 */ /* 0x100fe20008010815 */
[----:B------:R-:W-:Y:S01]  /*7300*/  FMNMX.FTZ R85, R25, R12, !PT ;  /* 0x0000000c19557209 */ /* 0x000fe20007810000 */
[--C-:B------:R-:W-:Y:S01]  /*7310*/  FFMA.FTZ R138, R50, UR10, -R21.reuse ;  /* 0x0000000a328a7c23 */ /* 0x100fe20008010815 */
[----:B------:R-:W-:Y:S01]  /*7320*/  ISETP.GT.AND P5, PT, R87, 0x38, P2 ;  /* 0x000000385700780c */ /* 0x000fe200017a4270 */
[--C-:B------:R-:W-:Y:S01]  /*7330*/  FFMA.FTZ R51, R51, UR10, -R21.reuse ;  /* 0x0000000a33337c23 */ /* 0x100fe20008010815 */
[----:B------:R-:W-:Y:S01]  /*7340*/  FMNMX.FTZ R85, R28, R85, !PT ;  /* 0x000000551c557209 */ /* 0x000fe20007810000 */
[----:B------:R1:W2:Y:S01]  /*7350*/  MUFU.EX2 R37, R38 ;  /* 0x0000002600257308 */ /* 0x0002a20000000800 */
[----:B------:R-:W-:Y:S01]  /*7360*/  ISETP.LT.OR P3, PT, R120, 0x32, P3 ;  /* 0x000000327800780c */ /* 0x000fe20001f61670 */
[--C-:B------:R-:W-:Y:S01]  /*7370*/  FFMA.FTZ R132, R54, UR10, -R21.reuse ;  /* 0x0000000a36847c23 */ /* 0x100fe20008010815 */
[----:B------:R-:W-:Y:S01]  /*7380*/  FMNMX.FTZ R85, R8, R85, !PT ;  /* 0x0000005508557209 */ /* 0x000fe20007810000 */
[--C-:B------:R-:W-:Y:S01]  /*7390*/  FFMA.FTZ R55, R55, UR10, -R21.reuse ;  /* 0x0000000a37377c23 */ /* 0x100fe20008010815 */
[----:B------:R-:W-:Y:S01]  /*73a0*/  FSEL R47, R47, -INF , !P3 ;  /* 0xff8000002f2f7808 */ /* 0x000fe20005800000 */
[----:B------:R-:W-:Y:S01]  /*73b0*/  FFMA.FTZ R134, R58, UR10, -R21 ;  /* 0x0000000a3a867c23 */ /* 0x000fe20008010815 */
[----:B------:R-:W-:Y:S01]  /*73c0*/  FMNMX.FTZ R12, R32, R85, !PT ;  /* 0x00000055200c7209 */ /* 0x000fe20007810000 */
[----:B------:R-:W3:Y:S01]  /*73d0*/  MUFU.EX2 R144, R144 ;  /* 0x0000009000907308 */ /* 0x000ee20000000800 */
[----:B------:R-:W-:Y:S01]  /*73e0*/  ISETP.LT.OR P5, PT, R120, 0x39, P5 ;  /* 0x000000397800780c */ /* 0x000fe20002fa1670 */
[----:B0-----:R-:W-:Y:S01]  /*73f0*/  FFMA.FTZ R34, R7, R3, R148 ;  /* 0x0000000307227223 */ /* 0x001fe20000010094 */
[----:B------:R-:W-:Y:S01]  /*7400*/  FMNMX.FTZ R85, R33, R12, !PT ;  /* 0x0000000c21557209 */ /* 0x000fe20007810000 */
[----:B-1----:R-:W-:Y:S01]  /*7410*/  IMAD.U32 R38, RZ, RZ, UR39 ;  /* 0x00000027ff267e24 */ /* 0x002fe2000f8e00ff */
[----:B------:R-:W-:Y:S01]  /*7420*/  ISETP.GT.AND P3, PT, R87, 0x40, P2 ;  /* 0x000000405700780c */ /* 0x000fe20001764270 */
[----:B------:R-:W-:Y:S01]  /*7430*/  FADD.FTZ R3, R29, R34 ;  /* 0x000000221d037221 */ /* 0x000fe20000010000 */
[----:B------:R-:W-:Y:S01]  /*7440*/  FMNMX.FTZ R85, R36, R85, !PT ;  /* 0x0000005524557209 */ /* 0x000fe20007810000 */
[----:B------:R-:W0:Y:S01]  /*7450*/  MUFU.EX2 R27, R27 ;  /* 0x0000001b001b7308 */ /* 0x000e220000000800 */
[----:B------:R-:W-:Y:S01]  /*7460*/  FSEL R48, R48, -INF , !P5 ;  /* 0xff80000030307808 */ /* 0x000fe20006800000 */
[----:B------:R-:W-:Y:S01]  /*7470*/  FADD.FTZ R34, R150, R3 ;  /* 0x0000000396227221 */ /* 0x000fe20000010000 */
[----:B------:R-:W-:Y:S01]  /*7480*/  FMNMX.FTZ R85, R10, R85, !PT ;  /* 0x000000550a557209 */ /* 0x000fe20007810000 */
[--C-:B------:R-:W-:Y:S01]  /*7490*/  FFMA.FTZ R59, R59, UR10, -R21.reuse ;  /* 0x0000000a3b3b7c23 */ /* 0x100fe20008010815 */
[----:B------:R-:W-:Y:S01]  /*74a0*/  ISETP.GT.AND P5, PT, R87, 0x41, P2 ;  /* 0x000000415700780c */ /* 0x000fe200017a4270 */
[--C-:B------:R-:W-:Y:S01]  /*74b0*/  FFMA.FTZ R128, R62, UR10, -R21.reuse ;  /* 0x0000000a3e807c23 */ /* 0x100fe20008010815 */
[----:B------:R-:W-:Y:S01]  /*74c0*/  FMNMX.FTZ R12, R42, R85, !PT ;  /* 0x000000552a0c7209 */ /* 0x000fe20007810000 */
[----:B------:R-:W1:Y:S01]  /*74d0*/  MUFU.EX2 R146, R146 ;  /* 0x0000009200927308 */ /* 0x000e620000000800 */
[----:B------:R-:W-:Y:S01]  /*74e0*/  ISETP.LT.OR P3, PT, R120, 0x41, P3 ;  /* 0x000000417800780c */ /* 0x000fe20001f61670 */
[--C-:B------:R-:W-:Y:S01]  /*74f0*/  FFMA.FTZ R63, R63, UR10, -R21.reuse ;  /* 0x0000000a3f3f7c23 */ /* 0x100fe20008010815 */
[----:B------:R-:W-:Y:S01]  /*7500*/  FMNMX.FTZ R85, R43, R12, !PT ;  /* 0x0000000c2b557209 */ /* 0x000fe20007810000 */
[--C-:B------:R-:W-:Y:S01]  /*7510*/  FFMA.FTZ R130, R66, UR10, -R21.reuse ;  /* 0x0000000a42827c23 */ /* 0x100fe20008010815 */
[----:B------:R-:W-:Y:S01]  /*7520*/  ISETP.LT.OR P5, PT, R120, 0x42, P5 ;  /* 0x000000427800780c */ /* 0x000fe20002fa1670 */
[--C-:B------:R-:W-:Y:S01]  /*7530*/  FFMA.FTZ R67, R67, UR10, -R21.reuse ;  /* 0x0000000a43437c23 */ /* 0x100fe20008010815 */
[----:B------:R-:W-:Y:S01]  /*7540*/  FMNMX.FTZ R12, R46, R85, !PT ;  /* 0x000000552e0c7209 */ /* 0x000fe20007810000 */
[----:B------:R-:W4:Y:S01]  /*7550*/  MUFU.EX2 R31, R31 ;  /* 0x0000001f001f7308 */ /* 0x000f220000000800 */
[----:B------:R-:W-:Y:S01]  /*7560*/  FSEL R52, R52, -INF , !P3 ;  /* 0xff80000034347808 */ /* 0x000fe20005800000 */
[--C-:B------:R-:W-:Y:S01]  /*7570*/  FFMA.FTZ R124, R70, UR10, -R21.reuse ;  /* 0x0000000a467c7c23 */ /* 0x100fe20008010815 */
[----:B------:R-:W-:Y:S01]  /*7580*/  FMNMX.FTZ R85, R47, R12, !PT ;  /* 0x0000000c2f557209 */ /* 0x000fe20007810000 */
[--C-:B------:R-:W-:Y:S01]  /*7590*/  FFMA.FTZ R71, R71, UR10, -R21.reuse ;  /* 0x0000000a47477c23 */ /* 0x100fe20008010815 */
[----:B------:R-:W-:Y:S01]  /*75a0*/  ISETP.GT.AND P3, PT, R87, 0x49, P2 ;  /* 0x000000495700780c */ /* 0x000fe20001764270 */
[--C-:B------:R-:W-:Y:S01]  /*75b0*/  FFMA.FTZ R126, R74, UR10, -R21.reuse ;  /* 0x0000000a4a7e7c23 */ /* 0x100fe20008010815 */
[----:B------:R-:W-:Y:S01]  /*75c0*/  FMNMX.FTZ R12, R48, R85, !PT ;  /* 0x00000055300c7209 */ /* 0x000fe20007810000 */
[----:B------:R-:W5:Y:S01]  /*75d0*/  MUFU.EX2 R140, R140 ;  /* 0x0000008c008c7308 */ /* 0x000f620000000800 */
[----:B------:R-:W-:Y:S01]  /*75e0*/  FSEL R53, R53, -INF , !P5 ;  /* 0xff80000035357808 */ /* 0x000fe20006800000 */
[----:B------:R-:W-:Y:S01]  /*75f0*/  FFMA.FTZ R75, R75, UR10, -R21 ;  /* 0x0000000a4b4b7c23 */ /* 0x000fe20008010815 */
[----:B------:R-:W-:Y:S01]  /*7600*/  FMNMX.FTZ R85, R49, R12, !PT ;  /* 0x0000000c31557209 */ /* 0x000fe20007810000 */
[----:B------:R-:W-:Y:S01]  /*7610*/  UMOV UR39, UR27 ;  /* 0x0000001b00277c82 */ /* 0x000fe20008000000 */
[----:B------:R-:W-:Y:S01]  /*7620*/  ISETP.GT.AND P5, PT, R87, 0x50, P2 ;  /* 0x000000505700780c */ /* 0x000fe200017a4270 */
[----:B------:R-:W-:Y:S01]  /*7630*/  FMUL.FTZ R88, R88, R7 ;  /* 0x0000000758587220 */ /* 0x000fe20000410000 */
[----:B------:R-:W-:Y:S01]  /*7640*/  FMNMX.FTZ R12, R52, R85, !PT ;  /* 0x00000055340c7209 */ /* 0x000fe20007810000 */
[----:B------:R-:W5:Y:S01]  /*7650*/  MUFU.EX2 R35, R35 ;  /* 0x0000002300237308 */ /* 0x000f620000000800 */
[----:B------:R-:W-:Y:S01]  /*7660*/  ISETP.LT.OR P3, PT, R120, 0x4a, P3 ;  /* 0x0000004a7800780c */ /* 0x000fe20001f61670 */
[-C--:B------:R-:W-:Y:S01]  /*7670*/  FMUL.FTZ R89, R89, R7.reuse ;  /* 0x0000000759597220 */ /* 0x080fe20000410000 */
[----:B------:R-:W-:Y:S01]  /*7680*/  FMNMX.FTZ R85, R53, R12, !PT ;  /* 0x0000000c35557209 */ /* 0x000fe20007810000 */
[-C--:B------:R-:W-:Y:S01]  /*7690*/  FMUL.FTZ R92, R92, R7.reuse ;  /* 0x000000075c5c7220 */ /* 0x080fe20000410000 */
[----:B------:R-:W-:Y:S01]  /*76a0*/  FSEL R57, R57, -INF , !P3 ;  /* 0xff80000039397808 */ /* 0x000fe20005800000 */
[----:B------:R-:W-:Y:S01]  /*76b0*/  FMUL.FTZ R93, R93, R7 ;  /* 0x000000075d5d7220 */ /* 0x000fe20000410000 */
[----:B------:R-:W-:Y:S01]  /*76c0*/  ISETP.LT.OR P5, PT, R120, 0x51, P5 ;  /* 0x000000517800780c */ /* 0x000fe20002fa1670 */
[----:B------:R-:W5:Y:S01]  /*76d0*/  MUFU.EX2 R142, R142 ;  /* 0x0000008e008e7308 */ /* 0x000f620000000800 */
[----:B------:R-:W-:Y:S01]  /*76e0*/  FMNMX.FTZ R12, R56, R85, !PT ;  /* 0x00000055380c7209 */ /* 0x000fe20007810000 */
[-C--:B------:R-:W-:Y:S01]  /*76f0*/  FMUL.FTZ R96, R96, R7.reuse ;  /* 0x0000000760607220 */ /* 0x080fe20000410000 */
[----:B------:R-:W-:Y:S01]  /*7700*/  ISETP.GT.AND P3, PT, R87, 0x58, P2 ;  /* 0x000000585700780c */ /* 0x000fe20001764270 */
[-C--:B------:R-:W-:Y:S01]  /*7710*/  FMUL.FTZ R97, R97, R7.reuse ;  /* 0x0000000761617220 */ /* 0x080fe20000410000 */
[----:B------:R-:W-:Y:S01]  /*7720*/  FSEL R60, R60, -INF , !P5 ;  /* 0xff8000003c3c7808 */ /* 0x000fe20006800000 */
[-C--:B------:R-:W-:Y:S01]  /*7730*/  FMUL.FTZ R100, R100, R7.reuse ;  /* 0x0000000764647220 */ /* 0x080fe20000410000 */
[----:B------:R-:W-:Y:S01]  /*7740*/  FMNMX.FTZ R85, R57, R12, !PT ;  /* 0x0000000c39557209 */ /* 0x000fe20007810000 */
[----:B------:R-:W5:Y:S01]  /*7750*/  MUFU.EX2 R41, R41 ;  /* 0x0000002900297308 */ /* 0x000f620000000800 */
[----:B------:R-:W-:Y:S01]  /*7760*/  ISETP.GT.AND P5, PT, R87, 0x59, P2 ;  /* 0x000000595700780c */ /* 0x000fe200017a4270 */
[-C--:B------:R-:W-:Y:S01]  /*7770*/  FMUL.FTZ R101, R101, R7.reuse ;  /* 0x0000000765657220 */ /* 0x080fe20000410000 */
[----:B------:R-:W-:Y:S01]  /*7780*/  ISETP.LT.OR P3, PT, R120, 0x59, P3 ;  /* 0x000000597800780c */ /* 0x000fe20001f61670 */
[----:B------:R-:W-:Y:S01]  /*7790*/  FMUL.FTZ R104, R104, R7 ;  /* 0x0000000768687220 */ /* 0x000fe20000410000 */
[----:B------:R-:W-:Y:S01]  /*77a0*/  FMNMX.FTZ R12, R60, R85, !PT ;  /* 0x000000553c0c7209 */ /* 0x000fe20007810000 */
[-C--:B------:R-:W-:Y:S01]  /*77b0*/  FMUL.FTZ R105, R105, R7.reuse ;  /* 0x0000000769697220 */ /* 0x080fe20000410000 */
[----:B------:R-:W-:Y:S01]  /*77c0*/  ISETP.LT.OR P5, PT, R120, 0x5a, P5 ;  /* 0x0000005a7800780c */ /* 0x000fe20002fa1670 */
[----:B------:R-:W5:Y:S01]  /*77d0*/  MUFU.EX2 R136, R136 ;  /* 0x0000008800887308 */ /* 0x000f620000000800 */
[----:B------:R-:W-:Y:S01]  /*77e0*/  FSEL R64, R64, -INF , !P3 ;  /* 0xff80000040407808 */ /* 0x000fe20005800000 */
[-C--:B------:R-:W-:Y:S01]  /*77f0*/  FMUL.FTZ R108, R108, R7.reuse ;  /* 0x000000076c6c7220 */ /* 0x080fe20000410000 */
[----:B------:R-:W-:Y:S01]  /*7800*/  FMNMX.FTZ R85, R61, R12, !PT ;  /* 0x0000000c3d557209 */ /* 0x000fe20007810000 */
[-C--:B------:R-:W-:Y:S01]  /*7810*/  FMUL.FTZ R109, R109, R7.reuse ;  /* 0x000000076d6d7220 */ /* 0x080fe20000410000 */
[----:B------:R-:W-:Y:S01]  /*7820*/  ISETP.GT.AND P3, PT, R87, 0x61, P2 ;  /* 0x000000615700780c */ /* 0x000fe20001764270 */
[----:B------:R-:W-:Y:S01]  /*7830*/  FMUL.FTZ R112, R112, R7 ;  /* 0x0000000770707220 */ /* 0x000fe20000410000 */
[----:B------:R-:W-:Y:S01]  /*7840*/  FSEL R65, R65, -INF , !P5 ;  /* 0xff80000041417808 */ /* 0x000fe20006800000 */
[----:B------:R-:W-:Y:S01]  /*7850*/  MUFU.EX2 R45, R45 ;  /* 0x0000002d002d7308 */ /* 0x000fe20000000800 */
[----:B------:R-:W-:Y:S01]  /*7860*/  FMNMX.FTZ R12, R64, R85, !PT ;  /* 0x00000055400c7209 */ /* 0x000fe20007810000 */
[-C--:B------:R-:W-:Y:S01]  /*7870*/  FMUL.FTZ R113, R113, R7.reuse ;  /* 0x0000000771717220 */ /* 0x080fe20000410000 */
[----:B------:R-:W-:Y:S01]  /*7880*/  ISETP.GT.AND P5, PT, R87, 0x68, P2 ;  /* 0x000000685700780c */ /* 0x000fe200017a4270 */
[-C--:B------:R-:W-:Y:S01]  /*7890*/  FMUL.FTZ R116, R116, R7.reuse ;  /* 0x0000000774747220 */ /* 0x080fe20000410000 */
[C---:B------:R-:W-:Y:S01]  /*78a0*/  ISETP.LT.OR P3, PT, R120.reuse, 0x62, P3 ;  /* 0x000000627800780c */ /* 0x040fe20001f61670 */
[----:B------:R-:W-:Y:S01]  /*78b0*/  FMUL.FTZ R117, R117, R7 ;  /* 0x0000000775757220 */ /* 0x000fe20000410000 */
[----:B------:R-:W-:Y:S01]  /*78c0*/  FMNMX.FTZ R85, R65, R12, !PT ;  /* 0x0000000c41557209 */ /* 0x000fe20007810000 */
[----:B------:R-:W-:Y:S01]  /*78d0*/  MUFU.EX2 R138, R138 ;  /* 0x0000008a008a7308 */ /* 0x000fe20000000800 */
[----:B------:R-:W-:Y:S01]  /*78e0*/  FSEL R69, R69, -INF , !P3 ;  /* 0xff80000045457808 */ /* 0x000fe20005800000 */
[----:B------:R-:W-:Y:S01]  /*78f0*/  IMAD.MOV.U32 R7, RZ, RZ, R20 ;  /* 0x000000ffff077224 */ /* 0x000fe200078e0014 */
[----:B------:R-:W-:-:S02]  /*7900*/  ISETP.LT.OR P5, PT, R120, 0x69, P5 ;  /* 0x000000697800780c */ /* 0x000fc40002fa1670 */
[----:B------:R-:W-:Y:S02]  /*7910*/  FMNMX.FTZ R12, R68, R85, !PT ;  /* 0x00000055440c7209 */ /* 0x000fe40007810000 */
[----:B------:R-:W-:Y:S01]  /*7920*/  ISETP.GT.AND P3, PT, R87, 0x70, P2 ;  /* 0x000000705700780c */ /* 0x000fe20001764270 */
[----:B------:R-:W-:Y:S01]  /*7930*/  MUFU.EX2 R51, R51 ;  /* 0x0000003300337308 */ /* 0x000fe20000000800 */
[----:B------:R-:W-:Y:S02]  /*7940*/  FSEL R72, R72, -INF , !P5 ;  /* 0xff80000048487808 */ /* 0x000fe40006800000 */
[----:B------:R-:W-:Y:S02]  /*7950*/  FMNMX.FTZ R85, R69, R12, !PT ;  /* 0x0000000c45557209 */ /* 0x000fe40007810000 */
[----:B------:R-:W-:Y:S02]  /*7960*/  ISETP.GT.AND P5, PT, R87, 0x71, P2 ;  /* 0x000000715700780c */ /* 0x000fe400017a4270 */
[----:B------:R-:W-:Y:S01]  /*7970*/  ISETP.LT.OR P3, PT, R120, 0x71, P3 ;  /* 0x000000717800780c */ /* 0x000fe20001f61670 */
[----:B------:R-:W-:Y:S01]  /*7980*/  MUFU.EX2 R132, R132 ;  /* 0x0000008400847308 */ /* 0x000fe20000000800 */
[----:B------:R-:W-:-:S02]  /*7990*/  FMNMX.FTZ R12, R72, R85, !PT ;  /* 0x00000055480c7209 */ /* 0x000fc40007810000 */
[----:B------:R-:W-:Y:S02]  /*79a0*/  ISETP.LT.OR P5, PT, R120, 0x72, P5 ;  /* 0x000000727800780c */ /* 0x000fe40002fa1670 */
[----:B------:R-:W-:Y:S02]  /*79b0*/  FSEL R77, R77, -INF , !P3 ;  /* 0xff8000004d4d7808 */ /* 0x000fe40005800000 */
[----:B------:R-:W-:Y:S01]  /*79c0*/  FMNMX.FTZ R12, R73, R12, !PT ;  /* 0x0000000c490c7209 */ /* 0x000fe20007810000 */
[----:B------:R-:W-:Y:S01]  /*79d0*/  MUFU.EX2 R55, R55 ;  /* 0x0000003700377308 */ /* 0x000fe20000000800 */
[----:B------:R-:W-:Y:S02]  /*79e0*/  ISETP.GT.AND P2, PT, R87, 0x79, P2 ;  /* 0x000000795700780c */ /* 0x000fe40001744270 */
[----:B------:R-:W-:Y:S02]  /*79f0*/  FSEL R78, R78, -INF , !P5 ;  /* 0xff8000004e4e7808 */ /* 0x000fe40006800000 */
[----:B------:R-:W-:-:S02]  /*7a00*/  FMNMX.FTZ R85, R77, R12, !PT ;  /* 0x0000000c4d557209 */ /* 0x000fc40007810000 */
[----:B------:R-:W-:Y:S01]  /*7a10*/  ISETP.LT.OR P2, PT, R120, 0x7a, P2 ;  /* 0x0000007a7800780c */ /* 0x000fe20001741670 */
[----:B------:R-:W-:Y:S01]  /*7a20*/  MUFU.EX2 R134, R134 ;  /* 0x0000008600867308 */ /* 0x000fe20000000800 */
[----:B------:R-:W-:Y:S01]  /*7a30*/  FMNMX.FTZ R85, R78, R85, !PT ;  /* 0x000000554e557209 */ /* 0x000fe20007810000 */
[----:B------:R-:W-:Y:S01]  /*7a40*/  FFMA.FTZ R120, R76, UR10, -R21 ;  /* 0x0000000a4c787c23 */ /* 0x000fe20008010815 */
[----:B------:R-:W-:Y:S02]  /*7a50*/  FSEL R81, R81, -INF , !P2 ;  /* 0xff80000051517808 */ /* 0x000fe40005000000 */
[----:B------:R-:W-:Y:S02]  /*7a60*/  FMNMX.FTZ R12, R26, R85, !PT ;  /* 0x000000551a0c7209 */ /* 0x000fe40007810000 */
[----:B------:R-:W-:Y:S01]  /*7a70*/  @!P1 LEA R38, R38, UR45, 0x3 ;  /* 0x0000002d26269c11 */ /* 0x000fe2000f8e18ff */
[----:B------:R-:W-:Y:S01]  /*7a80*/  MUFU.EX2 R59, R59 ;  /* 0x0000003b003b7308 */ /* 0x000fe20000000800 */
[----:B------:R-:W-:-:S02]  /*7a90*/  FMNMX.FTZ R12, R81, R12, !PT ;  /* 0x0000000c510c7209 */ /* 0x000fc40007810000 */
[----:B------:R-:W-:Y:S01]  /*7aa0*/  F2FP.BF16.F32.PACK_AB R148, R29, R148 ;  /* 0x000000941d94723e */ /* 0x000fe200000010ff */
[----:B------:R-:W-:Y:S01]  /*7ab0*/  @!P1 VIADD R38, R38, 0x16860 ;  /* 0x0001686026269836 */ /* 0x000fe20000000000 */
[----:B--2---:R-:W-:Y:S01]  /*7ac0*/  F2FP.BF16.F32.PACK_AB R150, R37, R150 ;  /* 0x000000962596723e */ /* 0x004fe200000010ff */
[----:B------:R-:W2:Y:S02]  /*7ad0*/  SHFL.BFLY PT, R79, R12, 0x2, 0x1f ;  /* 0x0c401f000c4f7f89 */ /* 0x000ea400000e0000 */
[----:B------:R-:W-:Y:S01]  /*7ae0*/  MUFU.EX2 R128, R128 ;  /* 0x0000008000807308 */ /* 0x000fe20000000800 */
[----:B------:R-:W-:-:S04]  /*7af0*/  @!P1 PRMT R38, RZ, 0x654, R38 ;  /* 0x00000654ff269816 */ /* 0x000fc80000000026 */
[----:B------:R5:W-:Y:S03]  /*7b00*/  @!P1 SYNCS.ARRIVE.TRANS64.RED.A1T0 RZ, [R38+URZ], RZ ;  /* 0x000000ff26ff99a7 */ /* 0x000be6000810043f */
[----:B------:R-:W-:Y:S08]  /*7b10*/  MUFU.EX2 R63, R63 ;  /* 0x0000003f003f7308 */ /* 0x000ff00000000800 */
[----:B------:R-:W-:Y:S01]  /*7b20*/  MUFU.EX2 R130, R130 ;  /* 0x0000008200827308 */ /* 0x000fe20000000800 */
[----:B--2---:R-:W-:Y:S01]  /*7b30*/  FMNMX.FTZ R30, R12, R79, !PT ;  /* 0x0000004f0c1e7209 */ /* 0x004fe20007810000 */
[----:B------:R-:W-:-:S06]  /*7b40*/  FFMA.FTZ R79, R80, UR10, -R21 ;  /* 0x0000000a504f7c23 */ /* 0x000fcc0008010815 */
[----:B------:R-:W-:Y:S01]  /*7b50*/  MUFU.EX2 R67, R67 ;  /* 0x0000004300437308 */ /* 0x000fe20000000800 */
[----:B------:R-:W-:Y:S01]  /*7b60*/  FFMA.FTZ R21, R84, UR10, -R21 ;  /* 0x0000000a54157c23 */ /* 0x000fe20008010815 */
[----:B------:R-:W2:Y:S06]  /*7b70*/  SHFL.BFLY PT, R85, R30, 0x1, 0x1f ;  /* 0x0c201f001e557f89 */ /* 0x000eac00000e0000 */
[----:B------:R-:W-:Y:S08]  /*7b80*/  MUFU.EX2 R124, R124 ;  /* 0x0000007c007c7308 */ /* 0x000ff00000000800 */
[----:B------:R-:W-:Y:S08]  /*7b90*/  MUFU.EX2 R71, R71 ;  /* 0x0000004700477308 */ /* 0x000ff00000000800 */
[----:B------:R-:W-:Y:S01]  /*7ba0*/  MUFU.EX2 R126, R126 ;  /* 0x0000007e007e7308 */ /* 0x000fe20000000800 */
[----:B--2---:R-:W-:-:S04]  /*7bb0*/  FMNMX.FTZ R12, R30, R85, !PT ;  /* 0x000000551e0c7209 */ /* 0x004fc80007810000 */
[C---:B------:R-:W-:Y:S01]  /*7bc0*/  FSETP.NEU.FTZ.AND P2, PT, R12.reuse, -INF , PT ;  /* 0xff8000000c00780b */ /* 0x040fe20003f5d000 */
[C---:B------:R-:W-:Y:S02]  /*7bd0*/  FMUL.FTZ R83, R12.reuse, UR10 ;  /* 0x0000000a0c537c20 */ /* 0x040fe40008410000 */
[----:B------:R-:W-:Y:S01]  /*7be0*/  MUFU.EX2 R75, R75 ;  /* 0x0000004b004b7308 */ /* 0x000fe20000000800 */
[----:B------:R-:W-:Y:S02]  /*7bf0*/  FSEL R3, R12, RZ, P2 ;  /* 0x000000ff0c037208 */ /* 0x000fe40001000000 */
[----:B------:R-:W-:Y:S02]  /*7c00*/  FSEL R83, R83, RZ, P2 ;  /* 0x000000ff53537208 */ /* 0x000fe40001000000 */
[----:B------:R-:W-:Y:S01]  /*7c10*/  ISETP.GT.AND P2, PT, R0, UR28, PT ;  /* 0x0000001c00007c0c */ /* 0x000fe2000bf44270 */
[----:B------:R-:W-:Y:S02]  /*7c20*/  FADD.FTZ R3, -R3, R6 ;  /* 0x0000000603037221 */ /* 0x000fe40000010100 */
[----:B------:R-:W-:Y:S01]  /*7c30*/  MUFU.EX2 R120, R120 ;  /* 0x0000007800787308 */ /* 0x000fe20000000800 */
[--C-:B------:R-:W-:Y:S01]  /*7c40*/  FFMA.FTZ R149, R14, UR10, -R83.reuse ;  /* 0x0000000a0e957c23 */ /* 0x100fe20008010853 */
[--C-:B------:R-:W-:Y:S01]  /*7c50*/  FFMA.FTZ R14, R25, UR10, -R83.reuse ;  /* 0x0000000a190e7c23 */ /* 0x100fe20008010853 */
[----:B------:R-:W-:Y:S01]  /*7c60*/  FADD.FTZ R25, R37, R34 ;  /* 0x0000002225197221 */ /* 0x000fe20000010000 */
[--C-:B------:R-:W-:Y:S01]  /*7c70*/  FFMA.FTZ R30, R39, UR10, -R83.reuse ;  /* 0x0000000a271e7c23 */ /* 0x100fe20008010853 */
[----:B------:R-:W-:Y:S01]  /*7c80*/  FMUL.FTZ R3, R3, UR10 ;  /* 0x0000000a03037c20 */ /* 0x000fe20008410000 */
[----:B------:R-:W-:Y:S01]  /*7c90*/  FFMA.FTZ R151, R24, UR10, -R83 ;  /* 0x0000000a18977c23 */ /* 0x000fe20008010853 */
[----:B---3--:R-:W-:Y:S01]  /*7ca0*/  FADD.FTZ R34, R144, R25 ;  /* 0x0000001990227221 */ /* 0x008fe20000010000 */
[--C-:B------:R-:W-:Y:S01]  /*7cb0*/  FFMA.FTZ R24, R33, UR10, -R83.reuse ;  /* 0x0000000a21187c23 */ /* 0x100fe20008010853 */
[----:B------:R-:W-:Y:S01]  /*7cc0*/  MUFU.EX2 R149, R149 ;  /* 0x0000009500957308 */ /* 0x000fe20000000800 */
[--C-:B------:R-:W-:Y:S01]  /*7cd0*/  FFMA.FTZ R145, R28, UR10, -R83.reuse ;  /* 0x0000000a1c917c23 */ /* 0x100fe20008010853 */
[----:B0-----:R-:W-:Y:S01]  /*7ce0*/  FADD.FTZ R25, R27, R34 ;  /* 0x000000221b197221 */ /* 0x001fe20000010000 */
[--C-:B------:R-:W-:Y:S01]  /*7cf0*/  FFMA.FTZ R141, R36, UR10, -R83.reuse ;  /* 0x0000000a248d7c23 */ /* 0x100fe20008010853 */
[--C-:B------:R-:W-:Y:S01]  /*7d00*/  FFMA.FTZ R8, R8, UR10, -R83.reuse ;  /* 0x0000000a08087c23 */ /* 0x100fe20008010853 */
[----:B------:R-:W-:Y:S01]  /*7d10*/  FFMA.FTZ R147, R32, UR10, -R83 ;  /* 0x0000000a20937c23 */ /* 0x000fe20008010853 */
[----:B-1----:R-:W-:Y:S01]  /*7d20*/  FADD.FTZ R34, R146, R25 ;  /* 0x0000001992227221 */ /* 0x002fe20000010000 */
[--C-:B------:R-:W-:Y:S01]  /*7d30*/  FFMA.FTZ R10, R10, UR10, -R83.reuse ;  /* 0x0000000a0a0a7c23 */ /* 0x100fe20008010853 */
[----:B------:R-:W-:Y:S01]  /*7d40*/  MUFU.EX2 R30, R30 ;  /* 0x0000001e001e7308 */ /* 0x000fe20000000800 */
[--C-:B------:R-:W-:Y:S01]  /*7d50*/  FFMA.FTZ R143, R42, UR10, -R83.reuse ;  /* 0x0000000a2a8f7c23 */ /* 0x100fe20008010853 */
[----:B----4-:R-:W-:Y:S01]  /*7d60*/  FADD.FTZ R33, R31, R34 ;  /* 0x000000221f217221 */ /* 0x010fe20000010000 */
[--C-:B------:R-:W-:Y:S01]  /*7d70*/  FFMA.FTZ R28, R43, UR10, -R83.reuse ;  /* 0x0000000a2b1c7c23 */ /* 0x100fe20008010853 */
[--C-:B------:R-:W-:Y:S01]  /*7d80*/  FFMA.FTZ R137, R46, UR10, -R83.reuse ;  /* 0x0000000a2e897c23 */ /* 0x100fe20008010853 */
[----:B------:R-:W-:Y:S01]  /*7d90*/  FFMA.FTZ R32, R47, UR10, -R83 ;  /* 0x0000000a2f207c23 */ /* 0x000fe20008010853 */
[----:B-----5:R-:W-:Y:S01]  /*7da0*/  FADD.FTZ R34, R140, R33 ;  /* 0x000000218c227221 */ /* 0x020fe20000010000 */
[--C-:B------:R-:W-:Y:S01]  /*7db0*/  FFMA.FTZ R139, R48, UR10, -R83.reuse ;  /* 0x0000000a308b7c23 */ /* 0x100fe20008010853 */
[----:B------:R0:W1:Y:S01]  /*7dc0*/  MUFU.EX2 R25, R3 ;  /* 0x0000000300197308 */ /* 0x0000620000000800 */
[--C-:B------:R-:W-:Y:S01]  /*7dd0*/  FFMA.FTZ R49, R49, UR10, -R83.reuse ;  /* 0x0000000a31317c23 */ /* 0x100fe20008010853 */
[----:B------:R-:W-:Y:S01]  /*7de0*/  FADD.FTZ R33, R35, R34 ;  /* 0x0000002223217221 */ /* 0x000fe20000010000 */
[--C-:B------:R-:W-:Y:S01]  /*7df0*/  FFMA.FTZ R133, R52, UR10, -R83.reuse ;  /* 0x0000000a34857c23 */ /* 0x100fe20008010853 */
[----:B------:R-:W-:Y:S01]  /*7e00*/  FFMA.FTZ R34, R53, UR10, -R83 ;  /* 0x0000000a35227c23 */ /* 0x000fe20008010853 */
[----:B------:R-:W-:Y:S01]  /*7e10*/  F2FP.BF16.F32.PACK_AB R144, R27, R144 ;  /* 0x000000901b90723e */ /* 0x000fe200000010ff */
[----:B------:R-:W-:Y:S01]  /*7e20*/  FADD.FTZ R36, R142, R33 ;  /* 0x000000218e247221 */ /* 0x000fe20000010000 */
[--C-:B------:R-:W-:Y:S01]  /*7e30*/  FFMA.FTZ R135, R56, UR10, -R83.reuse ;  /* 0x0000000a38877c23 */ /* 0x100fe20008010853 */
[----:B------:R-:W2:Y:S01]  /*7e40*/  MUFU.EX2 R151, R151 ;  /* 0x0000009700977308 */ /* 0x000ea20000000800 */
[--C-:B------:R-:W-:Y:S01]  /*7e50*/  FFMA.FTZ R129, R60, UR10, -R83.reuse ;  /* 0x0000000a3c817c23 */ /* 0x100fe20008010853 */
[----:B0-----:R-:W-:Y:S01]  /*7e60*/  FADD.FTZ R3, R41, R36 ;  /* 0x0000002429037221 */ /* 0x001fe20000010000 */
[--C-:B------:R-:W-:Y:S01]  /*7e70*/  FFMA.FTZ R131, R64, UR10, -R83.reuse ;  /* 0x0000000a40837c23 */ /* 0x100fe20008010853 */
[--C-:B------:R-:W-:Y:S01]  /*7e80*/  FFMA.FTZ R68, R68, UR10, -R83.reuse ;  /* 0x0000000a44447c23 */ /* 0x100fe20008010853 */
[----:B------:R-:W-:Y:S01]  /*7e90*/  FFMA.FTZ R69, R69, UR10, -R83 ;  /* 0x0000000a45457c23 */ /* 0x000fe20008010853 */
[----:B------:R-:W-:Y:S01]  /*7ea0*/  FADD.FTZ R40, R136, R3 ;  /* 0x0000000388287221 */ /* 0x000fe20000010000 */
[--C-:B------:R-:W-:Y:S01]  /*7eb0*/  FFMA.FTZ R72, R72, UR10, -R83.reuse ;  /* 0x0000000a48487c23 */ /* 0x100fe20008010853 */
[----:B------:R-:W0:Y:S01]  /*7ec0*/  MUFU.EX2 R14, R14 ;  /* 0x0000000e000e7308 */ /* 0x000e220000000800 */
[----:B-1----:R-:W-:Y:S01]  /*7ed0*/  FFMA.FTZ R36, R25, R2, R30 ;  /* 0x0000000219247223 */ /* 0x002fe2000001001e */
[----:B------:R-:W-:Y:S01]  /*7ee0*/  FADD.FTZ R33, R45, R40 ;  /* 0x000000282d217221 */ /* 0x000fe20000010000 */
[--C-:B------:R-:W-:Y:S01]  /*7ef0*/  FFMA.FTZ R2, R57, UR10, -R83.reuse ;  /* 0x0000000a39027c23 */ /* 0x100fe20008010853 */
[--C-:B------:R-:W-:Y:S01]  /*7f00*/  FFMA.FTZ R73, R73, UR10, -R83.reuse ;  /* 0x0000000a49497c23 */ /* 0x100fe20008010853 */
[----:B------:R-:W-:Y:S01]  /*7f10*/  FADD.FTZ R38, R149, R36 ;  /* 0x0000002495267221 */ /* 0x000fe20000010000 */
[--C-:B------:R-:W-:Y:S01]  /*7f20*/  FFMA.FTZ R36, R61, UR10, -R83.reuse ;  /* 0x0000000a3d247c23 */ /* 0x100fe20008010853 */
[----:B------:R-:W-:Y:S01]  /*7f30*/  FFMA.FTZ R77, R77, UR10, -R83 ;  /* 0x0000000a4d4d7c23 */ /* 0x000fe20008010853 */
[----:B------:R-:W1:Y:S01]  /*7f40*/  MUFU.EX2 R145, R145 ;  /* 0x0000009100917308 */ /* 0x000e620000000800 */
[----:B--2---:R-:W-:Y:S01]  /*7f50*/  FADD.FTZ R3, R151, R38 ;  /* 0x0000002697037221 */ /* 0x004fe20000010000 */
[----:B------:R-:W-:Y:S01]  /*7f60*/  FADD.FTZ R38, R138, R33 ;  /* 0x000000218a267221 */ /* 0x000fe20000010000 */
[--C-:B------:R-:W-:Y:S01]  /*7f70*/  FFMA.FTZ R78, R78, UR10, -R83.reuse ;  /* 0x0000000a4e4e7c23 */ /* 0x100fe20008010853 */
[--C-:B------:R-:W-:Y:S01]  /*7f80*/  FFMA.FTZ R26, R26, UR10, -R83.reuse ;  /* 0x0000000a1a1a7c23 */ /* 0x100fe20008010853 */
[--C-:B------:R-:W-:Y:S01]  /*7f90*/  FFMA.FTZ R81, R81, UR10, -R83.reuse ;  /* 0x0000000a51517c23 */ /* 0x100fe20008010853 */
[----:B------:R-:W-:Y:S01]  /*7fa0*/  FADD.FTZ R33, R51, R38 ;  /* 0x0000002633217221 */ /* 0x000fe20000010000 */
[----:B------:R-:W-:Y:S01]  /*7fb0*/  FFMA.FTZ R38, R65, UR10, -R83 ;  /* 0x0000000a41267c23 */ /* 0x000fe20008010853 */
[----:B------:R-:W2:Y:S01]  /*7fc0*/  MUFU.EX2 R8, R8 ;  /* 0x0000000800087308 */ /* 0x000ea20000000800 */
[----:B0-----:R-:W-:Y:S01]  /*7fd0*/  FADD.FTZ R40, R14, R3 ;  /* 0x000000030e287221 */ /* 0x001fe20000010000 */
[----:B------:R-:W-:Y:S01]  /*7fe0*/  FADD.FTZ R42, R132, R33 ;  /* 0x00000021842a7221 */ /* 0x000fe20000010000 */
[----:B------:R-:W-:Y:S01]  /*7ff0*/  F2FP.BF16.F32.PACK_AB R146, R31, R146 ;  /* 0x000000921f92723e */ /* 0x000fe200000010ff */
[----:B------:R-:W-:Y:S01]  /*8000*/  VIADD R0, R0, 0xffffffff ;  /* 0xffffffff00007836 */ /* 0x000fe20000000000 */
[----:B------:R-:W-:Y:S01]  /*8010*/  F2FP.BF16.F32.PACK_AB R140, R35, R140 ;  /* 0x0000008c238c723e */ /* 0x000fe200000010ff */
[----:B------:R-:W-:Y:S01]  /*8020*/  FADD.FTZ R33, R55, R42 ;  /* 0x0000002a37217221 */ /* 0x000fe20000010000 */
[----:B------:R-:W-:Y:S01]  /*8030*/  F2FP.BF16.F32.PACK_AB R142, R41, R142 ;  /* 0x0000008e298e723e */ /* 0x000fe200000010ff */
[----:B------:R-:W0:Y:S01]  /*8040*/  MUFU.EX2 R147, R147 ;  /* 0x0000009300937308 */ /* 0x000e220000000800 */
[----:B-1----:R-:W-:Y:S01]  /*8050*/  FADD.FTZ R3, R145, R40 ;  /* 0x0000002891037221 */ /* 0x002fe20000010000 */
[----:B------:R-:W-:Y:S01]  /*8060*/  FADD.FTZ R42, R134, R33 ;  /* 0x00000021862a7221 */ /* 0x000fe20000010000 */
[----:B------:R-:W-:Y:S01]  /*8070*/  F2FP.BF16.F32.PACK_AB R136, R45, R136 ;  /* 0x000000882d88723e */ /* 0x000fe200000010ff */
[-C--:B------:R-:W-:Y:S01]  /*8080*/  FMUL.FTZ R90, R90, R25.reuse ;  /* 0x000000195a5a7220 */ /* 0x080fe20000410000 */
[----:B------:R-:W-:Y:S01]  /*8090*/  F2FP.BF16.F32.PACK_AB R138, R51, R138 ;  /* 0x0000008a338a723e */ /* 0x000fe200000010ff */
[----:B------:R-:W-:Y:S01]  /*80a0*/  FADD.FTZ R33, R59, R42 ;  /* 0x0000002a3b217221 */ /* 0x000fe20000010000 */
[----:B------:R-:W-:Y:S01]  /*80b0*/  F2FP.BF16.F32.PACK_AB R132, R55, R132 ;  /* 0x000000843784723e */ /* 0x000fe200000010ff */
[----:B------:R-:W1:Y:S01]  /*80c0*/  MUFU.EX2 R24, R24 ;  /* 0x0000001800187308 */ /* 0x000e620000000800 */
[----:B--2---:R-:W-:Y:S01]  /*80d0*/  FADD.FTZ R40, R8, R3 ;  /* 0x0000000308287221 */ /* 0x004fe20000010000 */
[----:B------:R-:W-:Y:S01]  /*80e0*/  FADD.FTZ R42, R128, R33 ;  /* 0x00000021802a7221 */ /* 0x000fe20000010000 */
[----:B------:R-:W-:Y:S01]  /*80f0*/  F2FP.BF16.F32.PACK_AB R134, R59, R134 ;  /* 0x000000863b86723e */ /* 0x000fe200000010ff */
[-C--:B------:R-:W-:Y:S01]  /*8100*/  FMUL.FTZ R91, R91, R25.reuse ;  /* 0x000000195b5b7220 */ /* 0x080fe20000410000 */
[C---:B------:R-:W-:Y:S01]  /*8110*/  F2FP.BF16.F32.PACK_AB R128, R63.reuse, R128 ;  /* 0x000000803f80723e */ /* 0x040fe200000010ff */
[----:B------:R-:W-:Y:S01]  /*8120*/  FADD.FTZ R33, R63, R42 ;  /* 0x0000002a3f217221 */ /* 0x000fe20000010000 */
[----:B------:R-:W-:Y:S01]  /*8130*/  F2FP.BF16.F32.PACK_AB R149, R149, R30 ;  /* 0x0000001e9595723e */ /* 0x000fe200000010ff */
[----:B------:R-:W2:Y:S01]  /*8140*/  MUFU.EX2 R141, R141 ;  /* 0x0000008d008d7308 */ /* 0x000ea20000000800 */
[----:B0-----:R-:W-:Y:S01]  /*8150*/  FADD.FTZ R3, R147, R40 ;  /* 0x0000002893037221 */ /* 0x001fe20000010000 */
[----:B------:R-:W-:Y:S01]  /*8160*/  FADD.FTZ R42, R130, R33 ;  /* 0x00000021822a7221 */ /* 0x000fe20000010000 */
[C---:B------:R-:W-:Y:S01]  /*8170*/  F2FP.BF16.F32.PACK_AB R130, R67.reuse, R130 ;  /* 0x000000824382723e */ /* 0x040fe200000010ff */
[----:B------:R-:W-:Y:S01]  /*8180*/  FMUL.FTZ R94, R94, R25 ;  /* 0x000000195e5e7220 */ /* 0x000fe20000410000 */
[----:B------:R-:W-:Y:S01]  /*8190*/  F2FP.BF16.F32.PACK_AB R151, R14, R151 ;  /* 0x000000970e97723e */ /* 0x000fe200000010ff */
[----:B------:R-:W-:Y:S01]  /*81a0*/  FADD.FTZ R27, R67, R42 ;  /* 0x0000002a431b7221 */ /* 0x000fe20000010000 */
[----:B------:R-:W-:Y:S01]  /*81b0*/  F2FP.BF16.F32.PACK_AB R145, R8, R145 ;  /* 0x000000910891723e */ /* 0x000fe200000010ff */
[----:B------:R-:W0:Y:S01]  /*81c0*/  MUFU.EX2 R10, R10 ;  /* 0x0000000a000a7308 */ /* 0x000e220000000800 */
[----:B-1----:R-:W-:Y:S01]  /*81d0*/  FADD.FTZ R40, R24, R3 ;  /* 0x0000000318287221 */ /* 0x002fe20000010000 */
[----:B------:R-:W-:Y:S01]  /*81e0*/  FADD.FTZ R42, R124, R27 ;  /* 0x0000001b7c2a7221 */ /* 0x000fe20000010000 */
[----:B------:R-:W-:Y:S01]  /*81f0*/  F2FP.BF16.F32.PACK_AB R124, R71, R124 ;  /* 0x0000007c477c723e */ /* 0x000fe200000010ff */
[----:B------:R-:W-:Y:S01]  /*8200*/  FMUL.FTZ R95, R95, R25 ;  /* 0x000000195f5f7220 */ /* 0x000fe20000410000 */
[----:B------:R-:W-:Y:S01]  /*8210*/  F2FP.BF16.F32.PACK_AB R147, R24, R147 ;  /* 0x000000931893723e */ /* 0x000fe200000010ff */
[----:B------:R-:W-:Y:S01]  /*8220*/  FADD.FTZ R27, R71, R42 ;  /* 0x0000002a471b7221 */ /* 0x000fe20000010000 */
[-C--:B------:R-:W-:Y:S01]  /*8230*/  FMUL.FTZ R98, R98, R25.reuse ;  /* 0x0000001962627220 */ /* 0x080fe20000410000 */
[----:B------:R-:W1:Y:S01]  /*8240*/  MUFU.EX2 R143, R143 ;  /* 0x0000008f008f7308 */ /* 0x000e620000000800 */
[----:B--2---:R-:W-:Y:S01]  /*8250*/  FADD.FTZ R3, R141, R40 ;  /* 0x000000288d037221 */ /* 0x004fe20000010000 */
[----:B------:R-:W-:Y:S01]  /*8260*/  FADD.FTZ R42, R126, R27 ;  /* 0x0000001b7e2a7221 */ /* 0x000fe20000010000 */
[----:B------:R-:W-:Y:S01]  /*8270*/  F2FP.BF16.F32.PACK_AB R126, R75, R126 ;  /* 0x0000007e4b7e723e */ /* 0x000fe200000010ff */
[-C--:B------:R-:W-:Y:S01]  /*8280*/  FMUL.FTZ R99, R99, R25.reuse ;  /* 0x0000001963637220 */ /* 0x080fe20000410000 */
[-C--:B------:R-:W-:Y:S01]  /*8290*/  FMUL.FTZ R102, R102, R25.reuse ;  /* 0x0000001966667220 */ /* 0x080fe20000410000 */
[----:B------:R-:W-:Y:S01]  /*82a0*/  FADD.FTZ R27, R75, R42 ;  /* 0x0000002a4b1b7221 */ /* 0x000fe20000010000 */
[----:B------:R-:W-:Y:S01]  /*82b0*/  FMUL.FTZ R103, R103, R25 ;  /* 0x0000001967677220 */ /* 0x000fe20000410000 */
[----:B------:R-:W2:Y:S01]  /*82c0*/  MUFU.EX2 R28, R28 ;  /* 0x0000001c001c7308 */ /* 0x000ea20000000800 */
[----:B0-----:R-:W-:Y:S01]  /*82d0*/  FADD.FTZ R40, R10, R3 ;  /* 0x000000030a287221 */ /* 0x001fe20000010000 */
[----:B------:R-:W-:Y:S01]  /*82e0*/  FADD.FTZ R42, R120, R27 ;  /* 0x0000001b782a7221 */ /* 0x000fe20000010000 */
[----:B------:R-:W-:Y:S01]  /*82f0*/  F2FP.BF16.F32.PACK_AB R141, R10, R141 ;  /* 0x0000008d0a8d723e */ /* 0x000fe200000010ff */
[-C--:B------:R-:W-:Y:S01]  /*8300*/  FMUL.FTZ R106, R106, R25.reuse ;  /* 0x000000196a6a7220 */ /* 0x080fe20000410000 */
[-C--:B------:R-:W-:Y:S01]  /*8310*/  FMUL.FTZ R107, R107, R25.reuse ;  /* 0x000000196b6b7220 */ /* 0x080fe20000410000 */
[-C--:B------:R-:W-:Y:S01]  /*8320*/  FMUL.FTZ R110, R110, R25.reuse ;  /* 0x000000196e6e7220 */ /* 0x080fe20000410000 */
[-C--:B------:R-:W-:Y:S01]  /*8330*/  FMUL.FTZ R111, R111, R25.reuse ;  /* 0x000000196f6f7220 */ /* 0x080fe20000410000 */
[----:B------:R-:W0:Y:S01]  /*8340*/  MUFU.EX2 R137, R137 ;  /* 0x0000008900897308 */ /* 0x000e220000000800 */
[----:B-1----:R-:W-:Y:S01]  /*8350*/  FADD.FTZ R3, R143, R40 ;  /* 0x000000288f037221 */ /* 0x002fe20000010000 */
[-C--:B------:R-:W-:Y:S01]  /*8360*/  FMUL.FTZ R114, R114, R25.reuse ;  /* 0x0000001972727220 */ /* 0x080fe20000410000 */
[-C--:B------:R-:W-:Y:S01]  /*8370*/  FMUL.FTZ R115, R115, R25.reuse ;  /* 0x0000001973737220 */ /* 0x080fe20000410000 */
[-C--:B------:R-:W-:Y:S01]  /*8380*/  FMUL.FTZ R118, R118, R25.reuse ;  /* 0x0000001976767220 */ /* 0x080fe20000410000 */
[----:B------:R-:W-:-:S03]  /*8390*/  FMUL.FTZ R119, R119, R25 ;  /* 0x0000001977777220 */ /* 0x000fc60000410000 */
        /* <DEDUP_REMOVED lines=11> */
[C---:B0-----:R-:W-:Y:S01]  /*8450*/  FADD.FTZ R40, R6.reuse, R3 ;  /* 0x0000000306287221 */ /* 0x041fe20000010000 */
[----:B------:R-:W-:Y:S01]  /*8460*/  F2FP.BF16.F32.PACK_AB R139, R6, R139 ;  /* 0x0000008b068b723e */ /* 0x000fe200000010ff */
[----:B------:R-:W-:-:S05]  /*8470*/  IMAD.MOV.U32 R6, RZ, RZ, R12 ;  /* 0x000000ffff067224 */ /* 0x000fca00078e000c */
[----:B------:R-:W0:Y:S01]  /*8480*/  MUFU.EX2 R79, R79 ;  /* 0x0000004f004f7308 */ /* 0x000e220000000800 */
[----:B-1----:R-:W-:-:S07]  /*8490*/  FADD.FTZ R3, R133, R40 ;  /* 0x0000002885037221 */ /* 0x002fce0000010000 */
[----:B------:R-:W1:Y:S01]  /*84a0*/  MUFU.EX2 R135, R135 ;  /* 0x0000008700877308 */ /* 0x000e620000000800 */
[C---:B--2---:R-:W-:Y:S01]  /*84b0*/  FADD.FTZ R40, R34.reuse, R3 ;  /* 0x0000000322287221 */ /* 0x044fe20000010000 */
[----:B------:R-:W-:-:S06]  /*84c0*/  F2FP.BF16.F32.PACK_AB R133, R34, R133 ;  /* 0x000000852285723e */ /* 0x000fcc00000010ff */
[----:B------:R-:W2:Y:S01]  /*84d0*/  MUFU.EX2 R122, R122 ;  /* 0x0000007a007a7308 */ /* 0x000ea20000000800 */
[C---:B0-----:R-:W-:Y:S01]  /*84e0*/  FADD.FTZ R27, R79.reuse, R42 ;  /* 0x0000002a4f1b7221 */ /* 0x041fe20000010000 */
[----:B------:R-:W-:-:S06]  /*84f0*/  F2FP.BF16.F32.PACK_AB R120, R79, R120 ;  /* 0x000000784f78723e */ /* 0x000fcc00000010ff */
[----:B------:R-:W0:Y:S01]  /*8500*/  MUFU.EX2 R2, R2 ;  /* 0x0000000200027308 */ /* 0x000e220000000800 */
[----:B-1----:R-:W-:-:S07]  /*8510*/  FADD.FTZ R3, R135, R40 ;  /* 0x0000002887037221 */ /* 0x002fce0000010000 */
[----:B------:R-:W1:Y:S01]  /*8520*/  MUFU.EX2 R21, R21 ;  /* 0x0000001500157308 */ /* 0x000e620000000800 */
[----:B--2---:R-:W-:-:S07]  /*8530*/  FADD.FTZ R42, R122, R27 ;  /* 0x0000001b7a2a7221 */ /* 0x004fce0000010000 */
[----:B------:R-:W2:Y:S01]  /*8540*/  MUFU.EX2 R129, R129 ;  /* 0x0000008100817308 */ /* 0x000ea20000000800 */
[C---:B0-----:R-:W-:Y:S01]  /*8550*/  FADD.FTZ R40, R2.reuse, R3 ;  /* 0x0000000302287221 */ /* 0x041fe20000010000 */
[----:B------:R-:W-:-:S06]  /*8560*/  F2FP.BF16.F32.PACK_AB R135, R2, R135 ;  /* 0x000000870287723e */ /* 0x000fcc00000010ff */
[----:B------:R-:W0:Y:S01]  /*8570*/  MUFU.EX2 R36, R36 ;  /* 0x0000002400247308 */ /* 0x000e220000000800 */
[C---:B-1----:R-:W-:Y:S01]  /*8580*/  FADD.FTZ R3, R21.reuse, R42 ;  /* 0x0000002a15037221 */ /* 0x042fe20000010000 */
[----:B------:R-:W-:-:S06]  /*8590*/  F2FP.BF16.F32.PACK_AB R122, R21, R122 ;  /* 0x0000007a157a723e */ /* 0x000fcc00000010ff */
[----:B------:R-:W1:Y:S01]  /*85a0*/  MUFU.EX2 R131, R131 ;  /* 0x0000008300837308 */ /* 0x000e620000000800 */
[----:B--2---:R-:W-:-:S07]  /*85b0*/  FADD.FTZ R21, R129, R40 ;  /* 0x0000002881157221 */ /* 0x004fce0000010000 */
        /* <DEDUP_REMOVED lines=22> */
[----:B------:R-:W-:-:S03]  /*8720*/  F2FP.BF16.F32.PACK_AB R121, R78, R77 ;  /* 0x0000004d4e79723e */ /* 0x000fc600000010ff */
[----:B0-----:R-:W-:-:S04]  /*8730*/  FADD.FTZ R40, R123, R40 ;  /* 0x000000287b287221 */ /* 0x001fc80000010000 */
[C---:B-1----:R-:W-:Y:S01]  /*8740*/  FADD.FTZ R2, R81.reuse, R40 ;  /* 0x0000002851027221 */ /* 0x042fe20000010000 */
[----:B------:R-:W-:Y:S01]  /*8750*/  F2FP.BF16.F32.PACK_AB R123, R81, R123 ;  /* 0x0000007b517b723e */ /* 0x000fe200000010ff */
[----:B------:R-:W-:Y:S06]  /*8760*/  @P2 BRA `(.L_x_884) ;  /* 0xffffffc800d42947 */ /* 0x000fec000383ffff */
[----:B------:R-:W-:Y:S01]  /*8770*/  IMAD.MOV.U32 R6, RZ, RZ, R12 ;  /* 0x000000ffff067224 */ /* 0x000fe200078e000c */
[----:B------:R-:W-:Y:S01]  /*8780*/  UMOV UR39, UR27 ;  /* 0x0000001b00277c82 */ /* 0x000fe20008000000 */
[----:B------:R-:W-:Y:S01]  /*8790*/  IMAD.MOV.U32 R7, RZ, RZ, R20 ;  /* 0x000000ffff077224 */ /* 0x000fe200078e0014 */
[----:B------:R-:W-:-:S06]  /*87a0*/  UMOV UR38, UR26 ;  /* 0x0000001a00267c82 */ /* 0x000fcc0008000000 */
.L_x_867:
[----:B------:R-:W-:Y:S01]  /*87b0*/  IADD3 R8, R17, 0xc0, -R18 ;  /* 0x000000c011087810 */ /* 0x000fe20007ffe812 */
[----:B------:R-:W-:Y:S01]  /*87c0*/  ULDC UR15, c[0x0][0x9e4] ;  /* 0x00027900000f7ab9 */ /* 0x000fe20000000800 */
[----:B------:R-:W-:Y:S01]  /*87d0*/  ULDC UR14, c[0x0][0x9dc] ;  /* 0x00027700000e7ab9 */ /* 0x000fe20000000800 */
[----:B------:R-:W-:Y:S02]  /*87e0*/  UISETP.GE.AND UP0, UPT, UR15, 0x1, UPT ;  /* 0x000000010f00788c */ /* 0x000fe4000bf06270 */
[----:B------:R-:W-:-:S04]  /*87f0*/  IMAD R8, R153, 0xc0, R8 ;  /* 0x000000c099087824 */ /* 0x000fc800078e0208 */
[----:B------:R-:W-:Y:S02]  /*8800*/  PLOP3.LUT P5, PT, PT, PT, UP0, 0x80, 0x0 ;  /* 0x000000000000781c */ /* 0x000fe40003faf008 */
[----:B------:R-:W-:-:S13]  /*8810*/  R2UR UR11, R8 ;  /* 0x00000000080b72ca */ /* 0x000fda00000e0000 */
[----:B------:R-:W-:Y:S01]  /*8820*/  UIADD3 UR14, UR11, -UR14, URZ ;  /* 0x8000000e0b0e7290 */ /* 0x000fe2000fffe03f */
        /* <DEDUP_REMOVED lines=11> */
.L_x_886:
[----:B------:R-:W-:-:S11]  /*88e0*/  UISETP.NE.AND UP0, UPT, UR15, 0x1, UPT ;  /* 0x000000010f00788c */ /* 0x000fd6000bf05270 */
[----:B------:R-:W-:Y:S02]  /*88f0*/  @UP0 ULDC.64 UR18, c[0x0][0x9e8] ;  /* 0x00027a0000120ab9 */ /* 0x000fe40000000a00 */
[----:B------:R-:W-:-:S04]  /*8900*/  UIMAD.WIDE.U32 UR6, UR11, UR18, URZ ;  /* 0x000000120b0672a5 */ /* 0x000fc8000f8e003f */
[----:B------:R-:W-:-:S12]  /*8910*/  @UP0 USHF.R.U32.HI UR11, URZ, UR19, UR7 ;  /* 0x000000133f0b0299 */ /* 0x000fd80008011607 */
.L_x_887:
[----:B------:R-:W-:-:S04]  /*8920*/  UIMAD UR11, UR11, UR15, URZ ;  /* 0x0000000f0b0b72a4 */ /* 0x000fc8000f8e023f */
[----:B------:R-:W-:-:S04]  /*8930*/  UISETP.LT.AND UP0, UPT, UR14, UR11, UPT ;  /* 0x0000000b0e00728c */ /* 0x000fc8000bf01270 */
[----:B------:R-:W-:-:S12]  /*8940*/  USEL UR14, UR14, UR11, !UP0 ;  /* 0x0000000b0e0e7287 */ /* 0x000fd8000c000000 */
.L_x_885:
        /* <DEDUP_REMOVED lines=14> */
.L_x_897:
        /* <DEDUP_REMOVED lines=9> */
.L_x_890:
[----:B------:R-:W-:Y:S01]  /*8ac0*/  ULEA UR6, UR39, UR45, 0x3 ;  /* 0x0000002d27067291 */ /* 0x000fe2000f8e183f */
[----:B------:R-:W-:-:S05]  /*8ad0*/  IMAD.U32 R6, RZ, RZ, UR38 ;  /* 0x00000026ff067e24 */ /* 0x000fca000f8e00ff */
[----:B------:R-:W-:-:S04]  /*8ae0*/  SHF.L.U32 R6, R6, 0x1f, RZ ;  /* 0x0000001f06067819 */ /* 0x000fc800000006ff */
[----:B------:R0:W1:Y:S01]  /*8af0*/  SYNCS.PHASECHK.TRANS64.TRYWAIT P2, [UR6+0x16830], R6 ;  /* 0x01683006ff0075a7 */ /* 0x0000620008040146 */
[----:B------:R-:W-:Y:S05]  /*8b00*/  @!P0 BRA `(.L_x_891) ;  /* 0x0000000000048947 */ /* 0x000fea0003800000 */
[----:B------:R-:W-:Y:S01]  /*8b10*/  BPT.TRAP 0x1 ;  /* 0x000000040000795c */ /* 0x000fe20000300000 */
.L_x_891:
[----:B-1----:R-:W-:Y:S05]  /*8b20*/  @P2 BRA `(.L_x_889) ;  /* 0x0000000000082947 */ /* 0x002fea0003800000 */
[----:B------:R-:W1:Y:S02]  /*8b30*/  SYNCS.PHASECHK.TRANS64.TRYWAIT P2, [UR6+0x16830], R6 ;  /* 0x01683006ff0075a7 */ /* 0x000e640008040146 */
[----:B-1----:R-:W-:Y:S05]  /*8b40*/  @!P2 BRA `(.L_x_892) ;  /* 0x000000c00058a947 */ /* 0x002fea0003800000 */
.L_x_889:
[----:B-1----:R-:W1:Y:S01]  /*8b50*/  S2R R7, SR_TID.X ;  /* 0x0000000000077919 */ /* 0x002e620000002100 */
        /* <DEDUP_REMOVED lines=26> */
.L_x_894:
[----:B------:R-:W-:Y:S01]  /*8d00*/  ULEA UR6, UR22, UR45, 0x3 ;  /* 0x0000002d16067291 */ /* 0x000fe2000f8e183f */
[----:B------:R-:W-:-:S05]  /*8d10*/  IMAD.U32 R6, RZ, RZ, UR26 ;  /* 0x0000001aff067e24 */ /* 0x000fca000f8e00ff */
[----:B------:R-:W-:-:S04]  /*8d20*/  SHF.L.U32 R6, R6, 0x1f, RZ ;  /* 0x0000001f06067819 */ /* 0x000fc800000006ff */
[----:B------:R0:W1:Y:S01]  /*8d30*/  SYNCS.PHASECHK.TRANS64.TRYWAIT P2, [UR6+0x16850], R6 ;  /* 0x01685006ff0075a7 */ /* 0x0000620008040146 */
[----:B------:R-:W-:Y:S05]  /*8d40*/  @!P0 BRA `(.L_x_895) ;  /* 0x0000000000048947 */ /* 0x000fea0003800000 */
[----:B------:R-:W-:Y:S01]  /*8d50*/  BPT.TRAP 0x1 ;  /* 0x000000040000795c */ /* 0x000fe20000300000 */
.L_x_895:
[----:B-1----:R-:W-:Y:S05]  /*8d60*/  @P2 BRA `(.L_x_893) ;  /* 0x0000000000082947 */ /* 0x002fea0003800000 */
[----:B------:R-:W1:Y:S02]  /*8d70*/  SYNCS.PHASECHK.TRANS64.TRYWAIT P2, [UR6+0x16850], R6 ;  /* 0x01685006ff0075a7 */ /* 0x000e640008040146 */
[----:B-1----:R-:W-:Y:S05]  /*8d80*/  @!P2 BRA `(.L_x_896) ;  /* 0x000000bc00e0a947 */ /* 0x002fea0003800000 */
.L_x_893:
[----:B------:R-:W-:Y:S01]  /*8d90*/  UIADD3 UR6, UR45, 0x400, URZ ;  /* 0x000004002d067890 */ /* 0x000fe2000fffe03f */
[----:B------:R-:W-:Y:S01]  /*8da0*/  WARPGROUP.ARRIVE ;  /* 0x00000000000079c5 */ /* 0x000fe20000000000 */
[----:B------:R-:W-:Y:S01]  /*8db0*/  UMOV UR7, 0x40000040 ;  /* 0x4000004000077882 */ /* 0x000fe20000000000 */
[----:B------:R-:W-:Y:S01]  /*8dc0*/  FMUL.FTZ R11, R24, UR24 ;  /* 0x00000018180b7c20 */ /* 0x000fe20008410000 */
[----:B------:R-:W-:Y:S01]  /*8dd0*/  USHF.R.U32.HI UR6, URZ, 0x4, UR6 ;  /* 0x000000043f067899 */ /* 0x000fe20008011606 */
[----:B01----:R-:W-:Y:S01]  /*8de0*/  FMUL.FTZ R6, R25, UR24 ;  /* 0x0000001819067c20 */ /* 0x003fe20008410000 */
[----:B------:R-:W-:Y:S01]  /*8df0*/  FMUL.FTZ R13, R28, UR24 ;  /* 0x000000181c0d7c20 */ /* 0x000fe20008410000 */
[----:B------:R-:W-:Y:S01]  /*8e00*/  FMUL.FTZ R15, R29, UR24 ;  /* 0x000000181d0f7c20 */ /* 0x000fe20008410000 */
[----:B------:R-:W-:Y:S01]  /*8e10*/  ULOP3.LUT UR6, UR6, 0x3fff, URZ, 0xc0, !UPT ;  /* 0x00003fff06067892 */ /* 0x000fe2000f8ec03f */
[----:B------:R-:W0:Y:S01]  /*8e20*/  MUFU.TANH R11, R11 ;  /* 0x0000000b000b7308 */ /* 0x000e220000002400 */
[----:B------:R-:W-:Y:S01]  /*8e30*/  FMUL.FTZ R21, R32, UR24 ;  /* 0x0000001820157c20 */ /* 0x000fe20008410000 */
[----:B------:R-:W-:Y:S01]  /*8e40*/  FMUL.FTZ R24, R33, UR24 ;  /* 0x0000001821187c20 */ /* 0x000fe20008410000 */
[----:B------:R-:W-:Y:S01]  /*8e50*/  ULEA UR11, UR22, UR6, 0xa ;  /* 0x00000006160b7291 */ /* 0x000fe2000f8e503f */
[----:B------:R-:W-:Y:S01]  /*8e60*/  FMUL.FTZ R12, R27, UR24 ;  /* 0x000000181b0c7c20 */ /* 0x000fe20008410000 */
[----:B------:R-:W-:Y:S01]  /*8e70*/  FMUL.FTZ R27, R36, UR24 ;  /* 0x00000018241b7c20 */ /* 0x000fe20008410000 */
[----:B------:R-:W-:Y:S01]  /*8e80*/  FMUL.FTZ R29, R37, UR24 ;  /* 0x00000018251d7c20 */ /* 0x000fe20008410000 */
[----:B------:R-:W-:Y:S01]  /*8e90*/  FMUL.FTZ R37, R45, UR24 ;  /* 0x000000182d257c20 */ /* 0x000fe20008410000 */
[----:B------:R-:W1:Y:S01]  /*8ea0*/  MUFU.TANH R6, R6 ;  /* 0x0000000600067308 */ /* 0x000e620000002400 */
[----:B------:R-:W-:Y:S01]  /*8eb0*/  FMUL.FTZ R45, R54, UR24 ;  /* 0x00000018362d7c20 */ /* 0x000fe20008410000 */
[----:B------:R-:W-:Y:S01]  /*8ec0*/  UMOV UR6, UR11 ;  /* 0x0000000b00067c82 */ /* 0x000fe20008000000 */
[----:B------:R-:W-:Y:S01]  /*8ed0*/  FMUL.FTZ R28, R38, UR24 ;  /* 0x00000018261c7c20 */ /* 0x000fe20008410000 */
[----:B------:R-:W-:Y:S01]  /*8ee0*/  HGMMA.64x64x16.F32.BF16 R88, R148, gdesc[UR4].tnspB, R88, gsb0 ;  /* 0x40e0000494587df0 */ /* 0x000fe20008001858 */
[----:B------:R-:W-:Y:S01]  /*8ef0*/  UIADD3 UR6, UR11, 0x80, URZ ;  /* 0x000000800b067890 */ /* 0x000fe2000fffe03f */
[----:B------:R-:W-:Y:S01]  /*8f00*/  FMUL.FTZ R38, R47, UR24 ;  /* 0x000000182f267c20 */ /* 0x000fe20008410000 */
[----:B------:R-:W-:Y:S01]  /*8f10*/  UMOV UR7, 0x40000040 ;  /* 0x4000004000077882 */ /* 0x000fe20000000000 */
        /* <DEDUP_REMOVED lines=45> */
[----:B------:R-:W-:Y:S01]  /*91f0*/  UMOV UR10, UR25 ;  /* 0x00000019000a7c82 */ /* 0x000fe20008000000 */
        /* <DEDUP_REMOVED lines=15> */
[----:B------:R-:W1:Y:S01]  /*92f0*/  S2R R153, SR_TID.X ;  /* 0x0000000000997919 */ /* 0x000e620000002100 */
[----:B------:R-:W-:-:S02]  /*9300*/  UMOV UR26, UR38 ;  /* 0x00000026001a7c82 */ /* 0x000fc40008000000 */
[----:B------:R-:W3:Y:S01]  /*9310*/  MUFU.TANH R35, R35 ;  /* 0x0000002300237308 */ /* 0x000ee20000002400 */
[----:B--2---:R-:W-:-:S07]  /*9320*/  FMNMX.FTZ R7, R31, R58, !PT ;  /* 0x0000003a1f077209 */ /* 0x004fce0007810000 */
[----:B------:R-:W2:Y:S01]  /*9330*/  MUFU.TANH R37, R37 ;  /* 0x0000002500257308 */ /* 0x000ea20000002400 */
[----:B0-----:R-:W-:Y:S01]  /*9340*/  FMNMX.FTZ R58, R32, R7, !PT ;  /* 0x00000007203a7209 */ /* 0x001fe20007810000 */
[----:B------:R-:W-:Y:S02]  /*9350*/  WARPGROUP.DEPBAR.LE gsb0, 0x0 ;  /* 0x00008000000079c5 */ /* 0x000fe40000010000 */
[----:B------:R-:W-:-:S04]  /*9360*/  WARPGROUP.ARRIVE ;  /* 0x00000000000079c5 */ /* 0x000fc80000000000 */
[----:B------:R-:W0:Y:S01]  /*9370*/  MUFU.TANH R39, R39 ;  /* 0x0000002700277308 */ /* 0x000e220000002400 */
[----:B---3--:R-:W-:Y:S01]  /*9380*/  FMNMX.FTZ R60, R35, R58, !PT ;  /* 0x0000003a233c7209 */ /* 0x008fe20007810000 */
[----:B------:R-:W-:Y:S01]  /*9390*/  HGMMA.64x64x16.F32.BF16 R88, R144, gdesc[UR4].tnspB, R88, gsb0 ;  /* 0x40e0000490587df0 */ /* 0x000fe20008001858 */
[----:B------:R-:W-:Y:S01]  /*93a0*/  UIADD3 UR6, UR11, 0x100, URZ ;  /* 0x000001000b067890 */ /* 0x000fe2000fffe03f */
[----:B------:R-:W-:Y:S01]  /*93b0*/  FMUL.FTZ R58, R72, UR24 ;  /* 0x00000018483a7c20 */ /* 0x000fe20008410000 */
[----:B------:R-:W-:-:S03]  /*93c0*/  UMOV UR7, 0x40000040 ;  /* 0x4000004000077882 */ /* 0x000fc60000000000 */
[----:B------:R-:W3:Y:S01]  /*93d0*/  MUFU.TANH R41, R41 ;  /* 0x0000002900297308 */ /* 0x000ee20000002400 */
[----:B--2---:R-:W-:Y:S02]  /*93e0*/  FMNMX.FTZ R60, R37, R60, !PT ;  /* 0x0000003c253c7209 */ /* 0x004fe40007810000 */
[----:B-1----:R-:W-:Y:S02]  /*93f0*/  SHF.R.U32.HI R152, RZ, 0x7, R153 ;  /* 0x00000007ff987819 */ /* 0x002fe40000011699 */
[----:B------:R-:W-:-:S03]  /*9400*/  ISETP.GE.U32.AND P2, PT, R153, 0x180, PT ;  /* 0x000001809900780c */ /* 0x000fc60003f46070 */
[----:B------:R-:W1:Y:S01]  /*9410*/  MUFU.TANH R43, R43 ;  /* 0x0000002b002b7308 */ /* 0x000e620000002400 */
[----:B0-----:R-:W-:-:S07]  /*9420*/  FMNMX.FTZ R60, R39, R60, !PT ;  /* 0x0000003c273c7209 */ /* 0x001fce0007810000 */
[----:B------:R-:W0:Y:S01]  /*9430*/  MUFU.TANH R44, R44 ;  /* 0x0000002c002c7308 */ /* 0x000e220000002400 */
[----:B---3--:R-:W-:-:S07]  /*9440*/  FMNMX.FTZ R60, R41, R60, !PT ;  /* 0x0000003c293c7209 */ /* 0x008fce0007810000 */
[----:B------:R-:W2:Y:S01]  /*9450*/  MUFU.TANH R47, R47 ;  /* 0x0000002f002f7308 */ /* 0x000ea20000002400 */
[----:B-1----:R-:W-:Y:S01]  /*9460*/  FMNMX.FTZ R7, R43, R60, !PT ;  /* 0x0000003c2b077209 */ /* 0x002fe20007810000 */
[----:B------:R-:W-:-:S06]  /*9470*/  FMUL.FTZ R60, R76, UR24 ;  /* 0x000000184c3c7c20 */ /* 0x000fcc0008410000 */
        /* <DEDUP_REMOVED lines=8> */
[----:B------:R-:W-:-:S06]  /*9500*/  FMUL.FTZ R62, R80, UR24 ;  /* 0x00000018503e7c20 */ /* 0x000fcc0008410000 */
[----:B------:R-:W0:Y:S01]  /*9510*/  MUFU.TANH R55, R55 ;  /* 0x0000003700377308 */ /* 0x000e220000002400 */
[----:B--2---:R-:W-:Y:S01]  /*9520*/  FMNMX.FTZ R7, R52, R7, !PT ;  /* 0x0000000734077209 */ /* 0x004fe20007810000 */
[----:B------:R-:W-:Y:S02]  /*9530*/  WARPGROUP.DEPBAR.LE gsb0, 0x0 ;  /* 0x00008000000079c5 */ /* 0x000fe40000010000 */
[----:B------:R-:W-:-:S04]  /*9540*/  WARPGROUP.ARRIVE ;  /* 0x00000000000079c5 */ /* 0x000fc80000000000 */
[----:B------:R-:W2:Y:S01]  /*9550*/  MUFU.TANH R56, R56 ;  /* 0x0000003800387308 */ /* 0x000ea20000002400 */
[----:B-1----:R-:W-:Y:S01]  /*9560*/  FMNMX.FTZ R68, R54, R7, !PT ;  /* 0x0000000736447209 */ /* 0x002fe20007810000 */
[----:B------:R-:W-:Y:S01]  /*9570*/  HGMMA.64x64x16.F32.BF16 R88, R140, gdesc[UR4].tnspB, R88, gsb0 ;  /* 0x40e000048c587df0 */ /* 0x000fe20008001858 */
[----:B------:R-:W-:Y:S02]  /*9580*/  UIADD3 UR6, UR11, 0x180, URZ ;  /* 0x000001800b067890 */ /* 0x000fe4000fffe03f */
[----:B0-----:R-:W-:Y:S01]  /*9590*/  FMNMX.FTZ R7, R55, R68, !PT ;  /* 0x0000004437077209 */ /* 0x001fe20007810000 */
[----:B------:R-:W-:Y:S02]  /*95a0*/  UMOV UR7, 0x40000040 ;  /* 0x4000004000077882 */ /* 0x000fe40000000000 */
[----:B------:R-:W0:Y:S08]  /*95b0*/  MUFU.TANH R57, R57 ;  /* 0x0000003900397308 */ /* 0x000e300000002400 */
[----:B------:R-:W1:Y:S01]  /*95c0*/  MUFU.TANH R58, R58 ;  /* 0x0000003a003a7308 */ /* 0x000e620000002400 */
[----:B--2---:R-:W-:-:S07]  /*95d0*/  FMNMX.FTZ R68, R56, R7, !PT ;  /* 0x0000000738447209 */ /* 0x004fce0007810000 */
[----:B------:R-:W2:Y:S01]  /*95e0*/  MUFU.TANH R59, R59 ;  /* 0x0000003b003b7308 */ /* 0x000ea20000002400 */
[----:B0-----:R-:W-:Y:S01]  /*95f0*/  FMNMX.FTZ R7, R57, R68, !PT ;  /* 0x0000004439077209 */ /* 0x001fe20007810000 */
[----:B------:R-:W-:-:S06]  /*9600*/  FMUL.FTZ R68, R85, UR24 ;  /* 0x0000001855447c20 */ /* 0x000fcc0008410000 */
        /* <DEDUP_REMOVED lines=14> */
[----:B------:R-:W-:Y:S02]  /*96f0*/  WARPGROUP.DEPBAR.LE gsb0, 0x0 ;  /* 0x00008000000079c5 */ /* 0x000fe40000010000 */
[----:B------:R-:W-:Y:S01]  /*9700*/  WARPGROUP.ARRIVE ;  /* 0x00000000000079c5 */ /* 0x000fe20000000000 */
[----:B------:R-:W-:Y:S01]  /*9710*/  FMUL.FTZ R72, R75, UR24 ;  /* 0x000000184b487c20 */ /* 0x000fe20008410000 */
[----:B------:R-:W-:Y:S02]  /*9720*/  FMUL.FTZ R75, R82, UR24 ;  /* 0x00000018524b7c20 */ /* 0x000fe40008410000 */
[----:B------:R-:W1:Y:S01]  /*9730*/  MUFU.TANH R12, R12 ;  /* 0x0000000c000c7308 */ /* 0x000e620000002400 */
[----:B--2---:R-:W-:Y:S01]  /*9740*/  FMNMX.FTZ R7, R68, R7, !PT ;  /* 0x0000000744077209 */ /* 0x004fe20007810000 */
[----:B------:R-:W-:Y:S01]  /*9750*/  HGMMA.64x64x16.F32.BF16 R88, R136, gdesc[UR4].tnspB, R88, gsb0 ;  /* 0x40e0000488587df0 */ /* 0x000fe20008001858 */
[----:B------:R-:W-:Y:S01]  /*9760*/  UIADD3 UR6, UR11, 0x200, URZ ;  /* 0x000002000b067890 */ /* 0x000fe2000fffe03f */
[----:B------:R-:W-:-:S02]  /*9770*/  UMOV UR7, 0x40000040 ;  /* 0x4000004000077882 */ /* 0x000fc40000000000 */
[----:B------:R-:W2:Y:S02]  /*9780*/  SHFL.BFLY PT, R76, R7, 0x2, 0x1f ;  /* 0x0c401f00074c7f89 */ /* 0x000ea400000e0000 */
[----:B------:R-:W3:Y:S08]  /*9790*/  MUFU.TANH R14, R14 ;  /* 0x0000000e000e7308 */ /* 0x000ef00000002400 */
[----:B------:R-:W4:Y:S08]  /*97a0*/  MUFU.TANH R20, R20 ;  /* 0x0000001400147308 */ /* 0x000f300000002400 */
[----:B------:R-:W5:Y:S01]  /*97b0*/  MUFU.TANH R25, R25 ;  /* 0x0000001900197308 */ /* 0x000f620000002400 */
[----:B--2---:R-:W-:Y:S01]  /*97c0*/  FMNMX.FTZ R80, R7, R76, !PT ;  /* 0x0000004c07507209 */ /* 0x004fe20007810000 */
[----:B------:R-:W-:-:S06]  /*97d0*/  FMUL.FTZ R76, R83, UR24 ;  /* 0x00000018534c7c20 */ /* 0x000fcc0008410000 */
[----:B------:R-:W2:Y:S01]  /*97e0*/  MUFU.TANH R26, R26 ;  /* 0x0000001a001a7308 */ /* 0x000ea20000002400 */
[----:B------:R-:W0:Y:S07]  /*97f0*/  SHFL.BFLY PT, R7, R80, 0x1, 0x1f ;  /* 0x0c201f0050077f89 */ /* 0x000e2e00000e0000 */
[----:B------:R-:W2:Y:S08]  /*9800*/  MUFU.TANH R28, R28 ;  /* 0x0000001c001c7308 */ /* 0x000eb00000002400 */
[----:B------:R-:W2:Y:S08]  /*9810*/  MUFU.TANH R30, R30 ;  /* 0x0000001e001e7308 */ /* 0x000eb00000002400 */
[----:B------:R-:W2:Y:S01]  /*9820*/  MUFU.TANH R33, R33 ;  /* 0x0000002100217308 */ /* 0x000ea20000002400 */
[----:B0-----:R-:W-:-:S05]  /*9830*/  FMNMX.FTZ R7, R80, R7, !PT ;  /* 0x0000000750077209 */ /* 0x001fca0007810000 */
[C---:B------:R-:W-:Y:S02]  /*9840*/  FMUL.FTZ R80, R7.reuse, UR10 ;  /* 0x0000000a07507c20 */ /* 0x040fe40008410000 */
[----:B------:R-:W0:Y:S01]  /*9850*/  MUFU.TANH R34, R34 ;  /* 0x0000002200227308 */ /* 0x000e220000002400 */
[----:B------:R-:W-:Y:S01]  /*9860*/  FADD.FTZ R8, -R7, R8 ;  /* 0x0000000807087221 */ /* 0x000fe20000010100 */
        /* <DEDUP_REMOVED lines=8> */
[--C-:B------:R-:W-:Y:S01]  /*98f0*/  FFMA.FTZ R24, R24, UR10, -R80.reuse ;  /* 0x0000000a18187c23 */ /* 0x100fe20008010850 */
[----:B---3--:R-:W-:Y:S01]  /*9900*/  FMNMX.FTZ R21, R14, R13, !PT ;  /* 0x0000000d0e157209 */ /* 0x008fe20007810000 */
[--C-:B------:R-:W-:Y:S01]  /*9910*/  FFMA.FTZ R146, R27, UR10, -R80.reuse ;  /* 0x0000000a1b927c23 */ /* 0x100fe20008010850 */
[----:B------:R-:W-:Y:S01]  /*9920*/  FFMA.FTZ R27, R29, UR10, -R80 ;  /* 0x0000000a1d1b7c23 */ /* 0x000fe20008010850 */
[----:B------:R-:W-:-:S02]  /*9930*/  WARPGROUP.DEPBAR.LE gsb0, 0x0 ;  /* 0x00008000000079c5 */ /* 0x000fc40000010000 */
[----:B------:R-:W-:Y:S01]  /*9940*/  WARPGROUP.ARRIVE ;  /* 0x00000000000079c5 */ /* 0x000fe20000000000 */
[----:B----4-:R-:W-:Y:S01]  /*9950*/  FMNMX.FTZ R6, R20, R21, !PT ;  /* 0x0000001514067209 */ /* 0x010fe20007810000 */
[----:B------:R-:W3:Y:S01]  /*9960*/  MUFU.TANH R38, R38 ;  /* 0x0000002600267308 */ /* 0x000ee20000002400 */
[--C-:B------:R-:W-:Y:S01]  /*9970*/  FFMA.FTZ R136, R39, UR10, -R80.reuse ;  /* 0x0000000a27887c23 */ /* 0x100fe20008010850 */
[--C-:B------:R-:W-:Y:S01]  /*9980*/  FFMA.FTZ R138, R43, UR10, -R80.reuse ;  /* 0x0000000a2b8a7c23 */ /* 0x100fe20008010850 */
[----:B-----5:R-:W-:Y:S01]  /*9990*/  FMNMX.FTZ R21, R25, R6, !PT ;  /* 0x0000000619157209 */ /* 0x020fe20007810000 */
        /* <DEDUP_REMOVED lines=9> */
[----:B------:R-:W-:Y:S01]  /*9a30*/  FMUL.FTZ R8, R8, UR10 ;  /* 0x0000000a08087c20 */ /* 0x000fe20008410000 */
[--C-:B------:R-:W-:Y:S01]  /*9a40*/  FFMA.FTZ R11, R11, UR10, -R80.reuse ;  /* 0x0000000a0b0b7c23 */ /* 0x100fe20008010850 */
[--C-:B------:R-:W-:Y:S01]  /*9a50*/  FFMA.FTZ R15, R15, UR10, -R80.reuse ;  /* 0x0000000a0f0f7c23 */ /* 0x100fe20008010850 */
[----:B------:R-:W-:Y:S01]  /*9a60*/  FMNMX.FTZ R6, R30, R21, !PT ;  /* 0x000000151e067209 */ /* 0x000fe20007810000 */
[----:B------:R-:W4:Y:S01]  /*9a70*/  MUFU.TANH R42, R42 ;  /* 0x0000002a002a7308 */ /* 0x000f220000002400 */
[--C-:B------:R-:W-:Y:S01]  /*9a80*/  FFMA.FTZ R65, R65, UR10, -R80.reuse ;  /* 0x0000000a41417c23 */ /* 0x100fe20008010850 */
[----:B------:R-:W-:Y:S01]  /*9a90*/  FFMA.FTZ R68, R68, UR10, -R80 ;  /* 0x0000000a44447c23 */ /* 0x000fe20008010850 */
[----:B------:R-:W-:-:S04]  /*9aa0*/  FMNMX.FTZ R21, R33, R6, !PT ;  /* 0x0000000621157209 */ /* 0x000fc80007810000 */
[----:B0-----:R-:W-:Y:S01]  /*9ab0*/  FMNMX.FTZ R21, R34, R21, !PT ;  /* 0x0000001522157209 */ /* 0x001fe20007810000 */
[----:B------:R-:W0:Y:S03]  /*9ac0*/  MUFU.TANH R45, R45 ;  /* 0x0000002d002d7308 */ /* 0x000e260000002400 */
[----:B-1----:R-:W-:-:S04]  /*9ad0*/  FMNMX.FTZ R21, R36, R21, !PT ;  /* 0x0000001524157209 */ /* 0x002fc80007810000 */
[----:B---3--:R-:W-:Y:S01]  /*9ae0*/  FMNMX.FTZ R21, R38, R21, !PT ;  /* 0x0000001526157209 */ /* 0x008fe20007810000 */
[----:B------:R-:W1:Y:S03]  /*9af0*/  MUFU.TANH R46, R46 ;  /* 0x0000002e002e7308 */ /* 0x000e660000002400 */
[----:B--2---:R-:W-:-:S04]  /*9b00*/  FMNMX.FTZ R21, R40, R21, !PT ;  /* 0x0000001528157209 */ /* 0x004fc80007810000 */
[----:B----4-:R-:W-:Y:S01]  /*9b10*/  FMNMX.FTZ R6, R42, R21, !PT ;  /* 0x000000152a067209 */ /* 0x010fe20007810000 */
[----:B------:R-:W2:Y:S01]  /*9b20*/  MUFU.TANH R49, R49 ;  /* 0x0000003100317308 */ /* 0x000ea20000002400 */
[--C-:B------:R-:W-:Y:S01]  /*9b30*/  FFMA.FTZ R21, R37, UR10, -R80.reuse ;  /* 0x0000000a25157c23 */ /* 0x100fe20008010850 */
[--C-:B------:R-:W-:Y:S01]  /*9b40*/  FFMA.FTZ R37, R44, UR10, -R80.reuse ;  /* 0x0000000a2c257c23 */ /* 0x100fe20008010850 */
[----:B0-----:R-:W-:Y:S01]  /*9b50*/  FMNMX.FTZ R31, R45, R6, !PT ;  /* 0x000000062d1f7209 */ /* 0x001fe20007810000 */
[----:B------:R-:W-:-:S04]  /*9b60*/  FFMA.FTZ R44, R58, UR10, -R80 ;  /* 0x0000000a3a2c7c23 */ /* 0x000fc80008010850 */
[----:B------:R-:W0:Y:S01]  /*9b70*/  MUFU.TANH R50, R50 ;  /* 0x0000003200327308 */ /* 0x000e220000002400 */
[----:B-1----:R-:W-:-:S07]  /*9b80*/  FMNMX.FTZ R6, R46, R31, !PT ;  /* 0x0000001f2e067209 */ /* 0x002fce0007810000 */
[----:B------:R-:W1:Y:S01]  /*9b90*/  MUFU.TANH R53, R53 ;  /* 0x0000003500357308 */ /* 0x000e620000002400 */
[----:B--2---:R-:W-:-:S07]  /*9ba0*/  FMNMX.FTZ R31, R49, R6, !PT ;  /* 0x00000006311f7209 */ /* 0x004fce0007810000 */
[----:B------:R-:W2:Y:S01]  /*9bb0*/  MUFU.TANH R63, R63 ;  /* 0x0000003f003f7308 */ /* 0x000ea20000002400 */
[----:B0-----:R-:W-:Y:S01]  /*9bc0*/  FMNMX.FTZ R6, R50, R31, !PT ;  /* 0x0000001f32067209 */ /* 0x001fe20007810000 */
[----:B------:R-:W-:-:S06]  /*9bd0*/  FFMA.FTZ R31, R41, UR10, -R80 ;  /* 0x0000000a291f7c23 */ /* 0x000fcc0008010850 */
[----:B------:R-:W0:Y:S01]  /*9be0*/  MUFU.TANH R66, R66 ;  /* 0x0000004200427308 */ /* 0x000e220000002400 */
[----:B-1----:R-:W-:-:S07]  /*9bf0*/  FMNMX.FTZ R6, R53, R6, !PT ;  /* 0x0000000635067209 */ /* 0x002fce0007810000 */
[----:B------:R-:W1:Y:S01]  /*9c00*/  MUFU.TANH R67, R67 ;  /* 0x0000004300437308 */ /* 0x000e620000002400 */
        /* <DEDUP_REMOVED lines=9> */
[----:B0-----:R-:W-:Y:S01]  /*9ca0*/  FMNMX.FTZ R6, R66, R35, !PT ;  /* 0x0000002342067209 */ /* 0x001fe20007810000 */
[----:B------:R-:W-:-:S04]  /*9cb0*/  UMOV UR7, 0x40000040 ;  /* 0x4000004000077882 */ /* 0x000fc80000000000 */
        /* <DEDUP_REMOVED lines=10> */
[--C-:B------:R-:W-:Y:S01]  /*9d60*/  FFMA.FTZ R35, R48, UR10, -R80.reuse ;  /* 0x0000000a30237c23 */ /* 0x100fe20008010850 */
[----:B------:R-:W-:-:S05]  /*9d70*/  FFMA.FTZ R48, R60, UR10, -R80 ;  /* 0x0000000a3c307c23 */ /* 0x000fca0008010850 */
        /* <DEDUP_REMOVED lines=8> */
[--C-:B------:R-:W-:Y:S01]  /*9e00*/  FFMA.FTZ R39, R52, UR10, -R80.reuse ;  /* 0x0000000a34277c23 */ /* 0x100fe20008010850 */
[--C-:B------:R-:W-:Y:S01]  /*9e10*/  FFMA.FTZ R52, R62, UR10, -R80.reuse ;  /* 0x0000000a3e347c23 */ /* 0x100fe20008010850 */
[----:B------:R-:W-:Y:S02]  /*9e20*/  WARPGROUP.DEPBAR.LE gsb0, 0x0 ;  /* 0x00008000000079c5 */ /* 0x000fe40000010000 */
[----:B------:R-:W-:Y:S01]  /*9e30*/  WARPGROUP.ARRIVE ;  /* 0x00000000000079c5 */ /* 0x000fe20000000000 */
[----:B-1----:R-:W-:Y:S01]  /*9e40*/  FMNMX.FTZ R41, R77, R6, !PT ;  /* 0x000000064d297209 */ /* 0x002fe20007810000 */
[----:B------:R0:W-:Y:S04]  /*9e50*/  MUFU.EX2 R13, R24 ;  /* 0x00000018000d7308 */ /* 0x0001e80000000800 */
[----:B------:R-:W-:Y:S01]  /*9e60*/  HGMMA.64x64x16.F32.BF16 R88, R124, gdesc[UR4].tnspB, R88, gsb0 ;  /* 0x40e000047c587df0 */ /* 0x000fe20008001858 */
[----:B------:R-:W-:Y:S01]  /*9e70*/  UIADD3 UR6, UR11, 0x380, URZ ;  /* 0x000003800b067890 */ /* 0x000fe2000fffe03f */
[----:B--2---:R-:W-:Y:S01]  /*9e80*/  FMNMX.FTZ R6, R78, R41, !PT ;  /* 0x000000294e067209 */ /* 0x004fe20007810000 */
[----:B------:R-:W-:Y:S01]  /*9e90*/  UMOV UR7, 0x40000040 ;  /* 0x4000004000077882 */ /* 0x000fe20000000000 */
[----:B------:R-:W-:Y:S01]  /*9ea0*/  MUFU.EX2 R8, R8 ;  /* 0x0000000800087308 */ /* 0x000fe20000000800 */
[--C-:B0-----:R-:W-:Y:S01]  /*9eb0*/  FFMA.FTZ R24, R54, UR10, -R80.reuse ;  /* 0x0000000a36187c23 */ /* 0x101fe20008010850 */
[--C-:B------:R-:W-:Y:S01]  /*9ec0*/  FFMA.FTZ R41, R55, UR10, -R80.reuse ;  /* 0x0000000a37297c23 */ /* 0x100fe20008010850 */
[----:B------:R-:W0:Y:S01]  /*9ed0*/  SHFL.BFLY PT, R47, R6, 0x2, 0x1f ;  /* 0x0c401f00062f7f89 */ /* 0x000e2200000e0000 */
[----:B------:R-:W-:-:S04]  /*9ee0*/  FFMA.FTZ R55, R64, UR10, -R80 ;  /* 0x0000000a40377c23 */ /* 0x000fc80008010850 */
[----:B------:R-:W1:Y:S08]  /*9ef0*/  MUFU.EX2 R11, R11 ;  /* 0x0000000b000b7308 */ /* 0x000e700000000800 */
[----:B------:R-:W2:Y:S08]  /*9f00*/  MUFU.EX2 R148, R148 ;  /* 0x0000009400947308 */ /* 0x000eb00000000800 */
[----:B------:R-:W3:Y:S01]  /*9f10*/  MUFU.EX2 R150, R150 ;  /* 0x0000009600967308 */ /* 0x000ee20000000800 */
[----:B-1----:R-:W-:Y:S01]  /*9f20*/  FFMA.FTZ R3, R8, R3, R11 ;  /* 0x0000000308037223 */ /* 0x002fe2000001000b */
[----:B0-----:R-:W-:Y:S01]  /*9f30*/  FMNMX.FTZ R54, R6, R47, !PT ;  /* 0x0000002f06367209 */ /* 0x001fe20007810000 */
[----:B------:R-:W-:-:S04]  /*9f40*/  FFMA.FTZ R47, R59, UR10, -R80 ;  /* 0x0000000a3b2f7c23 */ /* 0x000fc80008010850 */
[----:B------:R-:W0:Y:S01]  /*9f50*/  SHFL.BFLY PT, R57, R54, 0x1, 0x1f ;  /* 0x0c201f0036397f89 */ /* 0x000e2200000e0000 */
[----:B------:R-:W-:Y:S01]  /*9f60*/  MUFU.EX2 R15, R15 ;  /* 0x0000000f000f7308 */ /* 0x000fe20000000800 */
[C---:B--2---:R-:W-:Y:S01]  /*9f70*/  FADD.FTZ R3, R148.reuse, R3 ;  /* 0x0000000394037221 */ /* 0x044fe20000010000 */
[----:B------:R-:W-:-:S06]  /*9f80*/  F2FP.BF16.F32.PACK_AB R148, R148, R11 ;  /* 0x0000000b9494723e */ /* 0x000fcc00000010ff */
[----:B------:R-:W-:Y:S08]  /*9f90*/  MUFU.EX2 R144, R144 ;  /* 0x0000009000907308 */ /* 0x000ff00000000800 */
[----:B------:R-:W-:Y:S01]  /*9fa0*/  MUFU.EX2 R146, R146 ;  /* 0x0000009200927308 */ /* 0x000fe20000000800 */
[----:B0-----:R-:W-:-:S07]  /*9fb0*/  FMNMX.FTZ R6, R54, R57, !PT ;  /* 0x0000003936067209 */ /* 0x001fce0007810000 */
[----:B------:R-:W-:Y:S01]  /*9fc0*/  MUFU.EX2 R27, R27 ;  /* 0x0000001b001b7308 */ /* 0x000fe20000000800 */
[C---:B------:R-:W-:Y:S01]  /*9fd0*/  FMUL.FTZ R59, R6.reuse, UR10 ;  /* 0x0000000a063b7c20 */ /* 0x040fe20008410000 */
[----:B------:R-:W-:-:S03]  /*9fe0*/  FADD.FTZ R56, -R6, R9 ;  /* 0x0000000906387221 */ /* 0x000fc60000010100 */
[--C-:B------:R-:W-:Y:S01]  /*9ff0*/  FFMA.FTZ R145, R25, UR10, -R59.reuse ;  /* 0x0000000a19917c23 */ /* 0x100fe2000801083b */
[----:B------:R-:W-:Y:S02]  /*a000*/  IMAD.U32 R25, RZ, RZ, UR39 ;  /* 0x00000027ff197e24 */ /* 0x000fe4000f8e00ff */
[--C-:B------:R-:W-:Y:S01]  /*a010*/  FFMA.FTZ R10, R10, UR10, -R59.reuse ;  /* 0x0000000a0a0a7c23 */ /* 0x100fe2000801083b */
[----:B------:R-:W-:Y:S01]  /*a020*/  FMUL.FTZ R56, R56, UR10 ;  /* 0x0000000a38387c20 */ /* 0x000fe20008410000 */
[--C-:B------:R-:W-:Y:S01]  /*a030*/  FFMA.FTZ R149, R12, UR10, -R59.reuse ;  /* 0x0000000a0c957c23 */ /* 0x100fe2000801083b */
[----:B------:R-:W-:Y:S01]  /*a040*/  FFMA.FTZ R141, R33, UR10, -R59 ;  /* 0x0000000a218d7c23 */ /* 0x000fe2000801083b */
[----:B------:R-:W-:Y:S01]  /*a050*/  @!P1 LEA R25, R25, UR45, 0x3 ;  /* 0x0000002d19199c11 */ /* 0x000fe2000f8e18ff */
[----:B------:R0:W-:Y:S01]  /*a060*/  MUFU.EX2 R57, R56 ;  /* 0x0000003800397308 */ /* 0x0001e20000000800 */
[----:B------:R-:W-:Y:S01]  /*a070*/  VIADD R33, R152, 0x9 ;  /* 0x0000000998217836 */ /* 0x000fe20000000000 */
[----:B------:R-:W-:-:S02]  /*a080*/  WARPGROUP.DEPBAR.LE gsb0, 0x0 ;  /* 0x00008000000079c5 */ /* 0x000fc40000010000 */
[----:B------:R-:W-:Y:S01]  /*a090*/  WARPGROUP.ARRIVE ;  /* 0x00000000000079c5 */ /* 0x000fe20000000000 */
[--C-:B------:R-:W-:Y:S01]  /*a0a0*/  FFMA.FTZ R151, R14, UR10, -R59.reuse ;  /* 0x0000000a0e977c23 */ /* 0x100fe2000801083b */
[----:B------:R-:W-:Y:S01]  /*a0b0*/  @!P1 VIADD R25, R25, 0x16840 ;  /* 0x0001684019199836 */ /* 0x000fe20000000000 */
[----:B------:R-:W-:Y:S01]  /*a0c0*/  SEL R33, R33, 0x9, !P2 ;  /* 0x0000000921217807 */ /* 0x000fe20005000000 */
[----:B------:R-:W1:Y:S01]  /*a0d0*/  MUFU.EX2 R10, R10 ;  /* 0x0000000a000a7308 */ /* 0x000e620000000800 */
[----:B------:R-:W-:Y:S01]  /*a0e0*/  FFMA.FTZ R12, R20, UR10, -R59 ;  /* 0x0000000a140c7c23 */ /* 0x000fe2000801083b */
[----:B------:R-:W-:Y:S01]  /*a0f0*/  HGMMA.64x64x16.F32.BF16 R88, R120, gdesc[UR4].tnspB, R88, gsb0 ;  /* 0x40e0000478587df0 */ /* 0x000fe20008001858 */
[----:B------:R-:W-:Y:S01]  /*a100*/  @!P1 PRMT R25, RZ, 0x654, R25 ;  /* 0x00000654ff199816 */ /* 0x000fe20000000019 */
[--C-:B0-----:R-:W-:Y:S01]  /*a110*/  FFMA.FTZ R56, R26, UR10, -R59.reuse ;  /* 0x0000000a1a387c23 */ /* 0x101fe2000801083b */
[--C-:B------:R-:W-:Y:S01]  /*a120*/  FFMA.FTZ R147, R28, UR10, -R59.reuse ;  /* 0x0000000a1c937c23 */ /* 0x100fe2000801083b */
[--C-:B------:R-:W-:Y:S01]  /*a130*/  FFMA.FTZ R143, R36, UR10, -R59.reuse ;  /* 0x0000000a248f7c23 */ /* 0x100fe2000801083b */
[--C-:B------:R-:W-:Y:S01]  /*a140*/  FFMA.FTZ R30, R30, UR10, -R59.reuse ;  /* 0x0000000a1e1e7c23 */ /* 0x100fe2000801083b */
[----:B------:R-:W0:Y:S01]  /*a150*/  MUFU.EX2 R149, R149 ;  /* 0x0000009500957308 */ /* 0x000e220000000800 */
[----:B------:R-:W-:Y:S01]  /*a160*/  FFMA.FTZ R20, R38, UR10, -R59 ;  /* 0x0000000a26147c23 */ /* 0x000fe2000801083b */
[----:B---3--:R-:W-:Y:S01]  /*a170*/  FADD.FTZ R38, R150, R3 ;  /* 0x0000000396267221 */ /* 0x008fe20000010000 */
[--C-:B------:R-:W-:Y:S01]  /*a180*/  FFMA.FTZ R14, R34, UR10, -R59.reuse ;  /* 0x0000000a220e7c23 */ /* 0x100fe2000801083b */
[--C-:B------:R-:W-:Y:S01]  /*a190*/  FFMA.FTZ R137, R40, UR10, -R59.reuse ;  /* 0x0000000a28897c23 */ /* 0x100fe2000801083b */
[--C-:B------:R-:W-:Y:S01]  /*a1a0*/  FFMA.FTZ R28, R42, UR10, -R59.reuse ;  /* 0x0000000a2a1c7c23 */ /* 0x100fe2000801083b */
[--C-:B------:R-:W-:Y:S01]  /*a1b0*/  FFMA.FTZ R139, R45, UR10, -R59.reuse ;  /* 0x0000000a2d8b7c23 */ /* 0x100fe2000801083b */
[--C-:B------:R-:W-:Y:S01]  /*a1c0*/  FFMA.FTZ R26, R46, UR10, -R59.reuse ;  /* 0x0000000a2e1a7c23 */ /* 0x100fe2000801083b */
[----:B------:R-:W2:Y:S01]  /*a1d0*/  MUFU.EX2 R151, R151 ;  /* 0x0000009700977308 */ /* 0x000ea20000000800 */
        /* <DEDUP_REMOVED lines=8> */
[----:B0-----:R-:W-:Y:S01]  /*a260*/  FADD.FTZ R36, R149, R2 ;  /* 0x0000000295247221 */ /* 0x001fe20000010000 */
[--C-:B------:R-:W-:Y:S01]  /*a270*/  FFMA.FTZ R2, R63, UR10, -R59.reuse ;  /* 0x0000000a3f027c23 */ /* 0x100fe2000801083b */
[----:B------:R-:W-:Y:S01]  /*a280*/  F2FP.BF16.F32.PACK_AB R149, R149, R10 ;  /* 0x0000000a9595723e */ /* 0x000fe200000010ff */
[--C-:B------:R-:W-:Y:S01]  /*a290*/  FFMA.FTZ R72, R72, UR10, -R59.reuse ;  /* 0x0000000a48487c23 */ /* 0x100fe2000801083b */
[--C-:B------:R-:W-:Y:S01]  /*a2a0*/  FFMA.FTZ R127, R73, UR10, -R59.reuse ;  /* 0x0000000a497f7c23 */ /* 0x100fe2000801083b */
[--C-:B------:R-:W-:Y:S01]  /*a2b0*/  FFMA.FTZ R74, R74, UR10, -R59.reuse ;  /* 0x0000000a4a4a7c23 */ /* 0x100fe2000801083b */
[--C-:B------:R-:W-:Y:S01]  /*a2c0*/  FFMA.FTZ R75, R75, UR10, -R59.reuse ;  /* 0x0000000a4b4b7c23 */ /* 0x100fe2000801083b */
[----:B------:R-:W0:Y:S01]  /*a2d0*/  MUFU.EX2 R145, R145 ;  /* 0x0000009100917308 */ /* 0x000e220000000800 */
[----:B--2---:R-:W-:Y:S01]  /*a2e0*/  FADD.FTZ R3, R151, R36 ;  /* 0x0000002497037221 */ /* 0x004fe20000010000 */
[--C-:B------:R-:W-:Y:S01]  /*a2f0*/  FFMA.FTZ R76, R76, UR10, -R59.reuse ;  /* 0x0000000a4c4c7c23 */ /* 0x100fe2000801083b */
[----:B------:R-:W-:Y:S01]  /*a300*/  FFMA.FTZ R77, R77, UR10, -R59 ;  /* 0x0000000a4d4d7c23 */ /* 0x000fe2000801083b */
[C---:B------:R-:W-:Y:S01]  /*a310*/  ISETP.GT.AND P2, PT, R0.reuse, UR23, PT ;  /* 0x0000001700007c0c */ /* 0x040fe2000bf44270 */
[----:B------:R-:W-:Y:S01]  /*a320*/  VIADD R0, R0, 0xffffffff ;  /* 0xffffffff00007836 */ /* 0x000fe20000000000 */
[----:B------:R-:W-:-:S02]  /*a330*/  F2FP.BF16.F32.PACK_AB R150, R15, R150 ;  /* 0x000000960f96723e */ /* 0x000fc400000010ff */
[----:B------:R-:W2:Y:S01]  /*a340*/  MUFU.EX2 R56, R56 ;  /* 0x0000003800387308 */ /* 0x000ea20000000800 */
[C---:B-1----:R-:W-:Y:S01]  /*a350*/  FADD.FTZ R36, R12.reuse, R3 ;  /* 0x000000030c247221 */ /* 0x042fe20000010000 */
[----:B------:R-:W-:-:S06]  /*a360*/  F2FP.BF16.F32.PACK_AB R151, R12, R151 ;  /* 0x000000970c97723e */ /* 0x000fcc00000010ff */
[----:B------:R-:W1:Y:S01]  /*a370*/  MUFU.EX2 R147, R147 ;  /* 0x0000009300937308 */ /* 0x000e620000000800 */
[----:B0-----:R-:W-:Y:S01]  /*a380*/  FADD.FTZ R3, R145, R36 ;  /* 0x0000002491037221 */ /* 0x001fe20000010000 */
[----:B------:R-:W-:-:S06]  /*a390*/  FFMA.FTZ R36, R67, UR10, -R59 ;  /* 0x0000000a43247c23 */ /* 0x000fcc000801083b */
[----:B------:R-:W0:Y:S01]  /*a3a0*/  MUFU.EX2 R30, R30 ;  /* 0x0000001e001e7308 */ /* 0x000e220000000800 */
[C---:B--2---:R-:W-:Y:S01]  /*a3b0*/  FADD.FTZ R40, R56.reuse, R3 ;  /* 0x0000000338287221 */ /* 0x044fe20000010000 */
[----:B------:R-:W-:-:S06]  /*a3c0*/  F2FP.BF16.F32.PACK_AB R145, R56, R145 ;  /* 0x000000913891723e */ /* 0x000fcc00000010ff */
[----:B------:R-:W-:Y:S01]  /*a3d0*/  MUFU.EX2 R140, R140 ;  /* 0x0000008c008c7308 */ /* 0x000fe20000000800 */
[----:B-1----:R-:W-:-:S07]  /*a3e0*/  FADD.FTZ R3, R147, R40 ;  /* 0x0000002893037221 */ /* 0x002fce0000010000 */
[----:B------:R-:W1:Y:S01]  /*a3f0*/  MUFU.EX2 R141, R141 ;  /* 0x0000008d008d7308 */ /* 0x000e620000000800 */
[C---:B0-----:R-:W-:Y:S01]  /*a400*/  FADD.FTZ R40, R30.reuse, R3 ;  /* 0x000000031e287221 */ /* 0x041fe20000010000 */
        /* <DEDUP_REMOVED lines=11> */
[----:B--2---:R-:W-:Y:S01]  /*a4c0*/  IMAD.U32 R25, RZ, RZ, UR22 ;  /* 0x00000016ff197e24 */ /* 0x004fe2000f8e00ff */
        /* <DEDUP_REMOVED lines=13> */
[-C--:B------:R-:W-:Y:S01]  /*a5a0*/  FMUL.FTZ R113, R113, R8.reuse ;  /* 0x0000000871717220 */ /* 0x080fe20000410000 */
[----:B0-----:R-:W-:Y:S01]  /*a5b0*/  @!P1 PRMT R33, RZ, 0x654, R25 ;  /* 0x00000654ff219816 */ /* 0x001fe20000000019 */
[----:B------:R-:W-:Y:S01]  /*a5c0*/  FADD.FTZ R25, R15, R38 ;  /* 0x000000260f197221 */ /* 0x000fe20000010000 */
[----:B------:R-:W0:Y:S01]  /*a5d0*/  MUFU.EX2 R143, R143 ;  /* 0x0000008f008f7308 */ /* 0x000e220000000800 */
[C---:B-1----:R-:W-:Y:S01]  /*a5e0*/  FADD.FTZ R40, R14.reuse, R3 ;  /* 0x000000030e287221 */ /* 0x042fe20000010000 */
[----:B------:R-:W-:Y:S01]  /*a5f0*/  F2FP.BF16.F32.PACK_AB R141, R14, R141 ;  /* 0x0000008d0e8d723e */ /* 0x000fe200000010ff */
[----:B------:R-:W-:Y:S01]  /*a600*/  FADD.FTZ R38, R144, R25 ;  /* 0x0000001990267221 */ /* 0x000fe20000010000 */
[----:B------:R1:W-:Y:S01]  /*a610*/  @!P1 SYNCS.ARRIVE.TRANS64.RED.A1T0 RZ, [R33+URZ], RZ ;  /* 0x000000ff21ff99a7 */ /* 0x0003e2000810043f */
[-C--:B------:R-:W-:Y:S01]  /*a620*/  FMUL.FTZ R116, R116, R8.reuse ;  /* 0x0000000874747220 */ /* 0x080fe20000410000 */
[----:B------:R-:W-:Y:S01]  /*a630*/  FMUL.FTZ R117, R117, R8 ;  /* 0x0000000875757220 */ /* 0x000fe20000410000 */
[C---:B------:R-:W-:Y:S01]  /*a640*/  FADD.FTZ R25, R13.reuse, R38 ;  /* 0x000000260d197221 */ /* 0x040fe20000010000 */
[----:B------:R-:W2:Y:S01]  /*a650*/  MUFU.EX2 R21, R21 ;  /* 0x0000001500157308 */ /* 0x000ea20000000800 */
[--C-:B------:R-:W-:Y:S01]  /*a660*/  FFMA.FTZ R38, R70, UR10, -R59.reuse ;  /* 0x0000000a46267c23 */ /* 0x100fe2000801083b */
[----:B------:R-:W-:Y:S01]  /*a670*/  FFMA.FTZ R59, R78, UR10, -R59 ;  /* 0x0000000a4e3b7c23 */ /* 0x000fe2000801083b */
[----:B------:R-:W-:Y:S01]  /*a680*/  FADD.FTZ R42, R146, R25 ;  /* 0x00000019922a7221 */ /* 0x000fe20000010000 */
[----:B------:R-:W-:Y:S01]  /*a690*/  F2FP.BF16.F32.PACK_AB R144, R13, R144 ;  /* 0x000000900d90723e */ /* 0x000fe200000010ff */
[-C--:B------:R-:W-:Y:S01]  /*a6a0*/  FMUL.FTZ R90, R90, R57.reuse ;  /* 0x000000395a5a7220 */ /* 0x080fe20000410000 */
[C---:B------:R-:W-:Y:S01]  /*a6b0*/  F2FP.BF16.F32.PACK_AB R146, R27.reuse, R146 ;  /* 0x000000921b92723e */ /* 0x040fe200000010ff */
[----:B------:R-:W-:Y:S01]  /*a6c0*/  FADD.FTZ R25, R27, R42 ;  /* 0x0000002a1b197221 */ /* 0x000fe20000010000 */
[----:B------:R-:W3:Y:S01]  /*a6d0*/  MUFU.EX2 R20, R20 ;  /* 0x0000001400147308 */ /* 0x000ee20000000800 */
[----:B0-----:R-:W-:Y:S01]  /*a6e0*/  FADD.FTZ R3, R143, R40 ;  /* 0x000000288f037221 */ /* 0x001fe20000010000 */
[-C--:B------:R-:W-:Y:S01]  /*a6f0*/  FMUL.FTZ R91, R91, R57.reuse ;  /* 0x000000395b5b7220 */ /* 0x080fe20000410000 */
[----:B------:R-:W-:Y:S01]  /*a700*/  FADD.FTZ R42, R140, R25 ;  /* 0x000000198c2a7221 */ /* 0x000fe20000010000 */
[----:B------:R-:W-:Y:S01]  /*a710*/  F2FP.BF16.F32.PACK_AB R140, R29, R140 ;  /* 0x0000008c1d8c723e */ /* 0x000fe200000010ff */
[-C--:B------:R-:W-:Y:S01]  /*a720*/  FMUL.FTZ R94, R94, R57.reuse ;  /* 0x000000395e5e7220 */ /* 0x080fe20000410000 */
[-C--:B------:R-:W-:Y:S01]  /*a730*/  FMUL.FTZ R95, R95, R57.reuse ;  /* 0x000000395f5f7220 */ /* 0x080fe20000410000 */
[----:B------:R-:W-:Y:S01]  /*a740*/  FADD.FTZ R25, R29, R42 ;  /* 0x0000002a1d197221 */ /* 0x000fe20000010000 */
[----:B------:R-:W0:Y:S01]  /*a750*/  MUFU.EX2 R136, R136 ;  /* 0x0000008800887308 */ /* 0x000e220000000800 */
[-C--:B------:R-:W-:Y:S01]  /*a760*/  FMUL.FTZ R98, R98, R57.reuse ;  /* 0x0000003962627220 */ /* 0x080fe20000410000 */
[-C--:B------:R-:W-:Y:S01]  /*a770*/  FMUL.FTZ R99, R99, R57.reuse ;  /* 0x0000003963637220 */ /* 0x080fe20000410000 */
[----:B------:R-:W-:Y:S01]  /*a780*/  FADD.FTZ R42, R142, R25 ;  /* 0x000000198e2a7221 */ /* 0x000fe20000010000 */
[----:B--2---:R-:W-:Y:S01]  /*a790*/  F2FP.BF16.F32.PACK_AB R142, R21, R142 ;  /* 0x0000008e158e723e */ /* 0x004fe200000010ff */
[-C--:B------:R-:W-:Y:S01]  /*a7a0*/  FMUL.FTZ R102, R102, R57.reuse ;  /* 0x0000003966667220 */ /* 0x080fe20000410000 */
[----:B------:R-:W-:Y:S01]  /*a7b0*/  FMUL.FTZ R103, R103, R57 ;  /* 0x0000003967677220 */ /* 0x000fe20000410000 */
[----:B------:R-:W-:Y:S01]  /*a7c0*/  FADD.FTZ R25, R21, R42 ;  /* 0x0000002a15197221 */ /* 0x000fe20000010000 */
[----:B------:R-:W2:Y:S01]  /*a7d0*/  MUFU.EX2 R137, R137 ;  /* 0x0000008900897308 */ /* 0x000ea20000000800 */
[C---:B---3--:R-:W-:Y:S01]  /*a7e0*/  FADD.FTZ R40, R20.reuse, R3 ;  /* 0x0000000314287221 */ /* 0x048fe20000010000 */
[----:B------:R-:W-:Y:S01]  /*a7f0*/  F2FP.BF16.F32.PACK_AB R143, R20, R143 ;  /* 0x0000008f148f723e */ /* 0x000fe200000010ff */
[-C--:B------:R-:W-:Y:S01]  /*a800*/  FMUL.FTZ R106, R106, R57.reuse ;  /* 0x000000396a6a7220 */ /* 0x080fe20000410000 */
[-C--:B------:R-:W-:Y:S01]  /*a810*/  FMUL.FTZ R107, R107, R57.reuse ;  /* 0x000000396b6b7220 */ /* 0x080fe20000410000 */
[-C--:B------:R-:W-:Y:S01]  /*a820*/  FMUL.FTZ R110, R110, R57.reuse ;  /* 0x000000396e6e7220 */ /* 0x080fe20000410000 */
[-C--:B------:R-:W-:Y:S01]  /*a830*/  FMUL.FTZ R111, R111, R57.reuse ;  /* 0x000000396f6f7220 */ /* 0x080fe20000410000 */
[-C--:B------:R-:W-:Y:S01]  /*a840*/  FMUL.FTZ R114, R114, R57.reuse ;  /* 0x0000003972727220 */ /* 0x080fe20000410000 */
[----:B------:R-:W3:Y:S01]  /*a850*/  MUFU.EX2 R31, R31 ;  /* 0x0000001f001f7308 */ /* 0x000ee20000000800 */
[----:B0-----:R-:W-:Y:S01]  /*a860*/  FADD.FTZ R42, R136, R25 ;  /* 0x00000019882a7221 */ /* 0x001fe20000010000 */
[-C--:B------:R-:W-:Y:S01]  /*a870*/  FMUL.FTZ R115, R115, R57.reuse ;  /* 0x0000003973737220 */ /* 0x080fe20000410000 */
[-C--:B------:R-:W-:Y:S01]  /*a880*/  FMUL.FTZ R118, R118, R57.reuse ;  /* 0x0000003976767220 */ /* 0x080fe20000410000 */
[----:B------:R-:W-:Y:S01]  /*a890*/  FMUL.FTZ R119, R119, R57 ;  /* 0x0000003977777220 */ /* 0x000fe20000410000 */
[----:B------:R-:W-:-:S03]  /*a8a0*/  IMAD.MOV.U32 R8, RZ, RZ, R7 ;  /* 0x000000ffff087224 */ /* 0x000fc600078e0007 */
[----:B------:R-:W0:Y:S01]  /*a8b0*/  MUFU.EX2 R28, R28 ;  /* 0x0000001c001c7308 */ /* 0x000e220000000800 */
[----:B--2---:R-:W-:-:S07]  /*a8c0*/  FADD.FTZ R3, R137, R40 ;  /* 0x0000002889037221 */ /* 0x004fce0000010000 */
[----:B------:R-:W2:Y:S01]  /*a8d0*/  MUFU.EX2 R138, R138 ;  /* 0x0000008a008a7308 */ /* 0x000ea20000000800 */
[C---:B---3--:R-:W-:Y:S01]  /*a8e0*/  FADD.FTZ R11, R31.reuse, R42 ;  /* 0x0000002a1f0b7221 */ /* 0x048fe20000010000 */
[----:B------:R-:W-:-:S06]  /*a8f0*/  F2FP.BF16.F32.PACK_AB R136, R31, R136 ;  /* 0x000000881f88723e */ /* 0x000fcc00000010ff */
[----:B------:R-:W3:Y:S01]  /*a900*/  MUFU.EX2 R139, R139 ;  /* 0x0000008b008b7308 */ /* 0x000ee20000000800 */
[C---:B0-----:R-:W-:Y:S01]  /*a910*/  FADD.FTZ R40, R28.reuse, R3 ;  /* 0x000000031c287221 */ /* 0x041fe20000010000 */
[----:B------:R-:W-:-:S06]  /*a920*/  F2FP.BF16.F32.PACK_AB R137, R28, R137 ;  /* 0x000000891c89723e */ /* 0x000fcc00000010ff */
[----:B------:R-:W0:Y:S01]  /*a930*/  MUFU.EX2 R37, R37 ;  /* 0x0000002500257308 */ /* 0x000e220000000800 */
[----:B--2---:R-:W-:-:S07]  /*a940*/  FADD.FTZ R10, R138, R11 ;  /* 0x0000000b8a0a7221 */ /* 0x004fce0000010000 */
[----:B------:R-:W2:Y:S01]  /*a950*/  MUFU.EX2 R26, R26 ;  /* 0x0000001a001a7308 */ /* 0x000ea20000000800 */
[----:B---3--:R-:W-:-:S07]  /*a960*/  FADD.FTZ R3, R139, R40 ;  /* 0x000000288b037221 */ /* 0x008fce0000010000 */
[----:B------:R-:W3:Y:S01]  /*a970*/  MUFU.EX2 R132, R132 ;  /* 0x0000008400847308 */ /* 0x000ee20000000800 */
[C---:B0-----:R-:W-:Y:S01]  /*a980*/  FADD.FTZ R11, R37.reuse, R10 ;  /* 0x0000000a250b7221 */ /* 0x041fe20000010000 */
[----:B------:R-:W-:-:S06]  /*a990*/  F2FP.BF16.F32.PACK_AB R138, R37, R138 ;  /* 0x0000008a258a723e */ /* 0x000fcc00000010ff */
[----:B------:R-:W0:Y:S01]  /*a9a0*/  MUFU.EX2 R133, R133 ;  /* 0x0000008500857308 */ /* 0x000e220000000800 */
[C---:B--2---:R-:W-:Y:S01]  /*a9b0*/  FADD.FTZ R12, R26.reuse, R3 ;  /* 0x000000031a0c7221 */ /* 0x044fe20000010000 */
[----:B------:R-:W-:-:S06]  /*a9c0*/  F2FP.BF16.F32.PACK_AB R139, R26, R139 ;  /* 0x0000008b1a8b723e */ /* 0x000fcc00000010ff */
[----:B------:R-:W2:Y:S01]  /*a9d0*/  MUFU.EX2 R35, R35 ;  /* 0x0000002300237308 */ /* 0x000ea20000000800 */
[----:B---3--:R-:W-:-:S07]  /*a9e0*/  FADD.FTZ R40, R132, R11 ;  /* 0x0000000b84287221 */ /* 0x008fce0000010000 */
[----:B------:R-:W3:Y:S01]  /*a9f0*/  MUFU.EX2 R34, R34 ;  /* 0x0000002200227308 */ /* 0x000ee20000000800 */
[----:B0-----:R-:W-:-:S07]  /*aa00*/  FADD.FTZ R3, R133, R12 ;  /* 0x0000000c85037221 */ /* 0x001fce0000010000 */
[----:B------:R-:W0:Y:S01]  /*aa10*/  MUFU.EX2 R134, R134 ;  /* 0x0000008600867308 */ /* 0x000e220000000800 */
[C---:B--2---:R-:W-:Y:S01]  /*aa20*/  FADD.FTZ R11, R35.reuse, R40 ;  /* 0x00000028230b7221 */ /* 0x044fe20000010000 */
[----:B------:R-:W-:-:S06]  /*aa30*/  F2FP.BF16.F32.PACK_AB R132, R35, R132 ;  /* 0x000000842384723e */ /* 0x000fcc00000010ff */
[----:B------:R-:W2:Y:S01]  /*aa40*/  MUFU.EX2 R135, R135 ;  /* 0x0000008700877308 */ /* 0x000ea20000000800 */
[C---:B---3--:R-:W-:Y:S01]  /*aa50*/  FADD.FTZ R12, R34.reuse, R3 ;  /* 0x00000003220c7221 */ /* 0x048fe20000010000 */
[----:B------:R-:W-:-:S06]  /*aa60*/  F2FP.BF16.F32.PACK_AB R133, R34, R133 ;  /* 0x000000852285723e */ /* 0x000fcc00000010ff */
[----:B------:R-:W3:Y:S01]  /*aa70*/  MUFU.EX2 R39, R39 ;  /* 0x0000002700277308 */ /* 0x000ee20000000800 */
[----:B0-----:R-:W-:-:S07]  /*aa80*/  FADD.FTZ R30, R134, R11 ;  /* 0x0000000b861e7221 */ /* 0x001fce0000010000 */
        /* <DEDUP_REMOVED lines=61> */
[----:B--2---:R-:W-:Y:S01]  /*ae60*/  FADD.FTZ R2, R77, R2 ;  /* 0x000000024d027221 */ /* 0x004fe20000010000 */
[C---:B---3--:R-:W-:Y:S01]  /*ae70*/  FADD.FTZ R3, R9.reuse, R10 ;  /* 0x0000000a09037221 */ /* 0x048fe20000010000 */
[----:B------:R-:W-:Y:S01]  /*ae80*/  F2FP.BF16.F32.PACK_AB R122, R9, R54 ;  /* 0x00000036097a723e */ /* 0x000fe200000010ff */
[----:B------:R-:W-:Y:S02]  /*ae90*/  IMAD.MOV.U32 R9, RZ, RZ, R6 ;  /* 0x000000ffff097224 */ /* 0x000fe400078e0006 */
[C---:B0-----:R-:W-:Y:S01]  /*aea0*/  FADD.FTZ R2, R59.reuse, R2 ;  /* 0x000000023b027221 */ /* 0x041fe20000010000 */
[----:B------:R-:W-:Y:S01]  /*aeb0*/  F2FP.BF16.F32.PACK_AB R123, R59, R77 ;  /* 0x0000004d3b7b723e */ /* 0x000fe200000010ff */
[----:B-1----:R-:W-:Y:S06]  /*aec0*/  @P2 BRA `(.L_x_897) ;  /* 0xffffffd800d82947 */ /* 0x002fec000383ffff */
.L_x_888:
[----:B------:R-:W-:-:S13]  /*aed0*/  ISETP.GE.AND P2, PT, R0, UR43, PT ;  /* 0x0000002b00007c0c */ /* 0x000fda000bf46270 */
[----:B------:R-:W-:Y:S05]  /*aee0*/  @!P2 BRA `(.L_x_898) ;  /* 0x000000340058a947 */ /* 0x000fea0003800000 */
[----:B------:R-:W-:Y:S01]  /*aef0*/  IMAD.IADD R13, R17, 0x1, -R18 ;  /* 0x00000001110d7824 */ /* 0x000fe200078e0a12 */
[----:B------:R-:W-:Y:S01]  /*af00*/  UMOV UR27, UR38 ;  /* 0x00000026001b7c82 */ /* 0x000fe20008000000 */
[----:B------:R-:W-:Y:S01]  /*af10*/  IMAD.MOV.U32 R10, RZ, RZ, R6 ;  /* 0x000000ffff0a7224 */ /* 0x000fe200078e0006 */
[----:B------:R-:W-:Y:S01]  /*af20*/  UMOV UR26, UR39 ;  /* 0x00000027001a7c82 */ /* 0x000fe20008000000 */
[--C-:B------:R-:W-:Y:S01]  /*af30*/  IMAD.IADD R15, R4, 0x1, R13.reuse ;  /* 0x00000001040f7824 */ /* 0x100fe200078e020d */
[----:B------:R-:W-:Y:S01]  /*af40*/  ULDC UR23, c[0x0][0x9e4] ;  /* 0x0002790000177ab9 */ /* 0x000fe20000000800 */
[----:B------:R-:W-:Y:S01]  /*af50*/  IMAD.IADD R13, R5, 0x1, R13 ;  /* 0x00000001050d7824 */ /* 0x000fe200078e020d */
[----:B------:R-:W-:Y:S01]  /*af60*/  ULDC UR22, c[0x0][0x988] ;  /* 0x0002620000167ab9 */ /* 0x000fe20000000800 */
[----:B------:R-:W-:Y:S01]  /*af70*/  IMAD.MOV.U32 R8, RZ, RZ, R7 ;  /* 0x000000ffff087224 */ /* 0x000fe200078e0007 */
[----:B------:R-:W-:Y:S01]  /*af80*/  LOP3.LUT R11, RZ, R15, RZ, 0x33, !PT ;  /* 0x0000000fff0b7212 */ /* 0x000fe200078e33ff */
[----:B------:R-:W-:Y:S01]  /*af90*/  ULDC UR24, c[0x0][0x9d8] ;  /* 0x0002760000187ab9 */ /* 0x000fe20000000800 */
[----:B------:R-:W-:Y:S01]  /*afa0*/  LOP3.LUT R9, RZ, R13, RZ, 0x33, !PT ;  /* 0x0000000dff097212 */ /* 0x000fe200078e33ff */
[----:B------:R-:W-:-:S06]  /*afb0*/  ULDC UR25, c[0x0][0x9e0] ;  /* 0x0002780000197ab9 */ /* 0x000fcc0000000800 */
.L_x_915:
        /* <DEDUP_REMOVED lines=9> */
.L_x_900:
[----:B------:R-:W-:Y:S01]  /*b050*/  ULEA UR6, UR39, UR45, 0x3 ;  /* 0x0000002d27067291 */ /* 0x000fe2000f8e183f */
[----:B------:R-:W-:-:S05]  /*b060*/  IMAD.U32 R6, RZ, RZ, UR38 ;  /* 0x00000026ff067e24 */ /* 0x000fca000f8e00ff */
[----:B------:R-:W-:-:S04]  /*b070*/  SHF.L.U32 R6, R6, 0x1f, RZ ;  /* 0x0000001f06067819 */ /* 0x000fc800000006ff */
[----:B------:R0:W1:Y:S01]  /*b080*/  SYNCS.PHASECHK.TRANS64.TRYWAIT P2, [UR6+0x16830], R6 ;  /* 0x01683006ff0075a7 */ /* 0x0000620008040146 */
[----:B------:R-:W-:Y:S05]  /*b090*/  @!P0 BRA `(.L_x_901) ;  /* 0x0000000000048947 */ /* 0x000fea0003800000 */
[----:B------:R-:W-:Y:S01]  /*b0a0*/  BPT.TRAP 0x1 ;  /* 0x000000040000795c */ /* 0x000fe20000300000 */
.L_x_901:
[----:B-1----:R-:W-:Y:S05]  /*b0b0*/  @P2 BRA `(.L_x_899) ;  /* 0x0000000000082947 */ /* 0x002fea0003800000 */
[----:B------:R-:W1:Y:S02]  /*b0c0*/  SYNCS.PHASECHK.TRANS64.TRYWAIT P2, [UR6+0x16830], R6 ;  /* 0x01683006ff0075a7 */ /* 0x000e640008040146 */
[----:B-1----:R-:W-:Y:S05]  /*b0d0*/  @!P2 BRA `(.L_x_902) ;  /* 0x0000009c0024a947 */ /* 0x002fea0003800000 */
.L_x_899:
        /* <DEDUP_REMOVED lines=27> */
.L_x_904:
[----:B------:R-:W-:Y:S01]  /*b290*/  ULEA UR6, UR26, UR45, 0x3 ;  /* 0x0000002d1a067291 */ /* 0x000fe2000f8e183f */
[----:B------:R-:W-:-:S05]  /*b2a0*/  IMAD.U32 R6, RZ, RZ, UR27 ;  /* 0x0000001bff067e24 */ /* 0x000fca000f8e00ff */
[----:B------:R-:W-:-:S04]  /*b2b0*/  SHF.L.U32 R6, R6, 0x1f, RZ ;  /* 0x0000001f06067819 */ /* 0x000fc800000006ff */
[----:B------:R0:W1:Y:S01]  /*b2c0*/  SYNCS.PHASECHK.TRANS64.TRYWAIT P2, [UR6+0x16850], R6 ;  /* 0x01685006ff0075a7 */ /* 0x0000620008040146 */
[----:B------:R-:W-:Y:S05]  /*b2d0*/  @!P0 BRA `(.L_x_905) ;  /* 0x0000000000048947 */ /* 0x000fea0003800000 */
[----:B------:R-:W-:Y:S01]  /*b2e0*/  BPT.TRAP 0x1 ;  /* 0x000000040000795c */ /* 0x000fe20000300000 */
.L_x_905:
[----:B-1----:R-:W-:Y:S05]  /*b2f0*/  @P2 BRA `(.L_x_903) ;  /* 0x0000000000082947 */ /* 0x002fea0003800000 */
[----:B------:R-:W1:Y:S02]  /*b300*/  SYNCS.PHASECHK.TRANS64.TRYWAIT P2, [UR6+0x16850], R6 ;  /* 0x01685006ff0075a7 */ /* 0x000e640008040146 */
[----:B-1----:R-:W-:Y:S05]  /*b310*/  @!P2 BRA `(.L_x_906) ;  /* 0x0000009800aca947 */ /* 0x002fea0003800000 */
.L_x_903:
        /* <DEDUP_REMOVED lines=13> */
[----:B------:R-:W-:Y:S01]  /*b3f0*/  FMUL.FTZ R42, R45, UR24 ;  /* 0x000000182d2a7c20 */ /* 0x000fe20008410000 */
[----:B------:R-:W-:Y:S01]  /*b400*/  FMUL.FTZ R45, R50, UR24 ;  /* 0x00000018322d7c20 */ /* 0x000fe20008410000 */
[----:B------:R-:W-:-:S02]  /*b410*/  IMAD.U32 R39, RZ, RZ, UR39 ;  /* 0x00000027ff277e24 */ /* 0x000fc4000f8e00ff */
        /* <DEDUP_REMOVED lines=11> */
[----:B-1----:R-:W-:Y:S01]  /*b4d0*/  FMUL.FTZ R7, R25, UR24 ;  /* 0x0000001819077c20 */ /* 0x002fe20008410000 */
[----:B------:R-:W-:Y:S01]  /*b4e0*/  FMUL.FTZ R37, R43, UR24 ;  /* 0x000000182b257c20 */ /* 0x000fe20008410000 */
[----:B------:R-:W-:Y:S01]  /*b4f0*/  FMUL.FTZ R61, R67, UR24 ;  /* 0x00000018433d7c20 */ /* 0x000fe20008410000 */
[----:B------:R-:W-:Y:S01]  /*b500*/  @!P1 LEA R39, R39, UR45, 0x3 ;  /* 0x0000002d27279c11 */ /* 0x000fe2000f8e18ff */
[----:B------:R-:W-:Y:S01]  /*b510*/  FMUL.FTZ R14, R27, UR24 ;  /* 0x000000181b0e7c20 */ /* 0x000fe20008410000 */
[----:B------:R-:W-:Y:S01]  /*b520*/  FMUL.FTZ R25, R31, UR24 ;  /* 0x000000181f197c20 */ /* 0x000fe20008410000 */
[----:B------:R-:W-:Y:S01]  /*b530*/  FMUL.FTZ R43, R47, UR24 ;  /* 0x000000182f2b7c20 */ /* 0x000fe20008410000 */
[----:B------:R-:W-:Y:S01]  /*b540*/  FMUL.FTZ R67, R74, UR24 ;  /* 0x000000184a437c20 */ /* 0x000fe20008410000 */
[----:B--2---:R-:W-:Y:S01]  /*b550*/  SHF.R.U32.HI R152, RZ, 0x7, R153 ;  /* 0x00000007ff987819 */ /* 0x004fe20000011699 */
[----:B0-----:R-:W-:Y:S01]  /*b560*/  FMUL.FTZ R6, R24, UR24 ;  /* 0x0000001818067c20 */ /* 0x001fe20008410000 */
        /* <DEDUP_REMOVED lines=8> */
[----:B------:R-:W-:-:S02]  /*b5f0*/  VIADD R38, R152, 0x9 ;  /* 0x0000000998267836 */ /* 0x000fc40000000000 */
[----:B------:R-:W-:Y:S01]  /*b600*/  FMUL.FTZ R30, R36, UR24 ;  /* 0x00000018241e7c20 */ /* 0x000fe20008410000 */
[----:B------:R-:W-:Y:S01]  /*b610*/  FMUL.FTZ R40, R44, UR24 ;  /* 0x000000182c287c20 */ /* 0x000fe20008410000 */
[----:B------:R-:W-:Y:S01]  /*b620*/  FMUL.FTZ R53, R59, UR24 ;  /* 0x000000183b357c20 */ /* 0x000fe20008410000 */
[----:B------:R-:W-:Y:S01]  /*b630*/  FMUL.FTZ R80, R81, UR24 ;  /* 0x0000001851507c20 */ /* 0x000fe20008410000 */
[----:B------:R-:W-:Y:S01]  /*b640*/  ISETP.GE.U32.AND P2, PT, R153, 0x180, PT ;  /* 0x000001809900780c */ /* 0x000fe20003f46070 */
[----:B------:R-:W-:Y:S01]  /*b650*/  FMUL.FTZ R36, R41, UR24 ;  /* 0x0000001829247c20 */ /* 0x000fe20008410000 */
[----:B------:R-:W-:Y:S01]  /*b660*/  FMUL.FTZ R44, R48, UR24 ;  /* 0x00000018302c7c20 */ /* 0x000fe20008410000 */
[----:B------:R-:W-:Y:S01]  /*b670*/  FMUL.FTZ R59, R66, UR24 ;  /* 0x00000018423b7c20 */ /* 0x000fe20008410000 */
[----:B------:R-:W-:Y:S02]  /*b680*/  @!P1 VIADD R81, R39, 0x16840 ;  /* 0x0001684027519836 */ /* 0x000fe40000000000 */
        /* <DEDUP_REMOVED lines=9> */
[----:B------:R-:W-:Y:S01]  /*b720*/  SEL R38, R38, 0x9, !P2 ;  /* 0x0000000926267807 */ /* 0x000fe20005000000 */
[----:B------:R-:W-:Y:S01]  /*b730*/  FMUL.FTZ R55, R62, UR24 ;  /* 0x000000183e377c20 */ /* 0x000fe20008410000 */
[----:B------:R-:W-:Y:S01]  /*b740*/  FMUL.FTZ R57, R63, UR24 ;  /* 0x000000183f397c20 */ /* 0x000fe20008410000 */
[----:B------:R-:W-:Y:S01]  /*b750*/  FMUL.FTZ R75, R77, UR24 ;  /* 0x000000184d4b7c20 */ /* 0x000fe20008410000 */
[----:B------:R-:W-:Y:S01]  /*b760*/  FMUL.FTZ R62, R64, UR24 ;  /* 0x00000018403e7c20 */ /* 0x000fe20008410000 */
[----:B------:R-:W-:Y:S01]  /*b770*/  FMUL.FTZ R63, R65, UR24 ;  /* 0x00000018413f7c20 */ /* 0x000fe20008410000 */
[----:B------:R-:W-:Y:S01]  /*b780*/  FMUL.FTZ R77, R82, UR24 ;  /* 0x00000018524d7c20 */ /* 0x000fe20008410000 */
[----:B------:R-:W-:Y:S01]  /*b790*/  @!P1 PRMT R81, RZ, 0x654, R81 ;  /* 0x00000654ff519816 */ /* 0x000fe20000000051 */
[----:B------:R-:W-:Y:S01]  /*b7a0*/  FMUL.FTZ R64, R70, UR24 ;  /* 0x0000001846407c20 */ /* 0x000fe20008410000 */
[----:B------:R-:W-:Y:S01]  /*b7b0*/  FMUL.FTZ R65, R71, UR24 ;  /* 0x0000001847417c20 */ /* 0x000fe20008410000 */
[----:B------:R-:W-:-:S02]  /*b7c0*/  IMAD.SHL.U32 R82, R0, 0x80, RZ ;  /* 0x0000008000527824 */ /* 0x000fc400078e00ff */
        /* <DEDUP_REMOVED lines=8> */
[----:B------:R-:W-:Y:S01]  /*b850*/  IADD3 R39, R17, 0x1, -R82 ;  /* 0x0000000111277810 */ /* 0x000fe20007ffe852 */
[----:B------:R-:W0:Y:S04]  /*b860*/  MUFU.TANH R6, R6 ;  /* 0x0000000600067308 */ /* 0x000e280000002400 */
[----:B------:R-:W-:-:S04]  /*b870*/  IMAD.IADD R39, R39, 0x1, -R18 ;  /* 0x0000000127277824 */ /* 0x000fc800078e0a12 */
[----:B------:R-:W1:Y:S01]  /*b880*/  MUFU.TANH R7, R7 ;  /* 0x0000000700077308 */ /* 0x000e620000002400 */
[----:B------:R-:W-:Y:S01]  /*b890*/  IMAD R39, R16, -0x2, R39 ;  /* 0xfffffffe10277824 */ /* 0x000fe200078e0227 */
[----:B------:R-:W-:Y:S02]  /*b8a0*/  WARPGROUP.DEPBAR.LE gsb0, 0x0 ;  /* 0x00008000000079c5 */ /* 0x000fe40000010000 */
[----:B------:R-:W-:-:S04]  /*b8b0*/  WARPGROUP.ARRIVE ;  /* 0x00000000000079c5 */ /* 0x000fc80000000000 */
[----:B------:R-:W2:Y:S02]  /*b8c0*/  MUFU.TANH R12, R12 ;  /* 0x0000000c000c7308 */ /* 0x000ea40000002400 */
[----:B------:R-:W-:Y:S01]  /*b8d0*/  HGMMA.64x64x16.F32.BF16 R88, R144, gdesc[UR4].tnspB, R88, gsb0 ;  /* 0x40e0000490587df0 */ /* 0x000fe20008001858 */
[----:B------:R-:W-:Y:S01]  /*b8e0*/  UIADD3 UR6, UR10, 0x100, URZ ;  /* 0x000001000a067890 */ /* 0x000fe2000fffe03f */
[----:B------:R-:W-:-:S04]  /*b8f0*/  UMOV UR7, 0x40000040 ;  /* 0x4000004000077882 */ /* 0x000fc80000000000 */
        /* <DEDUP_REMOVED lines=90> */
[----:B------:R5:W-:Y:S01]  /*bea0*/  @!P1 SYNCS.ARRIVE.TRANS64.RED.A1T0 RZ, [R81+URZ], RZ ;  /* 0x000000ff51ff99a7 */ /* 0x000be2000810043f */
[----:B------:R-:W-:-:S04]  /*beb0*/  VIADD R120, R39, UR25 ;  /* 0x0000001927787c36 */ /* 0x000fc80008000000 */
[----:B------:R-:W-:Y:S02]  /*bec0*/  IMAD.IADD R86, R4, 0x1, R120 ;  /* 0x0000000104567824 */ /* 0x000fe400078e0278 */
[----:B-----5:R-:W-:Y:S01]  /*bed0*/  FMUL.FTZ R81, R87, UR24 ;  /* 0x0000001857517c20 */ /* 0x020fe20008410000 */
[----:B------:R-:W-:-:S04]  /*bee0*/  VIADD R87, R39, UR21 ;  /* 0x0000001527577c36 */ /* 0x000fc80008000000 */
[----:B------:R-:W-:Y:S01]  /*bef0*/  IMAD.IADD R85, R4, 0x1, R87 ;  /* 0x0000000104557824 */ /* 0x000fe200078e0257 */
[----:B------:R-:W0:Y:S01]  /*bf00*/  MUFU.TANH R81, R81 ;  /* 0x0000005100517308 */ /* 0x000e220000002400 */
[----:B-1234-:R-:W-:Y:S05]  /*bf10*/  @!P5 BRA `(.L_x_907) ;  /* 0x000000000058d947 */ /* 0x01efea0003800000 */
        /* <DEDUP_REMOVED lines=11> */
.L_x_909:
[----:B------:R-:W-:Y:S02]  /*bfd0*/  IMAD.U32 R123, RZ, RZ, UR23 ;  /* 0x00000017ff7b7e24 */ /* 0x000fe4000f8e00ff */
[----:B------:R-:W-:-:S03]  /*bfe0*/  IMAD.MOV.U32 R121, RZ, RZ, R15 ;  /* 0x000000ffff797224 */ /* 0x000fc600078e000f */
[----:B------:R-:W-:-:S13]  /*bff0*/  ISETP.NE.AND P2, PT, R123, 0x1, PT ;  /* 0x000000017b00780c */ /* 0x000fda0003f45270 */
[----:B0-----:R-:W0:Y:S02]  /*c000*/  @P2 LDC.64 R38, c[0x0][0x9e8] ;  /* 0x00027a00ff262b82 */ /* 0x001e240000000a00 */
[----:B0-----:R-:W-:-:S05]  /*c010*/  @P2 IMAD.HI.U32 R38, R15, R38, RZ ;  /* 0x000000260f262227 */ /* 0x001fca00078e00ff */
[----:B------:R-:W-:-:S07]  /*c020*/  @P2 SHF.R.U32.HI R121, RZ, R39, R38 ;  /* 0x00000027ff792219 */ /* 0x000fce0000011626 */
.L_x_910:
[----:B------:R-:W-:Y:S05]  /*c030*/  BSYNC B0 ;  /* 0x0000000000007941 */ /* 0x000fea0003800000 */
.L_x_908:
[----:B------:R-:W-:-:S04]  /*c040*/  IMAD R39, R121, R123, -R82 ;  /* 0x0000007b79277224 */ /* 0x000fc800078e0a52 */
[----:B------:R-:W-:-:S05]  /*c050*/  IMAD R39, R16, -0x2, R39 ;  /* 0xfffffffe10277824 */ /* 0x000fca00078e0227 */
[----:B------:R-:W-:Y:S02]  /*c060*/  VIADDMNMX R86, R39, R123, R86, PT ;  /* 0x0000007b27567246 */ /* 0x000fe40003800156 */
[----:B------:R-:W-:-:S07]  /*c070*/  VIMNMX R85, R85, R39, !PT ;  /* 0x0000002755557248 */ /* 0x000fce0007fe0100 */
.L_x_907:
[----:B------:R-:W-:Y:S01]  /*c080*/  ISETP.GT.AND P2, PT, R0, -0x1, PT ;  /* 0xffffffff0000780c */ /* 0x000fe20003f44270 */
[C---:B------:R-:W-:Y:S02]  /*c090*/  IMAD.IADD R120, R5.reuse, 0x1, R120 ;  /* 0x0000000105787824 */ /* 0x040fe400078e0278 */
[----:B------:R-:W-:Y:S01]  /*c0a0*/  IMAD.IADD R87, R5, 0x1, R87 ;  /* 0x0000000105577824 */ /* 0x000fe200078e0257 */
[C---:B------:R-:W-:Y:S02]  /*c0b0*/  ISETP.GT.AND P4, PT, R85.reuse, RZ, P2 ;  /* 0x000000ff5500720c */ /* 0x040fe40001784270 */
[----:B------:R-:W-:Y:S02]  /*c0c0*/  ISETP.GT.AND P6, PT, R85, 0x1, P2 ;  /* 0x000000015500780c */ /* 0x000fe400017c4270 */
[C---:B------:R-:W-:Y:S02]  /*c0d0*/  ISETP.LT.OR P4, PT, R86.reuse, 0x1, P4 ;  /* 0x000000015600780c */ /* 0x040fe40002781670 */
[----:B------:R-:W-:-:S02]  /*c0e0*/  ISETP.LT.OR P6, PT, R86, 0x2, P6 ;  /* 0x000000025600780c */ /* 0x000fc400037c1670 */
[----:B0-----:R-:W-:Y:S02]  /*c0f0*/  FSEL R39, R6, -INF , !P4 ;  /* 0xff80000006277808 */ /* 0x001fe40006000000 */
[----:B------:R-:W-:Y:S02]  /*c100*/  FSEL R38, R7, -INF , !P6 ;  /* 0xff80000007267808 */ /* 0x000fe40007000000 */
[C---:B------:R-:W-:Y:S02]  /*c110*/  ISETP.GT.AND P3, PT, R85.reuse, 0x8, P2 ;  /* 0x000000085500780c */ /* 0x040fe40001764270 */
[C---:B------:R-:W-:Y:S02]  /*c120*/  ISETP.GT.AND P4, PT, R85.reuse, 0x9, P2 ;  /* 0x000000095500780c */ /* 0x040fe40001784270 */
[----:B------:R-:W-:Y:S02]  /*c130*/  ISETP.GT.AND P6, PT, R85, 0x10, P2 ;  /* 0x000000105500780c */ /* 0x000fe400017c4270 */
[----:B------:R-:W-:-:S02]  /*c140*/  ISETP.LT.OR P3, PT, R86, 0x9, P3 ;  /* 0x000000095600780c */ /* 0x000fc40001f61670 */
[C---:B------:R-:W-:Y:S02]  /*c150*/  ISETP.LT.OR P4, PT, R86.reuse, 0xa, P4 ;  /* 0x0000000a5600780c */ /* 0x040fe40002781670 */
[----:B------:R-:W-:Y:S02]  /*c160*/  ISETP.LT.OR P6, PT, R86, 0x11, P6 ;  /* 0x000000115600780c */ /* 0x000fe400037c1670 */
[----:B------:R-:W-:Y:S02]  /*c170*/  FSEL R20, R20, -INF , !P3 ;  /* 0xff80000014147808 */ /* 0x000fe40005800000 */
[----:B------:R-:W-:Y:S02]  /*c180*/  FSEL R21, R21, -INF , !P4 ;  /* 0xff80000015157808 */ /* 0x000fe40006000000 */
[----:B------:R-:W-:Y:S02]  /*c190*/  FSEL R26, R26, -INF , !P6 ;  /* 0xff8000001a1a7808 */ /* 0x000fe40007000000 */
[----:B------:R-:W-:-:S02]  /*c1a0*/  ISETP.GT.AND P3, PT, R85, 0x11, P2 ;  /* 0x000000115500780c */ /* 0x000fc40001764270 */
[C---:B------:R-:W-:Y:S02]  /*c1b0*/  ISETP.GT.AND P4, PT, R85.reuse, 0x18, P2 ;  /* 0x000000185500780c */ /* 0x040fe40001784270 */
[----:B------:R-:W-:Y:S02]  /*c1c0*/  ISETP.GT.AND P6, PT, R85, 0x19, P2 ;  /* 0x000000195500780c */ /* 0x000fe400017c4270 */
[C---:B------:R-:W-:Y:S02]  /*c1d0*/  ISETP.LT.OR P3, PT, R86.reuse, 0x12, P3 ;  /* 0x000000125600780c */ /* 0x040fe40001f61670 */
[C---:B------:R-:W-:Y:S02]  /*c1e0*/  ISETP.LT.OR P4, PT, R86.reuse, 0x19, P4 ;  /* 0x000000195600780c */ /* 0x040fe40002781670 */
[----:B------:R-:W-:Y:S02]  /*c1f0*/  ISETP.LT.OR P6, PT, R86, 0x1a, P6 ;  /* 0x0000001a5600780c */ /* 0x000fe400037c1670 */
[----:B------:R-:W-:-:S02]  /*c200*/  FSEL R28, R28, -INF , !P3 ;  /* 0xff8000001c1c7808 */ /* 0x000fc40005800000 */
[----:B------:R-:W-:Y:S02]  /*c210*/  FSEL R30, R30, -INF , !P4 ;  /* 0xff8000001e1e7808 */ /* 0x000fe40006000000 */
        /* <DEDUP_REMOVED lines=72> */
[----:B------:R-:W-:Y:S01]  /*c6a0*/  FSEL R84, R84, -INF , !P6 ;  /* 0xff80000054547808 */ /* 0x000fe20007000000 */
[----:B------:R-:W-:Y:S06]  /*c6b0*/  @!P5 BRA `(.L_x_911) ;  /* 0x000000000058d947 */ /* 0x000fec0003800000 */
        /* <DEDUP_REMOVED lines=11> */
.L_x_913:
[----:B------:R-:W-:Y:S02]  /*c770*/  IMAD.U32 R121, RZ, RZ, UR23 ;  /* 0x00000017ff797e24 */ /* 0x000fe4000f8e00ff */
[----:B------:R-:W-:-:S03]  /*c780*/  IMAD.MOV.U32 R85, RZ, RZ, R13 ;  /* 0x000000ffff557224 */ /* 0x000fc600078e000d */
[----:B------:R-:W-:-:S13]  /*c790*/  ISETP.NE.AND P3, PT, R121, 0x1, PT ;  /* 0x000000017900780c */ /* 0x000fda0003f65270 */
[----:B------:R-:W0:Y:S02]  /*c7a0*/  @P3 LDC.64 R6, c[0x0][0x9e8] ;  /* 0x00027a00ff063b82 */ /* 0x000e240000000a00 */
[----:B0-----:R-:W-:-:S05]  /*c7b0*/  @P3 IMAD.HI.U32 R6, R13, R6, RZ ;  /* 0x000000060d063227 */ /* 0x001fca00078e00ff */
[----:B------:R-:W-:-:S07]  /*c7c0*/  @P3 SHF.R.U32.HI R85, RZ, R7, R6 ;  /* 0x00000007ff553219 */ /* 0x000fce0000011606 */
.L_x_914:
[----:B------:R-:W-:Y:S05]  /*c7d0*/  BSYNC B0 ;  /* 0x0000000000007941 */ /* 0x000fea0003800000 */
.L_x_912:
[----:B------:R-:W-:-:S04]  /*c7e0*/  IMAD R7, R85, R121, -R82 ;  /* 0x0000007955077224 */ /* 0x000fc800078e0a52 */
[----:B------:R-:W-:-:S05]  /*c7f0*/  IMAD R7, R16, -0x2, R7 ;  /* 0xfffffffe10077824 */ /* 0x000fca00078e0207 */
[----:B------:R-:W-:Y:S02]  /*c800*/  VIADDMNMX R120, R7, R121, R120, PT ;  /* 0x0000007907787246 */ /* 0x000fe40003800178 */
[----:B------:R-:W-:-:S07]  /*c810*/  VIMNMX R87, R87, R7, !PT ;  /* 0x0000000757577248 */ /* 0x000fce0007fe0100 */
.L_x_911:
[----:B------:R-:W-:Y:S01]  /*c820*/  FMNMX.FTZ R7, R39, R8, !PT ;  /* 0x0000000827077209 */ /* 0x000fe20007810000 */
[----:B------:R-:W-:Y:S01]  /*c830*/  UMOV UR10, UR22 ;  /* 0x00000016000a7c82 */ /* 0x000fe20008000000 */
[C---:B------:R-:W-:Y:S01]  /*c840*/  ISETP.GT.AND P3, PT, R87.reuse, 0x9, P2 ;  /* 0x000000095700780c */ /* 0x040fe20001764270 */
[----:B------:R-:W-:Y:S01]  /*c850*/  UMOV UR27, UR38 ;  /* 0x00000026001b7c82 */ /* 0x000fe20008000000 */
        /* <DEDUP_REMOVED lines=13> */
[----:B------:R-:W-:Y:S02]  /*c930*/  ISETP.LT.OR P6, PT, R120, 0x9, P6 ;  /* 0x000000097800780c */ /* 0x000fe400037c1670 */
        /* <DEDUP_REMOVED lines=11> */
[----:B------:R-:W-:Y:S02]  /*c9f0*/  ISETP.GT.AND P3, PT, R87, 0x19, P2 ;  /* 0x000000195700780c */ /* 0x000fe40001764270 */
        /* <DEDUP_REMOVED lines=28> */
[----:B------:R-:W-:-:S04]  /*cbc0*/  FMNMX.FTZ R7, R76, R7, !PT ;  /* 0x000000074c077209 */ /* 0x000fc80007810000 */
[----:B------:R-:W-:-:S04]  /*cbd0*/  FMNMX.FTZ R6, R80, R7, !PT ;  /* 0x0000000750067209 */ /* 0x000fc80007810000 */
        /* <DEDUP_REMOVED lines=13> */
[----:B------:R0:W-:Y:S01]  /*ccb0*/  MUFU.EX2 R33, R6 ;  /* 0x0000000600217308 */ /* 0x0001e20000000800 */
[--C-:B------:R-:W-:Y:S01]  /*ccc0*/  FFMA.FTZ R150, R20, UR10, -R85.reuse ;  /* 0x0000000a14967c23 */ /* 0x100fe20008010855 */
[--C-:B------:R-:W-:Y:S01]  /*ccd0*/  FFMA.FTZ R144, R26, UR10, -R85.reuse ;  /* 0x0000000a1a907c23 */ /* 0x100fe20008010855 */
[----:B------:R-:W-:Y:S01]  /*cce0*/  ISETP.LT.OR P3, PT, R120, 0x22, P3 ;  /* 0x000000227800780c */ /* 0x000fe20001f61670 */
[--C-:B------:R-:W-:Y:S01]  /*ccf0*/  FFMA.FTZ R146, R30, UR10, -R85.reuse ;  /* 0x0000000a1e927c23 */ /* 0x100fe20008010855 */
[--C-:B------:R-:W-:Y:S01]  /*cd00*/  FFMA.FTZ R140, R34, UR10, -R85.reuse ;  /* 0x0000000a228c7c23 */ /* 0x100fe20008010855 */
        /* <DEDUP_REMOVED lines=8> */
[--C-:B------:R-:W-:Y:S01]  /*cd90*/  FFMA.FTZ R21, R21, UR10, -R85.reuse ;  /* 0x0000000a15157c23 */ /* 0x100fe20008010855 */
[--C-:B------:R-:W-:Y:S01]  /*cda0*/  FFMA.FTZ R46, R46, UR10, -R85.reuse ;  /* 0x0000000a2e2e7c23 */ /* 0x100fe20008010855 */
[----:B------:R-:W-:Y:S01]  /*cdb0*/  FADD.FTZ R83, -R83, R8 ;  /* 0x0000000853537221 */ /* 0x000fe20000010100 */
[----:B------:R-:W-:Y:S01]  /*cdc0*/  FSEL R39, R12, -INF , !P3 ;  /* 0xff8000000c277808 */ /* 0x000fe20005800000 */
[--C-:B------:R-:W-:Y:S01]  /*cdd0*/  FFMA.FTZ R136, R44, UR10, -R85.reuse ;  /* 0x0000000a2c887c23 */ /* 0x100fe20008010855 */
[----:B------:R-:W-:Y:S01]  /*cde0*/  FSEL R12, R43, -INF , !P4 ;  /* 0xff8000002b0c7808 */ /* 0x000fe20006000000 */
[--C-:B------:R-:W-:Y:S01]  /*cdf0*/  FFMA.FTZ R43, R28, UR10, -R85.reuse ;  /* 0x0000000a1c2b7c23 */ /* 0x100fe20008010855 */
[----:B------:R-:W-:Y:S01]  /*ce00*/  FMNMX.FTZ R121, R39, R10, !PT ;  /* 0x0000000a27797209 */ /* 0x000fe20007810000 */
[----:B------:R-:W-:Y:S01]  /*ce10*/  FMUL.FTZ R83, R83, UR10 ;  /* 0x0000000a53537c20 */ /* 0x000fe20008410000 */
[----:B------:R-:W-:Y:S01]  /*ce20*/  ISETP.GT.AND P4, PT, R87, 0x31, P2 ;  /* 0x000000315700780c */ /* 0x000fe20001784270 */
[----:B------:R-:W-:Y:S01]  /*ce30*/  MUFU.EX2 R150, R150 ;  /* 0x0000009600967308 */ /* 0x000fe20000000800 */
[----:B------:R-:W-:Y:S01]  /*ce40*/  FMNMX.FTZ R121, R14, R121, !PT ;  /* 0x000000790e797209 */ /* 0x000fe20007810000 */
[--C-:B------:R-:W-:Y:S01]  /*ce50*/  FFMA.FTZ R138, R50, UR10, -R85.reuse ;  /* 0x0000000a328a7c23 */ /* 0x100fe20008010855 */
[----:B------:R-:W-:Y:S01]  /*ce60*/  ISETP.LT.OR P4, PT, R120, 0x32, P4 ;  /* 0x000000327800780c */ /* 0x000fe20002781670 */
[--C-:B------:R-:W-:Y:S01]  /*ce70*/  FFMA.FTZ R51, R51, UR10, -R85.reuse ;  /* 0x0000000a33337c23 */ /* 0x100fe20008010855 */
[----:B0-----:R-:W-:Y:S01]  /*ce80*/  FMNMX.FTZ R6, R24, R121, !PT ;  /* 0x0000007918067209 */ /* 0x001fe20007810000 */
[--C-:B------:R-:W-:Y:S01]  /*ce90*/  FFMA.FTZ R132, R54, UR10, -R85.reuse ;  /* 0x0000000a36847c23 */ /* 0x100fe20008010855 */
[----:B------:R-:W-:Y:S01]  /*cea0*/  ISETP.GT.AND P3, PT, R87, 0x30, P2 ;  /* 0x000000305700780c */ /* 0x000fe20001764270 */
[----:B------:R-:W0:Y:S01]  /*ceb0*/  MUFU.EX2 R83, R83 ;  /* 0x0000005300537308 */ /* 0x000e220000000800 */
[----:B------:R-:W-:Y:S01]  /*cec0*/  FMNMX.FTZ R6, R25, R6, !PT ;  /* 0x0000000619067209 */ /* 0x000fe20007810000 */
[--C-:B------:R-:W-:Y:S01]  /*ced0*/  FFMA.FTZ R134, R58, UR10, -R85.reuse ;  /* 0x0000000a3a867c23 */ /* 0x100fe20008010855 */
[----:B------:R-:W-:Y:S01]  /*cee0*/  FSEL R20, R47, -INF , !P4 ;  /* 0xff8000002f147808 */ /* 0x000fe20006000000 */
[--C-:B------:R-:W-:Y:S01]  /*cef0*/  FFMA.FTZ R47, R32, UR10, -R85.reuse ;  /* 0x0000000a202f7c23 */ /* 0x100fe20008010855 */
[----:B------:R-:W-:Y:S01]  /*cf00*/  FMNMX.FTZ R6, R27, R6, !PT ;  /* 0x000000061b067209 */ /* 0x000fe20007810000 */
[--C-:B------:R-:W-:Y:S01]  /*cf10*/  FFMA.FTZ R60, R60, UR10, -R85.reuse ;  /* 0x0000000a3c3c7c23 */ /* 0x100fe20008010855 */
[----:B------:R-:W-:Y:S01]  /*cf20*/  ISETP.GT.AND P4, PT, R87, 0x39, P2 ;  /* 0x000000395700780c */ /* 0x000fe20001784270 */
[----:B------:R-:W1:Y:S01]  /*cf30*/  MUFU.EX2 R21, R21 ;  /* 0x0000001500157308 */ /* 0x000e620000000800 */
[----:B------:R-:W-:Y:S01]  /*cf40*/  FMNMX.FTZ R6, R29, R6, !PT ;  /* 0x000000061d067209 */ /* 0x000fe20007810000 */
[--C-:B------:R-:W-:Y:S01]  /*cf50*/  FFMA.FTZ R128, R62, UR10, -R85.reuse ;  /* 0x0000000a3e807c23 */ /* 0x100fe20008010855 */
[----:B------:R-:W-:Y:S01]  /*cf60*/  ISETP.LT.OR P3, PT, R120, 0x31, P3 ;  /* 0x000000317800780c */ /* 0x000fe20001f61670 */
[--C-:B------:R-:W-:Y:S01]  /*cf70*/  FFMA.FTZ R63, R63, UR10, -R85.reuse ;  /* 0x0000000a3f3f7c23 */ /* 0x100fe20008010855 */
[----:B------:R-:W-:Y:S01]  /*cf80*/  FMNMX.FTZ R121, R31, R6, !PT ;  /* 0x000000061f797209 */ /* 0x000fe20007810000 */
[--C-:B------:R-:W-:Y:S01]  /*cf90*/  FFMA.FTZ R130, R66, UR10, -R85.reuse ;  /* 0x0000000a42827c23 */ /* 0x100fe20008010855 */
[----:B------:R-:W-:Y:S01]  /*cfa0*/  ISETP.LT.OR P4, PT, R120, 0x3a, P4 ;  /* 0x0000003a7800780c */ /* 0x000fe20002781670 */
[----:B------:R-:W2:Y:S01]  /*cfb0*/  MUFU.EX2 R144, R144 ;  /* 0x0000009000907308 */ /* 0x000ea20000000800 */
[----:B------:R-:W-:Y:S01]  /*cfc0*/  FMNMX.FTZ R6, R38, R121, !PT ;  /* 0x0000007926067209 */ /* 0x000fe20007810000 */
[--C-:B------:R-:W-:Y:S01]  /*cfd0*/  FFMA.FTZ R124, R70, UR10, -R85.reuse ;  /* 0x0000000a467c7c23 */ /* 0x100fe20008010855 */
[----:B------:R-:W-:Y:S01]  /*cfe0*/  FSEL R45, R45, -INF , !P3 ;  /* 0xff8000002d2d7808 */ /* 0x000fe20005800000 */
[--C-:B------:R-:W-:Y:S01]  /*cff0*/  FFMA.FTZ R126, R74, UR10, -R85.reuse ;  /* 0x0000000a4a7e7c23 */ /* 0x100fe20008010855 */
[----:B------:R-:W-:Y:S01]  /*d000*/  ISETP.GT.AND P3, PT, R87, 0x38, P2 ;  /* 0x000000385700780c */ /* 0x000fe20001764270 */
[--C-:B------:R-:W-:Y:S01]  /*d010*/  FFMA.FTZ R75, R75, UR10, -R85.reuse ;  /* 0x0000000a4b4b7c23 */ /* 0x100fe20008010855 */
[----:B------:R-:W-:Y:S01]  /*d020*/  FSEL R26, R49, -INF , !P4 ;  /* 0xff800000311a7808 */ /* 0x000fe20006000000 */
[----:B------:R-:W-:Y:S01]  /*d030*/  FFMA.FTZ R49, R36, UR10, -R85 ;  /* 0x0000000a24317c23 */ /* 0x000fe20008010855 */
[----:B------:R-:W-:Y:S01]  /*d040*/  ISETP.GT.AND P4, PT, R87, 0x41, P2 ;  /* 0x000000415700780c */ /* 0x000fe20001784270 */
[----:B------:R-:W3:Y:S01]  /*d050*/  MUFU.EX2 R43, R43 ;  /* 0x0000002b002b7308 */ /* 0x000ee20000000800 */
[----:B------:R-:W-:Y:S01]  /*d060*/  FMNMX.FTZ R6, R35, R6, !PT ;  /* 0x0000000623067209 */ /* 0x000fe20007810000 */
[-C--:B0-----:R-:W-:Y:S01]  /*d070*/  FMUL.FTZ R88, R88, R83.reuse ;  /* 0x0000005358587220 */ /* 0x081fe20000410000 */
[C---:B------:R-:W-:Y:S01]  /*d080*/  ISETP.LT.OR P3, PT, R120.reuse, 0x39, P3 ;  /* 0x000000397800780c */ /* 0x040fe20001f61670 */
[-C--:B------:R-:W-:Y:S01]  /*d090*/  FMUL.FTZ R89, R89, R83.reuse ;  /* 0x0000005359597220 */ /* 0x080fe20000410000 */
[----:B------:R-:W-:Y:S01]  /*d0a0*/  ISETP.LT.OR P4, PT, R120, 0x42, P4 ;  /* 0x000000427800780c */ /* 0x000fe20002781670 */
[-C--:B------:R-:W-:Y:S01]  /*d0b0*/  FMUL.FTZ R92, R92, R83.reuse ;  /* 0x000000535c5c7220 */ /* 0x080fe20000410000 */
[----:B------:R-:W-:Y:S01]  /*d0c0*/  FMNMX.FTZ R6, R37, R6, !PT ;  /* 0x0000000625067209 */ /* 0x000fe20007810000 */
[----:B------:R-:W0:Y:S01]  /*d0d0*/  MUFU.EX2 R146, R146 ;  /* 0x0000009200927308 */ /* 0x000e220000000800 */
[----:B------:R-:W-:Y:S01]  /*d0e0*/  FSEL R48, R48, -INF , !P3 ;  /* 0xff80000030307808 */ /* 0x000fe20005800000 */
[-C--:B------:R-:W-:Y:S01]  /*d0f0*/  FMUL.FTZ R93, R93, R83.reuse ;  /* 0x000000535d5d7220 */ /* 0x080fe20000410000 */
[----:B------:R-:W-:Y:S01]  /*d100*/  ISETP.GT.AND P3, PT, R87, 0x40, P2 ;  /* 0x000000405700780c */ /* 0x000fe20001764270 */
[-C--:B------:R-:W-:Y:S01]  /*d110*/  FMUL.FTZ R96, R96, R83.reuse ;  /* 0x0000005360607220 */ /* 0x080fe20000410000 */
[----:B------:R-:W-:Y:S01]  /*d120*/  FSEL R28, R53, -INF , !P4 ;  /* 0xff800000351c7808 */ /* 0x000fe20006000000 */
[-C--:B------:R-:W-:Y:S01]  /*d130*/  FMUL.FTZ R97, R97, R83.reuse ;  /* 0x0000005361617220 */ /* 0x080fe20000410000 */
[----:B------:R-:W-:Y:S01]  /*d140*/  FMNMX.FTZ R53, R41, R6, !PT ;  /* 0x0000000629357209 */ /* 0x000fe20007810000 */
[----:B------:R-:W4:Y:S01]  /*d150*/  MUFU.EX2 R47, R47 ;  /* 0x0000002f002f7308 */ /* 0x000f220000000800 */
[----:B------:R-:W-:Y:S01]  /*d160*/  ISETP.LT.OR P3, PT, R120, 0x41, P3 ;  /* 0x000000417800780c */ /* 0x000fe20001f61670 */
[-C--:B------:R-:W-:Y:S01]  /*d170*/  FMUL.FTZ R100, R100, R83.reuse ;  /* 0x0000005364647220 */ /* 0x080fe20000410000 */
[----:B------:R-:W-:Y:S01]  /*d180*/  ISETP.GT.AND P4, PT, R87, 0x49, P2 ;  /* 0x000000495700780c */ /* 0x000fe20001784270 */
[----:B------:R-:W-:Y:S01]  /*d190*/  FMUL.FTZ R101, R101, R83 ;  /* 0x0000005365657220 */ /* 0x000fe20000410000 */
[----:B------:R-:W-:Y:S01]  /*d1a0*/  FMNMX.FTZ R6, R12, R53, !PT ;  /* 0x000000350c067209 */ /* 0x000fe20007810000 */
[-C--:B------:R-:W-:Y:S01]  /*d1b0*/  FMUL.FTZ R104, R104, R83.reuse ;  /* 0x0000005368687220 */ /* 0x080fe20000410000 */
[----:B------:R-:W-:Y:S01]  /*d1c0*/  FSEL R52, R52, -INF , !P3 ;  /* 0xff80000034347808 */ /* 0x000fe20005800000 */
[----:B------:R-:W5:Y:S01]  /*d1d0*/  MUFU.EX2 R140, R140 ;  /* 0x0000008c008c7308 */ /* 0x000f620000000800 */
[----:B------:R-:W-:Y:S01]  /*d1e0*/  ISETP.LT.OR P4, PT, R120, 0x4a, P4 ;  /* 0x0000004a7800780c */ /* 0x000fe20002781670 */
[-C--:B------:R-:W-:Y:S01]  /*d1f0*/  FMUL.FTZ R105, R105, R83.reuse ;  /* 0x0000005369697220 */ /* 0x080fe20000410000 */
[----:B------:R-:W-:Y:S01]  /*d200*/  ISETP.GT.AND P3, PT, R87, 0x48, P2 ;  /* 0x000000485700780c */ /* 0x000fe20001764270 */
[-C--:B------:R-:W-:Y:S01]  /*d210*/  FMUL.FTZ R108, R108, R83.reuse ;  /* 0x000000536c6c7220 */ /* 0x080fe20000410000 */
[----:B------:R-:W-:Y:S01]  /*d220*/  FMNMX.FTZ R53, R45, R6, !PT ;  /* 0x000000062d357209 */ /* 0x000fe20007810000 */
[-C--:B------:R-:W-:Y:S01]  /*d230*/  FMUL.FTZ R109, R109, R83.reuse ;  /* 0x000000536d6d7220 */ /* 0x080fe20000410000 */
[----:B------:R-:W-:Y:S01]  /*d240*/  FSEL R30, R57, -INF , !P4 ;  /* 0xff800000391e7808 */ /* 0x000fe20006000000 */
[----:B------:R-:W5:Y:S01]  /*d250*/  MUFU.EX2 R49, R49 ;  /* 0x0000003100317308 */ /* 0x000f620000000800 */
[----:B------:R-:W-:Y:S01]  /*d260*/  ISETP.LT.OR P3, PT, R120, 0x49, P3 ;  /* 0x000000497800780c */ /* 0x000fe20001f61670 */
[----:B------:R-:W-:Y:S01]  /*d270*/  FMUL.FTZ R112, R112, R83 ;  /* 0x0000005370707220 */ /* 0x000fe20000410000 */
[----:B------:R-:W-:Y:S01]  /*d280*/  FMNMX.FTZ R57, R20, R53, !PT ;  /* 0x0000003514397209 */ /* 0x000fe20007810000 */
[-C--:B------:R-:W-:Y:S01]  /*d290*/  FMUL.FTZ R113, R113, R83.reuse ;  /* 0x0000005371717220 */ /* 0x080fe20000410000 */
[----:B------:R-:W-:Y:S01]  /*d2a0*/  FSEL R55, R55, -INF , !P3 ;  /* 0xff80000037377808 */ /* 0x000fe20005800000 */
[----:B------:R-:W-:Y:S01]  /*d2b0*/  FMUL.FTZ R116, R116, R83 ;  /* 0x0000005374747220 */ /* 0x000fe20000410000 */
[----:B------:R-:W-:Y:S01]  /*d2c0*/  FMNMX.FTZ R57, R48, R57, !PT ;  /* 0x0000003930397209 */ /* 0x000fe20007810000 */
[----:B------:R-:W-:Y:S01]  /*d2d0*/  MUFU.EX2 R53, R42 ;  /* 0x0000002a00357308 */ /* 0x000fe20000000800 */
[----:B------:R-:W-:Y:S01]  /*d2e0*/  ISETP.GT.AND P3, PT, R87, 0x50, P2 ;  /* 0x000000505700780c */ /* 0x000fe20001764270 */
[----:B------:R-:W-:Y:S01]  /*d2f0*/  FMUL.FTZ R117, R117, R83 ;  /* 0x0000005375757220 */ /* 0x000fe20000410000 */
[----:B------:R-:W-:-:S02]  /*d300*/  FMNMX.FTZ R57, R26, R57, !PT ;  /* 0x000000391a397209 */ /* 0x000fc40007810000 */
[----:B------:R-:W-:Y:S02]  /*d310*/  ISETP.LT.OR P3, PT, R120, 0x51, P3 ;  /* 0x000000517800780c */ /* 0x000fe40001f61670 */
[----:B------:R-:W-:Y:S01]  /*d320*/  FMNMX.FTZ R57, R52, R57, !PT ;  /* 0x0000003934397209 */ /* 0x000fe20007810000 */
[----:B------:R-:W-:Y:S01]  /*d330*/  MUFU.EX2 R142, R142 ;  /* 0x0000008e008e7308 */ /* 0x000fe20000000800 */
[----:B------:R-:W-:Y:S02]  /*d340*/  FSEL R59, R59, -INF , !P3 ;  /* 0xff8000003b3b7808 */ /* 0x000fe40005800000 */
[C---:B------:R-:W-:Y:S02]  /*d350*/  ISETP.GT.AND P3, PT, R87.reuse, 0x58, P2 ;  /* 0x000000585700780c */ /* 0x040fe40001764270 */
[----:B------:R-:W-:Y:S02]  /*d360*/  ISETP.GT.AND P4, PT, R87, 0x51, P2 ;  /* 0x000000515700780c */ /* 0x000fe40001784270 */
[----:B------:R-:W-:Y:S01]  /*d370*/  FMNMX.FTZ R6, R28, R57, !PT ;  /* 0x000000391c067209 */ /* 0x000fe20007810000 */
[----:B------:R-:W-:Y:S01]  /*d380*/  MUFU.EX2 R136, R136 ;  /* 0x0000008800887308 */ /* 0x000fe20000000800 */
[----:B------:R-:W-:-:S02]  /*d390*/  ISETP.LT.OR P3, PT, R120, 0x59, P3 ;  /* 0x000000597800780c */ /* 0x000fc40001f61670 */
[----:B------:R-:W-:Y:S02]  /*d3a0*/  ISETP.LT.OR P4, PT, R120, 0x52, P4 ;  /* 0x000000527800780c */ /* 0x000fe40002781670 */
[----:B------:R-:W-:Y:S02]  /*d3b0*/  FMNMX.FTZ R121, R55, R6, !PT ;  /* 0x0000000637797209 */ /* 0x000fe40007810000 */
[----:B------:R-:W-:Y:S01]  /*d3c0*/  FSEL R64, R64, -INF , !P3 ;  /* 0xff80000040407808 */ /* 0x000fe20005800000 */
[----:B------:R1:W-:Y:S01]  /*d3d0*/  MUFU.EX2 R57, R46 ;  /* 0x0000002e00397308 */ /* 0x0003e20000000800 */
[----:B------:R-:W-:Y:S02]  /*d3e0*/  ISETP.GT.AND P3, PT, R87, 0x60, P2 ;  /* 0x000000605700780c */ /* 0x000fe40001764270 */
[----:B------:R-:W-:Y:S02]  /*d3f0*/  FSEL R61, R61, -INF , !P4 ;  /* 0xff8000003d3d7808 */ /* 0x000fe40006000000 */
[----:B------:R-:W-:-:S02]  /*d400*/  FMNMX.FTZ R6, R30, R121, !PT ;  /* 0x000000791e067209 */ /* 0x000fc40007810000 */
[----:B------:R-:W-:Y:S01]  /*d410*/  ISETP.GT.AND P4, PT, R87, 0x59, P2 ;  /* 0x000000595700780c */ /* 0x000fe20001784270 */
[----:B------:R-:W-:Y:S01]  /*d420*/  MUFU.EX2 R138, R138 ;  /* 0x0000008a008a7308 */ /* 0x000fe20000000800 */
[C---:B------:R-:W-:Y:S01]  /*d430*/  ISETP.LT.OR P3, PT, R120.reuse, 0x61, P3 ;  /* 0x000000617800780c */ /* 0x040fe20001f61670 */
[----:B-1----:R-:W-:Y:S01]  /*d440*/  FFMA.FTZ R46, R83, R3, R148 ;  /* 0x00000003532e7223 */ /* 0x002fe20000010094 */
[----:B------:R-:W-:Y:S02]  /*d450*/  FMNMX.FTZ R6, R59, R6, !PT ;  /* 0x000000063b067209 */ /* 0x000fe40007810000 */
[----:B------:R-:W-:Y:S01]  /*d460*/  ISETP.LT.OR P4, PT, R120, 0x5a, P4 ;  /* 0x0000005a7800780c */ /* 0x000fe20002781670 */
[----:B------:R-:W-:Y:S01]  /*d470*/  FADD.FTZ R3, R33, R46 ;  /* 0x0000002e21037221 */ /* 0x000fe20000010000 */
[----:B------:R-:W-:Y:S01]  /*d480*/  FSEL R32, R67, -INF , !P3 ;  /* 0xff80000043207808 */ /* 0x000fe20005800000 */
[----:B------:R-:W-:Y:S01]  /*d490*/  MUFU.EX2 R51, R51 ;  /* 0x0000003300337308 */ /* 0x000fe20000000800 */
[----:B------:R-:W-:Y:S01]  /*d4a0*/  FMNMX.FTZ R67, R61, R6, !PT ;  /* 0x000000063d437209 */ /* 0x000fe20007810000 */
[----:B------:R-:W-:Y:S01]  /*d4b0*/  FADD.FTZ R46, R150, R3 ;  /* 0x00000003962e7221 */ /* 0x000fe20000010000 */
[----:B------:R-:W-:-:S02]  /*d4c0*/  FSEL R65, R65, -INF , !P4 ;  /* 0xff80000041417808 */ /* 0x000fc40006000000 */
[C---:B------:R-:W-:Y:S02]  /*d4d0*/  ISETP.GT.AND P4, PT, R87.reuse, 0x61, P2 ;  /* 0x000000615700780c */ /* 0x040fe40001784270 */
[----:B------:R-:W-:Y:S01]  /*d4e0*/  FMNMX.FTZ R6, R64, R67, !PT ;  /* 0x0000004340067209 */ /* 0x000fe20007810000 */
[----:B------:R-:W-:Y:S01]  /*d4f0*/  MUFU.EX2 R132, R132 ;  /* 0x0000008400847308 */ /* 0x000fe20000000800 */
[----:B------:R-:W-:Y:S02]  /*d500*/  ISETP.GT.AND P3, PT, R87, 0x68, P2 ;  /* 0x000000685700780c */ /* 0x000fe40001764270 */
[C---:B------:R-:W-:Y:S02]  /*d510*/  ISETP.LT.OR P4, PT, R120.reuse, 0x62, P4 ;  /* 0x000000627800780c */ /* 0x040fe40002781670 */
[----:B------:R-:W-:Y:S02]  /*d520*/  FMNMX.FTZ R67, R65, R6, !PT ;  /* 0x0000000641437209 */ /* 0x000fe40007810000 */
[----:B------:R-:W-:Y:S01]  /*d530*/  ISETP.LT.OR P3, PT, R120, 0x69, P3 ;  /* 0x000000697800780c */ /* 0x000fe20001f61670 */
[----:B------:R-:W-:Y:S01]  /*d540*/  MUFU.EX2 R134, R134 ;  /* 0x0000008600867308 */ /* 0x000fe20000000800 */
[----:B------:R-:W-:-:S02]  /*d550*/  FSEL R69, R69, -INF , !P4 ;  /* 0xff80000045457808 */ /* 0x000fc40006000000 */
[----:B------:R-:W-:Y:S02]  /*d560*/  ISETP.GT.AND P4, PT, R87, 0x69, P2 ;  /* 0x000000695700780c */ /* 0x000fe40001784270 */
[----:B------:R-:W-:Y:S01]  /*d570*/  FMNMX.FTZ R6, R32, R67, !PT ;  /* 0x0000004320067209 */ /* 0x000fe20007810000 */
[----:B------:R-:W-:Y:S01]  /*d580*/  FFMA.FTZ R67, R56, UR10, -R85 ;  /* 0x0000000a38437c23 */ /* 0x000fe20008010855 */
[----:B------:R-:W-:Y:S01]  /*d590*/  FSEL R71, R71, -INF , !P3 ;  /* 0xff80000047477808 */ /* 0x000fe20005800000 */
[----:B------:R-:W-:Y:S01]  /*d5a0*/  MUFU.EX2 R128, R128 ;  /* 0x0000008000807308 */ /* 0x000fe20000000800 */
[----:B------:R-:W-:Y:S02]  /*d5b0*/  ISETP.GT.AND P3, PT, R87, 0x70, P2 ;  /* 0x000000705700780c */ /* 0x000fe40001764270 */
[----:B------:R-:W-:Y:S02]  /*d5c0*/  ISETP.LT.OR P4, PT, R120, 0x6a, P4 ;  /* 0x0000006a7800780c */ /* 0x000fe40002781670 */
[----:B------:R-:W-:-:S02]  /*d5d0*/  FMNMX.FTZ R6, R69, R6, !PT ;  /* 0x0000000645067209 */ /* 0x000fc40007810000 */
        /* <DEDUP_REMOVED lines=8> */
[C---:B------:R-:W-:Y:S02]  /*d660*/  ISETP.LT.OR P4, PT, R120.reuse, 0x72, P4 ;  /* 0x000000727800780c */ /* 0x040fe40002781670 */
[----:B------:R-:W-:Y:S02]  /*d670*/  FMNMX.FTZ R77, R73, R6, !PT ;  /* 0x00000006494d7209 */ /* 0x000fe40007810000 */
[----:B------:R-:W-:Y:S01]  /*d680*/  ISETP.LT.OR P3, PT, R120, 0x79, P3 ;  /* 0x000000797800780c */ /* 0x000fe20001f61670 */
[----:B------:R-:W-:Y:S01]  /*d690*/  MUFU.EX2 R130, R130 ;  /* 0x0000008200827308 */ /* 0x000fe20000000800 */
[----:B------:R-:W-:Y:S02]  /*d6a0*/  ISETP.GT.AND P2, PT, R87, 0x79, P2 ;  /* 0x000000795700780c */ /* 0x000fe40001744270 */
[----:B------:R-:W-:Y:S02]  /*d6b0*/  FSEL R78, R78, -INF , !P4 ;  /* 0xff8000004e4e7808 */ /* 0x000fe40006000000 */
[----:B------:R-:W-:-:S02]  /*d6c0*/  FMNMX.FTZ R77, R34, R77, !PT ;  /* 0x0000004d224d7209 */ /* 0x000fc40007810000 */
[----:B------:R-:W-:Y:S01]  /*d6d0*/  FSEL R36, R79, -INF , !P3 ;  /* 0xff8000004f247808 */ /* 0x000fe20005800000 */
[----:B------:R-:W-:Y:S01]  /*d6e0*/  MUFU.EX2 R124, R124 ;  /* 0x0000007c007c7308 */ /* 0x000fe20000000800 */
[----:B------:R-:W-:Y:S01]  /*d6f0*/  ISETP.LT.OR P2, PT, R120, 0x7a, P2 ;  /* 0x0000007a7800780c */ /* 0x000fe20001741670 */
[--C-:B------:R-:W-:Y:S01]  /*d700*/  FFMA.FTZ R120, R76, UR10, -R85.reuse ;  /* 0x0000000a4c787c23 */ /* 0x100fe20008010855 */
[----:B------:R-:W-:Y:S02]  /*d710*/  FMNMX.FTZ R79, R78, R77, !PT ;  /* 0x0000004d4e4f7209 */ /* 0x000fe40007810000 */
[----:B------:R-:W-:Y:S01]  /*d720*/  FSEL R40, R81, -INF , !P2 ;  /* 0xff80000051287808 */ /* 0x000fe20005000000 */
[----:B------:R-:W-:Y:S01]  /*d730*/  FFMA.FTZ R81, R72, UR10, -R85 ;  /* 0x0000000a48517c23 */ /* 0x000fe20008010855 */
[----:B------:R-:W-:Y:S01]  /*d740*/  FMNMX.FTZ R79, R36, R79, !PT ;  /* 0x0000004f244f7209 */ /* 0x000fe20007810000 */
[----:B------:R-:W-:Y:S01]  /*d750*/  MUFU.EX2 R77, R60 ;  /* 0x0000003c004d7308 */ /* 0x000fe20000000800 */
[----:B------:R-:W-:-:S02]  /*d760*/  F2FP.BF16.F32.PACK_AB R150, R21, R150 ;  /* 0x000000961596723e */ /* 0x000fc400000010ff */
[----:B------:R-:W-:Y:S01]  /*d770*/  FMNMX.FTZ R6, R40, R79, !PT ;  /* 0x0000004f28067209 */ /* 0x000fe20007810000 */
[----:B------:R-:W-:Y:S01]  /*d780*/  FFMA.FTZ R79, R68, UR10, -R85 ;  /* 0x0000000a444f7c23 */ /* 0x000fe20008010855 */
[----:B------:R-:W-:-:S03]  /*d790*/  F2FP.BF16.F32.PACK_AB R148, R33, R148 ;  /* 0x000000942194723e */ /* 0x000fc600000010ff */
[----:B------:R-:W1:Y:S01]  /*d7a0*/  SHFL.BFLY PT, R87, R6, 0x2, 0x1f ;  /* 0x0c401f0006577f89 */ /* 0x000e6200000e0000 */
[----:B------:R-:W-:Y:S08]  /*d7b0*/  MUFU.EX2 R81, R81 ;  /* 0x0000005100517308 */ /* 0x000ff00000000800 */
[----:B------:R-:W-:Y:S08]  /*d7c0*/  MUFU.EX2 R79, R79 ;  /* 0x0000004f004f7308 */ /* 0x000ff00000000800 */
[----:B------:R-:W-:Y:S01]  /*d7d0*/  MUFU.EX2 R126, R126 ;  /* 0x0000007e007e7308 */ /* 0x000fe20000000800 */
[----:B-1----:R-:W-:-:S07]  /*d7e0*/  FMNMX.FTZ R42, R6, R87, !PT ;  /* 0x00000057062a7209 */ /* 0x002fce0007810000 */
[----:B------:R-:W-:Y:S01]  /*d7f0*/  MUFU.EX2 R75, R75 ;  /* 0x0000004b004b7308 */ /* 0x000fe20000000800 */
[--C-:B------:R-:W-:Y:S01]  /*d800*/  FFMA.FTZ R87, R80, UR10, -R85.reuse ;  /* 0x0000000a50577c23 */ /* 0x100fe20008010855 */
[----:B------:R-:W-:Y:S01]  /*d810*/  FFMA.FTZ R85, R84, UR10, -R85 ;  /* 0x0000000a54557c23 */ /* 0x000fe20008010855 */
[----:B------:R-:W1:Y:S05]  /*d820*/  SHFL.BFLY PT, R121, R42, 0x1, 0x1f ;  /* 0x0c201f002a797f89 */ /* 0x000e6a00000e0000 */
[----:B------:R-:W-:Y:S08]  /*d830*/  MUFU.EX2 R120, R120 ;  /* 0x0000007800787308 */ /* 0x000ff00000000800 */
[----:B------:R-:W-:Y:S08]  /*d840*/  MUFU.EX2 R87, R87 ;  /* 0x0000005700577308 */ /* 0x000ff00000000800 */
[----:B------:R-:W-:Y:S01]  /*d850*/  MUFU.EX2 R122, R122 ;  /* 0x0000007a007a7308 */ /* 0x000fe20000000800 */
[----:B-1----:R-:W-:-:S04]  /*d860*/  FMNMX.FTZ R6, R42, R121, !PT ;  /* 0x000000792a067209 */ /* 0x002fc80007810000 */
[C---:B------:R-:W-:Y:S01]  /*d870*/  FSETP.NEU.FTZ.AND P2, PT, R6.reuse, -INF , PT ;  /* 0xff8000000600780b */ /* 0x040fe20003f5d000 */
[C---:B------:R-:W-:Y:S02]  /*d880*/  FMUL.FTZ R44, R6.reuse, UR10 ;  /* 0x0000000a062c7c20 */ /* 0x040fe40008410000 */
[----:B------:R-:W-:Y:S01]  /*d890*/  MUFU.EX2 R85, R85 ;  /* 0x0000005500557308 */ /* 0x000fe20000000800 */
[----:B------:R-:W-:Y:S02]  /*d8a0*/  FSEL R3, R6, RZ, P2 ;  /* 0x000000ff06037208 */ /* 0x000fe40001000000 */
[----:B------:R-:W-:Y:S02]  /*d8b0*/  FSEL R44, R44, RZ, P2 ;  /* 0x000000ff2c2c7208 */ /* 0x000fe40001000000 */
[C---:B------:R-:W-:Y:S01]  /*d8c0*/  ISETP.GT.AND P2, PT, R0.reuse, UR43, PT ;  /* 0x0000002b00007c0c */ /* 0x040fe2000bf44270 */
[----:B------:R-:W-:Y:S01]  /*d8d0*/  FADD.FTZ R3, -R3, R10 ;  /* 0x0000000a03037221 */ /* 0x000fe20000010100 */
[----:B------:R-:W-:-:S02]  /*d8e0*/  VIADD R0, R0, 0xffffffff ;  /* 0xffffffff00007836 */ /* 0x000fc40000000000 */
[--C-:B------:R-:W-:Y:S01]  /*d8f0*/  FFMA.FTZ R149, R14, UR10, -R44.reuse ;  /* 0x0000000a0e957c23 */ /* 0x100fe2000801082c */
[----:B------:R-:W-:Y:S01]  /*d900*/  FFMA.FTZ R14, R25, UR10, -R44 ;  /* 0x0000000a190e7c23 */ /* 0x000fe2000801082c */
[----:B------:R-:W-:Y:S01]  /*d910*/  FADD.FTZ R25, R21, R46 ;  /* 0x0000002e15197221 */ /* 0x000fe20000010000 */
[--C-:B------:R-:W-:Y:S01]  /*d920*/  FFMA.FTZ R8, R39, UR10, -R44.reuse ;  /* 0x0000000a27087c23 */ /* 0x100fe2000801082c */
[----:B------:R-:W-:Y:S01]  /*d930*/  FMUL.FTZ R3, R3, UR10 ;  /* 0x0000000a03037c20 */ /* 0x000fe20008410000 */
[--C-:B------:R-:W-:Y:S01]  /*d940*/  FFMA.FTZ R145, R27, UR10, -R44.reuse ;  /* 0x0000000a1b917c23 */ /* 0x100fe2000801082c */
[----:B--2---:R-:W-:Y:S01]  /*d950*/  FADD.FTZ R46, R144, R25 ;  /* 0x00000019902e7221 */ /* 0x004fe20000010000 */
[--C-:B------:R-:W-:Y:S01]  /*d960*/  FFMA.FTZ R151, R24, UR10, -R44.reuse ;  /* 0x0000000a18977c23 */ /* 0x100fe2000801082c */
[----:B------:R-:W-:Y:S01]  /*d970*/  MUFU.EX2 R149, R149 ;  /* 0x0000009500957308 */ /* 0x000fe20000000800 */
[----:B------:R-:W-:Y:S01]  /*d980*/  FFMA.FTZ R26, R26, UR10, -R44 ;  /* 0x0000000a1a1a7c23 */ /* 0x000fe2000801082c */
[----:B---3--:R-:W-:Y:S01]  /*d990*/  FADD.FTZ R25, R43, R46 ;  /* 0x0000002e2b197221 */ /* 0x008fe20000010000 */
[--C-:B------:R-:W-:Y:S01]  /*d9a0*/  FFMA.FTZ R24, R29, UR10, -R44.reuse ;  /* 0x0000000a1d187c23 */ /* 0x100fe2000801082c */
[--C-:B------:R-:W-:Y:S01]  /*d9b0*/  FFMA.FTZ R147, R31, UR10, -R44.reuse ;  /* 0x0000000a1f937c23 */ /* 0x100fe2000801082c */
[--C-:B------:R-:W-:Y:S01]  /*d9c0*/  FFMA.FTZ R38, R38, UR10, -R44.reuse ;  /* 0x0000000a26267c23 */ /* 0x100fe2000801082c */
[----:B0-----:R-:W-:Y:S01]  /*d9d0*/  FADD.FTZ R46, R146, R25 ;  /* 0x00000019922e7221 */ /* 0x001fe20000010000 */
[--C-:B------:R-:W-:Y:S01]  /*d9e0*/  FFMA.FTZ R141, R35, UR10, -R44.reuse ;  /* 0x0000000a238d7c23 */ /* 0x100fe2000801082c */
[----:B------:R-:W-:Y:S01]  /*d9f0*/  MUFU.EX2 R8, R8 ;  /* 0x0000000800087308 */ /* 0x000fe20000000800 */
[----:B------:R-:W-:Y:S01]  /*da00*/  FFMA.FTZ R42, R37, UR10, -R44 ;  /* 0x0000000a252a7c23 */ /* 0x000fe2000801082c */
[----:B----4-:R-:W-:Y:S01]  /*da10*/  FADD.FTZ R27, R47, R46 ;  /* 0x0000002e2f1b7221 */ /* 0x010fe20000010000 */
[--C-:B------:R-:W-:Y:S01]  /*da20*/  FFMA.FTZ R143, R41, UR10, -R44.reuse ;  /* 0x0000000a298f7c23 */ /* 0x100fe2000801082c */
[--C-:B------:R-:W-:Y:S01]  /*da30*/  FFMA.FTZ R12, R12, UR10, -R44.reuse ;  /* 0x0000000a0c0c7c23 */ /* 0x100fe2000801082c */
[--C-:B------:R-:W-:Y:S01]  /*da40*/  FFMA.FTZ R139, R48, UR10, -R44.reuse ;  /* 0x0000000a308b7c23 */ /* 0x100fe2000801082c */
[----:B-----5:R-:W-:Y:S01]  /*da50*/  FADD.FTZ R46, R140, R27 ;  /* 0x0000001b8c2e7221 */ /* 0x020fe20000010000 */
[--C-:B------:R-:W-:Y:S01]  /*da60*/  FFMA.FTZ R137, R45, UR10, -R44.reuse ;  /* 0x0000000a2d897c23 */ /* 0x100fe2000801082c */
[----:B------:R-:W0:Y:S01]  /*da70*/  MUFU.EX2 R25, R3 ;  /* 0x0000000300197308 */ /* 0x000e220000000800 */
[----:B------:R-:W-:Y:S01]  /*da80*/  FFMA.FTZ R20, R20, UR10, -R44 ;  /* 0x0000000a14147c23 */ /* 0x000fe2000801082c */
[----:B------:R-:W-:Y:S01]  /*da90*/  FADD.FTZ R27, R49, R46 ;  /* 0x0000002e311b7221 */ /* 0x000fe20000010000 */
[--C-:B------:R-:W-:Y:S01]  /*daa0*/  FFMA.FTZ R133, R52, UR10, -R44.reuse ;  /* 0x0000000a34857c23 */ /* 0x100fe2000801082c */
[--C-:B------:R-:W-:Y:S01]  /*dab0*/  FFMA.FTZ R135, R55, UR10, -R44.reuse ;  /* 0x0000000a37877c23 */ /* 0x100fe2000801082c */
[--C-:B------:R-:W-:Y:S01]  /*dac0*/  FFMA.FTZ R129, R59, UR10, -R44.reuse ;  /* 0x0000000a3b817c23 */ /* 0x100fe2000801082c */
[--C-:B------:R-:W-:Y:S01]  /*dad0*/  FFMA.FTZ R131, R64, UR10, -R44.reuse ;  /* 0x0000000a40837c23 */ /* 0x100fe2000801082c */
[--C-:B------:R-:W-:Y:S01]  /*dae0*/  FFMA.FTZ R32, R32, UR10, -R44.reuse ;  /* 0x0000000a20207c23 */ /* 0x100fe2000801082c */
[----:B------:R-:W1:Y:S01]  /*daf0*/  MUFU.EX2 R151, R151 ;  /* 0x0000009700977308 */ /* 0x000e620000000800 */
[--C-:B------:R-:W-:Y:S01]  /*db00*/  FFMA.FTZ R69, R69, UR10, -R44.reuse ;  /* 0x0000000a45457c23 */ /* 0x100fe2000801082c */
[--C-:B------:R-:W-:Y:S01]  /*db10*/  FFMA.FTZ R71, R71, UR10, -R44.reuse ;  /* 0x0000000a47477c23 */ /* 0x100fe2000801082c */
[--C-:B------:R-:W-:Y:S01]  /*db20*/  FFMA.FTZ R73, R73, UR10, -R44.reuse ;  /* 0x0000000a49497c23 */ /* 0x100fe2000801082c */
[--C-:B------:R-:W-:Y:S01]  /*db30*/  FFMA.FTZ R34, R34, UR10, -R44.reuse ;  /* 0x0000000a22227c23 */ /* 0x100fe2000801082c */
[--C-:B------:R-:W-:Y:S01]  /*db40*/  FFMA.FTZ R78, R78, UR10, -R44.reuse ;  /* 0x0000000a4e4e7c23 */ /* 0x100fe2000801082c */
[--C-:B------:R-:W-:Y:S01]  /*db50*/  FFMA.FTZ R36, R36, UR10, -R44.reuse ;  /* 0x0000000a24247c23 */ /* 0x100fe2000801082c */
[--C-:B------:R-:W-:Y:S01]  /*db60*/  FFMA.FTZ R40, R40, UR10, -R44.reuse ;  /* 0x0000000a28287c23 */ /* 0x100fe2000801082c */
[----:B------:R2:W-:Y:S01]  /*db70*/  MUFU.EX2 R10, R26 ;  /* 0x0000001a000a7308 */ /* 0x0005e20000000800 */
[----:B------:R-:W-:Y:S01]  /*db80*/  IMAD.U32 R29, RZ, RZ, UR26 ;  /* 0x0000001aff1d7e24 */ /* 0x000fe2000f8e00ff */
[----:B------:R-:W-:Y:S01]  /*db90*/  UMOV UR26, UR39 ;  /* 0x00000027001a7c82 */ /* 0x000fe20008000000 */
[----:B------:R-:W-:Y:S01]  /*dba0*/  F2FP.BF16.F32.PACK_AB R144, R43, R144 ;  /* 0x000000902b90723e */ /* 0x000fe200000010ff */
[-C--:B0-----:R-:W-:Y:S01]  /*dbb0*/  FMUL.FTZ R90, R90, R25.reuse ;  /* 0x000000195a5a7220 */ /* 0x081fe20000410000 */
[----:B------:R-:W-:Y:S01]  /*dbc0*/  F2FP.BF16.F32.PACK_AB R146, R47, R146 ;  /* 0x000000922f92723e */ /* 0x000fe200000010ff */
[-C--:B------:R-:W-:Y:S01]  /*dbd0*/  FMUL.FTZ R91, R91, R25.reuse ;  /* 0x000000195b5b7220 */ /* 0x080fe20000410000 */
[----:B------:R-:W-:Y:S01]  /*dbe0*/  @!P1 LEA R29, R29, UR45, 0x3 ;  /* 0x0000002d1d1d9c11 */ /* 0x000fe2000f8e18ff */
[----:B------:R-:W0:Y:S01]  /*dbf0*/  MUFU.EX2 R14, R14 ;  /* 0x0000000e000e7308 */ /* 0x000e220000000800 */
[----:B--2---:R-:W-:Y:S01]  /*dc00*/  FFMA.FTZ R26, R28, UR10, -R44 ;  /* 0x0000000a1c1a7c23 */ /* 0x004fe2000801082c */
[----:B------:R-:W-:Y:S01]  /*dc10*/  FADD.FTZ R28, R142, R27 ;  /* 0x0000001b8e1c7221 */ /* 0x000fe20000010000 */
[----:B------:R-:W-:Y:S01]  /*dc20*/  F2FP.BF16.F32.PACK_AB R140, R49, R140 ;  /* 0x0000008c318c723e */ /* 0x000fe200000010ff */
[----:B------:R-:W-:Y:S01]  /*dc30*/  @!P1 VIADD R29, R29, 0x16860 ;  /* 0x000168601d1d9836 */ /* 0x000fe20000000000 */
[C---:B------:R-:W-:Y:S01]  /*dc40*/  F2FP.BF16.F32.PACK_AB R142, R53.reuse, R142 ;  /* 0x0000008e358e723e */ /* 0x040fe200000010ff */
[----:B------:R-:W-:Y:S01]  /*dc50*/  FADD.FTZ R3, R53, R28 ;  /* 0x0000001c35037221 */ /* 0x000fe20000010000 */
[----:B------:R-:W-:Y:S01]  /*dc60*/  FFMA.FTZ R28, R25, R2, R8 ;  /* 0x00000002191c7223 */ /* 0x000fe20000010008 */
[----:B------:R-:W2:Y:S01]  /*dc70*/  MUFU.EX2 R145, R145 ;  /* 0x0000009100917308 */ /* 0x000ea20000000800 */
[----:B------:R-:W-:Y:S01]  /*dc80*/  FFMA.FTZ R2, R30, UR10, -R44 ;  /* 0x0000000a1e027c23 */ /* 0x000fe2000801082c */
[----:B------:R-:W-:Y:S01]  /*dc90*/  FADD.FTZ R46, R136, R3 ;  /* 0x00000003882e7221 */ /* 0x000fe20000010000 */
[----:B------:R-:W-:Y:S01]  /*dca0*/  FADD.FTZ R30, R149, R28 ;  /* 0x0000001c951e7221 */ /* 0x000fe20000010000 */
[----:B------:R-:W-:Y:S01]  /*dcb0*/  FFMA.FTZ R28, R61, UR10, -R44 ;  /* 0x0000000a3d1c7c23 */ /* 0x000fe2000801082c */
[----:B------:R-:W-:Y:S01]  /*dcc0*/  @!P1 PRMT R29, RZ, 0x654, R29 ;  /* 0x00000654ff1d9816 */ /* 0x000fe2000000001d */
[----:B------:R-:W-:Y:S01]  /*dcd0*/  FADD.FTZ R27, R57, R46 ;  /* 0x0000002e391b7221 */ /* 0x000fe20000010000 */
[----:B-1----:R-:W-:Y:S01]  /*dce0*/  FADD.FTZ R3, R151, R30 ;  /* 0x0000001e97037221 */ /* 0x002fe20000010000 */
[----:B------:R-:W1:Y:S01]  /*dcf0*/  MUFU.EX2 R24, R24 ;  /* 0x0000001800187308 */ /* 0x000e620000000800 */
[----:B------:R3:W-:Y:S01]  /*dd00*/  @!P1 SYNCS.ARRIVE.TRANS64.RED.A1T0 RZ, [R29+URZ], RZ ;  /* 0x000000ff1dff99a7 */ /* 0x0007e2000810043f */
[----:B------:R-:W-:Y:S01]  /*dd10*/  FADD.FTZ R30, R138, R27 ;  /* 0x0000001b8a1e7221 */ /* 0x000fe20000010000 */
[----:B0-----:R-:W-:Y:S01]  /*dd20*/  FADD.FTZ R46, R14, R3 ;  /* 0x000000030e2e7221 */ /* 0x001fe20000010000 */
[----:B------:R-:W-:Y:S01]  /*dd30*/  F2FP.BF16.F32.PACK_AB R149, R149, R8 ;  /* 0x000000089595723e */ /* 0x000fe200000010ff */
[-C--:B------:R-:W-:Y:S01]  /*dd40*/  FMUL.FTZ R94, R94, R25.reuse ;  /* 0x000000195e5e7220 */ /* 0x080fe20000410000 */
[----:B------:R-:W-:Y:S01]  /*dd50*/  FADD.FTZ R27, R51, R30 ;  /* 0x0000001e331b7221 */ /* 0x000fe20000010000 */
[----:B------:R-:W-:Y:S01]  /*dd60*/  FFMA.FTZ R30, R65, UR10, -R44 ;  /* 0x0000000a411e7c23 */ /* 0x000fe2000801082c */
[----:B------:R-:W0:Y:S01]  /*dd70*/  MUFU.EX2 R147, R147 ;  /* 0x0000009300937308 */ /* 0x000e220000000800 */
[----:B--2---:R-:W-:Y:S01]  /*dd80*/  FADD.FTZ R3, R145, R46 ;  /* 0x0000002e91037221 */ /* 0x004fe20000010000 */
[----:B------:R-:W-:Y:S01]  /*dd90*/  FADD.FTZ R48, R132, R27 ;  /* 0x0000001b84307221 */ /* 0x000fe20000010000 */
[----:B------:R-:W-:Y:S01]  /*dda0*/  F2FP.BF16.F32.PACK_AB R136, R57, R136 ;  /* 0x000000883988723e */ /* 0x000fe200000010ff */
[-C--:B------:R-:W-:Y:S01]  /*ddb0*/  FMUL.FTZ R95, R95, R25.reuse ;  /* 0x000000195f5f7220 */ /* 0x080fe20000410000 */
[----:B------:R-:W-:Y:S01]  /*ddc0*/  F2FP.BF16.F32.PACK_AB R138, R51, R138 ;  /* 0x0000008a338a723e */ /* 0x000fe200000010ff */
[C---:B------:R-:W-:Y:S01]  /*ddd0*/  FADD.FTZ R27, R67.reuse, R48 ;  /* 0x00000030431b7221 */ /* 0x040fe20000010000 */
[----:B------:R-:W-:Y:S01]  /*dde0*/  F2FP.BF16.F32.PACK_AB R132, R67, R132 ;  /* 0x000000844384723e */ /* 0x000fe200000010ff */
[----:B------:R-:W2:Y:S01]  /*ddf0*/  MUFU.EX2 R38, R38 ;  /* 0x0000002600267308 */ /* 0x000ea20000000800 */
[----:B-1----:R-:W-:Y:S01]  /*de00*/  FADD.FTZ R46, R24, R3 ;  /* 0x00000003182e7221 */ /* 0x002fe20000010000 */
[----:B------:R-:W-:Y:S01]  /*de10*/  FADD.FTZ R48, R134, R27 ;  /* 0x0000001b86307221 */ /* 0x000fe20000010000 */
[C---:B------:R-:W-:Y:S01]  /*de20*/  F2FP.BF16.F32.PACK_AB R134, R77.reuse, R134 ;  /* 0x000000864d86723e */ /* 0x040fe200000010ff */
[----:B------:R-:W-:Y:S01]  /*de30*/  FMUL.FTZ R98, R98, R25 ;  /* 0x0000001962627220 */ /* 0x000fe20000410000 */
[----:B------:R-:W-:Y:S01]  /*de40*/  F2FP.BF16.F32.PACK_AB R151, R14, R151 ;  /* 0x000000970e97723e */ /* 0x000fe200000010ff */
[----:B------:R-:W-:Y:S01]  /*de50*/  FADD.FTZ R27, R77, R48 ;  /* 0x000000304d1b7221 */ /* 0x000fe20000010000 */
[----:B------:R-:W-:Y:S01]  /*de60*/  F2FP.BF16.F32.PACK_AB R145, R24, R145 ;  /* 0x000000911891723e */ /* 0x000fe200000010ff */
[----:B------:R-:W1:Y:S01]  /*de70*/  MUFU.EX2 R141, R141 ;  /* 0x0000008d008d7308 */ /* 0x000e620000000800 */
[----:B0-----:R-:W-:Y:S01]  /*de80*/  FADD.FTZ R3, R147, R46 ;  /* 0x0000002e93037221 */ /* 0x001fe20000010000 */
[-C--:B------:R-:W-:Y:S01]  /*de90*/  FMUL.FTZ R99, R99, R25.reuse ;  /* 0x0000001963637220 */ /* 0x080fe20000410000 */
[-C--:B------:R-:W-:Y:S01]  /*dea0*/  FMUL.FTZ R102, R102, R25.reuse ;  /* 0x0000001966667220 */ /* 0x080fe20000410000 */
[-C--:B------:R-:W-:Y:S01]  /*deb0*/  FMUL.FTZ R103, R103, R25.reuse ;  /* 0x0000001967677220 */ /* 0x080fe20000410000 */
[-C--:B------:R-:W-:Y:S01]  /*dec0*/  FMUL.FTZ R106, R106, R25.reuse ;  /* 0x000000196a6a7220 */ /* 0x080fe20000410000 */
[-C--:B------:R-:W-:Y:S01]  /*ded0*/  FMUL.FTZ R107, R107, R25.reuse ;  /* 0x000000196b6b7220 */ /* 0x080fe20000410000 */
[----:B------:R-:W-:Y:S01]  /*dee0*/  FMUL.FTZ R110, R110, R25 ;  /* 0x000000196e6e7220 */ /* 0x000fe20000410000 */
[----:B------:R-:W0:Y:S01]  /*def0*/  MUFU.EX2 R42, R42 ;  /* 0x0000002a002a7308 */ /* 0x000e220000000800 */
[C---:B--2---:R-:W-:Y:S01]  /*df00*/  FADD.FTZ R46, R38.reuse, R3 ;  /* 0x00000003262e7221 */ /* 0x044fe20000010000 */
[----:B------:R-:W-:Y:S01]  /*df10*/  F2FP.BF16.F32.PACK_AB R147, R38, R147 ;  /* 0x000000932693723e */ /* 0x000fe200000010ff */
[-C--:B------:R-:W-:Y:S01]  /*df20*/  FMUL.FTZ R111, R111, R25.reuse ;  /* 0x000000196f6f7220 */ /* 0x080fe20000410000 */
[-C--:B------:R-:W-:Y:S01]  /*df30*/  FMUL.FTZ R114, R114, R25.reuse ;  /* 0x0000001972727220 */ /* 0x080fe20000410000 */
[-C--:B------:R-:W-:Y:S01]  /*df40*/  FMUL.FTZ R115, R115, R25.reuse ;  /* 0x0000001973737220 */ /* 0x080fe20000410000 */
[-C--:B------:R-:W-:Y:S01]  /*df50*/  FMUL.FTZ R118, R118, R25.reuse ;  /* 0x0000001976767220 */ /* 0x080fe20000410000 */
[----:B------:R-:W-:Y:S01]  /*df60*/  FMUL.FTZ R119, R119, R25 ;  /* 0x0000001977777220 */ /* 0x000fe20000410000 */
[----:B------:R-:W2:Y:S01]  /*df70*/  MUFU.EX2 R143, R143 ;  /* 0x0000008f008f7308 */ /* 0x000ea20000000800 */
[----:B-1----:R-:W-:Y:S01]  /*df80*/  FADD.FTZ R3, R141, R46 ;  /* 0x0000002e8d037221 */ /* 0x002fe20000010000 */
[----:B------:R-:W-:Y:S01]  /*df90*/  FADD.FTZ R46, R128, R27 ;  /* 0x0000001b802e7221 */ /* 0x000fe20000010000 */
[----:B------:R-:W-:Y:S01]  /*dfa0*/  F2FP.BF16.F32.PACK_AB R128, R63, R128 ;  /* 0x000000803f80723e */ /* 0x000fe200000010ff */
[----:B------:R-:W-:-:S02]  /*dfb0*/  IMAD.MOV.U32 R8, RZ, RZ, R7 ;  /* 0x000000ffff087224 */ /* 0x000fc400078e0007 */
[----:B------:R-:W-:Y:S02]  /*dfc0*/  FADD.FTZ R27, R63, R46 ;  /* 0x0000002e3f1b7221 */ /* 0x000fe40000010000 */
[----:B------:R-:W1:Y:S01]  /*dfd0*/  MUFU.EX2 R12, R12 ;  /* 0x0000000c000c7308 */ /* 0x000e620000000800 */
[----:B0-----:R-:W-:Y:S01]  /*dfe0*/  FADD.FTZ R44, R42, R3 ;  /* 0x000000032a2c7221 */ /* 0x001fe20000010000 */
[----:B------:R-:W-:Y:S01]  /*dff0*/  FADD.FTZ R46, R130, R27 ;  /* 0x0000001b822e7221 */ /* 0x000fe20000010000 */
[C---:B------:R-:W-:Y:S02]  /*e000*/  F2FP.BF16.F32.PACK_AB R130, R79.reuse, R130 ;  /* 0x000000824f82723e */ /* 0x040fe400000010ff */
[----:B------:R-:W-:Y:S01]  /*e010*/  F2FP.BF16.F32.PACK_AB R141, R42, R141 ;  /* 0x0000008d2a8d723e */ /* 0x000fe200000010ff */
[----:B------:R-:W-:Y:S02]  /*e020*/  FADD.FTZ R21, R79, R46 ;  /* 0x0000002e4f157221 */ /* 0x000fe40000010000 */
[----:B------:R-:W0:Y:S01]  /*e030*/  MUFU.EX2 R137, R137 ;  /* 0x0000008900897308 */ /* 0x000e220000000800 */
[----:B--2---:R-:W-:Y:S01]  /*e040*/  FADD.FTZ R3, R143, R44 ;  /* 0x0000002c8f037221 */ /* 0x004fe20000010000 */
[----:B------:R-:W-:Y:S01]  /*e050*/  FADD.FTZ R46, R124, R21 ;  /* 0x000000157c2e7221 */ /* 0x000fe20000010000 */
[----:B------:R-:W-:-:S03]  /*e060*/  F2FP.BF16.F32.PACK_AB R124, R81, R124 ;  /* 0x0000007c517c723e */ /* 0x000fc600000010ff */
[----:B------:R-:W-:Y:S02]  /*e070*/  FADD.FTZ R21, R81, R46 ;  /* 0x0000002e51157221 */ /* 0x000fe40000010000 */
[----:B------:R-:W2:Y:S01]  /*e080*/  MUFU.EX2 R20, R20 ;  /* 0x0000001400147308 */ /* 0x000ea20000000800 */
[----:B-1----:R-:W-:Y:S01]  /*e090*/  FADD.FTZ R44, R12, R3 ;  /* 0x000000030c2c7221 */ /* 0x002fe20000010000 */
[----:B------:R-:W-:Y:S01]  /*e0a0*/  FADD.FTZ R46, R126, R21 ;  /* 0x000000157e2e7221 */ /* 0x000fe20000010000 */
[C---:B------:R-:W-:Y:S02]  /*e0b0*/  F2FP.BF16.F32.PACK_AB R126, R75.reuse, R126 ;  /* 0x0000007e4b7e723e */ /* 0x040fe400000010ff */
[----:B------:R-:W-:Y:S01]  /*e0c0*/  F2FP.BF16.F32.PACK_AB R143, R12, R143 ;  /* 0x0000008f0c8f723e */ /* 0x000fe200000010ff */
[----:B------:R-:W-:Y:S02]  /*e0d0*/  FADD.FTZ R21, R75, R46 ;  /* 0x0000002e4b157221 */ /* 0x000fe40000010000 */
[----:B------:R-:W1:Y:S01]  /*e0e0*/  MUFU.EX2 R139, R139 ;  /* 0x0000008b008b7308 */ /* 0x000e620000000800 */
[----:B0-----:R-:W-:Y:S01]  /*e0f0*/  FADD.FTZ R3, R137, R44 ;  /* 0x0000002c89037221 */ /* 0x001fe20000010000 */
[----:B------:R-:W-:Y:S01]  /*e100*/  FADD.FTZ R46, R120, R21 ;  /* 0x00000015782e7221 */ /* 0x000fe20000010000 */
[----:B------:R-:W-:-:S03]  /*e110*/  F2FP.BF16.F32.PACK_AB R120, R87, R120 ;  /* 0x000000785778723e */ /* 0x000fc600000010ff */
[----:B------:R-:W-:Y:S02]  /*e120*/  FADD.FTZ R21, R87, R46 ;  /* 0x0000002e57157221 */ /* 0x000fe40000010000 */
[----:B------:R-:W0:Y:S01]  /*e130*/  MUFU.EX2 R133, R133 ;  /* 0x0000008500857308 */ /* 0x000e220000000800 */
[----:B--2---:R-:W-:Y:S01]  /*e140*/  FADD.FTZ R44, R20, R3 ;  /* 0x00000003142c7221 */ /* 0x004fe20000010000 */
[----:B------:R-:W-:Y:S01]  /*e150*/  FADD.FTZ R46, R122, R21 ;  /* 0x000000157a2e7221 */ /* 0x000fe20000010000 */
[----:B------:R-:W-:Y:S02]  /*e160*/  F2FP.BF16.F32.PACK_AB R122, R85, R122 ;  /* 0x0000007a557a723e */ /* 0x000fe400000010ff */
[----:B------:R-:W-:-:S03]  /*e170*/  F2FP.BF16.F32.PACK_AB R137, R20, R137 ;  /* 0x000000891489723e */ /* 0x000fc600000010ff */
[----:B------:R-:W2:Y:S01]  /*e180*/  MUFU.EX2 R26, R26 ;  /* 0x0000001a001a7308 */ /* 0x000ea20000000800 */
[----:B-1----:R-:W-:Y:S01]  /*e190*/  FADD.FTZ R3, R139, R44 ;  /* 0x0000002c8b037221 */ /* 0x002fe20000010000 */
[----:B------:R-:W-:-:S03]  /*e1a0*/  F2FP.BF16.F32.PACK_AB R139, R10, R139 ;  /* 0x0000008b0a8b723e */ /* 0x000fc600000010ff */
[----:B------:R-:W-:Y:S01]  /*e1b0*/  FADD.FTZ R44, R10, R3 ;  /* 0x000000030a2c7221 */ /* 0x000fe20000010000 */
[----:B------:R-:W-:Y:S02]  /*e1c0*/  IMAD.MOV.U32 R10, RZ, RZ, R6 ;  /* 0x000000ffff0a7224 */ /* 0x000fe400078e0006 */
[----:B------:R-:W1:Y:S01]  /*e1d0*/  MUFU.EX2 R135, R135 ;  /* 0x0000008700877308 */ /* 0x000e620000000800 */
[----:B0-----:R-:W-:-:S07]  /*e1e0*/  FADD.FTZ R3, R133, R44 ;  /* 0x0000002c85037221 */ /* 0x001fce0000010000 */
[----:B------:R-:W0:Y:S01]  /*e1f0*/  MUFU.EX2 R2, R2 ;  /* 0x0000000200027308 */ /* 0x000e220000000800 */
[C---:B--2---:R-:W-:Y:S01]  /*e200*/  FADD.FTZ R44, R26.reuse, R3 ;  /* 0x000000031a2c7221 */ /* 0x044fe20000010000 */
[----:B------:R-:W-:-:S06]  /*e210*/  F2FP.BF16.F32.PACK_AB R133, R26, R133 ;  /* 0x000000851a85723e */ /* 0x000fcc00000010ff */
[----:B------:R-:W2:Y:S01]  /*e220*/  MUFU.EX2 R129, R129 ;  /* 0x0000008100817308 */ /* 0x000ea20000000800 */
[----:B-1----:R-:W-:-:S07]  /*e230*/  FADD.FTZ R3, R135, R44 ;  /* 0x0000002c87037221 */ /* 0x002fce0000010000 */
[----:B------:R-:W1:Y:S01]  /*e240*/  MUFU.EX2 R28, R28 ;  /* 0x0000001c001c7308 */ /* 0x000e620000000800 */
[C---:B0-----:R-:W-:Y:S01]  /*e250*/  FADD.FTZ R44, R2.reuse, R3 ;  /* 0x00000003022c7221 */ /* 0x041fe20000010000 */
[----:B------:R-:W-:Y:S01]  /*e260*/  F2FP.BF16.F32.PACK_AB R135, R2, R135 ;  /* 0x000000870287723e */ /* 0x000fe200000010ff */
[----:B------:R-:W-:-:S05]  /*e270*/  FADD.FTZ R3, R85, R46 ;  /* 0x0000002e55037221 */ /* 0x000fca0000010000 */
[----:B------:R-:W0:Y:S01]  /*e280*/  MUFU.EX2 R131, R131 ;  /* 0x0000008300837308 */ /* 0x000e220000000800 */
[----:B--2---:R-:W-:-:S07]  /*e290*/  FADD.FTZ R21, R129, R44 ;  /* 0x0000002c81157221 */ /* 0x004fce0000010000 */
[----:B------:R-:W2:Y:S01]  /*e2a0*/  MUFU.EX2 R30, R30 ;  /* 0x0000001e001e7308 */ /* 0x000ea20000000800 */
[C---:B-1----:R-:W-:Y:S01]  /*e2b0*/  FADD.FTZ R44, R28.reuse, R21 ;  /* 0x000000151c2c7221 */ /* 0x042fe20000010000 */
[----:B------:R-:W-:-:S06]  /*e2c0*/  F2FP.BF16.F32.PACK_AB R129, R28, R129 ;  /* 0x000000811c81723e */ /* 0x000fcc00000010ff */
[----:B------:R-:W-:Y:S01]  /*e2d0*/  MUFU.EX2 R32, R32 ;  /* 0x0000002000207308 */ /* 0x000fe20000000800 */
[----:B0-----:R-:W-:-:S07]  /*e2e0*/  FADD.FTZ R21, R131, R44 ;  /* 0x0000002c83157221 */ /* 0x001fce0000010000 */
[----:B------:R-:W0:Y:S01]  /*e2f0*/  MUFU.EX2 R69, R69 ;  /* 0x0000004500457308 */ /* 0x000e220000000800 */
[C---:B--2---:R-:W-:Y:S01]  /*e300*/  FADD.FTZ R21, R30.reuse, R21 ;  /* 0x000000151e157221 */ /* 0x044fe20000010000 */
[----:B------:R-:W-:-:S06]  /*e310*/  F2FP.BF16.F32.PACK_AB R131, R30, R131 ;  /* 0x000000831e83723e */ /* 0x000fcc00000010ff */
[----:B------:R-:W-:Y:S08]  /*e320*/  MUFU.EX2 R71, R71 ;  /* 0x0000004700477308 */ /* 0x000ff00000000800 */
[----:B------:R-:W1:Y:S01]  /*e330*/  MUFU.EX2 R73, R73 ;  /* 0x0000004900497308 */ /* 0x000e620000000800 */
[----:B0-----:R-:W-:-:S07]  /*e340*/  F2FP.BF16.F32.PACK_AB R125, R69, R32 ;  /* 0x00000020457d723e */ /* 0x001fce00000010ff */
[----:B------:R0:W2:Y:S08]  /*e350*/  MUFU.EX2 R121, R34 ;  /* 0x0000002200797308 */ /* 0x0000b00000000800 */
[----:B------:R-:W4:Y:S01]  /*e360*/  MUFU.EX2 R78, R78 ;  /* 0x0000004e004e7308 */ /* 0x000f220000000800 */
[----:B0-----:R-:W-:Y:S01]  /*e370*/  FADD.FTZ R34, R32, R21 ;  /* 0x0000001520227221 */ /* 0x001fe20000010000 */
[----:B-1----:R-:W-:-:S03]  /*e380*/  F2FP.BF16.F32.PACK_AB R127, R73, R71 ;  /* 0x00000047497f723e */ /* 0x002fc600000010ff */
[----:B------:R-:W-:-:S03]  /*e390*/  FADD.FTZ R34, R69, R34 ;  /* 0x0000002245227221 */ /* 0x000fc60000010000 */
[----:B------:R-:W0:Y:S01]  /*e3a0*/  MUFU.EX2 R123, R36 ;  /* 0x00000024007b7308 */ /* 0x000e220000000800 */
[----:B------:R-:W-:-:S04]  /*e3b0*/  FADD.FTZ R34, R71, R34 ;  /* 0x0000002247227221 */ /* 0x000fc80000010000 */
[----:B------:R-:W-:-:S03]  /*e3c0*/  FADD.FTZ R34, R73, R34 ;  /* 0x0000002249227221 */ /* 0x000fc60000010000 */
[----:B------:R-:W1:Y:S01]  /*e3d0*/  MUFU.EX2 R40, R40 ;  /* 0x0000002800287308 */ /* 0x000e620000000800 */
[----:B--2---:R-:W-:Y:S01]  /*e3e0*/  FADD.FTZ R34, R121, R34 ;  /* 0x0000002279227221 */ /* 0x004fe20000010000 */
[----:B----4-:R-:W-:-:S03]  /*e3f0*/  F2FP.BF16.F32.PACK_AB R121, R78, R121 ;  /* 0x000000794e79723e */ /* 0x010fc600000010ff */
[----:B------:R-:W-:-:S04]  /*e400*/  FADD.FTZ R34, R78, R34 ;  /* 0x000000224e227221 */ /* 0x000fc80000010000 */
[----:B0-----:R-:W-:-:S04]  /*e410*/  FADD.FTZ R34, R123, R34 ;  /* 0x000000227b227221 */ /* 0x001fc80000010000 */
[C---:B-1----:R-:W-:Y:S01]  /*e420*/  FADD.FTZ R2, R40.reuse, R34 ;  /* 0x0000002228027221 */ /* 0x042fe20000010000 */
[----:B------:R-:W-:Y:S01]  /*e430*/  F2FP.BF16.F32.PACK_AB R123, R40, R123 ;  /* 0x0000007b287b723e */ /* 0x000fe200000010ff */
[----:B---3--:R-:W-:Y:S06]  /*e440*/  @P2 BRA `(.L_x_915) ;  /* 0xffffffc800dc2947 */ /* 0x008fec000383ffff */
.L_x_898:
[----:B------:R-:W-:Y:S06]  /*e450*/  BAR.ARV 0x8, 0x1a0 ;  /* 0x0206800000007b1d */ /* 0x000fec0000002000 */
[----:B------:R-:W-:Y:S05]  /*e460*/  @!P0 BRA `(.L_x_916) ;  /* 0x0000000000048947 */ /* 0x000fea0003800000 */
[----:B------:R-:W-:Y:S01]  /*e470*/  BPT.TRAP 0x1 ;  /* 0x000000040000795c */ /* 0x000fe20000300000 */
.L_x_916:
[----:B------:R-:W-:Y:S01]  /*e480*/  ULEA UR5, UR39, UR45, 0x3 ;  /* 0x0000002d27057291 */ /* 0x000fe2000f8e183f */
[----:B------:R-:W-:-:S05]  /*e490*/  IMAD.U32 R0, RZ, RZ, UR38 ;  /* 0x00000026ff007e24 */ /* 0x000fca000f8e00ff */
[----:B------:R-:W-:-:S04]  /*e4a0*/  SHF.L.U32 R0, R0, 0x1f, RZ ;  /* 0x0000001f00007819 */ /* 0x000fc800000006ff */
[----:B------:R0:W1:Y:S01]  /*e4b0*/  SYNCS.PHASECHK.TRANS64.TRYWAIT P2, [UR5+0x16850], R0 ;  /* 0x01685000ff0075a7 */ /* 0x0000620008040145 */
[----:B------:R-:W-:Y:S05]  /*e4c0*/  @!P0 BRA `(.L_x_917) ;  /* 0x0000000000048947 */ /* 0x000fea0003800000 */
[----:B------:R-:W-:Y:S01]  /*e4d0*/  BPT.TRAP 0x1 ;  /* 0x000000040000795c */ /* 0x000fe20000300000 */
.L_x_917:
[----:B-1----:R-:W-:Y:S05]  /*e4e0*/  @P2 BRA `(.L_x_918) ;  /* 0x0000000000082947 */ /* 0x002fea0003800000 */
[----:B------:R-:W1:Y:S02]  /*e4f0*/  SYNCS.PHASECHK.TRANS64.TRYWAIT P0, [UR5+0x16850], R0 ;  /* 0x01685000ff0075a7 */ /* 0x000e640008000145 */
[----:B-1----:R-:W-:Y:S05]  /*e500*/  @!P0 BRA `(.L_x_919) ;  /* 0x0000006800488947 */ /* 0x002fea0003800000 */
.L_x_918:
[----:B------:R-:W-:Y:S01]  /*e510*/  UIADD3 UR45, UR45, 0x400, URZ ;  /* 0x000004002d2d7890 */ /* 0x000fe2000fffe03f */
[----:B------:R-:W-:Y:S01]  /*e520*/  WARPGROUP.ARRIVE ;  /* 0x00000000000079c5 */ /* 0x000fe20000000000 */
[----:B------:R-:W-:Y:S01]  /*e530*/  UMOV UR7, 0x40000040 ;  /* 0x4000004000077882 */ /* 0x000fe20000000000 */
[----:B01----:R-:W0:Y:S01]  /*e540*/  SHFL.BFLY PT, R0, R3, 0x2, 0x1f ;  /* 0x0c401f0003007f89 */ /* 0x003e2200000e0000 */
[----:B------:R-:W-:Y:S01]  /*e550*/  USHF.R.U32.HI UR45, URZ, 0x4, UR45 ;  /* 0x000000043f2d7899 */ /* 0x000fe2000801162d */
[----:B------:R-:W-:Y:S01]  /*e560*/  IMAD.U32 R13, RZ, RZ, UR5 ;  /* 0x00000005ff0d7e24 */ /* 0x000fe2000f8e00ff */
[----:B------:R-:W-:Y:S01]  /*e570*/  UIADD3 UR37, UR37, 0x1, URZ ;  /* 0x0000000125257890 */ /* 0x000fe2000fffe03f */
[----:B------:R-:W1:Y:S01]  /*e580*/  SHFL.BFLY PT, R5, R2, 0x2, 0x1f ;  /* 0x0c401f0002057f89 */ /* 0x000e6200000e0000 */
[----:B------:R-:W-:Y:S01]  /*e590*/  ULOP3.LUT UR4, UR45, 0x3fff, URZ, 0xc0, !UPT ;  /* 0x00003fff2d047892 */ /* 0x000fe2000f8ec03f */
[----:B------:R-:W-:Y:S02]  /*e5a0*/  IMAD.MOV.U32 R8, RZ, RZ, RZ ;  /* 0x000000ffff087224 */ /* 0x000fe400078e00ff */
[----:B------:R-:W-:Y:S01]  /*e5b0*/  IMAD.U32 R12, RZ, RZ, UR10 ;  /* 0x0000000aff0c7e24 */ /* 0x000fe2000f8e00ff */
[----:B------:R-:W-:-:S02]  /*e5c0*/  ULEA UR4, UR39, UR4, 0xa ;  /* 0x0000000427047291 */ /* 0x000fc4000f8e503f */
[----:B------:R-:W-:-:S04]  /*e5d0*/  UIADD3 UR39, UR39, 0x1, URZ ;  /* 0x0000000127277890 */ /* 0x000fc8000fffe03f */
[----:B------:R-:W-:Y:S01]  /*e5e0*/  UISETP.NE.AND UP0, UPT, UR39, 0x2, UPT ;  /* 0x000000022700788c */ /* 0x000fe2000bf05270 */
[----:B------:R-:W-:Y:S02]  /*e5f0*/  UMOV UR6, UR4 ;  /* 0x0000000400067c82 */ /* 0x000fe40008000000 */
[----:B------:R-:W-:Y:S01]  /*e600*/  HGMMA.64x64x16.F32.BF16 R88, R148, gdesc[UR4].tnspB, R88, gsb0 ;  /* 0x40e0000494587df0 */ /* 0x000fe20008001858 */
[----:B------:R-:W-:Y:S01]  /*e610*/  UIADD3 UR6, UR4, 0x80, URZ ;  /* 0x0000008004067890 */ /* 0x000fe2000fffe03f */
[----:B------:R-:W-:Y:S01]  /*e620*/  UMOV UR7, 0x40000040 ;  /* 0x4000004000077882 */ /* 0x000fe20000000000 */
[----:B------:R-:W-:Y:S01]  /*e630*/  USEL UR39, UR39, URZ, UP0 ;  /* 0x0000003f27277287 */ /* 0x000fe20008000000 */
[----:B0-----:R-:W-:Y:S01]  /*e640*/  FADD.FTZ R0, R0, R3 ;  /* 0x0000000300007221 */ /* 0x001fe20000010000 */
[----:B------:R-:W-:Y:S02]  /*e650*/  IMAD.MOV.U32 R3, RZ, RZ, RZ ;  /* 0x000000ffff037224 */ /* 0x000fe400078e00ff */
[----:B-1----:R-:W-:Y:S01]  /*e660*/  FADD.FTZ R4, R5, R2 ;  /* 0x0000000205047221 */ /* 0x002fe20000010000 */
[----:B------:R-:W-:Y:S01]  /*e670*/  IMAD.MOV.U32 R2, RZ, RZ, -0x800000 ;  /* 0xff800000ff027424 */ /* 0x000fe200078e00ff */
[----:B------:R-:W0:Y:S04]  /*e680*/  SHFL.BFLY PT, R5, R0, 0x1, 0x1f ;  /* 0x0c201f0000057f89 */ /* 0x000e2800000e0000 */
[----:B------:R-:W1:Y:S01]  /*e690*/  SHFL.BFLY PT, R9, R4, 0x1, 0x1f ;  /* 0x0c201f0004097f89 */ /* 0x000e6200000e0000 */
[----:B0-----:R-:W-:Y:S01]  /*e6a0*/  FADD.FTZ R10, R0, R5 ;  /* 0x00000005000a7221 */ /* 0x001fe20000010000 */
[----:B------:R-:W-:-:S02]  /*e6b0*/  IMAD.MOV.U32 R0, RZ, RZ, -0x800000 ;  /* 0xff800000ff007424 */ /* 0x000fc400078e00ff */
[----:B-1----:R-:W-:Y:S02]  /*e6c0*/  FADD.FTZ R11, R4, R9 ;  /* 0x00000009040b7221 */ /* 0x002fe40000010000 */
[----:B------:R-:W-:Y:S01]  /*e6d0*/  FSETP.NE.FTZ.AND P0, PT, R10, RZ, PT ;  /* 0x000000ff0a00720b */ /* 0x000fe20003f15000 */
[----:B------:R-:W-:Y:S02]  /*e6e0*/  IMAD.U32 R4, RZ, RZ, UR10 ;  /* 0x0000000aff047e24 */ /* 0x000fe4000f8e00ff */
[----:B------:R-:W-:-:S10]  /*e6f0*/  FSETP.NE.FTZ.AND P2, PT, R11, RZ, PT ;  /* 0x000000ff0b00720b */ /* 0x000fd40003f55000 */
[----:B------:R-:W-:Y:S01]  /*e700*/  @P0 MUFU.RCP R3, R10 ;  /* 0x0000000a00030308 */ /* 0x000fe20000001000 */
[----:B------:R-:W-:Y:S02]  /*e710*/  @P0 FMUL.FTZ R4, R4, 0.69314718246459960938 ;  /* 0x3f31721804040820 */ /* 0x000fe40000410000 */
[----:B------:R-:W-:-:S05]  /*e720*/  @P2 FMUL.FTZ R12, R12, 0.69314718246459960938 ;  /* 0x3f3172180c0c2820 */ /* 0x000fca0000410000 */
[----:B------:R0:W1:Y:S08]  /*e730*/  @P0 MUFU.LG2 R5, R10 ;  /* 0x0000000a00050308 */ /* 0x0000700000000c00 */
[----:B------:R-:W2:Y:S01]  /*e740*/  @P2 MUFU.LG2 R9, R11 ;  /* 0x0000000b00092308 */ /* 0x000ea20000000c00 */
[----:B0-----:R-:W-:-:S05]  /*e750*/  @!P1 VIADD R10, R13, 0x16860 ;  /* 0x000168600d0a9836 */ /* 0x001fca0000000000 */
[----:B------:R-:W-:Y:S02]  /*e760*/  @!P1 PRMT R10, RZ, 0x654, R10 ;  /* 0x00000654ff0a9816 */ /* 0x000fe4000000000a */
[----:B------:R-:W0:Y:S01]  /*e770*/  @P2 MUFU.RCP R8, R11 ;  /* 0x0000000b00082308 */ /* 0x000e220000001000 */
[----:B------:R-:W-:Y:S02]  /*e780*/  WARPGROUP.DEPBAR.LE gsb0, 0x0 ;  /* 0x00008000000079c5 */ /* 0x000fe40000010000 */
[----:B------:R-:W-:Y:S01]  /*e790*/  WARPGROUP.ARRIVE ;  /* 0x00000000000079c5 */ /* 0x000fe20000000000 */
[----:B-1----:R-:W-:-:S04]  /*e7a0*/  @P0 FMUL.FTZ R5, R5, 0.69314718246459960938 ;  /* 0x3f31721805050820 */ /* 0x002fc80000410000 */
[----:B------:R-:W-:Y:S01]  /*e7b0*/  @P0 FFMA.FTZ R2, R4, R7, R5 ;  /* 0x0000000704020223 */ /* 0x000fe20000010005 */
[----:B------:R-:W-:Y:S01]  /*e7c0*/  HGMMA.64x64x16.F32.BF16 R88, R144, gdesc[UR4].tnspB, R88, gsb0 ;  /* 0x40e0000490587df0 */ /* 0x000fe20008001858 */
[----:B------:R-:W-:Y:S01]  /*e7d0*/  UIADD3 UR6, UR4, 0x100, URZ ;  /* 0x0000010004067890 */ /* 0x000fe2000fffe03f */
[----:B--2---:R-:W-:Y:S01]  /*e7e0*/  @P2 FMUL.FTZ R9, R9, 0.69314718246459960938 ;  /* 0x3f31721809092820 */ /* 0x004fe20000410000 */
[----:B------:R-:W-:Y:S01]  /*e7f0*/  UMOV UR7, 0x40000040 ;  /* 0x4000004000077882 */ /* 0x000fe20000000000 */
[----:B------:R-:W-:Y:S02]  /*e800*/  PLOP3.LUT P0, PT, PT, PT, PT, 0x8, 0x0 ;  /* 0x000000000000781c */ /* 0x000fe40003f0e170 */
        /* <DEDUP_REMOVED lines=50> */
[-C--:B0-----:R-:W-:Y:S01]  /*eb30*/  FMUL.FTZ R90, R90, R8.reuse ;  /* 0x000000085a5a7220 */ /* 0x081fe20000410000 */
        /* <DEDUP_REMOVED lines=14> */
[----:B-1----:R-:W-:-:S07]  /*ec20*/  FMUL.FTZ R119, R119, R8 ;  /* 0x0000000877777220 */ /* 0x002fce0000410000 */
.L_x_849:
[----:B------:R-:W0:Y:S01]  /*ec30*/  S2R R4, SR_CgaCtaId ;  /* 0x0000000000047919 */ /* 0x000e220000008800 */
[----:B------:R-:W-:Y:S01]  /*ec40*/  MOV R3, 0x400 ;  /* 0x0000040000037802 */ /* 0x000fe20000000f00 */
[----:B------:R-:W-:Y:S01]  /*ec50*/  BSSY B0, `(.L_x_920) ;  /* 0x000018e000007945 */ /* 0x000fe20003800000 */
[----:B------:R-:W-:Y:S02]  /*ec60*/  BAR.SYNC.DEFER_BLOCKING 0x5, 0x1a0 ;  /* 0x0146800000007b1d */ /* 0x000fe40000010000 */
[----:B0-----:R-:W-:-:S05]  /*ec70*/  LEA R3, R4, R3, 0x18 ;  /* 0x0000000304037211 */ /* 0x001fca00078ec0ff */
[----:B------:R-:W0:Y:S02]  /*ec80*/  LDS.128 R152, [R3+0x168d0] ;  /* 0x0168d00003987984 */ /* 0x000e240000000c00 */
[----:B0-----:R-:W-:Y:S02]  /*ec90*/  R2UR UR6, R154 ;  /* 0x000000009a0672ca */ /* 0x001fe400000e0000 */
[----:B------:R-:W-:Y:S01]  /*eca0*/  R2UR UR5, R155 ;  /* 0x000000009b0572ca */ /* 0x000fe200000e0000 */
[----:B------:R-:W-:Y:S06]  /*ecb0*/  BAR.ARV 0x4, 0x1a0 ;  /* 0x0106800000007b1d */ /* 0x000fec0000002000 */
[----:B------:R-:W-:Y:S08]  /*ecc0*/  @P0 BRA `(.L_x_921) ;  /* 0x0000000c00b40947 */ /* 0x000ff00003800000 */
[----:B------:R-:W2:Y:S01]  /*ecd0*/  LDL R5, [R1+0x8] ;  /* 0x0000080001057983 */ /* 0x000ea20000100800 */
[----:B------:R-:W-:Y:S01]  /*ece0*/  ULDC.64 UR8, c[0x0][0xbd8] ;  /* 0x0002f60000087ab9 */ /* 0x000fe20000000a00 */
[----:B------:R-:W-:Y:S01]  /*ecf0*/  F2FP.BF16.F32.PACK_AB R112, R113, R112 ;  /* 0x000000707170723e */ /* 0x000fe200000010ff */
[----:B------:R-:W-:Y:S01]  /*ed00*/  UISETP.NE.U32.AND UP0, UPT, UR8, URZ, UPT ;  /* 0x0000003f0800728c */ /* 0x000fe2000bf05070 */
[----:B------:R-:W0:Y:S01]  /*ed10*/  S2R R4, SR_SWINHI ;  /* 0x0000000000047919 */ /* 0x000e220000002f00 */
[----:B------:R-:W-:Y:S02]  /*ed20*/  F2FP.BF16.F32.PACK_AB R12, R12, R27 ;  /* 0x0000001b0c0c723e */ /* 0x000fe400000010ff */
[----:B------:R-:W-:Y:S01]  /*ed30*/  UISETP.NE.AND.EX UP0, UPT, UR9, URZ, UPT, UP0 ;  /* 0x0000003f0900728c */ /* 0x000fe2000bf05300 */
[----:B------:R-:W-:Y:S02]  /*ed40*/  F2FP.BF16.F32.PACK_AB R13, R13, R106 ;  /* 0x0000006a0d0d723e */ /* 0x000fe400000010ff */
[----:B------:R-:W-:Y:S01]  /*ed50*/  ULDC.64 UR8, c[0x0][0xbd8] ;  /* 0x0002f60000087ab9 */ /* 0x000fe20000000a00 */
[----:B------:R-:W-:Y:S01]  /*ed60*/  F2FP.BF16.F32.PACK_AB R14, R14, R25 ;  /* 0x000000190e0e723e */ /* 0x000fe200000010ff */
[----:B------:R-:W-:Y:S01]  /*ed70*/  UIMAD.WIDE UR8, UR42, 0x4, UR8 ;  /* 0x000000042a0878a5 */ /* 0x000fe2000f8e0208 */
[----:B------:R-:W-:-:S02]  /*ed80*/  F2FP.BF16.F32.PACK_AB R15, R15, R110 ;  /* 0x0000006e0f0f723e */ /* 0x000fc400000010ff */
[----:B------:R-:W-:Y:S02]  /*ed90*/  F2FP.BF16.F32.PACK_AB R113, R115, R114 ;  /* 0x000000727371723e */ /* 0x000fe400000010ff */
[----:B------:R-:W-:Y:S01]  /*eda0*/  F2FP.BF16.F32.PACK_AB R114, R117, R116 ;  /* 0x000000747572723e */ /* 0x000fe200000010ff */
[----:B------:R-:W-:Y:S01]  /*edb0*/  IMAD.U32 R25, RZ, RZ, UR9 ;  /* 0x00000009ff197e24 */ /* 0x000fe2000f8e00ff */
[----:B------:R-:W-:Y:S02]  /*edc0*/  F2FP.BF16.F32.PACK_AB R115, R119, R118 ;  /* 0x000000767773723e */ /* 0x000fe400000010ff */
[----:B------:R-:W-:Y:S02]  /*edd0*/  MOV R20, R3 ;  /* 0x0000000300147202 */ /* 0x000fe40000000f00 */
[----:B0-----:R-:W-:Y:S01]  /*ede0*/  MOV R21, R4 ;  /* 0x0000000400157202 */ /* 0x001fe20000000f00 */
[----:B------:R-:W0:Y:S08]  /*edf0*/  LDC R18, c[0x0][0xa88] ;  /* 0x0002a200ff127b82 */ /* 0x000e300000000800 */
        /* <DEDUP_REMOVED lines=16> */
[--C-:B------:R-:W-:Y:S01]  /*ef00*/  IMAD.X R11, RZ, RZ, R5.reuse, P2 ;  /* 0x000000ffff0b7224 */ /* 0x100fe200010e0605 */
[----:B------:R-:W-:Y:S01]  /*ef10*/  LOP3.LUT R4, R7, R4, RZ, 0x3c, !PT ;  /* 0x0000000407047212 */ /* 0x000fe200078e3cff */
[----:B------:R-:W-:Y:S01]  /*ef20*/  IMAD.X R7, RZ, RZ, R5, P0 ;  /* 0x000000ffff077224 */ /* 0x000fe200000e0605 */
[----:B------:R-:W-:-:S02]  /*ef30*/  LOP3.LUT R6, R6, R17, RZ, 0x3c, !PT ;  /* 0x0000001106067212 */ /* 0x000fc400078e3cff */
[----:B------:R-:W-:Y:S02]  /*ef40*/  MOV R28, R8 ;  /* 0x00000008001c7202 */ /* 0x000fe40000000f00 */
[----:B------:R-:W-:Y:S02]  /*ef50*/  MOV R29, R10 ;  /* 0x0000000a001d7202 */ /* 0x000fe40000000f00 */
[----:B------:R-:W-:Y:S02]  /*ef60*/  MOV R30, R4 ;  /* 0x00000004001e7202 */ /* 0x000fe40000000f00 */
[----:B------:R-:W-:Y:S02]  /*ef70*/  MOV R26, R6 ;  /* 0x00000006001a7202 */ /* 0x000fe40000000f00 */
[----:B------:R-:W-:Y:S01]  /*ef80*/  F2FP.BF16.F32.PACK_AB R8, R89, R24 ;  /* 0x000000185908723e */ /* 0x000fe200000010ff */
[----:B------:R-:W-:Y:S01]  /*ef90*/  IMAD.U32 R24, RZ, RZ, UR8 ;  /* 0x00000008ff187e24 */ /* 0x000fe2000f8e00ff */
[----:B------:R-:W-:Y:S01]  /*efa0*/  F2FP.BF16.F32.PACK_AB R9, R91, R90 ;  /* 0x0000005a5b09723e */ /* 0x000fe200000010ff */
[----:B------:R-:W-:Y:S01]  /*efb0*/  ULDC.64 UR8, c[0x0][0xbe0] ;  /* 0x0002f80000087ab9 */ /* 0x000fe20000000a00 */
[----:B------:R-:W-:-:S02]  /*efc0*/  F2FP.BF16.F32.PACK_AB R10, R93, R92 ;  /* 0x0000005c5d0a723e */ /* 0x000fc400000010ff */
[----:B------:R-:W-:Y:S02]  /*efd0*/  F2FP.BF16.F32.PACK_AB R11, R95, R94 ;  /* 0x0000005e5f0b723e */ /* 0x000fe400000010ff */
[----:B------:R-:W-:Y:S02]  /*efe0*/  F2FP.BF16.F32.PACK_AB R4, R97, R96 ;  /* 0x000000606104723e */ /* 0x000fe400000010ff */
[----:B------:R-:W-:Y:S01]  /*eff0*/  F2FP.BF16.F32.PACK_AB R5, R99, R98 ;  /* 0x000000626305723e */ /* 0x000fe200000010ff */
[----:B------:R-:W-:Y:S01]  /*f000*/  STSM.16.M88.4 [R30], R8 ;  /* 0x000000081e007844 */ /* 0x000fe20000000200 */
[----:B------:R-:W-:Y:S02]  /*f010*/  F2FP.BF16.F32.PACK_AB R6, R101, R100 ;  /* 0x000000646506723e */ /* 0x000fe400000010ff */
[----:B------:R-:W-:Y:S02]  /*f020*/  F2FP.BF16.F32.PACK_AB R7, R103, R102 ;  /* 0x000000666707723e */ /* 0x000fe400000010ff */
[----:B------:R-:W-:-:S03]  /*f030*/  PLOP3.LUT P0, PT, PT, PT, UP0, 0x80, 0x0 ;  /* 0x000000000000781c */ /* 0x000fc60003f0f008 */
[----:B------:R1:W-:Y:S04]  /*f040*/  STSM.16.M88.4 [R29], R4 ;  /* 0x000000041d007844 */ /* 0x0003e80000000200 */
[----:B------:R2:W-:Y:S04]  /*f050*/  STSM.16.M88.4 [R28], R12 ;  /* 0x0000000c1c007844 */ /* 0x0005e80000000200 */
[----:B------:R2:W-:Y:S01]  /*f060*/  STSM.16.M88.4 [R26], R112 ;  /* 0x000000701a007844 */ /* 0x0005e20000000200 */
[----:B------:R-:W-:Y:S01]  /*f070*/  UISETP.NE.U32.AND UP1, UPT, UR8, URZ, UPT ;  /* 0x0000003f0800728c */ /* 0x000fe2000bf25070 */
[----:B------:R-:W-:Y:S03]  /*f080*/  BAR.SYNC.DEFER_BLOCKING 0x1, 0x180 ;  /* 0x0046000000007b1d */ /* 0x000fe60000010000 */
[----:B------:R-:W-:-:S06]  /*f090*/  UISETP.NE.AND.EX UP1, UPT, UR9, URZ, UPT, UP1 ;  /* 0x0000003f0900728c */ /* 0x000fcc000bf25310 */
[----:B------:R-:W-:-:S05]  /*f0a0*/  PLOP3.LUT P1, PT, PT, PT, UP1, 0x80, 0x0 ;  /* 0x000000000000781c */ /* 0x000fca0003f2f018 */
[----:B------:R-:W-:Y:S02]  /*f0b0*/  @UP1 ULDC.64 UR8, c[0x0][0xbe0] ;  /* 0x0002f80000081ab9 */ /* 0x000fe40000000a00 */
[----:B------:R-:W-:-:S06]  /*f0c0*/  @UP1 UIMAD.WIDE UR8, UR42, 0x4, UR8 ;  /* 0x000000042a0818a5 */ /* 0x000fcc000f8e0208 */
[----:B-1----:R-:W-:Y:S02]  /*f0d0*/  IMAD.U32 R4, RZ, RZ, UR8 ;  /* 0x00000008ff047e24 */ /* 0x002fe4000f8e00ff */
[----:B------:R-:W-:Y:S01]  /*f0e0*/  IMAD.U32 R5, RZ, RZ, UR9 ;  /* 0x00000009ff057e24 */ /* 0x000fe2000f8e00ff */
[----:B------:R-:W3:Y:S01]  /*f0f0*/  @P0 LDG.E R17, desc[UR46][R24.64] ;  /* 0x0000002e18110981 */ /* 0x000ee2000c1e1900 */
[----:B------:R-:W-:-:S03]  /*f100*/  UMOV UR4, URZ ;  /* 0x0000003f00047c82 */ /* 0x000fc60008000000 */
[----:B0-----:R2:W5:Y:S01]  /*f110*/  @P1 LDG.E R18, desc[UR46][R4.64] ;  /* 0x0000002e04121981 */ /* 0x001562000c1e1900 */
[----:B---3--:R-:W-:Y:S01]  /*f120*/  @P0 R2UR UR4, R17 ;  /* 0x00000000110402ca */ /* 0x008fe200000e0000 */
[----:B--2---:R-:W-:-:S14]  /*f130*/  @P1 BRA `(.L_x_922) ;  /* 0x0000000000101947 */ /* 0x004fdc0003800000 */
[----:B------:R-:W-:Y:S05]  /*f140*/  @!P0 BRA `(.L_x_922) ;  /* 0x00000000000c8947 */ /* 0x000fea0003800000 */
[----:B------:R-:W2:Y:S04]  /*f150*/  LDG.E R5, desc[UR46][R24.64] ;  /* 0x0000002e18057981 */ /* 0x000ea8000c1e1900 */
[----:B-----5:R-:W2:Y:S02]  /*f160*/  LDG.E R18, desc[UR46][R24.64+0x4] ;  /* 0x0000042e18127981 */ /* 0x020ea4000c1e1900 */
[----:B--2---:R-:W-:-:S07]  /*f170*/  IMAD.IADD R18, R18, 0x1, -R5 ;  /* 0x0000000112127824 */ /* 0x004fce00078e0a05 */
.L_x_922:
[----:B------:R-:W2:Y:S01]  /*f180*/  LDL R5, [R1+0x4] ;  /* 0x0000040001057983 */ /* 0x000ea20000100800 */
[----:B------:R-:W-:Y:S01]  /*f190*/  USHF.R.S32.HI UR13, URZ, 0x1f, UR41 ;  /* 0x0000001f3f0d7899 */ /* 0x000fe20008011429 */
[----:B------:R-:W-:Y:S01]  /*f1a0*/  ULDC.64 UR14, c[0x0][0xb70] ;  /* 0x0002dc00000e7ab9 */ /* 0x000fe20000000a00 */
[----:B------:R-:W0:Y:S01]  /*f1b0*/  S2R R4, SR_TID.X ;  /* 0x0000000000047919 */ /* 0x000e220000002100 */
[----:B------:R-:W-:Y:S02]  /*f1c0*/  USHF.R.S32.HI UR7, URZ, 0x1f, UR42 ;  /* 0x0000001f3f077899 */ /* 0x000fe4000801142a */
[----:B------:R-:W-:Y:S02]  /*f1d0*/  USHF.R.S32.HI UR11, URZ, 0x1f, UR4 ;  /* 0x0000001f3f0b7899 */ /* 0x000fe40008011404 */
[----:B------:R-:W-:Y:S01]  /*f1e0*/  UIMAD UR12, UR13, UR14, URZ ;  /* 0x0000000e0d0c72a4 */ /* 0x000fe2000f8e023f */
        /* <DEDUP_REMOVED lines=9> */
[----:B------:R-:W-:-:S06]  /*f280*/  UIMAD UR7, UR10, UR15, UR7 ;  /* 0x0000000f0a0772a4 */ /* 0x000fcc000f8e0207 */
[----:B------:R-:W-:Y:S02]  /*f290*/  IMAD.U32 R7, RZ, RZ, UR7 ;  /* 0x00000007ff077e24 */ /* 0x000fe4000f8e00ff */
[----:B0-----:R-:W-:-:S05]  /*f2a0*/  VIADD R6, R4, 0xffffff80 ;  /* 0xffffff8004067836 */ /* 0x001fca0000000000 */
[----:B------:R-:W-:-:S04]  /*f2b0*/  SHF.R.S32.HI R8, RZ, 0x1f, R6 ;  /* 0x0000001fff087819 */ /* 0x000fc80000011406 */
[----:B------:R-:W-:-:S04]  /*f2c0*/  LEA.HI R8, R8, R6, RZ, 0x7 ;  /* 0x0000000608087211 */ /* 0x000fc800078f38ff */
[----:B------:R-:W-:-:S05]  /*f2d0*/  LOP3.LUT R8, R8, 0xffffff80, RZ, 0xc0, !PT ;  /* 0xffffff8008087812 */ /* 0x000fca00078ec0ff */
[----:B------:R-:W-:-:S05]  /*f2e0*/  IMAD.IADD R8, R6, 0x1, -R8 ;  /* 0x0000000106087824 */ /* 0x000fca00078e0a08 */
[----:B------:R-:W-:Y:S01]  /*f2f0*/  LOP3.LUT P0, RZ, R8, 0x3, RZ, 0xc0, !PT ;  /* 0x0000000308ff7812 */ /* 0x000fe2000780c0ff */
[--C-:B------:R-:W-:Y:S01]  /*f300*/  IMAD.MOV.U32 R28, RZ, RZ, R19.reuse ;  /* 0x000000ffff1c7224 */ /* 0x100fe200078e0013 */
[----:B------:R-:W-:Y:S01]  /*f310*/  SHF.R.S32.HI R29, RZ, 0x1f, R19 ;  /* 0x0000001fff1d7819 */ /* 0x000fe20000011413 */
[----:B------:R-:W-:Y:S01]  /*f320*/  VIADD R3, R3, 0x16820 ;  /* 0x0001682003037836 */ /* 0x000fe20000000000 */
[----:B------:R-:W-:-:S04]  /*f330*/  SHF.R.S32.HI R157, RZ, 0x1f, R156 ;  /* 0x0000001fff9d7819 */ /* 0x000fc8000001149c */
[----:B------:R-:W-:Y:S01]  /*f340*/  PRMT R3, RZ, 0x654, R3 ;  /* 0x00000654ff037816 */ /* 0x000fe20000000003 */
[----:B------:R-:W-:Y:S01]  /*f350*/  BSSY B1, `(.L_x_923) ;  /* 0x0000055000017945 */ /* 0x000fe20003800000 */
[----:B--2---:R-:W-:Y:S02]  /*f360*/  IMAD R9, R23, 0xc0, R5 ;  /* 0x000000c017097824 */ /* 0x004fe400078e0205 */
[----:B------:R-:W-:-:S03]  /*f370*/  IMAD R5, R156, 0x40, R19 ;  /* 0x000000409c057824 */ /* 0x000fc600078e0213 */
        /* <DEDUP_REMOVED lines=8> */
[----:B-----5:R-:W-:Y:S01]  /*f400*/  ISETP.GE.OR P1, PT, R9, R18, P0 ;  /* 0x000000120900720c */ /* 0x020fe20000726670 */
[----:B------:R-:W-:Y:S01]  /*f410*/  IMAD.X R9, RZ, RZ, R21, P3 ;  /* 0x000000ffff097224 */ /* 0x000fe200018e0615 */
[----:B------:R-:W-:Y:S01]  /*f420*/  LEA.HI.X R31, R6, UR9, R7, 0x2, P2 ;  /* 0x00000009061f7c11 */ /* 0x000fe200090f1407 */
[----:B------:R-:W-:Y:S01]  /*f430*/  ULDC.64 UR8, c[0x0][0xaa0] ;  /* 0x0002a80000087ab9 */ /* 0x000fe20000000a00 */
[----:B------:R-:W-:-:S02]  /*f440*/  IADD3 R15, P2, R20, 0x1800, RZ ;  /* 0x00001800140f7810 */ /* 0x000fc40007f5e0ff */
[C---:B------:R-:W-:Y:S02]  /*f450*/  IADD3 R7, P4, R20.reuse, 0x4800, RZ ;  /* 0x0000480014077810 */ /* 0x040fe40007f9e0ff */
[----:B------:R-:W-:Y:S01]  /*f460*/  ISETP.GE.OR P0, PT, R5, R18, P0 ;  /* 0x000000120500720c */ /* 0x000fe20000706670 */
[----:B------:R-:W-:Y:S01]  /*f470*/  IMAD.X R13, RZ, RZ, R21, P2 ;  /* 0x000000ffff0d7224 */ /* 0x000fe200010e0615 */
[----:B------:R-:W-:Y:S02]  /*f480*/  LOP3.LUT R5, R20, 0x380, RZ, 0xc0, !PT ;  /* 0x0000038014057812 */ /* 0x000fe400078ec0ff */
[----:B------:R-:W-:Y:S01]  /*f490*/  LOP3.LUT R8, R15, 0x380, RZ, 0xc0, !PT ;  /* 0x000003800f087812 */ /* 0x000fe200078ec0ff */
[----:B------:R-:W-:Y:S01]  /*f4a0*/  @!P1 STG.E desc[UR46][R30.64], R2 ;  /* 0x000000021e009986 */ /* 0x000fe2000c10192e */
[----:B------:R-:W-:Y:S02]  /*f4b0*/  LOP3.LUT R6, R11, 0x380, RZ, 0xc0, !PT ;  /* 0x000003800b067812 */ /* 0x000fe400078ec0ff */
[----:B------:R-:W-:-:S02]  /*f4c0*/  LOP3.LUT R4, R7, 0x380, RZ, 0xc0, !PT ;  /* 0x0000038007047812 */ /* 0x000fc400078ec0ff */
[----:B------:R-:W-:Y:S02]  /*f4d0*/  SHF.R.U64 R5, R5, 0x3, RZ ;  /* 0x0000000305057819 */ /* 0x000fe400000012ff */
[----:B------:R-:W-:Y:S01]  /*f4e0*/  SHF.R.U64 R8, R8, 0x3, RZ ;  /* 0x0000000308087819 */ /* 0x000fe200000012ff */
[----:B------:R-:W-:Y:S01]  /*f4f0*/  IMAD.U32 R17, RZ, RZ, UR8 ;  /* 0x00000008ff117e24 */ /* 0x000fe2000f8e00ff */
[----:B------:R-:W-:Y:S01]  /*f500*/  SHF.R.U64 R6, R6, 0x3, RZ ;  /* 0x0000000306067819 */ /* 0x000fe200000012ff */
[----:B------:R-:W-:Y:S01]  /*f510*/  UIMAD UR7, UR11, UR8, URZ ;  /* 0x000000080b0772a4 */ /* 0x000fe2000f8e023f */
[----:B------:R-:W-:Y:S01]  /*f520*/  SHF.R.U64 R4, R4, 0x3, RZ ;  /* 0x0000000304047819 */ /* 0x000fe200000012ff */
[----:B------:R0:W-:Y:S01]  /*f530*/  @!P0 STG.E desc[UR46][R30.64+0x20], R0 ;  /* 0x000020001e008986 */ /* 0x0001e2000c10192e */
[----:B------:R-:W-:Y:S01]  /*f540*/  LOP3.LUT R20, R5, R20, RZ, 0x3c, !PT ;  /* 0x0000001405147212 */ /* 0x000fe200078e3cff */
[----:B------:R-:W-:Y:S01]  /*f550*/  IMAD.X R5, RZ, RZ, R21, P4 ;  /* 0x000000ffff057224 */ /* 0x000fe200020e0615 */
[----:B------:R-:W-:-:S02]  /*f560*/  LOP3.LUT R12, R8, R15, RZ, 0x3c, !PT ;  /* 0x0000000f080c7212 */ /* 0x000fc400078e3cff */
[----:B------:R-:W-:Y:S01]  /*f570*/  LOP3.LUT R8, R6, R11, RZ, 0x3c, !PT ;  /* 0x0000000b06087212 */ /* 0x000fe200078e3cff */
[----:B------:R-:W-:Y:S01]  /*f580*/  IMAD.WIDE.U32 R28, R17, UR4, R28 ;  /* 0x00000004111c7c25 */ /* 0x000fe2000f8e001c */
[----:B------:R-:W-:Y:S01]  /*f590*/  LOP3.LUT R4, R4, R7, RZ, 0x3c, !PT ;  /* 0x0000000704047212 */ /* 0x000fe200078e3cff */
[----:B------:R-:W-:Y:S01]  /*f5a0*/  UIMAD UR7, UR4, UR9, UR7 ;  /* 0x00000009040772a4 */ /* 0x000fe2000f8e0207 */
[----:B------:R1:W5:Y:S01]  /*f5b0*/  LD.E.128 R24, desc[UR46][R20.64] ;  /* 0x0000002e14187980 */ /* 0x000362000c101d00 */
[----:B------:R-:W-:Y:S01]  /*f5c0*/  IMAD R17, R23, -0xc0, R18 ;  /* 0xffffff4017117824 */ /* 0x000fe200078e0212 */
[----:B------:R-:W-:Y:S01]  /*f5d0*/  ULDC UR4, c[0x0][0xa8c] ;  /* 0x0002a30000047ab9 */ /* 0x000fe20000000800 */
[----:B0-----:R-:W-:Y:S01]  /*f5e0*/  VIADD R0, R156, 0x30 ;  /* 0x000000309c007836 */ /* 0x001fe20000000000 */
[----:B------:R-:W5:Y:S01]  /*f5f0*/  LD.E.128 R12, desc[UR46][R12.64] ;  /* 0x0000002e0c0c7980 */ /* 0x000f62000c101d00 */
[----:B------:R-:W-:Y:S01]  /*f600*/  ISETP.GE.AND P0, PT, R19, UR4, PT ;  /* 0x0000000413007c0c */ /* 0x000fe2000bf06270 */
[----:B------:R-:W-:-:S02]  /*f610*/  ULDC.64 UR8, c[0x0][0xae0] ;  /* 0x0002b80000087ab9 */ /* 0x000fc40000000a00 */
[----:B------:R-:W5:Y:S04]  /*f620*/  LD.E.128 R8, desc[UR46][R8.64] ;  /* 0x0000002e08087980 */ /* 0x000f68000c101d00 */
[----:B------:R-:W5:Y:S01]  /*f630*/  LD.E.128 R4, desc[UR46][R4.64] ;  /* 0x0000002e04047980 */ /* 0x000f62000c101d00 */
[----:B------:R-:W-:Y:S01]  /*f640*/  UIMAD UR4, UR13, UR8, URZ ;  /* 0x000000080d0472a4 */ /* 0x000fe2000f8e023f */
[----:B------:R-:W-:Y:S01]  /*f650*/  VIADD R29, R29, UR7 ;  /* 0x000000071d1d7c36 */ /* 0x000fe20008000000 */
[----:B------:R-:W-:Y:S01]  /*f660*/  ISETP.GE.OR P3, PT, R0, R17, P0 ;  /* 0x000000110000720c */ /* 0x000fe20000766670 */
[----:B------:R-:W-:Y:S01]  /*f670*/  @!PT LDS RZ, [RZ] ;  /* 0x00000000fffff984 */ /* 0x000fe20000000800 */
[----:B------:R-:W-:Y:S01]  /*f680*/  @!PT LDS RZ, [RZ] ;  /* 0x00000000fffff984 */ /* 0x000fe20000000800 */
[----:B------:R-:W-:Y:S01]  /*f690*/  @!PT LDS RZ, [RZ] ;  /* 0x00000000fffff984 */ /* 0x000fe20000000800 */
[----:B------:R-:W-:Y:S01]  /*f6a0*/  @!PT LDS RZ, [RZ] ;  /* 0x00000000fffff984 */ /* 0x000fe20000000800 */
[----:B------:R0:W-:Y:S06]  /*f6b0*/  MEMBAR.ALL.CTA ;  /* 0x0000000000007992 */ /* 0x0001ec0000008000 */
[----:B0-----:R-:W0:Y:S01]  /*f6c0*/  FENCE.VIEW.ASYNC.S ;  /* 0x00000000000073c6 */ /* 0x001e220000000000 */
[----:B-1----:R-:W-:Y:S01]  /*f6d0*/  IMAD.U32 R21, RZ, RZ, UR8 ;  /* 0x00000008ff157e24 */ /* 0x002fe2000f8e00ff */
[----:B------:R-:W-:Y:S01]  /*f6e0*/  UIMAD UR4, UR41, UR9, UR4 ;  /* 0x00000009290472a4 */ /* 0x000fe2000f8e0204 */
[----:B------:R-:W-:-:S02]  /*f6f0*/  VIADD R0, R156, 0x60 ;  /* 0x000000609c007836 */ /* 0x000fc40000000000 */
[----:B------:R-:W-:Y:S01]  /*f700*/  VIADD R2, R156, 0x90 ;  /* 0x000000909c027836 */ /* 0x000fe20000000000 */
[----:B------:R-:W-:Y:S01]  /*f710*/  ULDC.64 UR8, c[0x0][0xae8] ;  /* 0x0002ba0000087ab9 */ /* 0x000fe20000000a00 */
[----:B------:R-:W-:Y:S01]  /*f720*/  IMAD.WIDE.U32 R20, R21, UR41, R28 ;  /* 0x0000002915147c25 */ /* 0x000fe2000f8e001c */
[-C--:B------:R-:W-:Y:S02]  /*f730*/  ISETP.GE.OR P1, PT, R0, R17.reuse, P0 ;  /* 0x000000110000720c */ /* 0x080fe40000726670 */
[-C--:B------:R-:W-:Y:S01]  /*f740*/  ISETP.GE.OR P2, PT, R2, R17.reuse, P0 ;  /* 0x000000110200720c */ /* 0x080fe20000746670 */
[----:B------:R-:W-:Y:S01]  /*f750*/  VIADD R21, R21, UR4 ;  /* 0x0000000415157c36 */ /* 0x000fe20008000000 */
[----:B------:R-:W-:Y:S01]  /*f760*/  ISETP.GE.OR P0, PT, R156, R17, P0 ;  /* 0x000000119c00720c */ /* 0x000fe20000706670 */
[----:B------:R-:W-:Y:S02]  /*f770*/  UIMAD UR4, UR16, UR8, URZ ;  /* 0x00000008100472a4 */ /* 0x000fe4000f8e023f */
[----:B------:R-:W-:-:S02]  /*f780*/  IMAD.U32 R31, RZ, RZ, UR8 ;  /* 0x00000008ff1f7e24 */ /* 0x000fc4000f8e00ff */
[----:B------:R-:W-:Y:S01]  /*f790*/  IMAD.WIDE R28, R23, 0xc0, R156 ;  /* 0x000000c0171c7825 */ /* 0x000fe200078e029c */
[----:B------:R-:W-:-:S03]  /*f7a0*/  UIMAD UR4, UR10, UR9, UR4 ;  /* 0x000000090a0472a4 */ /* 0x000fc6000f8e0204 */
[----:B------:R-:W-:Y:S01]  /*f7b0*/  IMAD.WIDE.U32 R30, R31, UR10, R20 ;  /* 0x0000000a1f1e7c25 */ /* 0x000fe2000f8e0014 */
[----:B0-----:R0:W-:Y:S03]  /*f7c0*/  SYNCS.ARRIVE.TRANS64.RED.A1T0 RZ, [R3+URZ], RZ ;  /* 0x000000ff03ff79a7 */ /* 0x0011e6000810043f */
[----:B------:R-:W-:Y:S01]  /*f7d0*/  VIADD R23, R31, UR4 ;  /* 0x000000041f177c36 */ /* 0x000fe20008000000 */
[----:B------:R-:W-:Y:S06]  /*f7e0*/  @P0 BRA `(.L_x_924) ;  /* 0x00000000002c0947 */ /* 0x000fec0003800000 */
[----:B------:R-:W-:Y:S01]  /*f7f0*/  ULDC.64 UR8, c[0x0][0xad8] ;  /* 0x0002b60000087ab9 */ /* 0x000fe20000000a00 */
[----:B------:R-:W-:Y:S02]  /*f800*/  IMAD.MOV.U32 R2, RZ, RZ, R30 ;  /* 0x000000ffff027224 */ /* 0x000fe400078e001e */
[----:B------:R-:W-:Y:S02]  /*f810*/  IMAD R17, R29, UR8, RZ ;  /* 0x000000081d117c24 */ /* 0x000fe4000f8e02ff */
[----:B0-----:R-:W-:Y:S02]  /*f820*/  IMAD.MOV.U32 R3, RZ, RZ, R23 ;  /* 0x000000ffff037224 */ /* 0x001fe400078e0017 */
[C---:B------:R-:W-:Y:S02]  /*f830*/  IMAD R17, R28.reuse, UR9, R17 ;  /* 0x000000091c117c24 */ /* 0x040fe4000f8e0211 */
[----:B------:R-:W-:Y:S01]  /*f840*/  IMAD.WIDE.U32 R2, R28, UR8, R2 ;  /* 0x000000081c027c25 */ /* 0x000fe2000f8e0002 */
[----:B------:R-:W-:-:S03]  /*f850*/  ULDC.64 UR8, c[0x0][0xa80] ;  /* 0x0002a00000087ab9 */ /* 0x000fc60000000a00 */
[----:B------:R-:W-:Y:S01]  /*f860*/  IMAD.IADD R3, R3, 0x1, R17 ;  /* 0x0000000103037824 */ /* 0x000fe200078e0211 */
[----:B------:R-:W-:-:S04]  /*f870*/  LEA R20, P0, R2, UR8, 0x1 ;  /* 0x0000000802147c11 */ /* 0x000fc8000f8008ff */
[----:B------:R-:W-:-:S05]  /*f880*/  LEA.HI.X R21, R2, UR9, R3, 0x1, P0 ;  /* 0x0000000902157c11 */ /* 0x000fca00080f0c03 */
[----:B-----5:R1:W-:Y:S04]  /*f890*/  STG.E.128 desc[UR46][R20.64], R24 ;  /* 0x0000001814007986 */ /* 0x0203e8000c101d2e */
.L_x_924:
[----:B------:R-:W-:Y:S05]  /*f8a0*/  BSYNC B1 ;  /* 0x0000000000017941 */ /* 0x000fea0003800000 */
.L_x_923:
[----:B------:R-:W-:Y:S04]  /*f8b0*/  BSSY B1, `(.L_x_925) ;  /* 0x000000f000017945 */ /* 0x000fe80003800000 */
[----:B------:R-:W-:Y:S05]  /*f8c0*/  @P3 BRA `(.L_x_926) ;  /* 0x0000000000343947 */ /* 0x000fea0003800000 */
[----:B------:R-:W-:Y:S01]  /*f8d0*/  IADD3 R17, P0, R28, 0x30, RZ ;  /* 0x000000301c117810 */ /* 0x000fe20007f1e0ff */
[----:B------:R-:W-:Y:S01]  /*f8e0*/  ULDC.64 UR8, c[0x0][0xad8] ;  /* 0x0002b60000087ab9 */ /* 0x000fe20000000a00 */
[----:B------:R-:W-:Y:S02]  /*f8f0*/  IMAD.MOV.U32 R2, RZ, RZ, R30 ;  /* 0x000000ffff027224 */ /* 0x000fe400078e001e */
[----:B0-----:R-:W-:Y:S02]  /*f900*/  IMAD.MOV.U32 R3, RZ, RZ, R23 ;  /* 0x000000ffff037224 */ /* 0x001fe400078e0017 */
        /* <DEDUP_REMOVED lines=8> */
[----:B-----5:R2:W-:Y:S02]  /*f990*/  STG.E.128 desc[UR46][R20.64], R12 ;  /* 0x0000000c14007986 */ /* 0x0205e4000c101d2e */
.L_x_926:
[----:B------:R-:W-:Y:S05]  /*f9a0*/  BSYNC B1 ;  /* 0x0000000000017941 */ /* 0x000fea0003800000 */
.L_x_925:
[----:B------:R-:W-:Y:S04]  /*f9b0*/  BSSY B1, `(.L_x_927) ;  /* 0x000000f000017945 */ /* 0x000fe80003800000 */
[----:B------:R-:W-:Y:S05]  /*f9c0*/  @P1 BRA `(.L_x_928) ;  /* 0x0000000000341947 */ /* 0x000fea0003800000 */
[----:B--2--5:R-:W-:Y:S01]  /*f9d0*/  IADD3 R13, P0, R28, 0x60, RZ ;  /* 0x000000601c0d7810 */ /* 0x024fe20007f1e0ff */
        /* <DEDUP_REMOVED lines=12> */
.L_x_928:
[----:B------:R-:W-:Y:S05]  /*faa0*/  BSYNC B1 ;  /* 0x0000000000017941 */ /* 0x000fea0003800000 */
.L_x_927:
[----:B------:R-:W-:Y:S05]  /*fab0*/  @P2 BRA `(.L_x_929) ;  /* 0x00000008009c2947 */ /* 0x000fea0003800000 */
[----:B---3-5:R-:W-:Y:S01]  /*fac0*/  IADD3 R9, P0, R28, 0x90, RZ ;  /* 0x000000901c097810 */ /* 0x028fe20007f1e0ff */
        /* <DEDUP_REMOVED lines=13> */
.L_x_921:
[----:B------:R-:W-:Y:S01]  /*fba0*/  ULDC.64 UR8, c[0x0][0xbd8] ;  /* 0x0002f60000087ab9 */ /* 0x000fe20000000a00 */
[----:B------:R-:W-:Y:S01]  /*fbb0*/  IMAD.MOV.U32 R7, RZ, RZ, RZ ;  /* 0x000000ffff077224 */ /* 0x000fe200078e00ff */
[----:B------:R-:W-:Y:S01]  /*fbc0*/  UISETP.NE.U32.AND UP0, UPT, UR8, URZ, UPT ;  /* 0x0000003f0800728c */ /* 0x000fe2000bf05070 */
[----:B------:R-:W0:Y:S03]  /*fbd0*/  S2R R4, SR_TID.X ;  /* 0x0000000000047919 */ /* 0x000e260000002100 */
[----:B------:R-:W-:-:S03]  /*fbe0*/  UISETP.NE.AND.EX UP0, UPT, UR9, URZ, UPT, UP0 ;  /* 0x0000003f0900728c */ /* 0x000fc6000bf05300 */
[----:B------:R-:W-:Y:S02]  /*fbf0*/  ULDC.64 UR8, c[0x0][0xbd8] ;  /* 0x0002f60000087ab9 */ /* 0x000fe40000000a00 */
[----:B------:R-:W-:Y:S01]  /*fc00*/  UIMAD.WIDE UR8, UR42, 0x4, UR8 ;  /* 0x000000042a0878a5 */ /* 0x000fe2000f8e0208 */
[----:B------:R-:W1:Y:S01]  /*fc10*/  LDC R0, c[0x0][0xa88] ;  /* 0x0002a200ff007b82 */ /* 0x000e620000000800 */
[----:B------:R-:W-:-:S04]  /*fc20*/  PLOP3.LUT P1, PT, PT, PT, UP0, 0x80, 0x0 ;  /* 0x000000000000781c */ /* 0x000fc80003f2f008 */
[----:B------:R-:W-:Y:S02]  /*fc30*/  IMAD.U32 R2, RZ, RZ, UR8 ;  /* 0x00000008ff027e24 */ /* 0x000fe4000f8e00ff */
[----:B------:R-:W-:Y:S01]  /*fc40*/  IMAD.U32 R3, RZ, RZ, UR9 ;  /* 0x00000009ff037e24 */ /* 0x000fe2000f8e00ff */
[----:B------:R-:W-:Y:S02]  /*fc50*/  ULDC.64 UR8, c[0x0][0xbe0] ;  /* 0x0002f80000087ab9 */ /* 0x000fe40000000a00 */
[----:B------:R-:W-:-:S04]  /*fc60*/  UISETP.NE.U32.AND UP1, UPT, UR8, URZ, UPT ;  /* 0x0000003f0800728c */ /* 0x000fc8000bf25070 */
[----:B------:R-:W-:Y:S01]  /*fc70*/  UISETP.NE.AND.EX UP1, UPT, UR9, URZ, UPT, UP1 ;  /* 0x0000003f0900728c */ /* 0x000fe2000bf25310 */
[----:B------:R2:W5:Y:S05]  /*fc80*/  @P1 LDG.E R7, desc[UR46][R2.64] ;  /* 0x0000002e02071981 */ /* 0x00056a000c1e1900 */
[----:B------:R-:W-:Y:S01]  /*fc90*/  PLOP3.LUT P2, PT, PT, PT, UP1, 0x80, 0x0 ;  /* 0x000000000000781c */ /* 0x000fe20003f4f018 */
[----:B0-----:R-:W-:-:S04]  /*fca0*/  VIADD R6, R4, 0xffffff80 ;  /* 0xffffff8004067836 */ /* 0x001fc80000000000 */
[----:B------:R-:W-:Y:S02]  /*fcb0*/  @UP1 ULDC.64 UR8, c[0x0][0xbe0] ;  /* 0x0002f80000081ab9 */ /* 0x000fe40000000a00 */
[----:B------:R-:W-:-:S06]  /*fcc0*/  @UP1 UIMAD.WIDE UR8, UR42, 0x4, UR8 ;  /* 0x000000042a0818a5 */ /* 0x000fcc000f8e0208 */
[----:B------:R-:W-:Y:S02]  /*fcd0*/  IMAD.U32 R4, RZ, RZ, UR8 ;  /* 0x00000008ff047e24 */ /* 0x000fe4000f8e00ff */
[----:B------:R-:W-:-:S05]  /*fce0*/  IMAD.U32 R5, RZ, RZ, UR9 ;  /* 0x00000009ff057e24 */ /* 0x000fca000f8e00ff */
[----:B-1----:R2:W5:Y:S01]  /*fcf0*/  @P2 LDG.E R0, desc[UR46][R4.64] ;  /* 0x0000002e04002981 */ /* 0x002562000c1e1900 */
[----:B------:R-:W-:Y:S01]  /*fd00*/  USHF.R.S32.HI UR8, URZ, 0x1f, UR41 ;  /* 0x0000001f3f087899 */ /* 0x000fe20008011429 */
[----:B------:R-:W-:Y:S01]  /*fd10*/  ISETP.GT.AND P0, PT, R6, 0xbf, PT ;  /* 0x000000bf0600780c */ /* 0x000fe20003f04270 */
[----:B------:R-:W-:-:S12]  /*fd20*/  @P2 BRA `(.L_x_930) ;  /* 0x0000000000102947 */ /* 0x000fd80003800000 */
[----:B------:R-:W-:Y:S05]  /*fd30*/  @!P1 BRA `(.L_x_930) ;  /* 0x00000000000c9947 */ /* 0x000fea0003800000 */
[----:B--2---:R-:W2:Y:S04]  /*fd40*/  LDG.E R5, desc[UR46][R2.64] ;  /* 0x0000002e02057981 */ /* 0x004ea8000c1e1900 */
[----:B-----5:R-:W2:Y:S02]  /*fd50*/  LDG.E R0, desc[UR46][R2.64+0x4] ;  /* 0x0000042e02007981 */ /* 0x020ea4000c1e1900 */
[----:B--2---:R-:W-:-:S07]  /*fd60*/  IMAD.IADD R0, R0, 0x1, -R5 ;  /* 0x0000000100007824 */ /* 0x004fce00078e0a05 */
.L_x_930:
[----:B------:R-:W-:Y:S01]  /*fd70*/  USHF.R.S32.HI UR4, URZ, 0x1f, UR42 ;  /* 0x0000001f3f047899 */ /* 0x000fe2000801142a */
[----:B------:R-:W-:Y:S01]  /*fd80*/  BSSY B1, `(.L_x_931) ;  /* 0x000001e000017945 */ /* 0x000fe20003800000 */
[----:B------:R-:W-:Y:S01]  /*fd90*/  USEL UR10, UR42, URZ, !UP0 ;  /* 0x0000003f2a0a7287 */ /* 0x000fe2000c000000 */
[----:B------:R-:W-:Y:S01]  /*fda0*/  SHF.R.S32.HI R8, RZ, 0x1f, R19 ;  /* 0x0000001fff087819 */ /* 0x000fe20000011413 */
[----:B------:R-:W-:Y:S01]  /*fdb0*/  USEL UR9, UR4, URZ, !UP0 ;  /* 0x0000003f04097287 */ /* 0x000fe2000c000000 */
[----:B-----5:R-:W-:Y:S01]  /*fdc0*/  SHF.R.S32.HI R6, RZ, 0x1f, R7 ;  /* 0x0000001fff067819 */ /* 0x020fe20000011407 */
[----:B------:R-:W-:Y:S10]  /*fdd0*/  @P0 BRA `(.L_x_932) ;  /* 0x0000000000600947 */ /* 0x000ff40003800000 */
        /* <DEDUP_REMOVED lines=13> */
[----:B------:R-:W-:Y:S01]  /*feb0*/  UIMAD UR7, UR9, UR12, URZ ;  /* 0x0000000c090772a4 */ /* 0x000fe2000f8e023f */
[----:B------:R-:W-:Y:S02]  /*fec0*/  VIADD R3, R3, UR4 ;  /* 0x0000000403037c36 */ /* 0x000fe40008000000 */
[----:B------:R-:W-:Y:S01]  /*fed0*/  IMAD.U32 R5, RZ, RZ, UR12 ;  /* 0x0000000cff057e24 */ /* 0x000fe2000f8e00ff */
        /* <DEDUP_REMOVED lines=8> */
.L_x_932:
[----:B------:R-:W-:Y:S05]  /*ff60*/  BSYNC B1 ;  /* 0x0000000000017941 */ /* 0x000fea0003800000 */
.L_x_931:
[----:B------:R-:W-:Y:S01]  /*ff70*/  ULDC.64 UR12, c[0x0][0xaa0] ;  /* 0x0002a800000c7ab9 */ /* 0x000fe20000000a00 */
[----:B--2---:R-:W-:Y:S01]  /*ff80*/  IMAD.MOV.U32 R2, RZ, RZ, R19 ;  /* 0x000000ffff027224 */ /* 0x004fe200078e0013 */
[----:B------:R-:W-:Y:S01]  /*ff90*/  ULDC UR7, c[0x0][0xa8c] ;  /* 0x0002a30000077ab9 */ /* 0x000fe20000000800 */
[----:B0-----:R-:W-:Y:S01]  /*ffa0*/  IMAD.MOV.U32 R3, RZ, RZ, R8 ;  /* 0x000000ffff037224 */ /* 0x001fe200078e0008 */
[----:B------:R-:W-:Y:S01]  /*ffb0*/  ISETP.GE.AND P0, PT, R19, UR7, PT ;  /* 0x0000000713007c0c */ /* 0x000fe2000bf06270 */
[----:B------:R-:W-:Y:S01]  /*ffc0*/  IMAD R4, R6, UR12, RZ ;  /* 0x0000000c06047c24 */ /* 0x000fe2000f8e02ff */
[----:B------:R-:W-:Y:S01]  /*ffd0*/  BSSY B1, `(.L_x_933) ;  /* 0x0000027000017945 */ /* 0x000fe20003800000 */
[----:B------:R-:W-:-:S04]  /*ffe0*/  IMAD.WIDE.U32 R2, R7, UR12, R2 ;  /* 0x0000000c07027c25 */ /* 0x000fc8000f8e0002 */
[----:B------:R-:W-:Y:S01]  /*fff0*/  IMAD R7, R7, UR13, R4 ;  /* 0x0000000d07077c24 */ /* 0x000fe2000f8e0204 */
[----:B------:R-:W-:Y:S01]  /*10000*/  ULDC.64 UR12, c[0x0][0xae0] ;  /* 0x0002b800000c7ab9 */ /* 0x000fe20000000a00 */
[----:B------:R-:W-:Y:S01]  /*10010*/  VIADD R4, R156, 0x30 ;  /* 0x000000309c047836 */ /* 0x000fe20000000000 */
[----:B------:R-:W-:Y:S01]  /*10020*/  UIMAD UR4, UR8, UR12, URZ ;  /* 0x0000000c080472a4 */ /* 0x000fe2000f8e023f */
[----:B------:R-:W-:Y:S02]  /*10030*/  IMAD R5, R23, -0xc0, R0 ;  /* 0xffffff4017057824 */ /* 0x000fe400078e0200 */
[----:B------:R-:W-:Y:S01]  /*10040*/  IMAD.IADD R3, R3, 0x1, R7 ;  /* 0x0000000103037824 */ /* 0x000fe200078e0207 */
[----:B------:R-:W-:Y:S01]  /*10050*/  UIMAD UR4, UR41, UR13, UR4 ;  /* 0x0000000d290472a4 */ /* 0x000fe2000f8e0204 */
[----:B------:R-:W-:Y:S01]  /*10060*/  IMAD.U32 R7, RZ, RZ, UR12 ;  /* 0x0000000cff077e24 */ /* 0x000fe2000f8e00ff */
[----:B------:R-:W-:Y:S01]  /*10070*/  ISETP.GE.OR P3, PT, R4, R5, P0 ;  /* 0x000000050400720c */ /* 0x000fe20000766670 */
[C---:B------:R-:W-:Y:S01]  /*10080*/  VIADD R0, R156.reuse, 0x60 ;  /* 0x000000609c007836 */ /* 0x040fe20000000000 */
[----:B------:R-:W-:Y:S01]  /*10090*/  ULDC.64 UR12, c[0x0][0xae8] ;  /* 0x0002ba00000c7ab9 */ /* 0x000fe20000000a00 */
[----:B------:R-:W-:-:S02]  /*100a0*/  VIADD R4, R156, 0x90 ;  /* 0x000000909c047836 */ /* 0x000fc40000000000 */
[----:B------:R-:W-:Y:S01]  /*100b0*/  IMAD.WIDE.U32 R2, R7, UR41, R2 ;  /* 0x0000002907027c25 */ /* 0x000fe2000f8e0002 */
[-C--:B------:R-:W-:Y:S02]  /*100c0*/  ISETP.GE.OR P1, PT, R0, R5.reuse, P0 ;  /* 0x000000050000720c */ /* 0x080fe40000726670 */
[-C--:B------:R-:W-:Y:S01]  /*100d0*/  ISETP.GE.OR P2, PT, R4, R5.reuse, P0 ;  /* 0x000000050400720c */ /* 0x080fe20000746670 */
[----:B------:R-:W-:Y:S01]  /*100e0*/  VIADD R3, R3, UR4 ;  /* 0x0000000403037c36 */ /* 0x000fe20008000000 */
[----:B------:R-:W-:Y:S01]  /*100f0*/  ISETP.GE.OR P0, PT, R156, R5, P0 ;  /* 0x000000059c00720c */ /* 0x000fe20000706670 */
[----:B------:R-:W-:Y:S02]  /*10100*/  UIMAD UR4, UR9, UR12, URZ ;  /* 0x0000000c090472a4 */ /* 0x000fe4000f8e023f */
[----:B------:R-:W-:Y:S01]  /*10110*/  IMAD.U32 R9, RZ, RZ, UR12 ;  /* 0x0000000cff097e24 */ /* 0x000fe2000f8e00ff */
[--C-:B------:R-:W-:Y:S01]  /*10120*/  SHF.R.S32.HI R7, RZ, 0x1f, R156.reuse ;  /* 0x0000001fff077819 */ /* 0x100fe2000001149c */
[----:B------:R-:W-:Y:S01]  /*10130*/  IMAD.MOV.U32 R6, RZ, RZ, R156 ;  /* 0x000000ffff067224 */ /* 0x000fe200078e009c */
[----:B------:R-:W-:-:S02]  /*10140*/  UIMAD UR4, UR10, UR13, UR4 ;  /* 0x0000000d0a0472a4 */ /* 0x000fc4000f8e0204 */
[----:B------:R-:W-:-:S04]  /*10150*/  IMAD.WIDE.U32 R4, R9, UR10, R2 ;  /* 0x0000000a09047c25 */ /* 0x000fc8000f8e0002 */
[----:B------:R-:W-:-:S04]  /*10160*/  IMAD.WIDE R6, R23, 0xc0, R6 ;  /* 0x000000c017067825 */ /* 0x000fc800078e0206 */
[----:B------:R-:W-:Y:S01]  /*10170*/  VIADD R11, R5, UR4 ;  /* 0x00000004050b7c36 */ /* 0x000fe20008000000 */
[----:B------:R-:W-:Y:S06]  /*10180*/  @P0 BRA `(.L_x_934) ;  /* 0x00000000002c0947 */ /* 0x000fec0003800000 */
        /* <DEDUP_REMOVED lines=11> */
.L_x_934:
[----:B------:R-:W-:Y:S05]  /*10240*/  BSYNC B1 ;  /* 0x0000000000017941 */ /* 0x000fea0003800000 */
.L_x_933:
[----:B------:R-:W-:Y:S04]  /*10250*/  BSSY B1, `(.L_x_935) ;  /* 0x000000f000017945 */ /* 0x000fe80003800000 */
[----:B------:R-:W-:Y:S05]  /*10260*/  @P3 BRA `(.L_x_936) ;  /* 0x0000000000343947 */ /* 0x000fea0003800000 */
[----:B0-----:R-:W-:Y:S01]  /*10270*/  IADD3 R9, P0, R6, 0x30, RZ ;  /* 0x0000003006097810 */ /* 0x001fe20007f1e0ff */
        /* <DEDUP_REMOVED lines=12> */
.L_x_936:
[----:B------:R-:W-:Y:S05]  /*10340*/  BSYNC B1 ;  /* 0x0000000000017941 */ /* 0x000fea0003800000 */
.L_x_935:
[----:B------:R-:W-:Y:S04]  /*10350*/  BSSY B1, `(.L_x_937) ;  /* 0x000000f000017945 */ /* 0x000fe80003800000 */
[----:B------:R-:W-:Y:S05]  /*10360*/  @P1 BRA `(.L_x_938) ;  /* 0x0000000000341947 */ /* 0x000fea0003800000 */
[----:B01----:R-:W-:Y:S01]  /*10370*/  IADD3 R9, P0, R6, 0x60, RZ ;  /* 0x0000006006097810 */ /* 0x003fe20007f1e0ff */
        /* <DEDUP_REMOVED lines=12> */
.L_x_938:
[----:B------:R-:W-:Y:S05]  /*10440*/  BSYNC B1 ;  /* 0x0000000000017941 */ /* 0x000fea0003800000 */
.L_x_937:
        /* <DEDUP_REMOVED lines=14> */
.L_x_929:
[----:B------:R-:W-:Y:S05]  /*10530*/  BSYNC B0 ;  /* 0x0000000000007941 */ /* 0x000fea0003800000 */
.L_x_920:
[----:B------:R-:W-:Y:S02]  /*10540*/  ULDC UR4, c[0x0][0xc14] ;  /* 0x0003050000047ab9 */ /* 0x000fe40000000800 */
[----:B------:R-:W-:-:S06]  /*10550*/  UISETP.GE.AND UP0, UPT, UR5, UR4, UPT ;  /* 0x000000040500728c */ /* 0x000fcc000bf06270 */
[----:B------:R-:W-:-:S13]  /*10560*/  PLOP3.LUT P0, PT, PT, PT, UP0, 0x80, 0x0 ;  /* 0x000000000000781c */ /* 0x000fda0003f0f008 */
[----:B------:R-:W-:Y:S05]  /*10570*/  @!P0 BRA `(.L_x_939) ;  /* 0xffffff08000c8947 */ /* 0x000fea000383ffff */
[----:B------:R-:W-:Y:S05]  /*10580*/  EXIT ;  /* 0x000000000000794d */ /* 0x000fea0003800000 */
.L_x_838:
        /* <DEDUP_REMOVED lines=19> */
[C---:B------:R-:W-:Y:S01]  /*106c0*/  ISETP.NE.AND P1, PT, R27.reuse, RZ, PT ;  /* 0x000000ff1b00720c */ /* 0x040fe20003f25270 */
[----:B------:R-:W-:Y:S01]  /*106d0*/  IMAD.MOV.U32 R16, RZ, RZ, RZ ;  /* 0x000000ffff107224 */ /* 0x000fe200078e00ff */
[----:B------:R-:W-:Y:S02]  /*106e0*/  ISETP.GE.U32.AND P0, PT, R27, 0x2, PT ;  /* 0x000000021b00780c */ /* 0x000fe40003f06070 */
[----:B------:R-:W-:-:S09]  /*106f0*/  LOP3.LUT R22, R22, 0xfffffffe, RZ, 0xc0, !PT ;  /* 0xfffffffe16167812 */ /* 0x000fd200078ec0ff */
[----:B------:R-:W-:-:S04]  /*10700*/  @P1 LOP3.LUT R22, R22, 0x1, RZ, 0xfc, !PT ;  /* 0x0000000116161812 */ /* 0x000fc800078efcff */
[----:B------:R-:W-:-:S04]  /*10710*/  LOP3.LUT R22, R22, 0xffffffef, RZ, 0xc0, !PT ;  /* 0xffffffef16167812 */ /* 0x000fc800078ec0ff */
[----:B------:R-:W-:-:S04]  /*10720*/  @P0 LOP3.LUT R22, R22, 0x10, RZ, 0xfc, !PT ;  /* 0x0000001016160812 */ /* 0x000fc800078efcff */
[----:B------:R-:W-:Y:S01]  /*10730*/  LOP3.LUT R22, R22, 0xfffffff7, RZ, 0xc0, !PT ;  /* 0xfffffff716167812 */ /* 0x000fe200078ec0ff */
[----:B--2---:R-:W0:Y:S02]  /*10740*/  SHFL.UP PT, R4, R0, 0x1, RZ ;  /* 0x0420000000047989 */ /* 0x004e2400000e00ff */
[----:B0-----:R-:W-:-:S05]  /*10750*/  SEL R5, R4, RZ, P1 ;  /* 0x000000ff04057207 */ /* 0x001fca0000800000 */
[----:B------:R-:W-:-:S05]  /*10760*/  IMAD.IADD R5, R0, 0x1, R5 ;  /* 0x0000000100057824 */ /* 0x000fca00078e0205 */
[----:B------:R-:W0:Y:S02]  /*10770*/  SHFL.UP PT, R4, R5, 0x2, RZ ;  /* 0x0440000005047989 */ /* 0x000e2400000e00ff */
[----:B0-----:R-:W-:Y:S02]  /*10780*/  SEL R4, R4, RZ, P0 ;  /* 0x000000ff04047207 */ /* 0x001fe40000000000 */
[----:B------:R-:W-:-:S03]  /*10790*/  ISETP.GE.U32.AND P0, PT, R27, 0x4, PT ;  /* 0x000000041b00780c */ /* 0x000fc60003f06070 */
[----:B------:R-:W-:-:S05]  /*107a0*/  IMAD.IADD R4, R5, 0x1, R4 ;  /* 0x0000000105047824 */ /* 0x000fca00078e0204 */
[----:B------:R-:W0:Y:S05]  /*107b0*/  SHFL.UP PT, R6, R4, 0x4, RZ ;  /* 0x0480000004067989 */ /* 0x000e2a00000e00ff */
[----:B------:R-:W-:-:S04]  /*107c0*/  @P0 LOP3.LUT R22, R22, 0x8, RZ, 0xfc, !PT ;  /* 0x0000000816160812 */ /* 0x000fc800078efcff */
[----:B------:R-:W-:Y:S02]  /*107d0*/  LOP3.LUT R22, R22, 0xfffffffb, RZ, 0xc0, !PT ;  /* 0xfffffffb16167812 */ /* 0x000fe400078ec0ff */
[----:B0-----:R-:W-:Y:S01]  /*107e0*/  SEL R3, R6, RZ, P0 ;  /* 0x000000ff06037207 */ /* 0x001fe20000000000 */
[----:B------:R-:W-:Y:S01]  /*107f0*/  IMAD.MOV.U32 R6, RZ, RZ, RZ ;  /* 0x000000ffff067224 */ /* 0x000fe200078e00ff */
[----:B------:R-:W-:-:S03]  /*10800*/  ISETP.GE.U32.AND P0, PT, R27, 0x8, PT ;  /* 0x000000081b00780c */ /* 0x000fc60003f06070 */
[----:B------:R-:W-:-:S05]  /*10810*/  IMAD.IADD R3, R4, 0x1, R3 ;  /* 0x0000000104037824 */ /* 0x000fca00078e0203 */
        /* <DEDUP_REMOVED lines=20> */
.L_x_944:
        /* <DEDUP_REMOVED lines=13> */
.L_x_943:
[----:B------:R-:W-:Y:S05]  /*10a30*/  BSYNC B0 ;  /* 0x0000000000007941 */ /* 0x000fea0003800000 */
.L_x_942:
        /* <DEDUP_REMOVED lines=25> */
[----:B------:R-:W-:-:S07]  /*10bd0*/  IMAD.MOV.U32 R5, RZ, RZ, R7 ;  /* 0x000000ffff057224 */ /* 0x000fce00078e0007 */
.L_x_940:
[----:B------:R-:W-:-:S04]  /*10be0*/  IMAD.IADD R11, R4, 0x1, -R3 ;  /* 0x00000001040b7824 */ /* 0x000fc800078e0a03 */
[----:B------:R-:W-:-:S05]  /*10bf0*/  IMAD R2, R5, UR4, R11 ;  /* 0x0000000405027c24 */ /* 0x000fca000f8e020b */
[----:B------:R-:W-:Y:S02]  /*10c00*/  ISETP.GT.AND P0, PT, R2, UR6, PT ;  /* 0x0000000602007c0c */ /* 0x000fe4000bf04270 */
[----:B------:R-:W0:Y:S11]  /*10c10*/  LDC.64 R2, c[0x0][0xc68] ;  /* 0x00031a00ff027b82 */ /* 0x000e360000000a00 */
[----:B------:R-:W-:-:S04]  /*10c20*/  VOTE.ANY R8, PT, !P0 ;  /* 0x0000000000087806 */ /* 0x000fc800040e0100 */
[----:B------:R-:W1:Y:S02]  /*10c30*/  POPC R13, R8 ;  /* 0x00000008000d7309 */ /* 0x000e640000000000 */
[----:B-1----:R-:W-:-:S04]  /*10c40*/  IMAD.IADD R19, R13, 0x1, R6 ;  /* 0x000000010d137824 */ /* 0x002fc800078e0206 */
[----:B0-----:R-:W-:-:S05]  /*10c50*/  IMAD.WIDE R2, R19, 0x4, R2 ;  /* 0x0000000413027825 */ /* 0x001fca00078e0202 */
[----:B------:R-:W2:Y:S01]  /*10c60*/  LDG.E R7, desc[UR46][R2.64] ;  /* 0x0000002e02077981 */ /* 0x000ea2000c1e1900 */
[----:B------:R-:W-:-:S03]  /*10c70*/  ISETP.NE.AND P0, PT, R8, RZ, PT ;  /* 0x000000ff0800720c */ /* 0x000fc60003f05270 */
[----:B------:R-:W2:Y:S02]  /*10c80*/  SHFL.IDX PT, R0, R0, R13, 0x1f ;  /* 0x00001f0d00007589 */ /* 0x000ea400000e0000 */
[----:B--2---:R-:W-:-:S05]  /*10c90*/  IMAD R4, R0, R7, RZ ;  /* 0x0000000700047224 */ /* 0x004fca00078e02ff */
[----:B------:R-:W-:-:S04]  /*10ca0*/  IABS R6, R4 ;  /* 0x0000000400067213 */ /* 0x000fc80000000000 */
[----:B------:R-:W0:Y:S08]  /*10cb0*/  I2F.RP R9, R6 ;  /* 0x0000000600097306 */ /* 0x000e300000209400 */
[----:B0-----:R-:W0:Y:S02]  /*10cc0*/  MUFU.RCP R9, R9 ;  /* 0x0000000900097308 */ /* 0x001e240000001000 */
[----:B0-----:R-:W-:-:S06]  /*10cd0*/  VIADD R10, R9, 0xffffffe ;  /* 0x0ffffffe090a7836 */ /* 0x001fcc0000000000 */
[----:B------:R0:W1:Y:S01]  /*10ce0*/  F2I.FTZ.U32.TRUNC.NTZ R3, R10 ;  /* 0x0000000a00037305 */ /* 0x000062000021f000 */
[----:B------:R-:W-:Y:S05]  /*10cf0*/  @!P0 BRA `(.L_x_945) ;  /* 0x0000000000088947 */ /* 0x000fea0003800000 */
[----:B------:R-:W-:-:S06]  /*10d00*/  VIADD R16, R13, 0xffffffff ;  /* 0xffffffff0d107836 */ /* 0x000fcc0000000000 */
[----:B------:R2:W3:Y:S02]  /*10d10*/  SHFL.IDX PT, R16, R5, R16, 0x1f ;  /* 0x00001f1005107589 */ /* 0x0004e400000e0000 */
.L_x_945:
[----:B---3--:R-:W-:Y:S01]  /*10d20*/  IMAD R16, R16, UR4, R11 ;  /* 0x0000000410107c24 */ /* 0x008fe2000f8e020b */
[----:B------:R-:W-:Y:S01]  /*10d30*/  IABS R2, R4 ;  /* 0x0000000400027213 */ /* 0x000fe20000000000 */
[----:B-1----:R-:W-:-:S03]  /*10d40*/  IMAD.MOV R9, RZ, RZ, -R3 ;  /* 0x000000ffff097224 */ /* 0x002fc600078e0a03 */
[----:B--2---:R-:W-:Y:S01]  /*10d50*/  IADD3 R5, -R16, UR6, RZ ;  /* 0x0000000610057c10 */ /* 0x004fe2000fffe1ff */
[----:B0-----:R-:W-:Y:S02]  /*10d60*/  IMAD.MOV R10, RZ, RZ, -R2 ;  /* 0x000000ffff0a7224 */ /* 0x001fe400078e0a02 */
[----:B------:R-:W-:Y:S01]  /*10d70*/  IMAD R9, R9, R6, RZ ;  /* 0x0000000609097224 */ /* 0x000fe200078e02ff */
[----:B------:R-:W-:Y:S01]  /*10d80*/  IABS R8, R5 ;  /* 0x0000000500087213 */ /* 0x000fe20000000000 */
[----:B------:R-:W-:-:S04]  /*10d90*/  IMAD.MOV.U32 R2, RZ, RZ, RZ ;  /* 0x000000ffff027224 */ /* 0x000fc800078e00ff */
[----:B------:R-:W-:-:S04]  /*10da0*/  IMAD.HI.U32 R2, R3, R9, R2 ;  /* 0x0000000903027227 */ /* 0x000fc800078e0002 */
[----:B------:R-:W-:Y:S02]  /*10db0*/  IMAD.MOV.U32 R3, RZ, RZ, R8 ;  /* 0x000000ffff037224 */ /* 0x000fe400078e0008 */
[----:B------:R-:W-:Y:S02]  /*10dc0*/  IMAD.MOV.U32 R8, RZ, RZ, R10 ;  /* 0x000000ffff087224 */ /* 0x000fe400078e000a */
[----:B------:R-:W-:-:S04]  /*10dd0*/  IMAD.HI.U32 R2, R2, R3, RZ ;  /* 0x0000000302027227 */ /* 0x000fc800078e00ff */
[----:B------:R-:W-:-:S05]  /*10de0*/  IMAD R3, R2, R8, R3 ;  /* 0x0000000802037224 */ /* 0x000fca00078e0203 */
[----:B------:R-:W-:-:S13]  /*10df0*/  ISETP.GT.U32.AND P0, PT, R6, R3, PT ;  /* 0x000000030600720c */ /* 0x000fda0003f04070 */
[----:B------:R-:W-:Y:S02]  /*10e00*/  @!P0 IMAD.IADD R3, R3, 0x1, -R6 ;  /* 0x0000000103038824 */ /* 0x000fe400078e0a06 */
[----:B------:R-:W-:-:S03]  /*10e10*/  @!P0 VIADD R2, R2, 0x1 ;  /* 0x0000000102028836 */ /* 0x000fc60000000000 */
[----:B------:R-:W-:Y:S02]  /*10e20*/  ISETP.GE.U32.AND P0, PT, R3, R6, PT ;  /* 0x000000060300720c */ /* 0x000fe40003f06070 */
[----:B------:R-:W-:-:S11]  /*10e30*/  LOP3.LUT R3, R5, R4, RZ, 0x3c, !PT ;  /* 0x0000000405037212 */ /* 0x000fd600078e3cff */
[----:B------:R-:W-:Y:S01]  /*10e40*/  @P0 VIADD R2, R2, 0x1 ;  /* 0x0000000102020836 */ /* 0x000fe20000000000 */
[----:B------:R-:W-:-:S13]  /*10e50*/  ISETP.GE.AND P0, PT, R3, RZ, PT ;  /* 0x000000ff0300720c */ /* 0x000fda0003f06270 */
[----:B------:R-:W-:Y:S01]  /*10e60*/  @!P0 IMAD.MOV R2, RZ, RZ, -R2 ;  /* 0x000000ffff028224 */ /* 0x000fe200078e0a02 */
[----:B------:R-:W-:-:S13]  /*10e70*/  ISETP.NE.AND P0, PT, R4, RZ, PT ;  /* 0x000000ff0400720c */ /* 0x000fda0003f05270 */
[----:B------:R-:W-:-:S05]  /*10e80*/  @!P0 LOP3.LUT R2, RZ, R4, RZ, 0x33, !PT ;  /* 0x00000004ff028212 */ /* 0x000fca00078e33ff */
[----:B------:R-:W-:Y:S02]  /*10e90*/  IMAD R6, R7, R2, RZ ;  /* 0x0000000207067224 */ /* 0x000fe400078e02ff */
[----:B------:R-:W-:Y:S02]  /*10ea0*/  IMAD.MOV R2, RZ, RZ, -R2 ;  /* 0x000000ffff027224 */ /* 0x000fe400078e0a02 */
[----:B------:R-:W-:Y:S02]  /*10eb0*/  IMAD.MOV R8, RZ, RZ, -R6 ;  /* 0x000000ffff087224 */ /* 0x000fe400078e0a06 */
[----:B------:R-:W-:Y:S02]  /*10ec0*/  IMAD R4, R4, R2, R5 ;  /* 0x0000000204047224 */ /* 0x000fe400078e0205 */
[----:B------:R-:W-:Y:S01]  /*10ed0*/  IMAD.MOV.U32 R2, RZ, RZ, RZ ;  /* 0x000000ffff027224 */ /* 0x000fe200078e00ff */
[----:B------:R-:W-:Y:S02]  /*10ee0*/  VIADDMNMX R7, R8, UR4, R7, PT ;  /* 0x0000000408077c46 */ /* 0x000fe4000b800107 */
[----:B------:R-:W-:-:S02]  /*10ef0*/  IABS R11, R4 ;  /* 0x00000004000b7213 */ /* 0x000fc40000000000 */
[----:B------:R-:W-:-:S04]  /*10f00*/  IABS R8, R7 ;  /* 0x0000000700087213 */ /* 0x000fc80000000000 */
[----:B------:R-:W0:Y:S08]  /*10f10*/  I2F.RP R9, R8 ;  /* 0x0000000800097306 */ /* 0x000e300000209400 */
[----:B0-----:R-:W0:Y:S02]  /*10f20*/  MUFU.RCP R9, R9 ;  /* 0x0000000900097308 */ /* 0x001e240000001000 */
[----:B0-----:R-:W-:-:S06]  /*10f30*/  VIADD R3, R9, 0xffffffe ;  /* 0x0ffffffe09037836 */ /* 0x001fcc0000000000 */
[----:B------:R-:W0:Y:S02]  /*10f40*/  F2I.FTZ.U32.TRUNC.NTZ R3, R3 ;  /* 0x0000000300037305 */ /* 0x000e24000021f000 */
[----:B0-----:R-:W-:-:S04]  /*10f50*/  IMAD.MOV R10, RZ, RZ, -R3 ;  /* 0x000000ffff0a7224 */ /* 0x001fc800078e0a03 */
[----:B------:R-:W-:Y:S01]  /*10f60*/  IMAD.MOV.U32 R5, RZ, RZ, R10 ;  /* 0x000000ffff057224 */ /* 0x000fe200078e000a */
[----:B------:R-:W-:-:S03]  /*10f70*/  IABS R10, R7 ;  /* 0x00000007000a7213 */ /* 0x000fc60000000000 */
[----:B------:R-:W-:-:S04]  /*10f80*/  IMAD R5, R5, R8, RZ ;  /* 0x0000000805057224 */ /* 0x000fc800078e02ff */
[----:B------:R-:W-:-:S04]  /*10f90*/  IMAD.HI.U32 R2, R3, R5, R2 ;  /* 0x0000000503027227 */ /* 0x000fc800078e0002 */
[----:B------:R-:W-:Y:S02]  /*10fa0*/  IMAD.MOV R3, RZ, RZ, -R10 ;  /* 0x000000ffff037224 */ /* 0x000fe400078e0a0a */
        /* <DEDUP_REMOVED lines=8> */
[----:B------:R-:W-:Y:S01]  /*11030*/  ISETP.GE.AND P0, PT, R3, RZ, PT ;  /* 0x000000ff0300720c */ /* 0x000fe20003f06270 */
[----:B------:R-:W-:-:S12]  /*11040*/  IMAD.IADD R3, R4, 0x1, R6 ;  /* 0x0000000104037824 */ /* 0x000fd800078e0206 */
[----:B------:R-:W-:Y:S01]  /*11050*/  @!P0 IMAD.MOV R2, RZ, RZ, -R2 ;  /* 0x000000ffff028224 */ /* 0x000fe200078e0a02 */
[----:B------:R-:W-:-:S13]  /*11060*/  ISETP.NE.AND P0, PT, R7, RZ, PT ;  /* 0x000000ff0700720c */ /* 0x000fda0003f05270 */
[----:B------:R-:W-:Y:S01]  /*11070*/  @!P0 LOP3.LUT R2, RZ, R7, RZ, 0x33, !PT ;  /* 0x00000007ff028212 */ /* 0x000fe200078e33ff */
[----:B------:R-:W-:-:S03]  /*11080*/  IMAD.MOV R7, RZ, RZ, -R7 ;  /* 0x000000ffff077224 */ /* 0x000fc600078e0a07 */
[----:B------:R-:W-:Y:S01]  /*11090*/  LOP3.LUT R17, RZ, R2, RZ, 0x33, !PT ;  /* 0x00000002ff117212 */ /* 0x000fe200078e33ff */
[----:B------:R-:W-:-:S04]  /*110a0*/  IMAD R18, R2, R7, R3 ;  /* 0x0000000702127224 */ /* 0x000fc800078e0203 */
[----:B------:R-:W-:Y:S01]  /*110b0*/  IMAD.IADD R17, R0, 0x1, R17 ;  /* 0x0000000100117824 */ /* 0x000fe200078e0211 */
[----:B------:R-:W-:Y:S06]  /*110c0*/  BRA `(.L_x_946) ;  /* 0x00000000000c7947 */ /* 0x000fec0003800000 */
.L_x_941:
[----:B------:R-:W-:Y:S02]  /*110d0*/  IMAD.MOV.U32 R17, RZ, RZ, RZ ;  /* 0x000000ffff117224 */ /* 0x000fe400078e00ff */
[----:B------:R-:W-:Y:S02]  /*110e0*/  IMAD.U32 R16, RZ, RZ, UR6 ;  /* 0x00000006ff107e24 */ /* 0x000fe4000f8e00ff */
[----:B------:R-:W-:-:S07]  /*110f0*/  IMAD.MOV.U32 R18, RZ, RZ, RZ ;  /* 0x000000ffff127224 */ /* 0x000fce00078e00ff */
.L_x_946:
[----:B------:R-:W-:Y:S01]  /*11100*/  ISETP.NE.AND P0, PT, R27, RZ, PT ;  /* 0x000000ff1b00720c */ /* 0x000fe20003f05270 */
[----:B------:R-:W-:Y:S02]  /*11110*/  IMAD.MOV.U32 R24, RZ, RZ, 0x1 ;  /* 0x00000001ff187424 */ /* 0x000fe400078e00ff */
[----:B------:R-:W-:Y:S02]  /*11120*/  IMAD.MOV.U32 R22, RZ, RZ, RZ ;  /* 0x000000ffff167224 */ /* 0x000fe400078e00ff */
[----:B------:R-:W-:-:S08]  /*11130*/  IMAD.MOV.U32 R29, RZ, RZ, RZ ;  /* 0x000000ffff1d7224 */ /* 0x000fd000078e00ff */
[----:B------:R-:W0:Y:S01]  /*11140*/  @!P0 S2R R3, SR_CgaCtaId ;  /* 0x0000000000038919 */ /* 0x000e220000008800 */
[----:B------:R-:W-:-:S04]  /*11150*/  @!P0 MOV R0, 0x400 ;  /* 0x0000040000008802 */ /* 0x000fc80000000f00 */
[----:B0-----:R-:W-:-:S05]  /*11160*/  @!P0 LEA R0, R3, R0, 0x18 ;  /* 0x0000000003008211 */ /* 0x001fca00078ec0ff */
[----:B------:R0:W-:Y:S01]  /*11170*/  @!P0 STS.128 [R0+0x168d0], R16 ;  /* 0x0168d01000008388 */ /* 0x0001e20000000c00 */
[----:B------:R-:W-:Y:S06]  /*11180*/  BAR.ARV 0x5, 0x1a0 ;  /* 0x0146800000007b1d */ /* 0x000fec0000002000 */
[----:B------:R-:W-:-:S13]  /*11190*/  ISETP.GE.AND P0, PT, R19, UR5, PT ;  /* 0x0000000513007c0c */ /* 0x000fda000bf06270 */
[----:B------:R-:W-:Y:S05]  /*111a0*/  @P0 BRA `(.L_x_947) ;  /* 0x0000003400800947 */ /* 0x000fea0003800000 */
[----:B------:R-:W-:Y:S01]  /*111b0*/  IMAD.MOV.U32 R24, RZ, RZ, 0x1 ;  /* 0x00000001ff187424 */ /* 0x000fe200078e00ff */
[----:B------:R-:W-:Y:S01]  /*111c0*/  ULDC UR37, c[0x0][0xc] ;  /* 0x0000030000257ab9 */ /* 0x000fe20000000800 */
[----:B------:R-:W-:Y:S01]  /*111d0*/  IMAD.MOV.U32 R29, RZ, RZ, RZ ;  /* 0x000000ffff1d7224 */ /* 0x000fe200078e00ff */
[----:B------:R-:W-:Y:S01]  /*111e0*/  ULDC.64 UR38, c[0x0][0x198] ;  /* 0x0000660000267ab9 */ /* 0x000fe20000000a00 */
[----:B------:R-:W-:-:S07]  /*111f0*/  IMAD.MOV.U32 R22, RZ, RZ, RZ ;  /* 0x000000ffff167224 */ /* 0x000fce00078e00ff */
.L_x_1020:
[----:B------:R-:W-:Y:S05]  /*11200*/  YIELD ;  /* 0x0000000000007946 */ /* 0x000fea0003800000 */
[----:B------:R-:W-:Y:S01]  /*11210*/  ULDC.64 UR4, c[0x0][0xa28] ;  /* 0x00028a0000047ab9 */ /* 0x000fe20000000a00 */
[----:B0-----:R-:W-:Y:S01]  /*11220*/  IMAD.MOV.U32 R0, RZ, RZ, RZ ;  /* 0x000000ffff007224 */ /* 0x001fe200078e00ff */
[----:B------:R-:W-:-:S04]  /*11230*/  ISETP.NE.U32.AND P0, PT, RZ, UR4, PT ;  /* 0x00000004ff007c0c */ /* 0x000fc8000bf05070 */
[----:B------:R-:W-:Y:S01]  /*11240*/  ISETP.NE.AND.EX P0, PT, RZ, UR5, PT, P0 ;  /* 0x00000005ff007c0c */ /* 0x000fe2000bf05300 */
[----:B------:R-:W-:-:S12]  /*11250*/  ULDC.64 UR4, c[0x0][0xa00] ;  /* 0x0002800000047ab9 */ /* 0x000fd80000000a00 */
[----:B-1----:R-:W0:Y:S01]  /*11260*/  @P0 LDC.64 R2, c[0x0][0xa28] ;  /* 0x00028a00ff020b82 */ /* 0x002e220000000a00 */
[----:B------:R-:W-:Y:S01]  /*11270*/  ISETP.NE.U32.AND P2, PT, RZ, UR4, PT ;  /* 0x00000004ff007c0c */ /* 0x000fe2000bf45070 */
[----:B0-----:R-:W-:-:S05]  /*11280*/  @P0 IMAD.WIDE R2, R19, 0x4, R2 ;  /* 0x0000000413020825 */ /* 0x001fca00078e0202 */
[----:B------:R0:W5:Y:S01]  /*11290*/  @P0 LDG.E R0, desc[UR46][R2.64] ;  /* 0x0000002e02000981 */ /* 0x000162000c1e1900 */
[----:B------:R-:W-:Y:S01]  /*112a0*/  ISETP.NE.AND.EX P2, PT, RZ, UR5, PT, P2 ;  /* 0x00000005ff007c0c */ /* 0x000fe2000bf45320 */
[----:B------:R-:W-:Y:S01]  /*112b0*/  IMAD.MOV.U32 R4, RZ, RZ, RZ ;  /* 0x000000ffff047224 */ /* 0x000fe200078e00ff */
[----:B------:R-:W-:Y:S01]  /*112c0*/  ULDC.64 UR4, c[0x0][0xa18] ;  /* 0x0002860000047ab9 */ /* 0x000fe20000000a00 */
[----:B0-----:R-:W0:Y:S02]  /*112d0*/  LDC.64 R2, c[0x0][0xa00] ;  /* 0x00028000ff027b82 */ /* 0x001e240000000a00 */
[----:B0-----:R-:W-:-:S08]  /*112e0*/  IMAD.WIDE R2, R19, 0x4, R2 ;  /* 0x0000000413027825 */ /* 0x001fd000078e0202 */
[----:B------:R-:W2:Y:S01]  /*112f0*/  @P2 LDG.E R4, desc[UR46][R2.64] ;  /* 0x0000002e02042981 */ /* 0x000ea2000c1e1900 */
[----:B------:R-:W-:Y:S01]  /*11300*/  ISETP.NE.U32.AND P1, PT, RZ, UR4, PT ;  /* 0x00000004ff007c0c */ /* 0x000fe2000bf25070 */
[----:B------:R-:W-:Y:S02]  /*11310*/  ULDC UR6, c[0x0][0x288] ;  /* 0x0000a20000067ab9 */ /* 0x000fe40000000800 */
[----:B------:R-:W-:Y:S01]  /*11320*/  IMAD.U32 R6, RZ, RZ, UR6 ;  /* 0x00000006ff067e24 */ /* 0x000fe2000f8e00ff */
[----:B------:R-:W-:Y:S01]  /*11330*/  ISETP.NE.AND.EX P1, PT, RZ, UR5, PT, P1 ;  /* 0x00000005ff007c0c */ /* 0x000fe2000bf25310 */
[----:B------:R-:W-:Y:S01]  /*11340*/  ULDC.64 UR4, c[0x0][0x3f8] ;  /* 0x0000fe0000047ab9 */ /* 0x000fe20000000a00 */
[----:B------:R-:W-:Y:S01]  /*11350*/  ULDC.64 UR6, c[0x0][0xa08] ;  /* 0x0002820000067ab9 */ /* 0x000fe20000000a00 */
[----:B------:R-:W-:-:S03]  /*11360*/  UISETP.NE.U32.AND UP0, UPT, UR4, URZ, UPT ;  /* 0x0000003f0400728c */ /* 0x000fc6000bf05070 */
[----:B------:R-:W-:Y:S01]  /*11370*/  ULDC UR4, c[0x0][0x404] ;  /* 0x0001010000047ab9 */ /* 0x000fe20000000800 */
[----:B--2---:R0:W-:Y:S06]  /*11380*/  STL [R1], R4 ;  /* 0x0000000401007387 */ /* 0x0041ec0000100800 */
[----:B0-----:R-:W0:Y:S02]  /*11390*/  @P1 LDC.64 R4, c[0x0][0xa18] ;  /* 0x00028600ff041b82 */ /* 0x001e240000000a00 */
[----:B0-----:R-:W-:-:S05]  /*113a0*/  @P1 IMAD.WIDE R4, R19, 0x4, R4 ;  /* 0x0000000413041825 */ /* 0x001fca00078e0204 */
[----:B------:R0:W5:Y:S01]  /*113b0*/  @P1 LDG.E R6, desc[UR46][R4.64] ;  /* 0x0000002e04061981 */ /* 0x000162000c1e1900 */
[----:B------:R-:W-:Y:S01]  /*113c0*/  UISETP.NE.AND.EX UP0, UPT, UR5, URZ, UPT, UP0 ;  /* 0x0000003f0500728c */ /* 0x000fe2000bf05300 */
[----:B------:R-:W-:Y:S02]  /*113d0*/  ISETP.NE.U32.AND P0, PT, RZ, UR6, PT ;  /* 0x00000006ff007c0c */ /* 0x000fe4000bf05070 */
[----:B------:R-:W-:Y:S01]  /*113e0*/  ULDC UR5, c[0x0][0x2e0] ;  /* 0x0000b80000057ab9 */ /* 0x000fe20000000800 */
[----:B------:R-:W-:Y:S01]  /*113f0*/  USEL UR4, UR4, 0x1, UP0 ;  /* 0x0000000104047887 */ /* 0x000fe20008000000 */
[----:B------:R-:W-:-:S03]  /*11400*/  ISETP.NE.AND.EX P0, PT, RZ, UR7, PT, P0 ;  /* 0x00000007ff007c0c */ /* 0x000fc6000bf05300 */
[----:B------:R-:W-:-:S06]  /*11410*/  UIMAD UR4, UR4, UR5, URZ ;  /* 0x00000005040472a4 */ /* 0x000fcc000f8e023f */
[----:B------:R-:W-:Y:S01]  /*11420*/  IMAD.U32 R7, RZ, RZ, UR4 ;  /* 0x00000004ff077e24 */ /* 0x000fe2000f8e00ff */
[----:B0--3--:R-:W-:Y:S06]  /*11430*/  @P1 BRA `(.L_x_948) ;  /* 0x0000000000101947 */ /* 0x009fec0003800000 */
[----:B------:R-:W-:Y:S05]  /*11440*/  @!P2 BRA `(.L_x_948) ;  /* 0x00000000000ca947 */ /* 0x000fea0003800000 */
[----:B------:R-:W2:Y:S04]  /*11450*/  LDG.E R5, desc[UR46][R2.64] ;  /* 0x0000002e02057981 */ /* 0x000ea8000c1e1900 */
[----:B-----5:R-:W2:Y:S02]  /*11460*/  LDG.E R6, desc[UR46][R2.64+0x4] ;  /* 0x0000042e02067981 */ /* 0x020ea4000c1e1900 */
[----:B--2---:R-:W-:-:S07]  /*11470*/  IMAD.IADD R6, R6, 0x1, -R5 ;  /* 0x0000000106067824 */ /* 0x004fce00078e0a05 */
.L_x_948:
[----:B------:R-:W0:Y:S01]  /*11480*/  LDC.64 R2, c[0x0][0xa08] ;  /* 0x00028200ff027b82 */ /* 0x000e220000000a00 */
[----:B------:R-:W-:Y:S01]  /*11490*/  IMAD.MOV.U32 R23, RZ, RZ, RZ ;  /* 0x000000ffff177224 */ /* 0x000fe200078e00ff */
[----:B------:R-:W-:Y:S01]  /*114a0*/  ULDC.64 UR4, c[0x0][0xa20] ;  /* 0x0002880000047ab9 */ /* 0x000fe20000000a00 */
[----:B0-----:R-:W-:-:S05]  /*114b0*/  IMAD.WIDE R2, R19, 0x4, R2 ;  /* 0x0000000413027825 */ /* 0x001fca00078e0202 */
[----:B------:R-:W2:Y:S01]  /*114c0*/  @P0 LDG.E R23, desc[UR46][R2.64] ;  /* 0x0000002e02170981 */ /* 0x000ea2000c1e1900 */
[----:B------:R-:W-:-:S04]  /*114d0*/  ISETP.NE.U32.AND P1, PT, RZ, UR4, PT ;  /* 0x00000004ff007c0c */ /* 0x000fc8000bf25070 */
[----:B------:R-:W-:Y:S01]  /*114e0*/  ISETP.NE.AND.EX P1, PT, RZ, UR5, PT, P1 ;  /* 0x00000005ff007c0c */ /* 0x000fe2000bf25310 */
[----:B--2--5:R-:W-:-:S12]  /*114f0*/  IMAD.IADD R23, R23, 0x1, R0 ;  /* 0x0000000117177824 */ /* 0x024fd800078e0200 */
[----:B------:R-:W-:Y:S05]  /*11500*/  @!P1 BRA `(.L_x_949) ;  /* 0x0000000000109947 */ /* 0x000fea0003800000 */
[----:B------:R-:W0:Y:S02]  /*11510*/  LDC.64 R2, c[0x0][0xa20] ;  /* 0x00028800ff027b82 */ /* 0x000e240000000a00 */
[----:B0-----:R-:W-:-:S05]  /*11520*/  IMAD.WIDE R2, R19, 0x4, R2 ;  /* 0x0000000413027825 */ /* 0x001fca00078e0202 */
[----:B------:R0:W5:Y:S01]  /*11530*/  LDG.E R7, desc[UR46][R2.64] ;  /* 0x0000002e02077981 */ /* 0x000162000c1e1900 */
[----:B------:R-:W-:Y:S05]  /*11540*/  BRA `(.L_x_950) ;  /* 0x0000000000107947 */ /* 0x000fea0003800000 */
.L_x_949:
[----:B------:R-:W-:Y:S05]  /*11550*/  @!P0 BRA `(.L_x_950) ;  /* 0x00000000000c8947 */ /* 0x000fea0003800000 */
[----:B------:R-:W2:Y:S04]  /*11560*/  LDG.E R4, desc[UR46][R2.64] ;  /* 0x0000002e02047981 */ /* 0x000ea8000c1e1900 */
[----:B------:R-:W2:Y:S02]  /*11570*/  LDG.E R7, desc[UR46][R2.64+0x4] ;  /* 0x0000042e02077981 */ /* 0x000ea4000c1e1900 */
[----:B--2---:R-:W-:-:S07]  /*11580*/  IMAD.IADD R7, R7, 0x1, -R4 ;  /* 0x0000000107077824 */ /* 0x004fce00078e0a04 */
.L_x_950:
[----:B0-----:R-:W0:Y:S01]  /*11590*/  LDC.64 R2, c[0x0][0x9e0] ;  /* 0x00027800ff027b82 */ /* 0x001e220000000a00 */
[----:B------:R-:W-:Y:S02]  /*115a0*/  IMAD R5, R17, 0xc0, RZ ;  /* 0x000000c011057824 */ /* 0x000fe400078e02ff */
[----:B-----5:R-:W-:-:S03]  /*115b0*/  IMAD.IADD R0, R7, 0x1, -R0 ;  /* 0x0000000107007824 */ /* 0x020fc600078e0a00 */
[----:B------:R-:W-:-:S05]  /*115c0*/  IADD3 R5, -R6, 0xc0, R5 ;  /* 0x000000c006057810 */ /* 0x000fca0007ffe105 */
[----:B------:R-:W-:Y:S01]  /*115d0*/  IMAD.IADD R9, R0, 0x1, R5 ;  /* 0x0000000100097824 */ /* 0x000fe200078e0205 */
[----:B0-----:R-:W-:-:S03]  /*115e0*/  ISETP.GE.AND P0, PT, R3, 0x1, PT ;  /* 0x000000010300780c */ /* 0x001fc60003f06270 */
[----:B------:R-:W-:-:S10]  /*115f0*/  IMAD.IADD R2, R9, 0x1, R2 ;  /* 0x0000000109027824 */ /* 0x000fd400078e0202 */
[----:B------:R-:W-:Y:S05]  /*11600*/  @!P0 BRA `(.L_x_951) ;  /* 0x0000000000488947 */ /* 0x000fea0003800000 */
[C---:B------:R-:W-:Y:S01]  /*11610*/  ISETP.GT.AND P1, PT, R9.reuse, RZ, PT ;  /* 0x000000ff0900720c */ /* 0x040fe20003f24270 */
[----:B------:R-:W-:Y:S01]  /*11620*/  BSSY B0, `(.L_x_952) ;  /* 0x000000e000007945 */ /* 0x000fe20003800000 */
[----:B------:R-:W-:-:S11]  /*11630*/  VIADD R7, R9, 0xffffffff ;  /* 0xffffffff09077836 */ /* 0x000fd60000000000 */
        /* <DEDUP_REMOVED lines=8> */
.L_x_953:
[----:B------:R-:W-:-:S13]  /*116c0*/  ISETP.NE.AND P1, PT, R3, 0x1, PT ;  /* 0x000000010300780c */ /* 0x000fda0003f25270 */
[----:B------:R-:W0:Y:S02]  /*116d0*/  @P1 LDC.64 R4, c[0x0][0x9e8] ;  /* 0x00027a00ff041b82 */ /* 0x000e240000000a00 */
[----:B0-----:R-:W-:-:S05]  /*116e0*/  @P1 IMAD.HI.U32 R4, R7, R4, RZ ;  /* 0x0000000407041227 */ /* 0x001fca00078e00ff */
[----:B------:R-:W-:-:S07]  /*116f0*/  @P1 SHF.R.U32.HI R7, RZ, R5, R4 ;  /* 0x00000005ff071219 */ /* 0x000fce0000011604 */
.L_x_954:
[----:B------:R-:W-:Y:S05]  /*11700*/  BSYNC B0 ;  /* 0x0000000000007941 */ /* 0x000fea0003800000 */
.L_x_952:
[----:B------:R-:W-:-:S05]  /*11710*/  IMAD R7, R7, R3, R3 ;  /* 0x0000000307077224 */ /* 0x000fca00078e0203 */
[----:B------:R-:W-:-:S07]  /*11720*/  VIMNMX R2, R2, R7, PT ;  /* 0x0000000702027248 */ /* 0x000fce0003fe0100 */
.L_x_951:
[----:B------:R-:W-:Y:S01]  /*11730*/  VIADD R2, R2, 0x7f ;  /* 0x0000007f02027836 */ /* 0x000fe20000000000 */
[----:B------:R-:W-:Y:S01]  /*11740*/  ULDC UR4, c[0x0][0x9dc] ;  /* 0x0002770000047ab9 */ /* 0x000fe20000000800 */
[----:B------:R-:W-:-:S03]  /*11750*/  IMAD R7, R17, 0xc0, -R6 ;  /* 0x000000c011077824 */ /* 0x000fc600078e0a06 */
[----:B------:R-:W-:Y:S01]  /*11760*/  SHF.R.S32.HI R5, RZ, 0x1f, R2 ;  /* 0x0000001fff057819 */ /* 0x000fe20000011402 */
[----:B------:R-:W-:-:S03]  /*11770*/  IMAD.IADD R7, R0, 0x1, R7 ;  /* 0x0000000100077824 */ /* 0x000fc600078e0207 */
[----:B------:R-:W-:Y:S01]  /*11780*/  LEA.HI R4, R5, R2, RZ, 0x7 ;  /* 0x0000000205047211 */ /* 0x000fe200078f38ff */
[----:B------:R-:W-:Y:S02]  /*11790*/  VIADD R2, R0, 0x7f ;  /* 0x0000007f00027836 */ /* 0x000fe40000000000 */
[----:B------:R-:W-:Y:S01]  /*117a0*/  VIADD R0, R7, -UR4 ;  /* 0x8000000407007c36 */ /* 0x000fe20008000000 */
[----:B------:R-:W-:Y:S02]  /*117b0*/  SHF.R.S32.HI R4, RZ, 0x7, R4 ;  /* 0x00000007ff047819 */ /* 0x000fe40000011404 */
[----:B------:R-:W-:-:S04]  /*117c0*/  SHF.R.S32.HI R5, RZ, 0x1f, R2 ;  /* 0x0000001fff057819 */ /* 0x000fc80000011402 */
[----:B------:R-:W-:-:S04]  /*117d0*/  LEA.HI R5, R5, R2, RZ, 0x7 ;  /* 0x0000000205057211 */ /* 0x000fc800078f38ff */
[----:B------:R-:W-:-:S04]  /*117e0*/  SHF.R.S32.HI R5, RZ, 0x7, R5 ;  /* 0x00000007ff057819 */ /* 0x000fc80000011405 */
[----:B------:R-:W-:Y:S01]  /*117f0*/  VIMNMX R28, R5, R4, PT ;  /* 0x00000004051c7248 */ /* 0x000fe20003fe0100 */
[----:B------:R-:W-:Y:S06]  /*11800*/  @!P0 BRA `(.L_x_955) ;  /* 0x0000000000448947 */ /* 0x000fec0003800000 */
[----:B------:R-:W-:Y:S01]  /*11810*/  ISETP.GT.AND P0, PT, R7, -0x1, PT ;  /* 0xffffffff0700780c */ /* 0x000fe20003f04270 */
[----:B------:R-:W-:-:S12]  /*11820*/  BSSY B0, `(.L_x_956) ;  /* 0x000000d000007945 */ /* 0x000fd80003800000 */
        /* <DEDUP_REMOVED lines=8> */
.L_x_957:
[----:B------:R-:W-:-:S13]  /*118b0*/  ISETP.NE.AND P0, PT, R3, 0x1, PT ;  /* 0x000000010300780c */ /* 0x000fda0003f05270 */
[----:B------:R-:W0:Y:S02]  /*118c0*/  @P0 LDC.64 R4, c[0x0][0x9e8] ;  /* 0x00027a00ff040b82 */ /* 0x000e240000000a00 */
[----:B0-----:R-:W-:-:S05]  /*118d0*/  @P0 IMAD.HI.U32 R4, R7, R4, RZ ;  /* 0x0000000407040227 */ /* 0x001fca00078e00ff */
[----:B------:R-:W-:-:S07]  /*118e0*/  @P0 SHF.R.U32.HI R7, RZ, R5, R4 ;  /* 0x00000005ff070219 */ /* 0x000fce0000011604 */
.L_x_958:
[----:B------:R-:W-:Y:S05]  /*118f0*/  BSYNC B0 ;  /* 0x0000000000007941 */ /* 0x000fea0003800000 */
.L_x_956:
[----:B------:R-:W-:-:S05]  /*11900*/  IMAD R3, R7, R3, RZ ;  /* 0x0000000307037224 */ /* 0x000fca00078e02ff */
[----:B------:R-:W-:-:S07]  /*11910*/  VIMNMX R0, R0, R3, !PT ;  /* 0x0000000300007248 */ /* 0x000fce0007fe0100 */
.L_x_955:
[----:B------:R-:W-:Y:S01]  /*11920*/  SHF.R.S32.HI R3, RZ, 0x1f, R0 ;  /* 0x0000001fff037819 */ /* 0x000fe20000011400 */
[----:B------:R-:W-:Y:S03]  /*11930*/  BSSY B6, `(.L_x_959) ;  /* 0x000022d000067945 */ /* 0x000fe60003800000 */
[----:B------:R-:W-:-:S04]  /*11940*/  LEA.HI R3, R3, R0, RZ, 0x7 ;  /* 0x0000000003037211 */ /* 0x000fc800078f38ff */
[----:B------:R-:W-:-:S04]  /*11950*/  SHF.R.S32.HI R3, RZ, 0x7, R3 ;  /* 0x00000007ff037819 */ /* 0x000fc80000011403 */
[----:B------:R-:W-:-:S04]  /*11960*/  VIMNMX R26, RZ, R3, !PT ;  /* 0x00000003ff1a7248 */ /* 0x000fc80007fe0100 */
[----:B------:R-:W-:-:S13]  /*11970*/  ISETP.GT.AND P0, PT, R28, R26, PT ;  /* 0x0000001a1c00720c */ /* 0x000fda0003f04270 */
[----:B------:R-:W-:Y:S05]  /*11980*/  @P0 BRA `(.L_x_960) ;  /* 0x00000000003c0947 */ /* 0x000fea0003800000 */
[----:B------:R-:W-:-:S13]  /*11990*/  ISETP.NE.AND P1, PT, R27, RZ, PT ;  /* 0x000000ff1b00720c */ /* 0x000fda0003f25270 */
[----:B------:R-:W-:Y:S05]  /*119a0*/  @P1 BRA `(.L_x_961) ;  /* 0x0000002000941947 */ /* 0x000fea0003800000 */
[----:B------:R-:W0:Y:S01]  /*119b0*/  S2R R7, SR_LANEID ;  /* 0x0000000000077919 */ /* 0x000e220000000000 */
[----:B------:R-:W-:Y:S01]  /*119c0*/  VOTEU.ANY UR4, UPT, PT ;  /* 0x0000000000047886 */ /* 0x000fe200038e0100 */
[----:B------:R-:W1:Y:S01]  /*119d0*/  LDC.64 R2, c[0x0][0xc38] ;  /* 0x00030e00ff027b82 */ /* 0x000e620000000a00 */
[----:B------:R-:W0:Y:S08]  /*119e0*/  FLO.U32 R0, UR4 ;  /* 0x0000000400007d00 */ /* 0x000e3000080e0000 */
[----:B------:R-:W1:Y:S01]  /*119f0*/  POPC R5, UR4 ;  /* 0x0000000400057d09 */ /* 0x000e620008000000 */
[----:B0-----:R-:W-:-:S13]  /*11a00*/  ISETP.EQ.U32.AND P0, PT, R0, R7, PT ;  /* 0x000000070000720c */ /* 0x001fda0003f02070 */
[----:B-1----:R-:W2:Y:S01]  /*11a10*/  @P0 ATOMG.E.ADD.STRONG.GPU PT, R3, desc[UR46][R2.64], R5 ;  /* 0x00000005020309a8 */ /* 0x002ea200081ee1ee */
[----:B------:R-:W0:Y:S02]  /*11a20*/  S2R R4, SR_LTMASK ;  /* 0x0000000000047919 */ /* 0x000e240000003900 */
[----:B0-----:R-:W-:-:S04]  /*11a30*/  LOP3.LUT R4, R4, UR4, RZ, 0xc0, !PT ;  /* 0x0000000404047c12 */ /* 0x001fc8000f8ec0ff */
[----:B------:R-:W0:Y:S01]  /*11a40*/  POPC R7, R4 ;  /* 0x0000000400077309 */ /* 0x000e220000000000 */
[----:B--2---:R-:W0:Y:S02]  /*11a50*/  SHFL.IDX PT, R0, R3, R0, 0x1f ;  /* 0x00001f0003007589 */ /* 0x004e2400000e0000 */
[----:B0-----:R-:W-:Y:S01]  /*11a60*/  IADD3 R16, R0, UR37, R7 ;  /* 0x0000002500107c10 */ /* 0x001fe2000fffe007 */
[----:B------:R-:W-:Y:S06]  /*11a70*/  BRA `(.L_x_961) ;  /* 0x0000002000607947 */ /* 0x000fec0003800000 */
.L_x_960:
        /* <DEDUP_REMOVED lines=10> */
[----:B------:R-:W-:Y:S02]  /*11b20*/  IMAD.U32 R4, RZ, RZ, UR6 ;  /* 0x00000006ff047e24 */ /* 0x000fe4000f8e00ff */
[----:B------:R-:W0:Y:S01]  /*11b30*/  LDC.64 R2, c[0x4][R2] ;  /* 0x0100000002027b82 */ /* 0x000e220000000a00 */
[----:B------:R-:W-:Y:S02]  /*11b40*/  IMAD.U32 R5, RZ, RZ, UR7 ;  /* 0x00000007ff057e24 */ /* 0x000fe4000f8e00ff */
        /* <DEDUP_REMOVED lines=8> */
[----:B0-----:R-:W-:Y:S05]  /*11bd0*/  CALL.ABS.NOINC R2 ;  /* 0x0000000002007343 */ /* 0x001fea0003c00000 */
.L_x_962:
[----:B------:R-:W-:-:S05]  /*11be0*/  VIADD R0, R25, 0x400 ;  /* 0x0000040019007836 */ /* 0x000fca0000000000 */
[----:B------:R-:W-:-:S13]  /*11bf0*/  LOP3.LUT P0, RZ, R0, 0x3ff, RZ, 0xc0, !PT ;  /* 0x000003ff00ff7812 */ /* 0x000fda000780c0ff */
[----:B------:R-:W-:Y:S05]  /*11c00*/  @!P0 BRA `(.L_x_963) ;  /* 0x0000000000808947 */ /* 0x000fea0003800000 */
[----:B------:R-:W-:Y:S01]  /*11c10*/  MOV R0, 0x0 ;  /* 0x0000000000007802 */ /* 0x000fe20000000f00 */
[----:B------:R-:W-:Y:S01]  /*11c20*/  ULDC.64 UR6, c[0x4][0xa8] ;  /* 0x01002a0000067ab9 */ /* 0x000fe20000000a00 */
[----:B------:R-:W-:Y:S01]  /*11c30*/  ULDC.64 UR8, c[0x4][0xb0] ;  /* 0x01002c0000087ab9 */ /* 0x000fe20000000a00 */
[----:B------:R-:W-:Y:S01]  /*11c40*/  ULDC.64 UR4, c[0x4][0x10] ;  /* 0x0100040000047ab9 */ /* 0x000fe20000000a00 */
[----:B------:R0:W1:Y:S01]  /*11c50*/  LDC.64 R2, c[0x4][R0] ;  /* 0x0100000000027b82 */ /* 0x0000620000000a00 */
[----:B------:R-:W-:Y:S02]  /*11c60*/  IMAD.U32 R4, RZ, RZ, UR6 ;  /* 0x00000006ff047e24 */ /* 0x000fe4000f8e00ff */
[----:B------:R-:W-:Y:S02]  /*11c70*/  IMAD.U32 R5, RZ, RZ, UR7 ;  /* 0x00000007ff057e24 */ /* 0x000fe4000f8e00ff */
[----:B------:R-:W-:Y:S02]  /*11c80*/  IMAD.U32 R6, RZ, RZ, UR8 ;  /* 0x00000008ff067e24 */ /* 0x000fe4000f8e00ff */
[----:B------:R-:W-:-:S02]  /*11c90*/  IMAD.U32 R7, RZ, RZ, UR9 ;  /* 0x00000009ff077e24 */ /* 0x000fc4000f8e00ff */
[----:B------:R-:W-:Y:S02]  /*11ca0*/  IMAD.U32 R10, RZ, RZ, UR4 ;  /* 0x00000004ff0a7e24 */ /* 0x000fe4000f8e00ff */
[----:B------:R-:W-:Y:S02]  /*11cb0*/  IMAD.U32 R11, RZ, RZ, UR5 ;  /* 0x00000005ff0b7e24 */ /* 0x000fe4000f8e00ff */
[----:B------:R-:W-:Y:S02]  /*11cc0*/  IMAD.MOV.U32 R8, RZ, RZ, 0x70 ;  /* 0x00000070ff087424 */ /* 0x000fe400078e00ff */
[----:B------:R-:W-:Y:S02]  /*11cd0*/  IMAD.MOV.U32 R12, RZ, RZ, 0x1 ;  /* 0x00000001ff0c7424 */ /* 0x000fe400078e00ff */
[----:B0-----:R-:W-:-:S07]  /*11ce0*/  IMAD.MOV.U32 R13, RZ, RZ, RZ ;  /* 0x000000ffff0d7224 */ /* 0x001fce00078e00ff */
[----:B------:R-:W-:-:S07]  /*11cf0*/  LEPC R20, `(.L_x_964) ;  /* 0x000000001014794e */ /* 0x000fce0000000000 */
[----:B-1----:R-:W-:Y:S05]  /*11d00*/  CALL.ABS.NOINC R2 ;  /* 0x0000000002007343 */ /* 0x002fea0003c00000 */
.L_x_964:
        /* <DEDUP_REMOVED lines=16> */
.L_x_963:
[----:B------:R-:W2:Y:S01]  /*11e10*/  LDL.LU R20, [R1] ;  /* 0x0000000001147983 */ /* 0x000ea20000300800 */
[----:B------:R-:W-:Y:S01]  /*11e20*/  ULDC.64 UR4, c[0x0][0x9f8] ;  /* 0x00027e0000047ab9 */ /* 0x000fe20000000a00 */
[----:B------:R-:W0:Y:S01]  /*11e30*/  LDC R0, c[0x0][0x428] ;  /* 0x00010a00ff007b82 */ /* 0x000e220000000800 */
[----:B------:R-:W-:Y:S01]  /*11e40*/  ISETP.NE.U32.AND P0, PT, RZ, UR4, PT ;  /* 0x00000004ff007c0c */ /* 0x000fe2000bf05070 */
[----:B------:R-:W-:-:S03]  /*11e50*/  IMAD.MOV.U32 R6, RZ, RZ, R19 ;  /* 0x000000ffff067224 */ /* 0x000fc600078e0013 */
[----:B------:R-:W-:Y:S01]  /*11e60*/  ISETP.NE.AND.EX P0, PT, RZ, UR5, PT, P0 ;  /* 0x00000005ff007c0c */ /* 0x000fe2000bf05300 */
[----:B------:R-:W-:-:S12]  /*11e70*/  ULDC.64 UR4, c[0x0][0xa00] ;  /* 0x0002800000047ab9 */ /* 0x000fd80000000a00 */
[----:B------:R-:W1:Y:S02]  /*11e80*/  @P0 LDC.64 R2, c[0x0][0x9f8] ;  /* 0x00027e00ff020b82 */ /* 0x000e640000000a00 */
[----:B-1----:R-:W-:-:S05]  /*11e90*/  @P0 IMAD.WIDE R2, R19, 0x4, R2 ;  /* 0x0000000413020825 */ /* 0x002fca00078e0202 */
[----:B------:R1:W5:Y:S01]  /*11ea0*/  @P0 LDG.E R6, desc[UR46][R2.64] ;  /* 0x0000002e02060981 */ /* 0x000362000c1e1900 */
[----:B0-----:R-:W-:Y:S01]  /*11eb0*/  ISETP.NE.AND P0, PT, R0, 0x1, PT ;  /* 0x000000010000780c */ /* 0x001fe20003f05270 */
[----:B------:R-:W-:Y:S01]  /*11ec0*/  IMAD.MOV.U32 R0, RZ, RZ, R18 ;  /* 0x000000ffff007224 */ /* 0x000fe200078e0012 */
[----:B------:R-:W-:-:S04]  /*11ed0*/  ISETP.NE.AND P6, PT, R27, RZ, PT ;  /* 0x000000ff1b00720c */ /* 0x000fc80003fc5270 */
[----:B------:R-:W-:-:S07]  /*11ee0*/  PLOP3.LUT P1, PT, P6, PT, PT, 0x8, 0x0 ;  /* 0x000000000000781c */ /* 0x000fce000372e170 */
[----:B------:R-:W0:Y:S02]  /*11ef0*/  @P0 LDC R5, c[0x0][0x42c] ;  /* 0x00010b00ff050b82 */ /* 0x000e240000000800 */
[----:B------:R-:W-:-:S05]  /*11f00*/  VOTEU.ALL UP1, P6 ;  /* 0x00000000003f7886 */ /* 0x000fca0003020000 */
[----:B------:R-:W-:Y:S01]  /*11f10*/  @!UP1 UIADD3 UR8, UP0, UR38, 0x270, URZ ;  /* 0x0000027026089890 */ /* 0x000fe2000ff1e03f */
[----:B------:R-:W3:Y:S03]  /*11f20*/  @P0 LDC R7, c[0x0][0x430] ;  /* 0x00010c00ff070b82 */ /* 0x000ee60000000800 */
[----:B------:R-:W-:-:S03]  /*11f30*/  @!UP1 UIADD3.X UR9, URZ, UR39, URZ, UP0, !UPT ;  /* 0x000000273f099290 */ /* 0x000fc600087fe43f */
[----:B------:R-:W-:Y:S01]  /*11f40*/  VOTEU.ALL UP0, P6 ;  /* 0x00000000003f7886 */ /* 0x000fe20003000000 */
[----:B0-----:R-:W-:-:S05]  /*11f50*/  @P0 IMAD.HI.U32 R4, R18, R5, RZ ;  /* 0x0000000512040227 */ /* 0x001fca00078e00ff */
[----:B---3--:R-:W-:Y:S02]  /*11f60*/  @P0 SHF.R.U32.HI R0, RZ, R7, R4 ;  /* 0x00000007ff000219 */ /* 0x008fe40000011604 */
[----:B------:R-:W-:-:S04]  /*11f70*/  ISETP.NE.U32.AND P0, PT, RZ, UR4, PT ;  /* 0x00000004ff007c0c */ /* 0x000fc8000bf05070 */
[----:B------:R-:W-:-:S04]  /*11f80*/  ISETP.NE.AND.EX P0, PT, RZ, UR5, PT, P0 ;  /* 0x00000005ff007c0c */ /* 0x000fc8000bf05300 */
[----:B------:R-:W-:Y:S01]  /*11f90*/  SEL R10, R19, RZ, !P0 ;  /* 0x000000ff130a7207 */ /* 0x000fe20004000000 */
[----:B-12---:R-:W-:-:S08]  /*11fa0*/  IMAD R17, R17, 0xc0, R20 ;  /* 0x000000c011117824 */ /* 0x006fd000078e0214 */
.L_x_965:
        /* <DEDUP_REMOVED lines=11> */
[----:B------:R-:W-:Y:S01]  /*12060*/  ULDC.64 UR4, c[0x0][0xa08] ;  /* 0x0002820000047ab9 */ /* 0x000fe20000000a00 */
[----:B------:R-:W-:Y:S01]  /*12070*/  VIADD R7, R28, 0xffffffff ;  /* 0xffffffff1c077836 */ /* 0x000fe20000000000 */
[----:B0-----:R-:W-:Y:S01]  /*12080*/  LOP3.LUT P0, RZ, R2, UR4, RZ, 0xfc, !PT ;  /* 0x0000000402ff7c12 */ /* 0x001fe2000f80fcff */
[----:B------:R-:W-:-:S03]  /*12090*/  UMOV UR4, 0xffffffff ;  /* 0xffffffff00047882 */ /* 0x000fc60000000000 */
[----:B------:R-:W-:-:S04]  /*120a0*/  LOP3.LUT P0, RZ, R3, UR5, RZ, 0xfc, P0 ;  /* 0x0000000503ff7c12 */ /* 0x000fc8000800fcff */
[----:B-----5:R-:W-:Y:S01]  /*120b0*/  SEL R8, R6, RZ, !P0 ;  /* 0x000000ff06087207 */ /* 0x020fe20004000000 */
[----:B------:R-:W-:Y:S08]  /*120c0*/  BRA.DIV UR4, `(.L_x_966) ;  /* 0x0000002e04707947 */ /* 0x000ff0000b800000 */
.L_x_1036:
[----:B------:R-:W-:Y:S01]  /*120d0*/  UMOV UR4, 0xffffffff ;  /* 0xffffffff00047882 */ /* 0x000fe20000000000 */
[----:B------:R-:W-:Y:S02]  /*120e0*/  SHF.R.S32.HI R9, RZ, 0x1f, R6 ;  /* 0x0000001fff097819 */ /* 0x000fe40000011406 */
[----:B------:R-:W-:Y:S05]  /*120f0*/  BRA.DIV UR4, `(.L_x_967) ;  /* 0x0000002e04987947 */ /* 0x000fea000b800000 */
[----:B------:R-:W-:-:S13]  /*12100*/  ELECT P6, URZ, PT ;  /* 0x00000000003f782f */ /* 0x000fda00038c0000 */
.L_x_1039:
[----:B------:R-:W-:Y:S05]  /*12110*/  @!P6 BRA `(.L_x_968) ;  /* 0x0000000000cce947 */ /* 0x000fea0003800000 */
[----:B------:R-:W-:-:S04]  /*12120*/  ISETP.NE.U32.AND P0, PT, R2, RZ, PT ;  /* 0x000000ff0200720c */ /* 0x000fc80003f05070 */
        /* <DEDUP_REMOVED lines=20> */
.L_x_969:
[----:B------:R-:W-:Y:S01]  /*12270*/  IMAD R5, R22, 0x8, R25 ;  /* 0x0000000816057824 */ /* 0x000fe200078e0219 */
[----:B------:R-:W-:-:S04]  /*12280*/  SHF.L.U32 R4, R24, 0x1f, RZ ;  /* 0x0000001f18047819 */ /* 0x000fc800000006ff */
[----:B------:R-:W1:Y:S02]  /*12290*/  SYNCS.PHASECHK.TRANS64.TRYWAIT P0, [R5+URZ+0x16840], R4 ;  /* 0x01684004050075a7 */ /* 0x000e64000800017f */
[----:B-1----:R-:W-:Y:S05]  /*122a0*/  @!P0 BRA `(.L_x_970) ;  /* 0x0000002c004c8947 */ /* 0x002fea0003800000 */
.L_x_1040:
[----:B------:R-:W2:Y:S02]  /*122b0*/  S2R R11, SR_TID.X ;  /* 0x00000000000b7919 */ /* 0x000ea40000002100 */
[----:B--2---:R-:W-:-:S04]  /*122c0*/  LOP3.LUT R11, R11, 0x7f, RZ, 0xc0, !PT ;  /* 0x0000007f0b0b7812 */ /* 0x004fc800078ec0ff */
[----:B------:R-:W-:-:S13]  /*122d0*/  ISETP.NE.AND P0, PT, R11, RZ, PT ;  /* 0x000000ff0b00720c */ /* 0x000fda0003f05270 */
[----:B------:R-:W-:Y:S05]  /*122e0*/  @P0 BRA `(.L_x_971) ;  /* 0x0000000000140947 */ /* 0x000fea0003800000 */
[----:B------:R-:W-:Y:S01]  /*122f0*/  ISETP.NE.AND P1, PT, R27, RZ, PT ;  /* 0x000000ff1b00720c */ /* 0x000fe20003f25270 */
[----:B-1----:R-:W-:-:S04]  /*12300*/  IMAD.MOV.U32 R4, RZ, RZ, 0x4000 ;  /* 0x00004000ff047424 */ /* 0x002fc800078e00ff */
[----:B------:R2:W-:Y:S08]  /*12310*/  SYNCS.ARRIVE.TRANS64 RZ, [R5+URZ+0x16830], R4 ;  /* 0x0168300405ff79a7 */ /* 0x0005f0000800003f */
[----:B------:R-:W-:Y:S05]  /*12320*/  @!P1 BRA `(.L_x_971) ;  /* 0x0000000000049947 */ /* 0x000fea0003800000 */
[----:B------:R-:W-:Y:S01]  /*12330*/  BPT.TRAP 0x1 ;  /* 0x000000040000795c */ /* 0x000fe20000300000 */
.L_x_971:
[----:B-12---:R-:W-:Y:S01]  /*12340*/  IMAD R4, R22, 0x4000, R25 ;  /* 0x0000400016047824 */ /* 0x006fe200078e0219 */
        /* <DEDUP_REMOVED lines=11> */
[----:B------:R-:W-:Y:S02]  /*12400*/  ULEA UR11, UR11, UR4, 0x7 ;  /* 0x000000040b0b7291 */ /* 0x000fe4000f8e383f */
[----:B------:R-:W-:Y:S01]  /*12410*/  UIADD3 UR8, UR8, 0xe400, URZ ;  /* 0x0000e40008087890 */ /* 0x000fe2000fffe03f */
[----:B------:R-:W-:-:S08]  /*12420*/  UMOV UR4, 0x0 ;  /* 0x0000000000047882 */ /* 0x000fd00000000000 */
[----:B------:R1:W-:Y:S02]  /*12430*/  UTMALDG.4D [UR8], [UR6], desc[UR4] ;  /* 0x00000408060075b4 */ /* 0x0003e40008019000 */
[----:B-1----:R-:W-:Y:S01]  /*12440*/  NOP ;  /* 0x0000000000007918 */ /* 0x002fe20000000000 */
.L_x_968:
[----:B------:R-:W-:Y:S05]  /*12450*/  WARPSYNC.ALL ;  /* 0x0000000000007948 */ /* 0x000fea0003800000 */
[----:B------:R-:W-:Y:S01]  /*12460*/  BAR.SYNC.DEFER_BLOCKING 0x8, 0x1a0 ;  /* 0x0206800000007b1d */ /* 0x000fe20000010000 */
[----:B------:R-:W-:Y:S02]  /*12470*/  ELECT P0, URZ, PT ;  /* 0x00000000003f782f */ /* 0x000fe40003800000 */
[----:B------:R-:W-:Y:S01]  /*12480*/  R2UR UR9, R25 ;  /* 0x00000000190972ca */ /* 0x000fe200000e0000 */
[----:B------:R-:W-:Y:S01]  /*12490*/  VIADD R29, R29, 0x1 ;  /* 0x000000011d1d7836 */ /* 0x000fe20000000000 */
[----:B------:R-:W-:-:S09]  /*124a0*/  UIADD3 UR4, UP0, UR38, 0x270, URZ ;  /* 0x0000027026047890 */ /* 0x000fd2000ff1e03f */
[----:B------:R-:W-:Y:S01]  /*124b0*/  @P0 R2UR UR13, R10 ;  /* 0x000000000a0d02ca */ /* 0x000fe200000e0000 */
[----:B------:R-:W-:Y:S01]  /*124c0*/  UMOV UR6, 0x0 ;  /* 0x0000000000067882 */ /* 0x000fe20000000000 */
[----:B------:R-:W-:Y:S01]  /*124d0*/  @P0 R2UR UR12, R18 ;  /* 0x00000000120c02ca */ /* 0x000fe200000e0000 */
[----:B------:R-:W-:Y:S01]  /*124e0*/  UIADD3.X UR5, URZ, UR39, URZ, UP0, !UPT ;  /* 0x000000273f057290 */ /* 0x000fe200087fe43f */
[----:B------:R-:W-:Y:S01]  /*124f0*/  @P0 R2UR UR11, R17 ;  /* 0x00000000110b02ca */ /* 0x000fe200000e0000 */
[----:B------:R-:W-:Y:S01]  /*12500*/  UMOV UR7, 0x12f00000 ;  /* 0x12f0000000077882 */ /* 0x000fe20000000000 */
[----:B------:R-:W-:Y:S01]  /*12510*/  UMOV UR10, URZ ;  /* 0x0000003f000a7c82 */ /* 0x000fe20008000000 */
[----:B------:R-:W-:Y:S01]  /*12520*/  BSSY B0, `(.L_x_972) ;  /* 0x000000c000007945 */ /* 0x000fe20003800000 */
[----:B------:R-:W-:Y:S01]  /*12530*/  @P0 IMAD.MOV.U32 R4, RZ, RZ, 0x6000 ;  /* 0x00006000ff040424 */ /* 0x000fe200078e00ff */
[----:B------:R-:W-:Y:S02]  /*12540*/  UIADD3 UR8, UR9, 0x8400, URZ ;  /* 0x0000840009087890 */ /* 0x000fe4000fffe03f */
[----:B------:R-:W-:Y:S01]  /*12550*/  UIADD3 UR9, UR9, 0x16800, URZ ;  /* 0x0001680009097890 */ /* 0x000fe2000fffe03f */
[----:B------:R1:W-:Y:S08]  /*12560*/  @P0 SYNCS.ARRIVE.TRANS64 RZ, [R25+URZ+0x16800], R4 ;  /* 0x0168000419ff09a7 */ /* 0x0003f0000800003f */
[----:B------:R2:W-:Y:S01]  /*12570*/  UTMALDG.4D [UR8], [UR4], desc[UR6] ;  /* 0x00000608040075b4 */ /* 0x0005e20008019000 */
[----:B-1----:R-:W-:-:S04]  /*12580*/  LEA.HI R4, R29, R29, RZ, 0x1 ;  /* 0x0000001d1d047211 */ /* 0x002fc800078f08ff */
[----:B------:R-:W-:-:S05]  /*12590*/  LOP3.LUT R4, R4, 0xfffffffe, RZ, 0xc0, !PT ;  /* 0xfffffffe04047812 */ /* 0x000fca00078ec0ff */
[----:B------:R-:W-:-:S05]  /*125a0*/  IMAD.IADD R4, R29, 0x1, -R4 ;  /* 0x000000011d047824 */ /* 0x000fca00078e0a04 */
[----:B------:R-:W-:-:S04]  /*125b0*/  SHF.L.U32 R4, R4, 0x1f, RZ ;  /* 0x0000001f04047819 */ /* 0x000fc800000006ff */
[----:B------:R-:W1:Y:S02]  /*125c0*/  SYNCS.PHASECHK.TRANS64.TRYWAIT P0, [R25+URZ+0x16820], R4 ;  /* 0x01682004190075a7 */ /* 0x000e64000800017f */
[----:B-12---:R-:W-:Y:S05]  /*125d0*/  @!P0 BRA `(.L_x_973) ;  /* 0x0000002800948947 */ /* 0x006fea0003800000 */
.L_x_1041:
[----:B------:R-:W-:Y:S05]  /*125e0*/  BSYNC B0 ;  /* 0x0000000000007941 */ /* 0x000fea0003800000 */
.L_x_972:
[----:B------:R-:W-:Y:S01]  /*125f0*/  VIADD R10, R28, 0xfffffffe ;  /* 0xfffffffe1c0a7836 */ /* 0x000fe20000000000 */
[----:B------:R-:W-:Y:S04]  /*12600*/  BSSY B0, `(.L_x_974) ;  /* 0x0000129000007945 */ /* 0x000fe80003800000 */
[----:B------:R-:W-:-:S13]  /*12610*/  ISETP.GE.AND P0, PT, R10, R26, PT ;  /* 0x0000001a0a00720c */ /* 0x000fda0003f06270 */
[----:B------:R-:W-:Y:S05]  /*12620*/  @!P0 BRA `(.L_x_975) ;  /* 0x0000001000988947 */ /* 0x000fea0003800000 */
[----:B-1----:R-:W-:Y:S01]  /*12630*/  IMAD.MOV R4, RZ, RZ, -R28 ;  /* 0x000000ffff047224 */ /* 0x002fe200078e0a1c */
[----:B------:R-:W-:Y:S01]  /*12640*/  LOP3.LUT R11, RZ, R26, RZ, 0x33, !PT ;  /* 0x0000001aff0b7212 */ /* 0x000fe200078e33ff */
[----:B------:R-:W-:Y:S03]  /*12650*/  BSSY B1, `(.L_x_976) ;  /* 0x0000064000017945 */ /* 0x000fe60003800000 */
[----:B------:R-:W-:-:S05]  /*12660*/  VIADDMNMX R11, R4, 0x1, R11, !PT ;  /* 0x00000001040b7846 */ /* 0x000fca000780010b */
[----:B------:R-:W-:-:S05]  /*12670*/  IMAD.IADD R4, R28, 0x1, R11 ;  /* 0x000000011c047824 */ /* 0x000fca00078e020b */
        /* <DEDUP_REMOVED lines=32> */
.L_x_980:
[----:B0-----:R-:W-:Y:S01]  /*12880*/  IMAD R3, R12, 0x8, R25 ;  /* 0x000000080c037824 */ /* 0x001fe200078e0219 */
[----:B------:R-:W-:-:S04]  /*12890*/  SHF.L.U32 R2, R13, 0x1f, RZ ;  /* 0x0000001f0d027819 */ /* 0x000fc800000006ff */
[----:B------:R-:W0:Y:S02]  /*128a0*/  SYNCS.PHASECHK.TRANS64.TRYWAIT P0, [R3+URZ+0x16840], R2 ;  /* 0x01684002030075a7 */ /* 0x000e24000800017f */
[----:B0-----:R-:W-:Y:S05]  /*128b0*/  @!P0 BRA `(.L_x_981) ;  /* 0x0000002400f08947 */ /* 0x001fea0003800000 */
.L_x_1042:
[----:B------:R-:W1:Y:S02]  /*128c0*/  S2R R5, SR_TID.X ;  /* 0x0000000000057919 */ /* 0x000e640000002100 */
[----:B-1----:R-:W-:-:S04]  /*128d0*/  LOP3.LUT R5, R5, 0x7f, RZ, 0xc0, !PT ;  /* 0x0000007f05057812 */ /* 0x002fc800078ec0ff */
[----:B------:R-:W-:-:S13]  /*128e0*/  ISETP.NE.AND P1, PT, R5, RZ, PT ;  /* 0x000000ff0500720c */ /* 0x000fda0003f25270 */
[----:B------:R-:W-:Y:S05]  /*128f0*/  @P1 BRA `(.L_x_982) ;  /* 0x0000000000141947 */ /* 0x000fea0003800000 */
[----:B------:R-:W-:Y:S01]  /*12900*/  ISETP.NE.AND P0, PT, R27, RZ, PT ;  /* 0x000000ff1b00720c */ /* 0x000fe20003f05270 */
[----:B0-----:R-:W-:-:S04]  /*12910*/  IMAD.MOV.U32 R2, RZ, RZ, 0x4000 ;  /* 0x00004000ff027424 */ /* 0x001fc800078e00ff */
[----:B------:R1:W-:Y:S08]  /*12920*/  SYNCS.ARRIVE.TRANS64 RZ, [R3+URZ+0x16830], R2 ;  /* 0x0168300203ff79a7 */ /* 0x0003f0000800003f */
[----:B------:R-:W-:Y:S05]  /*12930*/  @!P0 BRA `(.L_x_982) ;  /* 0x0000000000048947 */ /* 0x000fea0003800000 */
[----:B------:R-:W-:Y:S01]  /*12940*/  BPT.TRAP 0x1 ;  /* 0x000000040000795c */ /* 0x000fe20000300000 */
.L_x_982:
[----:B01----:R-:W-:Y:S01]  /*12950*/  IMAD R2, R12, 0x4000, R25 ;  /* 0x000040000c027824 */ /* 0x003fe200078e0219 */
        /* <DEDUP_REMOVED lines=14> */
[----:B------:R-:W-:Y:S02]  /*12a40*/  ULEA UR11, UR11, UR4, 0x7 ;  /* 0x000000040b0b7291 */ /* 0x000fe4000f8e383f */
[----:B------:R-:W-:Y:S01]  /*12a50*/  UIADD3 UR8, UR8, 0xe400, URZ ;  /* 0x0000e40008087890 */ /* 0x000fe2000fffe03f */
[----:B------:R-:W-:-:S08]  /*12a60*/  UMOV UR4, 0x0 ;  /* 0x0000000000047882 */ /* 0x000fd00000000000 */
[----:B------:R0:W-:Y:S01]  /*12a70*/  UTMALDG.4D [UR8], [UR6], desc[UR4] ;  /* 0x00000408060075b4 */ /* 0x0001e20008019000 */
[----:B------:R-:W1:Y:S02]  /*12a80*/  SYNCS.PHASECHK.TRANS64.TRYWAIT P0, [R2+URZ+0x60], R5 ;  /* 0x00006005020075a7 */ /* 0x000e64000800017f */
[----:B01----:R-:W-:Y:S05]  /*12a90*/  @!P0 BRA `(.L_x_983) ;  /* 0x00000024008c8947 */ /* 0x003fea0003800000 */
.L_x_1043:
[----:B------:R-:W-:Y:S05]  /*12aa0*/  @P1 BRA `(.L_x_984) ;  /* 0x0000000000181947 */ /* 0x000fea0003800000 */
[----:B------:R-:W-:Y:S01]  /*12ab0*/  ISETP.NE.AND P0, PT, R27, RZ, PT ;  /* 0x000000ff1b00720c */ /* 0x000fe20003f05270 */
[----:B0-----:R-:W-:Y:S02]  /*12ac0*/  IMAD R2, R22, 0x8, R25 ;  /* 0x0000000816027824 */ /* 0x001fe400078e0219 */
[----:B------:R-:W-:-:S04]  /*12ad0*/  IMAD.MOV.U32 R3, RZ, RZ, 0x4000 ;  /* 0x00004000ff037424 */ /* 0x000fc800078e00ff */
[----:B------:R1:W-:Y:S06]  /*12ae0*/  SYNCS.ARRIVE.TRANS64 RZ, [R2+URZ+0x16850], R3 ;  /* 0x0168500302ff79a7 */ /* 0x0003ec000800003f */
[----:B------:R-:W-:Y:S05]  /*12af0*/  @!P0 BRA `(.L_x_984) ;  /* 0x0000000000048947 */ /* 0x000fea0003800000 */
[----:B------:R-:W-:Y:S01]  /*12b00*/  BPT.TRAP 0x1 ;  /* 0x000000040000795c */ /* 0x000fe20000300000 */
.L_x_984:
[C-C-:B01----:R-:W-:Y:S01]  /*12b10*/  IMAD R2, R22.reuse, 0x8, R25.reuse ;  /* 0x0000000816027824 */ /* 0x143fe200078e0219 */
        /* <DEDUP_REMOVED lines=13> */
[----:B------:R-:W-:Y:S02]  /*12bf0*/  ULEA UR11, UR11, UR4, 0x7 ;  /* 0x000000040b0b7291 */ /* 0x000fe4000f8e383f */
[----:B------:R-:W-:Y:S02]  /*12c00*/  UIADD3 UR9, UR9, 0x16850, URZ ;  /* 0x0001685009097890 */ /* 0x000fe4000fffe03f */
[----:B------:R-:W-:Y:S01]  /*12c10*/  UIADD3 UR8, UR8, 0x400, URZ ;  /* 0x0000040008087890 */ /* 0x000fe2000fffe03f */
[----:B------:R-:W-:-:S08]  /*12c20*/  UMOV UR4, 0x0 ;  /* 0x0000000000047882 */ /* 0x000fd00000000000 */
[----:B------:R0:W-:Y:S02]  /*12c30*/  UTMALDG.4D [UR8], [UR6], desc[UR4] ;  /* 0x00000408060075b4 */ /* 0x0001e40008019000 */
[----:B0-----:R-:W-:Y:S01]  /*12c40*/  NOP ;  /* 0x0000000000007918 */ /* 0x001fe20000000000 */
.L_x_979:
[----:B------:R-:W-:Y:S05]  /*12c50*/  BSYNC B2 ;  /* 0x0000000000027941 */ /* 0x000fea0003800000 */
.L_x_978:
[----:B------:R-:W-:Y:S02]  /*12c60*/  IMAD.MOV.U32 R22, RZ, RZ, R12 ;  /* 0x000000ffff167224 */ /* 0x000fe400078e000c */
[----:B------:R-:W-:Y:S02]  /*12c70*/  IMAD.MOV.U32 R24, RZ, RZ, R13 ;  /* 0x000000ffff187224 */ /* 0x000fe400078e000d */
[----:B------:R-:W-:-:S07]  /*12c80*/  VIADD R10, R28, 0xfffffffd ;  /* 0xfffffffd1c0a7836 */ /* 0x000fce0000000000 */
.L_x_977:
[----:B------:R-:W-:Y:S05]  /*12c90*/  BSYNC B1 ;  /* 0x0000000000017941 */ /* 0x000fea0003800000 */
.L_x_976:
[----:B------:R-:W-:Y:S01]  /*12ca0*/  VIADD R11, R11, 0xfffffffe ;  /* 0xfffffffe0b0b7836 */ /* 0x000fe20000000000 */
[----:B------:R-:W-:-:S04]  /*12cb0*/  LOP3.LUT R28, RZ, R28, RZ, 0x33, !PT ;  /* 0x0000001cff1c7212 */ /* 0x000fc800078e33ff */
[----:B------:R-:W-:-:S13]  /*12cc0*/  ISETP.NE.AND P0, PT, R11, R28, PT ;  /* 0x0000001c0b00720c */ /* 0x000fda0003f05270 */
[----:B------:R-:W-:Y:S05]  /*12cd0*/  @!P0 BRA `(.L_x_975) ;  /* 0x0000000800ec8947 */ /* 0x000fea0003800000 */
[----:B------:R-:W-:-:S07]  /*12ce0*/  IMAD.MOV.U32 R4, RZ, RZ, R8 ;  /* 0x000000ffff047224 */ /* 0x000fce00078e0008 */
.L_x_999:
[----:B------:R-:W-:Y:S01]  /*12cf0*/  VIADD R11, R22, 0x1 ;  /* 0x00000001160b7836 */ /* 0x000fe20000000000 */
[----:B------:R-:W-:Y:S05]  /*12d00*/  YIELD ;  /* 0x0000000000007946 */ /* 0x000fea0003800000 */
[----:B------:R-:W-:Y:S01]  /*12d10*/  ISETP.NE.AND P0, PT, R11, 0x2, PT ;  /* 0x000000020b00780c */ /* 0x000fe20003f05270 */
[----:B------:R-:W-:Y:S03]  /*12d20*/  BSSY B1, `(.L_x_985) ;  /* 0x0000057000017945 */ /* 0x000fe60003800000 */
[----:B01----:R-:W-:-:S02]  /*12d30*/  SEL R3, RZ, 0x1, P0 ;  /* 0x00000001ff037807 */ /* 0x003fc40000000000 */
[----:B------:R-:W-:Y:S02]  /*12d40*/  SEL R11, R11, RZ, P0 ;  /* 0x000000ff0b0b7207 */ /* 0x000fe40000000000 */
[----:B0-----:R-:W-:Y:S01]  /*12d50*/  LOP3.LUT R12, R24, R3, RZ, 0x3c, !PT ;  /* 0x00000003180c7212 */ /* 0x001fe200078e3cff */
        /* <DEDUP_REMOVED lines=24> */
.L_x_987:
[----:B------:R-:W-:Y:S01]  /*12ee0*/  IMAD R3, R11, 0x8, R25 ;  /* 0x000000080b037824 */ /* 0x000fe200078e0219 */
[----:B------:R-:W-:-:S04]  /*12ef0*/  SHF.L.U32 R2, R12, 0x1f, RZ ;  /* 0x0000001f0c027819 */ /* 0x000fc800000006ff */
[----:B------:R-:W1:Y:S02]  /*12f00*/  SYNCS.PHASECHK.TRANS64.TRYWAIT P0, [R3+URZ+0x16840], R2 ;  /* 0x01684002030075a7 */ /* 0x000e64000800017f */
[----:B-1----:R-:W-:Y:S05]  /*12f10*/  @!P0 BRA `(.L_x_988) ;  /* 0x0000002000808947 */ /* 0x002fea0003800000 */
.L_x_1044:
[----:B0-----:R-:W0:Y:S02]  /*12f20*/  S2R R5, SR_TID.X ;  /* 0x0000000000057919 */ /* 0x001e240000002100 */
[----:B0-----:R-:W-:-:S04]  /*12f30*/  LOP3.LUT R5, R5, 0x7f, RZ, 0xc0, !PT ;  /* 0x0000007f05057812 */ /* 0x001fc800078ec0ff */
[----:B------:R-:W-:-:S13]  /*12f40*/  ISETP.NE.AND P0, PT, R5, RZ, PT ;  /* 0x000000ff0500720c */ /* 0x000fda0003f05270 */
[----:B------:R-:W-:Y:S05]  /*12f50*/  @P0 BRA `(.L_x_989) ;  /* 0x0000000000140947 */ /* 0x000fea0003800000 */
[----:B------:R-:W-:Y:S01]  /*12f60*/  ISETP.NE.AND P1, PT, R27, RZ, PT ;  /* 0x000000ff1b00720c */ /* 0x000fe20003f25270 */
[----:B-1----:R-:W-:-:S04]  /*12f70*/  IMAD.MOV.U32 R2, RZ, RZ, 0x4000 ;  /* 0x00004000ff027424 */ /* 0x002fc800078e00ff */
[----:B------:R0:W-:Y:S08]  /*12f80*/  SYNCS.ARRIVE.TRANS64 RZ, [R3+URZ+0x16830], R2 ;  /* 0x0168300203ff79a7 */ /* 0x0001f0000800003f */
[----:B------:R-:W-:Y:S05]  /*12f90*/  @!P1 BRA `(.L_x_989) ;  /* 0x0000000000049947 */ /* 0x000fea0003800000 */
[----:B------:R-:W-:Y:S01]  /*12fa0*/  BPT.TRAP 0x1 ;  /* 0x000000040000795c */ /* 0x000fe20000300000 */
.L_x_989:
        /* <DEDUP_REMOVED lines=21> */
.L_x_1045:
[----:B------:R-:W-:Y:S05]  /*13100*/  @P0 BRA `(.L_x_991) ;  /* 0x0000000000140947 */ /* 0x000fea0003800000 */
[----:B------:R-:W-:Y:S01]  /*13110*/  ISETP.NE.AND P1, PT, R27, RZ, PT ;  /* 0x000000ff1b00720c */ /* 0x000fe20003f25270 */
[----:B------:R-:W-:-:S04]  /*13120*/  IMAD.MOV.U32 R2, RZ, RZ, 0x4000 ;  /* 0x00004000ff027424 */ /* 0x000fc800078e00ff */
[----:B------:R1:W-:Y:S08]  /*13130*/  SYNCS.ARRIVE.TRANS64 RZ, [R3+URZ+0x50], R2 ;  /* 0x0000500203ff79a7 */ /* 0x0003f0000800003f */
[----:B------:R-:W-:Y:S05]  /*13140*/  @!P1 BRA `(.L_x_991) ;  /* 0x0000000000049947 */ /* 0x000fea0003800000 */
[----:B------:R-:W-:Y:S01]  /*13150*/  BPT.TRAP 0x1 ;  /* 0x000000040000795c */ /* 0x000fe20000300000 */
.L_x_991:
        /* <DEDUP_REMOVED lines=15> */
[----:B------:R-:W-:-:S03]  /*13250*/  ULEA UR11, UR11, UR4, 0x7 ;  /* 0x000000040b0b7291 */ /* 0x000fc6000f8e383f */
[----:B------:R-:W-:-:S06]  /*13260*/  UMOV UR4, 0x0 ;  /* 0x0000000000047882 */ /* 0x000fcc0000000000 */
[----:B------:R2:W-:Y:S02]  /*13270*/  UTMALDG.4D [UR8], [UR6], desc[UR4] ;  /* 0x00000408060075b4 */ /* 0x0005e40008019000 */
[----:B--2---:R-:W-:Y:S01]  /*13280*/  NOP ;  /* 0x0000000000007918 */ /* 0x004fe20000000000 */
.L_x_986:
[----:B------:R-:W-:Y:S05]  /*13290*/  BSYNC B1 ;  /* 0x0000000000017941 */ /* 0x000fea0003800000 */
.L_x_985:
[----:B------:R-:W-:Y:S01]  /*132a0*/  VIADD R22, R11, 0x1 ;  /* 0x000000010b167836 */ /* 0x000fe20000000000 */
[----:B------:R-:W-:Y:S01]  /*132b0*/  BSSY B1, `(.L_x_992) ;  /* 0x000005a000017945 */ /* 0x000fe20003800000 */
[----:B------:R-:W-:-:S03]  /*132c0*/  VIADD R13, R10, 0xffffffff ;  /* 0xffffffff0a0d7836 */ /* 0x000fc60000000000 */
[----:B------:R-:W-:-:S04]  /*132d0*/  ISETP.NE.AND P0, PT, R22, 0x2, PT ;  /* 0x000000021600780c */ /* 0x000fc80003f05270 */
[----:B01----:R-:W-:Y:S02]  /*132e0*/  SEL R3, RZ, 0x1, P0 ;  /* 0x00000001ff037807 */ /* 0x003fe40000000000 */
        /* <DEDUP_REMOVED lines=26> */
.L_x_994:
[----:B------:R-:W-:Y:S01]  /*13490*/  IMAD R2, R22, 0x8, R25 ;  /* 0x0000000816027824 */ /* 0x000fe200078e0219 */
[----:B------:R-:W-:-:S04]  /*134a0*/  SHF.L.U32 R3, R24, 0x1f, RZ ;  /* 0x0000001f18037819 */ /* 0x000fc800000006ff */
[----:B------:R-:W1:Y:S02]  /*134b0*/  SYNCS.PHASECHK.TRANS64.TRYWAIT P0, [R2+URZ+0x16840], R3 ;  /* 0x01684003020075a7 */ /* 0x000e64000800017f */
[----:B-1----:R-:W-:Y:S05]  /*134c0*/  @!P0 BRA `(.L_x_995) ;  /* 0x0000001c003c8947 */ /* 0x002fea0003800000 */
.L_x_1046:
        /* <DEDUP_REMOVED lines=9> */
.L_x_996:
[----:B01----:R-:W-:Y:S01]  /*13560*/  IMAD R2, R22, 0x4000, R25 ;  /* 0x0000400016027824 */ /* 0x003fe200078e0219 */
        /* <DEDUP_REMOVED lines=13> */
[----:B------:R-:W-:Y:S01]  /*13640*/  ULEA UR11, UR11, UR4, 0x7 ;  /* 0x000000040b0b7291 */ /* 0x000fe2000f8e383f */
[----:B------:R-:W-:Y:S01]  /*13650*/  SHF.L.U32 R3, R12, 0x1f, RZ ;  /* 0x0000001f0c037819 */ /* 0x000fe200000006ff */
[----:B------:R-:W-:Y:S01]  /*13660*/  UIADD3 UR8, UR8, 0xe400, URZ ;  /* 0x0000e40008087890 */ /* 0x000fe2000fffe03f */
[----:B------:R-:W-:-:S09]  /*13670*/  UMOV UR4, 0x0 ;  /* 0x0000000000047882 */ /* 0x000fd20000000000 */
[----:B------:R-:W-:-:S09]  /*13680*/  UIADD3 UR9, UR9, 0x30, URZ ;  /* 0x0000003009097890 */ /* 0x000fd2000fffe03f */
[----:B------:R0:W-:Y:S01]  /*13690*/  UTMALDG.4D [UR8], [UR6], desc[UR4] ;  /* 0x00000408060075b4 */ /* 0x0001e20008019000 */
[----:B------:R-:W1:Y:S02]  /*136a0*/  SYNCS.PHASECHK.TRANS64.TRYWAIT P1, [R2+URZ+0x60], R3 ;  /* 0x00006003020075a7 */ /* 0x000e64000802017f */
[----:B01----:R-:W-:Y:S05]  /*136b0*/  @!P1 BRA `(.L_x_997) ;  /* 0x0000001800d49947 */ /* 0x003fea0003800000 */
.L_x_1047:
[----:B------:R-:W-:Y:S05]  /*136c0*/  @P0 BRA `(.L_x_998) ;  /* 0x0000000000140947 */ /* 0x000fea0003800000 */
[----:B------:R-:W-:Y:S01]  /*136d0*/  ISETP.NE.AND P1, PT, R27, RZ, PT ;  /* 0x000000ff1b00720c */ /* 0x000fe20003f25270 */
[----:B0-----:R-:W-:-:S04]  /*136e0*/  IMAD.MOV.U32 R3, RZ, RZ, 0x4000 ;  /* 0x00004000ff037424 */ /* 0x001fc800078e00ff */
[----:B------:R1:W-:Y:S08]  /*136f0*/  SYNCS.ARRIVE.TRANS64 RZ, [R2+URZ+0x50], R3 ;  /* 0x0000500302ff79a7 */ /* 0x0003f0000800003f */
[----:B------:R-:W-:Y:S05]  /*13700*/  @!P1 BRA `(.L_x_998) ;  /* 0x0000000000049947 */ /* 0x000fea0003800000 */
[----:B------:R-:W-:Y:S01]  /*13710*/  BPT.TRAP 0x1 ;  /* 0x000000040000795c */ /* 0x000fe20000300000 */
.L_x_998:
        /* <DEDUP_REMOVED lines=19> */
.L_x_993:
[----:B------:R-:W-:Y:S05]  /*13850*/  BSYNC B1 ;  /* 0x0000000000017941 */ /* 0x000fea0003800000 */
.L_x_992:
[----:B------:R-:W-:Y:S01]  /*13860*/  ISETP.GT.AND P0, PT, R13, R26, PT ;  /* 0x0000001a0d00720c */ /* 0x000fe20003f04270 */
[----:B------:R-:W-:-:S12]  /*13870*/  VIADD R10, R10, 0xfffffffe ;  /* 0xfffffffe0a0a7836 */ /* 0x000fd80000000000 */
[----:B------:R-:W-:Y:S05]  /*13880*/  @P0 BRA `(.L_x_999) ;  /* 0xfffffff400180947 */ /* 0x000fea000383ffff */
.L_x_975:
[----:B------:R-:W-:Y:S05]  /*13890*/  BSYNC B0 ;  /* 0x0000000000007941 */ /* 0x000fea0003800000 */
.L_x_974:
[----:B------:R-:W-:Y:S01]  /*138a0*/  ISETP.NE.AND P0, PT, R27, RZ, PT ;  /* 0x000000ff1b00720c */ /* 0x000fe20003f05270 */
[----:B------:R-:W-:-:S12]  /*138b0*/  BSSY B0, `(.L_x_1000) ;  /* 0x000000e000007945 */ /* 0x000fd80003800000 */
[----:B------:R-:W-:Y:S05]  /*138c0*/  @P0 BRA `(.L_x_1001) ;  /* 0x0000000000300947 */ /* 0x000fea0003800000 */
[----:B------:R-:W2:Y:S01]  /*138d0*/  S2R R9, SR_LANEID ;  /* 0x0000000000097919 */ /* 0x000ea20000000000 */
[----:B------:R-:W-:Y:S01]  /*138e0*/  VOTEU.ANY UR4, UPT, PT ;  /* 0x0000000000047886 */ /* 0x000fe200038e0100 */
[----:B01----:R-:W0:Y:S01]  /*138f0*/  LDC.64 R2, c[0x0][0xc38] ;  /* 0x00030e00ff027b82 */ /* 0x003e220000000a00 */
[----:B------:R-:W2:Y:S08]  /*13900*/  FLO.U32 R4, UR4 ;  /* 0x0000000400047d00 */ /* 0x000eb000080e0000 */
[----:B------:R-:W0:Y:S01]  /*13910*/  POPC R5, UR4 ;  /* 0x0000000400057d09 */ /* 0x000e220008000000 */
[----:B--2---:R-:W-:-:S13]  /*13920*/  ISETP.EQ.U32.AND P0, PT, R4, R9, PT ;  /* 0x000000090400720c */ /* 0x004fda0003f02070 */
[----:B0-----:R-:W2:Y:S01]  /*13930*/  @P0 ATOMG.E.ADD.STRONG.GPU PT, R3, desc[UR46][R2.64], R5 ;  /* 0x00000005020309a8 */ /* 0x001ea200081ee1ee */
[----:B------:R-:W0:Y:S02]  /*13940*/  S2R R6, SR_LTMASK ;  /* 0x0000000000067919 */ /* 0x000e240000003900 */
[----:B0-----:R-:W-:-:S04]  /*13950*/  LOP3.LUT R6, R6, UR4, RZ, 0xc0, !PT ;  /* 0x0000000406067c12 */ /* 0x001fc8000f8ec0ff */
[----:B------:R-:W0:Y:S01]  /*13960*/  POPC R9, R6 ;  /* 0x0000000600097309 */ /* 0x000e220000000000 */
[----:B--2---:R-:W0:Y:S02]  /*13970*/  SHFL.IDX PT, R4, R3, R4, 0x1f ;  /* 0x00001f0403047589 */ /* 0x004e2400000e0000 */
[----:B0-----:R-:W-:-:S07]  /*13980*/  IADD3 R16, R4, UR37, R9 ;  /* 0x0000002504107c10 */ /* 0x001fce000fffe009 */
.L_x_1001:
[----:B------:R-:W-:Y:S05]  /*13990*/  BSYNC B0 ;  /* 0x0000000000007941 */ /* 0x000fea0003800000 */
.L_x_1000:
[----:B------:R-:W-:Y:S04]  /*139a0*/  BSSY B0, `(.L_x_1002) ;  /* 0x0000020000007945 */ /* 0x000fe80003800000 */
[----:B------:R-:W-:Y:S05]  /*139b0*/  @!P6 BRA `(.L_x_1003) ;  /* 0x000000000078e947 */ /* 0x000fea0003800000 */
[----:B01----:R-:W-:Y:S01]  /*139c0*/  IMAD R3, R22, 0x8, R25 ;  /* 0x0000000816037824 */ /* 0x003fe200078e0219 */
[----:B------:R-:W-:-:S04]  /*139d0*/  SHF.L.U32 R2, R24, 0x1f, RZ ;  /* 0x0000001f18027819 */ /* 0x000fc800000006ff */
[----:B------:R-:W0:Y:S02]  /*139e0*/  SYNCS.PHASECHK.TRANS64.TRYWAIT P0, [R3+URZ+0x16860], R2 ;  /* 0x01686002030075a7 */ /* 0x000e24000800017f */
[----:B0-----:R-:W-:Y:S05]  /*139f0*/  @!P0 BRA `(.L_x_1004) ;  /* 0x0000001800188947 */ /* 0x001fea0003800000 */
.L_x_1048:
        /* <DEDUP_REMOVED lines=9> */
.L_x_1005:
        /* <DEDUP_REMOVED lines=11> */
[----:B------:R-:W-:Y:S02]  /*13b40*/  ULEA UR11, UR11, UR4, 0x7 ;  /* 0x000000040b0b7291 */ /* 0x000fe4000f8e383f */
[----:B------:R-:W-:Y:S02]  /*13b50*/  UIADD3 UR9, UR9, 0x16850, URZ ;  /* 0x0001685009097890 */ /* 0x000fe4000fffe03f */
[----:B------:R-:W-:Y:S01]  /*13b60*/  UIADD3 UR8, UR8, 0x400, URZ ;  /* 0x0000040008087890 */ /* 0x000fe2000fffe03f */
[----:B------:R-:W-:-:S08]  /*13b70*/  UMOV UR4, 0x0 ;  /* 0x0000000000047882 */ /* 0x000fd00000000000 */
[----:B------:R2:W-:Y:S02]  /*13b80*/  UTMALDG.4D [UR8], [UR6], desc[UR4] ;  /* 0x00000408060075b4 */ /* 0x0005e40008019000 */
[----:B--2---:R-:W-:Y:S01]  /*13b90*/  NOP ;  /* 0x0000000000007918 */ /* 0x004fe20000000000 */
.L_x_1003:
[----:B------:R-:W-:Y:S05]  /*13ba0*/  BSYNC B0 ;  /* 0x0000000000007941 */ /* 0x000fea0003800000 */
.L_x_1002:
[----:B------:R-:W-:-:S05]  /*13bb0*/  VIADD R22, R22, 0x1 ;  /* 0x0000000116167836 */ /* 0x000fca0000000000 */
[----:B------:R-:W-:-:S04]  /*13bc0*/  ISETP.NE.AND P0, PT, R22, 0x2, PT ;  /* 0x000000021600780c */ /* 0x000fc80003f05270 */
[----:B01----:R-:W-:Y:S02]  /*13bd0*/  SEL R3, RZ, 0x1, P0 ;  /* 0x00000001ff037807 */ /* 0x003fe40000000000 */
[----:B------:R-:W-:Y:S02]  /*13be0*/  SEL R22, R22, RZ, P0 ;  /* 0x000000ff16167207 */ /* 0x000fe40000000000 */
[----:B------:R-:W-:-:S07]  /*13bf0*/  LOP3.LUT R24, R24, R3, RZ, 0x3c, !PT ;  /* 0x0000000318187212 */ /* 0x000fce00078e3cff */
.L_x_961:
[----:B------:R-:W-:Y:S05]  /*13c00*/  BSYNC B6 ;  /* 0x0000000000067941 */ /* 0x000fea0003800000 */
.L_x_959:
[----:B------:R-:W-:-:S03]  /*13c10*/  UMOV UR4, 0xffffffff ;  /* 0xffffffff00047882 */ /* 0x000fc60000000000 */
[----:B------:R-:W-:Y:S05]  /*13c20*/  BRA.DIV UR4, `(.L_x_1006) ;  /* 0x0000001604a07947 */ /* 0x000fea000b800000 */
[----:B------:R0:W1:Y:S04]  /*13c30*/  SHFL.IDX PT, R5, R16, RZ, 0x1f ;  /* 0x00001fff10057589 */ /* 0x00006800000e0000 */
[----:B------:R0:W2:Y:S02]  /*13c40*/  SHFL.IDX PT, R4, R16, 0x1, 0x1f ;  /* 0x00201f0010047f89 */ /* 0x0000a400000e0000 */
.L_x_1052:
        /* <DEDUP_REMOVED lines=8> */
[----:B------:R-:W3:Y:S02]  /*13cd0*/  LDC.64 R2, c[0x0][0xc58] ;  /* 0x00031600ff027b82 */ /* 0x000ee40000000a00 */
[----:B---3--:R-:W-:-:S06]  /*13ce0*/  IMAD.WIDE R2, R7, 0x4, R2 ;  /* 0x0000000407027825 */ /* 0x008fcc00078e0202 */
[----:B------:R3:W5:Y:S02]  /*13cf0*/  LDG.E R2, desc[UR46][R2.64] ;  /* 0x0000002e02027981 */ /* 0x000764000c1e1900 */
.L_x_1008:
[----:B------:R-:W-:Y:S05]  /*13d00*/  BSYNC B0 ;  /* 0x0000000000007941 */ /* 0x000fea0003800000 */
.L_x_1007:
[----:B------:R-:W-:-:S03]  /*13d10*/  UMOV UR4, 0xffffffff ;  /* 0xffffffff00047882 */ /* 0x000fc60000000000 */
[----:B------:R-:W-:Y:S05]  /*13d20*/  BRA.DIV UR4, `(.L_x_1009) ;  /* 0x0000001604ac7947 */ /* 0x000fea000b800000 */
[----:B-----5:R-:W4:Y:S01]  /*13d30*/  SHFL.UP PT, R14, R2, 0x1, RZ ;  /* 0x04200000020e7989 */ /* 0x020f2200000e00ff */
[C---:B------:R-:W-:Y:S02]  /*13d40*/  ISETP.NE.AND P0, PT, R27.reuse, RZ, PT ;  /* 0x000000ff1b00720c */ /* 0x040fe40003f05270 */
[C---:B------:R-:W-:Y:S02]  /*13d50*/  ISETP.GE.U32.AND P1, PT, R27.reuse, 0x2, PT ;  /* 0x000000021b00780c */ /* 0x040fe40003f26070 */
[----:B----4-:R-:W-:Y:S02]  /*13d60*/  SEL R13, R14, RZ, P0 ;  /* 0x000000ff0e0d7207 */ /* 0x010fe40000000000 */
[----:B------:R-:W-:-:S03]  /*13d70*/  ISETP.GE.U32.AND P0, PT, R27, 0x4, PT ;  /* 0x000000041b00780c */ /* 0x000fc60003f06070 */
[----:B------:R-:W-:-:S05]  /*13d80*/  IMAD.IADD R13, R2, 0x1, R13 ;  /* 0x00000001020d7824 */ /* 0x000fca00078e020d */
[----:B------:R-:W4:Y:S02]  /*13d90*/  SHFL.UP PT, R14, R13, 0x2, RZ ;  /* 0x044000000d0e7989 */ /* 0x000f2400000e00ff */
[----:B----4-:R-:W-:Y:S02]  /*13da0*/  SEL R14, R14, RZ, P1 ;  /* 0x000000ff0e0e7207 */ /* 0x010fe40000800000 */
[----:B------:R-:W-:-:S03]  /*13db0*/  ISETP.GE.U32.AND P1, PT, R27, 0x8, PT ;  /* 0x000000081b00780c */ /* 0x000fc60003f26070 */
[----:B---3--:R-:W-:-:S05]  /*13dc0*/  IMAD.IADD R3, R13, 0x1, R14 ;  /* 0x000000010d037824 */ /* 0x008fca00078e020e */
[----:B------:R-:W3:Y:S02]  /*13dd0*/  SHFL.UP PT, R14, R3, 0x4, RZ ;  /* 0x04800000030e7989 */ /* 0x000ee400000e00ff */
[----:B---3--:R-:W-:Y:S02]  /*13de0*/  SEL R6, R14, RZ, P0 ;  /* 0x000000ff0e067207 */ /* 0x008fe40000000000 */
[----:B------:R-:W-:-:S03]  /*13df0*/  ISETP.GE.U32.AND P0, PT, R27, 0x10, PT ;  /* 0x000000101b00780c */ /* 0x000fc60003f06070 */
[----:B------:R-:W-:-:S05]  /*13e00*/  IMAD.IADD R6, R3, 0x1, R6 ;  /* 0x0000000103067824 */ /* 0x000fca00078e0206 */
[----:B------:R-:W3:Y:S02]  /*13e10*/  SHFL.UP PT, R14, R6, 0x8, RZ ;  /* 0x05000000060e7989 */ /* 0x000ee400000e00ff */
[----:B---3--:R-:W-:-:S05]  /*13e20*/  SEL R7, R14, RZ, P1 ;  /* 0x000000ff0e077207 */ /* 0x008fca0000800000 */
[----:B------:R-:W-:-:S05]  /*13e30*/  IMAD.IADD R7, R6, 0x1, R7 ;  /* 0x0000000106077824 */ /* 0x000fca00078e0207 */
[----:B------:R-:W3:Y:S02]  /*13e40*/  SHFL.UP PT, R14, R7, 0x10, RZ ;  /* 0x06000000070e7989 */ /* 0x000ee400000e00ff */
[----:B---3--:R-:W-:-:S05]  /*13e50*/  SEL R8, R14, RZ, P0 ;  /* 0x000000ff0e087207 */ /* 0x008fca0000000000 */
[----:B------:R-:W-:-:S05]  /*13e60*/  IMAD.IADD R8, R7, 0x1, R8 ;  /* 0x0000000107087824 */ /* 0x000fca00078e0208 */
[----:B------:R3:W4:Y:S02]  /*13e70*/  SHFL.IDX PT, R14, R8, 0x1f, 0x1f ;  /* 0x03e01f00080e7f89 */ /* 0x00072400000e0000 */
.L_x_1060:
[----:B------:R-:W-:Y:S02]  /*13e80*/  ULDC UR4, c[0x0][0xc10] ;  /* 0x0003040000047ab9 */ /* 0x000fe40000000800 */
[----:B------:R-:W-:-:S04]  /*13e90*/  IMAD.U32 R6, RZ, RZ, UR4 ;  /* 0x00000004ff067e24 */ /* 0x000fc8000f8e00ff */
[----:B----4-:R-:W-:-:S04]  /*13ea0*/  IMAD R7, R14, R6, RZ ;  /* 0x000000060e077224 */ /* 0x010fc800078e02ff */
[----:B--2---:R-:W-:-:S05]  /*13eb0*/  IMAD.IADD R4, R4, 0x1, R7 ;  /* 0x0000000104047824 */ /* 0x004fca00078e0207 */
[----:B-1----:R-:W-:-:S13]  /*13ec0*/  ISETP.GT.AND P0, PT, R4, R5, PT ;  /* 0x000000050400720c */ /* 0x002fda0003f04270 */
[----:B------:R-:W-:Y:S05]  /*13ed0*/  @P0 BRA `(.L_x_1010) ;  /* 0x0000000000ac0947 */ /* 0x000fea0003800000 */
[----:B------:R-:W1:Y:S02]  /*13ee0*/  LDC R0, c[0x0][0xc14] ;  /* 0x00030500ff007b82 */ /* 0x000e640000000800 */
.L_x_1015:
[----:B------:R-:W-:-:S05]  /*13ef0*/  VIADD R19, R19, 0x1f ;  /* 0x0000001f13137836 */ /* 0x000fca0000000000 */
[----:B-1----:R-:W-:-:S13]  /*13f00*/  ISETP.GE.AND P0, PT, R19, R0, PT ;  /* 0x000000001300720c */ /* 0x002fda0003f06270 */
[----:B------:R-:W-:Y:S05]  /*13f10*/  @P0 BRA `(.L_x_1011) ;  /* 0x0000000400e00947 */ /* 0x000fea0003800000 */
[C---:B------:R-:W-:Y:S01]  /*13f20*/  IMAD.IADD R7, R27.reuse, 0x1, R19 ;  /* 0x000000011b077824 */ /* 0x040fe200078e0213 */
[----:B------:R-:W-:Y:S01]  /*13f30*/  ISETP.NE.AND P1, PT, R27, 0x1f, PT ;  /* 0x0000001f1b00780c */ /* 0x000fe20003f25270 */
[----:B------:R-:W-:Y:S01]  /*13f40*/  BSSY B0, `(.L_x_1012) ;  /* 0x0000007000007945 */ /* 0x000fe20003800000 */
[----:B------:R-:W-:Y:S02]  /*13f50*/  IMAD.MOV.U32 R2, RZ, RZ, RZ ;  /* 0x000000ffff027224 */ /* 0x000fe400078e00ff */
[----:B------:R-:W-:-:S13]  /*13f60*/  ISETP.GE.OR P0, PT, R7, R0, !P1 ;  /* 0x000000000700720c */ /* 0x000fda0004f06670 */
[----:B------:R-:W-:Y:S05]  /*13f70*/  @P0 BRA `(.L_x_1013) ;  /* 0x00000000000c0947 */ /* 0x000fea0003800000 */
[----:B------:R-:W1:Y:S02]  /*13f80*/  LDC.64 R2, c[0x0][0xc58] ;  /* 0x00031600ff027b82 */ /* 0x000e640000000a00 */
[----:B-1----:R-:W-:-:S06]  /*13f90*/  IMAD.WIDE R2, R7, 0x4, R2 ;  /* 0x0000000407027825 */ /* 0x002fcc00078e0202 */
[----:B------:R1:W5:Y:S02]  /*13fa0*/  LDG.E R2, desc[UR46][R2.64] ;  /* 0x0000002e02027981 */ /* 0x000364000c1e1900 */
.L_x_1013:
[----:B------:R-:W-:Y:S05]  /*13fb0*/  BSYNC B0 ;  /* 0x0000000000007941 */ /* 0x000fea0003800000 */
.L_x_1012:
        /* <DEDUP_REMOVED lines=11> */
[----:B-1----:R-:W-:-:S05]  /*14070*/  IMAD.IADD R3, R13, 0x1, R14 ;  /* 0x000000010d037824 */ /* 0x002fca00078e020e */
[----:B------:R-:W1:Y:S02]  /*14080*/  SHFL.UP PT, R14, R3, 0x4, RZ ;  /* 0x04800000030e7989 */ /* 0x000e6400000e00ff */
[----:B-1----:R-:W-:Y:S02]  /*14090*/  SEL R6, R14, RZ, P0 ;  /* 0x000000ff0e067207 */ /* 0x002fe40000000000 */
[----:B------:R-:W-:-:S03]  /*140a0*/  ISETP.GE.U32.AND P0, PT, R27, 0x10, PT ;  /* 0x000000101b00780c */ /* 0x000fc60003f06070 */
[----:B------:R-:W-:-:S05]  /*140b0*/  IMAD.IADD R6, R3, 0x1, R6 ;  /* 0x0000000103067824 */ /* 0x000fca00078e0206 */
[----:B------:R-:W1:Y:S02]  /*140c0*/  SHFL.UP PT, R14, R6, 0x8, RZ ;  /* 0x05000000060e7989 */ /* 0x000e6400000e00ff */
[----:B-1----:R-:W-:-:S05]  /*140d0*/  SEL R7, R14, RZ, P1 ;  /* 0x000000ff0e077207 */ /* 0x002fca0000800000 */
[----:B------:R-:W-:-:S05]  /*140e0*/  IMAD.IADD R7, R6, 0x1, R7 ;  /* 0x0000000106077824 */ /* 0x000fca00078e0207 */
[----:B------:R-:W3:Y:S02]  /*140f0*/  SHFL.UP PT, R14, R7, 0x10, RZ ;  /* 0x06000000070e7989 */ /* 0x000ee400000e00ff */
[----:B---3--:R-:W-:-:S05]  /*14100*/  SEL R8, R14, RZ, P0 ;  /* 0x000000ff0e087207 */ /* 0x008fca0000000000 */
[----:B------:R-:W-:-:S05]  /*14110*/  IMAD.IADD R8, R7, 0x1, R8 ;  /* 0x0000000107087824 */ /* 0x000fca00078e0208 */
[----:B------:R1:W2:Y:S02]  /*14120*/  SHFL.IDX PT, R14, R8, 0x1f, 0x1f ;  /* 0x03e01f00080e7f89 */ /* 0x0002a400000e0000 */
.L_x_1068:
[----:B------:R-:W-:Y:S02]  /*14130*/  ULDC UR4, c[0x0][0xc10] ;  /* 0x0003040000047ab9 */ /* 0x000fe40000000800 */
[----:B------:R-:W-:-:S04]  /*14140*/  IMAD.U32 R6, RZ, RZ, UR4 ;  /* 0x00000004ff067e24 */ /* 0x000fc8000f8e00ff */
[----:B--2---:R-:W-:-:S04]  /*14150*/  IMAD R7, R14, R6, RZ ;  /* 0x000000060e077224 */ /* 0x004fc800078e02ff */
[----:B------:R-:W-:-:S05]  /*14160*/  IMAD.IADD R4, R7, 0x1, R4 ;  /* 0x0000000107047824 */ /* 0x000fca00078e0204 */
[----:B------:R-:W-:-:S13]  /*14170*/  ISETP.GT.AND P0, PT, R4, R5, PT ;  /* 0x000000050400720c */ /* 0x000fda0003f04270 */
[----:B------:R-:W-:Y:S05]  /*14180*/  @!P0 BRA `(.L_x_1015) ;  /* 0xfffffffc00588947 */ /* 0x000fea000383ffff */
.L_x_1010:
[----:B------:R-:W-:Y:S01]  /*14190*/  IMAD.IADD R7, R4, 0x1, -R7 ;  /* 0x0000000104077824 */ /* 0x000fe200078e0a07 */
[----:B------:R-:W-:-:S03]  /*141a0*/  UMOV UR4, 0xffffffff ;  /* 0xffffffff00047882 */ /* 0x000fc60000000000 */
[----:B------:R-:W-:-:S05]  /*141b0*/  IMAD R4, R8, R6, R7 ;  /* 0x0000000608047224 */ /* 0x000fca00078e0207 */
[----:B------:R-:W-:Y:S01]  /*141c0*/  ISETP.GT.AND P6, PT, R4, R5, PT ;  /* 0x000000050400720c */ /* 0x000fe20003fc4270 */
[----:B------:R-:W-:-:S12]  /*141d0*/  BRA.DIV UR4, `(.L_x_1016) ;  /* 0x0000001a04207947 */ /* 0x000fd8000b800000 */
[----:B------:R-:W-:-:S04]  /*141e0*/  VOTE.ANY R3, PT, !P6 ;  /* 0x0000000000037806 */ /* 0x000fc800070e0100 */
[----:B------:R-:W2:Y:S02]  /*141f0*/  POPC R4, R3 ;  /* 0x0000000300047309 */ /* 0x000ea40000000000 */
[----:B--2---:R2:W4:Y:S02]  /*14200*/  SHFL.IDX PT, R17, R2, R4, 0x1f ;  /* 0x00001f0402117589 */ /* 0x00452400000e0000 */
.L_x_1072:
[----:B------:R-:W-:Y:S01]  /*14210*/  ISETP.NE.AND P0, PT, R3, RZ, PT ;  /* 0x000000ff0300720c */ /* 0x000fe20003f05270 */
[----:B------:R-:W-:-:S12]  /*14220*/  IMAD.MOV.U32 R14, RZ, RZ, RZ ;  /* 0x000000ffff0e7224 */ /* 0x000fd800078e00ff */
[----:B------:R-:W-:Y:S05]  /*14230*/  @!P0 BRA `(.L_x_1017) ;  /* 0x0000000000108947 */ /* 0x000fea0003800000 */
[----:B------:R-:W-:Y:S01]  /*14240*/  UMOV UR4, 0xffffffff ;  /* 0xffffffff00047882 */ /* 0x000fe20000000000 */
[----:B------:R-:W-:Y:S02]  /*14250*/  VIADD R12, R4, 0xffffffff ;  /* 0xffffffff040c7836 */ /* 0x000fe40000000000 */
[----:B------:R-:W-:Y:S05]  /*14260*/  BRA.DIV UR4, `(.L_x_1018) ;  /* 0x0000001a04447947 */ /* 0x000fea000b800000 */
[----:B------:R0:W0:Y:S02]  /*14270*/  SHFL.IDX PT, R14, R8, R12, 0x1f ;  /* 0x00001f0c080e7589 */ /* 0x00002400000e0000 */
.L_x_1017:
[----:B--2---:R-:W2:Y:S01]  /*14280*/  LDC.64 R2, c[0x0][0xc68] ;  /* 0x00031a00ff027b82 */ /* 0x004ea20000000a00 */
[----:B------:R-:W-:-:S04]  /*14290*/  IMAD.IADD R19, R4, 0x1, R19 ;  /* 0x0000000104137824 */ /* 0x000fc800078e0213 */
[----:B--2---:R-:W-:-:S05]  /*142a0*/  IMAD.WIDE R2, R19, 0x4, R2 ;  /* 0x0000000413027825 */ /* 0x004fca00078e0202 */
[----:B01-3--:R0:W4:Y:S01]  /*142b0*/  LDG.E R8, desc[UR46][R2.64] ;  /* 0x0000002e02087981 */ /* 0x00b122000c1e1900 */
[----:B------:R-:W-:-:S04]  /*142c0*/  IMAD R16, R14, R6, R7 ;  /* 0x000000060e107224 */ /* 0x000fc800078e0207 */
[----:B------:R-:W-:Y:S02]  /*142d0*/  IMAD.IADD R5, R5, 0x1, -R16 ;  /* 0x0000000105057824 */ /* 0x000fe400078e0a10 */
[----:B0-----:R-:W-:Y:S02]  /*142e0*/  IMAD.MOV.U32 R2, RZ, RZ, RZ ;  /* 0x000000ffff027224 */ /* 0x001fe400078e00ff */
[----:B----4-:R-:W-:-:S05]  /*142f0*/  IMAD R4, R17, R8, RZ ;  /* 0x0000000811047224 */ /* 0x010fca00078e02ff */
[----:B------:R-:W-:-:S04]  /*14300*/  IABS R9, R4 ;  /* 0x0000000400097213 */ /* 0x000fc80000000000 */
[----:B------:R-:W0:Y:S08]  /*14310*/  I2F.RP R10, R9 ;  /* 0x00000009000a7306 */ /* 0x000e300000209400 */
[----:B0-----:R-:W0:Y:S02]  /*14320*/  MUFU.RCP R10, R10 ;  /* 0x0000000a000a7308 */ /* 0x001e240000001000 */
[----:B0-----:R-:W-:-:S06]  /*14330*/  VIADD R11, R10, 0xffffffe ;  /* 0x0ffffffe0a0b7836 */ /* 0x001fcc0000000000 */
[----:B------:R-:W0:Y:S02]  /*14340*/  F2I.FTZ.U32.TRUNC.NTZ R3, R11 ;  /* 0x0000000b00037305 */ /* 0x000e24000021f000 */
[----:B0-----:R-:W-:-:S04]  /*14350*/  IMAD.MOV R12, RZ, RZ, -R3 ;  /* 0x000000ffff0c7224 */ /* 0x001fc800078e0a03 */
[----:B------:R-:W-:-:S04]  /*14360*/  IMAD R7, R12, R9, RZ ;  /* 0x000000090c077224 */ /* 0x000fc800078e02ff */
[----:B------:R-:W-:Y:S01]  /*14370*/  IMAD.HI.U32 R2, R3, R7, R2 ;  /* 0x0000000703027227 */ /* 0x000fe200078e0002 */
[----:B------:R-:W-:Y:S02]  /*14380*/  IABS R3, R5 ;  /* 0x0000000500037213 */ /* 0x000fe40000000000 */
[----:B------:R-:W-:-:S03]  /*14390*/  IABS R7, R4 ;  /* 0x0000000400077213 */ /* 0x000fc60000000000 */
[----:B------:R-:W-:-:S04]  /*143a0*/  IMAD.HI.U32 R2, R2, R3, RZ ;  /* 0x0000000302027227 */ /* 0x000fc800078e00ff */
[----:B------:R-:W-:-:S04]  /*143b0*/  IMAD.MOV R10, RZ, RZ, -R7 ;  /* 0x000000ffff0a7224 */ /* 0x000fc800078e0a07 */
        /* <DEDUP_REMOVED lines=16> */
[----:B------:R-:W-:Y:S01]  /*144c0*/  VIADDMNMX R6, R3, R6, R8, PT ;  /* 0x0000000603067246 */ /* 0x000fe20003800108 */
[----:B------:R-:W-:-:S03]  /*144d0*/  IMAD.IADD R7, R4, 0x1, R7 ;  /* 0x0000000104077824 */ /* 0x000fc600078e0207 */
[----:B------:R-:W-:-:S04]  /*144e0*/  IABS R8, R6 ;  /* 0x0000000600087213 */ /* 0x000fc80000000000 */
[----:B------:R-:W0:Y:S08]  /*144f0*/  I2F.RP R9, R8 ;  /* 0x0000000800097306 */ /* 0x000e300000209400 */
[----:B0-----:R-:W0:Y:S02]  /*14500*/  MUFU.RCP R9, R9 ;  /* 0x0000000900097308 */ /* 0x001e240000001000 */
[----:B0-----:R-:W-:Y:S01]  /*14510*/  VIADD R3, R9, 0xffffffe ;  /* 0x0ffffffe09037836 */ /* 0x001fe20000000000 */
[----:B------:R-:W-:-:S05]  /*14520*/  IABS R9, R6 ;  /* 0x0000000600097213 */ /* 0x000fca0000000000 */
[----:B------:R-:W0:Y:S02]  /*14530*/  F2I.FTZ.U32.TRUNC.NTZ R3, R3 ;  /* 0x0000000300037305 */ /* 0x000e24000021f000 */
[----:B0-----:R-:W-:-:S04]  /*14540*/  IMAD.MOV R11, RZ, RZ, -R3 ;  /* 0x000000ffff0b7224 */ /* 0x001fc800078e0a03 */
[----:B------:R-:W-:-:S04]  /*14550*/  IMAD R5, R11, R8, RZ ;  /* 0x000000080b057224 */ /* 0x000fc800078e02ff */
[----:B------:R-:W-:Y:S01]  /*14560*/  IMAD.HI.U32 R2, R3, R5, R2 ;  /* 0x0000000503027227 */ /* 0x000fe200078e0002 */
[----:B------:R-:W-:-:S03]  /*14570*/  IABS R5, R4 ;  /* 0x0000000400057213 */ /* 0x000fc60000000000 */
        /* <DEDUP_REMOVED lines=18> */
.L_x_1011:
[----:B------:R-:W-:Y:S01]  /*146a0*/  UMOV UR4, URZ ;  /* 0x0000003f00047c82 */ /* 0x000fe20008000000 */
[----:B------:R-:W-:Y:S01]  /*146b0*/  UMOV UR5, URZ ;  /* 0x0000003f00057c82 */ /* 0x000fe20008000000 */
[----:B------:R-:W-:Y:S01]  /*146c0*/  ULDC UR6, c[0x0][0xc14] ;  /* 0x0003050000067ab9 */ /* 0x000fe20000000800 */
[----:B0-----:R-:W-:Y:S02]  /*146d0*/  IMAD.MOV.U32 R16, RZ, RZ, R5 ;  /* 0x000000ffff107224 */ /* 0x001fe400078e0005 */
[----:B------:R-:W-:Y:S02]  /*146e0*/  IMAD.U32 R17, RZ, RZ, UR4 ;  /* 0x00000004ff117e24 */ /* 0x000fe4000f8e00ff */
[----:B------:R-:W-:Y:S02]  /*146f0*/  IMAD.U32 R18, RZ, RZ, UR5 ;  /* 0x00000005ff127e24 */ /* 0x000fe4000f8e00ff */
[----:B------:R-:W-:-:S07]  /*14700*/  IMAD.U32 R19, RZ, RZ, UR6 ;  /* 0x00000006ff137e24 */ /* 0x000fce000f8e00ff */
.L_x_1019:
        /* <DEDUP_REMOVED lines=10> */
.L_x_947:
[----:B------:R-:W2:Y:S01]  /*147b0*/  S2R R3, SR_CgaCtaId ;  /* 0x0000000000037919 */ /* 0x000ea20000008800 */
[----:B------:R-:W-:Y:S01]  /*147c0*/  VIADD R29, R29, 0x1 ;  /* 0x000000011d1d7836 */ /* 0x000fe20000000000 */
[----:B-1----:R-:W-:Y:S01]  /*147d0*/  MOV R2, 0x400 ;  /* 0x0000040000027802 */ /* 0x002fe20000000f00 */
[----:B------:R-:W-:Y:S03]  /*147e0*/  BSSY B0, `(.L_x_1021) ;  /* 0x0000008000007945 */ /* 0x000fe60003800000 */
[----:B0-----:R-:W-:-:S04]  /*147f0*/  LEA.HI R0, R29, R29, RZ, 0x1 ;  /* 0x0000001d1d007211 */ /* 0x001fc800078f08ff */
[----:B------:R-:W-:-:S05]  /*14800*/  LOP3.LUT R0, R0, 0xfffffffe, RZ, 0xc0, !PT ;  /* 0xfffffffe00007812 */ /* 0x000fca00078ec0ff */
[----:B------:R-:W-:-:S05]  /*14810*/  IMAD.IADD R0, R29, 0x1, -R0 ;  /* 0x000000011d007824 */ /* 0x000fca00078e0a00 */
[----:B------:R-:W-:Y:S02]  /*14820*/  SHF.L.U32 R0, R0, 0x1f, RZ ;  /* 0x0000001f00007819 */ /* 0x000fe400000006ff */
[----:B--2---:R-:W-:-:S04]  /*14830*/  LEA R9, R3, R2, 0x18 ;  /* 0x0000000203097211 */ /* 0x004fc800078ec0ff */
[----:B------:R-:W0:Y:S02]  /*14840*/  SYNCS.PHASECHK.TRANS64.TRYWAIT P0, [R9+URZ+0x16820], R0 ;  /* 0x01682000090075a7 */ /* 0x000e24000800017f */
[----:B0-----:R-:W-:Y:S05]  /*14850*/  @!P0 BRA `(.L_x_1022) ;  /* 0x0000001000ec8947 */ /* 0x001fea0003800000 */
.L_x_1075:
[----:B------:R-:W-:Y:S05]  /*14860*/  BSYNC B0 ;  /* 0x0000000000007941 */ /* 0x000fea0003800000 */
.L_x_1021:
[----:B------:R-:W-:-:S03]  /*14870*/  UMOV UR4, 0xffffffff ;  /* 0xffffffff00047882 */ /* 0x000fc60000000000 */
[----:B------:R-:W-:Y:S05]  /*14880*/  BRA.DIV UR4, `(.L_x_1023) ;  /* 0x0000001204f47947 */ /* 0x000fea000b800000 */
[----:B0-----:R-:W0:Y:S02]  /*14890*/  S2R R0, SR_TID.X ;  /* 0x0000000000007919 */ /* 0x001e240000002100 */
[----:B0-----:R-:W-:-:S04]  /*148a0*/  SHF.R.U32.HI R0, RZ, 0x5, R0 ;  /* 0x00000005ff007819 */ /* 0x001fc80000011600 */
[----:B------:R-:W-:-:S05]  /*148b0*/  LOP3.LUT R0, R0, 0x3, RZ, 0xc0, !PT ;  /* 0x0000000300007812 */ /* 0x000fca00078ec0ff */
[----:B------:R0:W1:Y:S02]  /*148c0*/  SHFL.IDX PT, R14, R0, RZ, 0x1f ;  /* 0x00001fff000e7589 */ /* 0x00006400000e0000 */
.L_x_1078:
[----:B-1----:R-:W-:Y:S01]  /*148d0*/  ISETP.NE.AND P0, PT, R14, RZ, PT ;  /* 0x000000ff0e00720c */ /* 0x002fe20003f05270 */
[----:B------:R-:W-:-:S12]  /*148e0*/  BSSY B0, `(.L_x_1024) ;  /* 0x0000024000007945 */ /* 0x000fd80003800000 */
[----:B------:R-:W-:Y:S05]  /*148f0*/  @P0 BRA `(.L_x_1025) ;  /* 0x0000000000880947 */ /* 0x000fea0003800000 */
[----:B------:R-:W-:-:S03]  /*14900*/  UMOV UR4, 0xffffffff ;  /* 0xffffffff00047882 */ /* 0x000fc60000000000 */
[----:B------:R-:W-:Y:S05]  /*14910*/  BRA.DIV UR4, `(.L_x_1026) ;  /* 0x0000001604047947 */ /* 0x000fea000b800000 */
[----:B------:R-:W-:-:S13]  /*14920*/  ELECT P6, URZ, PT ;  /* 0x00000000003f782f */ /* 0x000fda00038c0000 */
.L_x_1081:
[----:B------:R-:W-:Y:S05]  /*14930*/  @!P6 BRA `(.L_x_1025) ;  /* 0x000000000078e947 */ /* 0x000fea0003800000 */
[----:B------:R-:W-:-:S06]  /*14940*/  ULOP3.LUT UR4, UR36, 0x2, URZ, 0xfc, !UPT ;  /* 0x0000000224047892 */ /* 0x000fcc000f8efc3f */
[----:B0-----:R-:W-:-:S05]  /*14950*/  IMAD.U32 R0, RZ, RZ, UR4 ;  /* 0x00000004ff007e24 */ /* 0x001fca000f8e00ff */
[----:B------:R-:W-:-:S13]  /*14960*/  ISETP.NE.AND P2, PT, R0, 0x3, PT ;  /* 0x000000030000780c */ /* 0x000fda0003f45270 */
[----:B------:R-:W-:Y:S05]  /*14970*/  @!P2 BRA `(.L_x_1027) ;  /* 0x000000000004a947 */ /* 0x000fea0003800000 */
[----:B------:R-:W-:Y:S01]  /*14980*/  BPT.TRAP 0x1 ;  /* 0x000000040000795c */ /* 0x000fe20000300000 */
.L_x_1027:
[----:B------:R-:W-:Y:S01]  /*14990*/  VIADD R3, R9, 0x16840 ;  /* 0x0001684009037836 */ /* 0x000fe20000000000 */
[----:B------:R-:W-:Y:S01]  /*149a0*/  SHF.L.U32 R2, R24, 0x1f, RZ ;  /* 0x0000001f18027819 */ /* 0x000fe200000006ff */
[C---:B------:R-:W-:Y:S02]  /*149b0*/  VIADD R0, R22.reuse, 0x1 ;  /* 0x0000000116007836 */ /* 0x040fe40000000000 */
        /* <DEDUP_REMOVED lines=9> */
.L_x_1082:
[----:B------:R-:W1:Y:S02]  /*14a50*/  SYNCS.PHASECHK.TRANS64.TRYWAIT P0, [R3+URZ], R0 ;  /* 0x00000000030075a7 */ /* 0x000e64000800017f */
[----:B-1----:R-:W-:Y:S05]  /*14a60*/  @!P0 BRA `(.L_x_1029) ;  /* 0x0000001000e48947 */ /* 0x002fea0003800000 */
.L_x_1083:
[----:B------:R-:W-:Y:S05]  /*14a70*/  @!P2 BRA `(.L_x_1030) ;  /* 0x000000000004a947 */ /* 0x000fea0003800000 */
[----:B------:R-:W-:Y:S01]  /*14a80*/  BPT.TRAP 0x1 ;  /* 0x000000040000795c */ /* 0x000fe20000300000 */
.L_x_1030:
[----:B-1----:R-:W-:-:S04]  /*14a90*/  VIADD R3, R9, 0x16860 ;  /* 0x0001686009037836 */ /* 0x002fc80000000000 */
[----:B------:R-:W-:-:S04]  /*14aa0*/  IMAD R5, R22, 0x8, R3 ;  /* 0x0000000816057824 */ /* 0x000fc800078e0203 */
[----:B------:R-:W1:Y:S02]  /*14ab0*/  SYNCS.PHASECHK.TRANS64.TRYWAIT P0, [R5+URZ], R2 ;  /* 0x00000002050075a7 */ /* 0x000e64000800017f */
[----:B-1----:R-:W-:Y:S05]  /*14ac0*/  @!P0 BRA `(.L_x_1031) ;  /* 0x0000001000e08947 */ /* 0x002fea0003800000 */
.L_x_1084:
[----:B------:R-:W-:-:S07]  /*14ad0*/  IMAD R3, R4, 0x8, R3 ;  /* 0x0000000804037824 */ /* 0x000fce00078e0203 */
.L_x_1032:
[----:B--2---:R2:W4:Y:S02]  /*14ae0*/  SYNCS.PHASECHK.TRANS64.TRYWAIT P0, [R3+URZ], R0 ;  /* 0x00000000030075a7 */ /* 0x004524000800017f */
[----:B----4-:R-:W-:Y:S05]  /*14af0*/  @!P0 NANOSLEEP.SYNCS 0x989680 ;  /* 0x009896800000895d */ /* 0x010fea0003900000 */
[----:B------:R-:W4:Y:S02]  /*14b00*/  @!P0 SYNCS.PHASECHK.TRANS64 P0, [R3+URZ], R0 ;  /* 0x00000000030085a7 */ /* 0x000f24000800007f */
[----:B----4-:R-:W-:Y:S05]  /*14b10*/  @!P0 BRA `(.L_x_1032) ;  /* 0xfffffffc00f08947 */ /* 0x010fea000383ffff */
.L_x_1025:
[----:B------:R-:W-:Y:S05]  /*14b20*/  BSYNC B0 ;  /* 0x0000000000007941 */ /* 0x000fea0003800000 */
.L_x_1024:
[----:B------:R-:W-:Y:S05]  /*14b30*/  EXIT ;  /* 0x000000000000794d */ /* 0x000fea0003800000 */
.L_x_851:
[----:B0-----:R-:W-:-:S04]  /*14b40*/  IMAD.U32 R3, RZ, RZ, UR45 ;  /* 0x0000002dff037e24 */ /* 0x001fc8000f8e00ff */
[----:B------:R0:W1:Y:S03]  /*14b50*/  SYNCS.PHASECHK.TRANS64.TRYWAIT P1, [R3+URZ+0x16800], R0 ;  /* 0x01680000030075a7 */ /* 0x000066000802017f */
[----:B-1----:R-:W-:Y:S05]  /*14b60*/  @!P1 NANOSLEEP.SYNCS 0x989680 ;  /* 0x009896800000995d */ /* 0x002fea0003900000 */
[----:B------:R-:W1:Y:S02]  /*14b70*/  @!P1 SYNCS.PHASECHK.TRANS64 P1, [R3+URZ+0x16800], R0 ;  /* 0x01680000030095a7 */ /* 0x000e64000802007f */
[----:B-1----:R-:W-:Y:S05]  /*14b80*/  @!P1 BRA `(.L_x_851) ;  /* 0xfffffffc00ec9947 */ /* 0x002fea000383ffff */
[----:B------:R-:W-:Y:S05]  /*14b90*/  BRA `(.L_x_1033) ;  /* 0xfffffecc00847947 */ /* 0x000fea000383ffff */
.L_x_855:
[----:B-1----:R1:W2:Y:S02]  /*14ba0*/  SYNCS.PHASECHK.TRANS64.TRYWAIT P2, [R4+URZ+0x16830], R3 ;  /* 0x01683003040075a7 */ /* 0x0022a4000804017f */
[----:B--2---:R-:W-:Y:S05]  /*14bb0*/  @!P2 NANOSLEEP.SYNCS 0x989680 ;  /* 0x009896800000a95d */ /* 0x004fea0003900000 */
[----:B------:R-:W2:Y:S02]  /*14bc0*/  @!P2 SYNCS.PHASECHK.TRANS64 P2, [R4+URZ+0x16830], R3 ;  /* 0x016830030400a5a7 */ /* 0x000ea4000804007f */
[----:B--2---:R-:W-:Y:S05]  /*14bd0*/  @!P2 BRA `(.L_x_855) ;  /* 0xfffffffc00f0a947 */ /* 0x004fea000383ffff */
[----:B------:R-:W-:Y:S05]  /*14be0*/  BRA `(.L_x_854) ;  /* 0xfffffecc00a87947 */ /* 0x000fea000383ffff */
.L_x_871:
[----:B-1----:R-:W-:-:S04]  /*14bf0*/  IMAD.U32 R21, RZ, RZ, UR6 ;  /* 0x00000006ff157e24 */ /* 0x002fc8000f8e00ff */
[----:B------:R1:W2:Y:S03]  /*14c00*/  SYNCS.PHASECHK.TRANS64.TRYWAIT P2, [R21+URZ+0x16830], R8 ;  /* 0x01683008150075a7 */ /* 0x0002a6000804017f */
[----:B--2---:R-:W-:Y:S05]  /*14c10*/  @!P2 NANOSLEEP.SYNCS 0x989680 ;  /* 0x009896800000a95d */ /* 0x004fea0003900000 */
[----:B------:R-:W2:Y:S02]  /*14c20*/  @!P2 SYNCS.PHASECHK.TRANS64 P2, [R21+URZ+0x16830], R8 ;  /* 0x016830081500a5a7 */ /* 0x000ea4000804007f */
[----:B--2---:R-:W-:Y:S05]  /*14c30*/  @!P2 BRA `(.L_x_871) ;  /* 0xfffffffc00eca947 */ /* 0x004fea000383ffff */
[----:B------:R-:W-:Y:S05]  /*14c40*/  BRA `(.L_x_868) ;  /* 0xffffff0400e47947 */ /* 0x000fea000383ffff */
.L_x_875:
[----:B-1----:R-:W-:-:S04]  /*14c50*/  IMAD.U32 R21, RZ, RZ, UR6 ;  /* 0x00000006ff157e24 */ /* 0x002fc8000f8e00ff */
[----:B------:R1:W2:Y:S03]  /*14c60*/  SYNCS.PHASECHK.TRANS64.TRYWAIT P2, [R21+URZ+0x16850], R8 ;  /* 0x01685008150075a7 */ /* 0x0002a6000804017f */
[----:B--2---:R-:W-:Y:S05]  /*14c70*/  @!P2 NANOSLEEP.SYNCS 0x989680 ;  /* 0x009896800000a95d */ /* 0x004fea0003900000 */
[----:B------:R-:W2:Y:S02]  /*14c80*/  @!P2 SYNCS.PHASECHK.TRANS64 P2, [R21+URZ+0x16850], R8 ;  /* 0x016850081500a5a7 */ /* 0x000ea4000804007f */
[----:B--2---:R-:W-:Y:S05]  /*14c90*/  @!P2 BRA `(.L_x_875) ;  /* 0xfffffffc00eca947 */ /* 0x004fea000383ffff */
[----:B------:R-:W-:Y:S05]  /*14ca0*/  BRA `(.L_x_872) ;  /* 0xffffff08005c7947 */ /* 0x000fea000383ffff */
.L_x_892:
[----:B-1----:R-:W-:-:S04]  /*14cb0*/  IMAD.U32 R7, RZ, RZ, UR6 ;  /* 0x00000006ff077e24 */ /* 0x002fc8000f8e00ff */
[----:B------:R1:W2:Y:S03]  /*14cc0*/  SYNCS.PHASECHK.TRANS64.TRYWAIT P2, [R7+URZ+0x16830], R6 ;  /* 0x01683006070075a7 */ /* 0x0002a6000804017f */
[----:B--2---:R-:W-:Y:S05]  /*14cd0*/  @!P2 NANOSLEEP.SYNCS 0x989680 ;  /* 0x009896800000a95d */ /* 0x004fea0003900000 */
[----:B------:R-:W2:Y:S02]  /*14ce0*/  @!P2 SYNCS.PHASECHK.TRANS64 P2, [R7+URZ+0x16830], R6 ;  /* 0x016830060700a5a7 */ /* 0x000ea4000804007f */
[----:B--2---:R-:W-:Y:S05]  /*14cf0*/  @!P2 BRA `(.L_x_892) ;  /* 0xfffffffc00eca947 */ /* 0x004fea000383ffff */
[----:B------:R-:W-:Y:S05]  /*14d00*/  BRA `(.L_x_889) ;  /* 0xffffff3c00907947 */ /* 0x000fea000383ffff */
.L_x_896:
[----:B-1----:R-:W-:-:S04]  /*14d10*/  IMAD.U32 R7, RZ, RZ, UR6 ;  /* 0x00000006ff077e24 */ /* 0x002fc8000f8e00ff */
[----:B------:R1:W2:Y:S03]  /*14d20*/  SYNCS.PHASECHK.TRANS64.TRYWAIT P2, [R7+URZ+0x16850], R6 ;  /* 0x01685006070075a7 */ /* 0x0002a6000804017f */
[----:B--2---:R-:W-:Y:S05]  /*14d30*/  @!P2 NANOSLEEP.SYNCS 0x989680 ;  /* 0x009896800000a95d */ /* 0x004fea0003900000 */
[----:B------:R-:W2:Y:S02]  /*14d40*/  @!P2 SYNCS.PHASECHK.TRANS64 P2, [R7+URZ+0x16850], R6 ;  /* 0x016850060700a5a7 */ /* 0x000ea4000804007f */
[----:B--2---:R-:W-:Y:S05]  /*14d50*/  @!P2 BRA `(.L_x_896) ;  /* 0xfffffffc00eca947 */ /* 0x004fea000383ffff */
[----:B------:R-:W-:Y:S05]  /*14d60*/  BRA `(.L_x_893) ;  /* 0xffffff4000087947 */ /* 0x000fea000383ffff */
.L_x_902:
[----:B-1----:R-:W-:-:S04]  /*14d70*/  IMAD.U32 R7, RZ, RZ, UR6 ;  /* 0x00000006ff077e24 */ /* 0x002fc8000f8e00ff */
[----:B------:R1:W2:Y:S03]  /*14d80*/  SYNCS.PHASECHK.TRANS64.TRYWAIT P2, [R7+URZ+0x16830], R6 ;  /* 0x01683006070075a7 */ /* 0x0002a6000804017f */
[----:B--2---:R-:W-:Y:S05]  /*14d90*/  @!P2 NANOSLEEP.SYNCS 0x989680 ;  /* 0x009896800000a95d */ /* 0x004fea0003900000 */
[----:B------:R-:W2:Y:S02]  /*14da0*/  @!P2 SYNCS.PHASECHK.TRANS64 P2, [R7+URZ+0x16830], R6 ;  /* 0x016830060700a5a7 */ /* 0x000ea4000804007f */
[----:B--2---:R-:W-:Y:S05]  /*14db0*/  @!P2 BRA `(.L_x_902) ;  /* 0xfffffffc00eca947 */ /* 0x004fea000383ffff */
[----:B------:R-:W-:Y:S05]  /*14dc0*/  BRA `(.L_x_899) ;  /* 0xffffff6000c47947 */ /* 0x000fea000383ffff */
.L_x_906:
[----:B-1----:R-:W-:-:S04]  /*14dd0*/  IMAD.U32 R7, RZ, RZ, UR6 ;  /* 0x00000006ff077e24 */ /* 0x002fc8000f8e00ff */
[----:B------:R1:W2:Y:S03]  /*14de0*/  SYNCS.PHASECHK.TRANS64.TRYWAIT P2, [R7+URZ+0x16850], R6 ;  /* 0x01685006070075a7 */ /* 0x0002a6000804017f */
[----:B--2---:R-:W-:Y:S05]  /*14df0*/  @!P2 NANOSLEEP.SYNCS 0x989680 ;  /* 0x009896800000a95d */ /* 0x004fea0003900000 */
[----:B------:R-:W2:Y:S02]  /*14e00*/  @!P2 SYNCS.PHASECHK.TRANS64 P2, [R7+URZ+0x16850], R6 ;  /* 0x016850060700a5a7 */ /* 0x000ea4000804007f */
[----:B--2---:R-:W-:Y:S05]  /*14e10*/  @!P2 BRA `(.L_x_906) ;  /* 0xfffffffc00eca947 */ /* 0x004fea000383ffff */
[----:B------:R-:W-:Y:S05]  /*14e20*/  BRA `(.L_x_903) ;  /* 0xffffff64003c7947 */ /* 0x000fea000383ffff */
.L_x_919:
[----:B-1----:R-:W-:-:S04]  /*14e30*/  IMAD.U32 R5, RZ, RZ, UR5 ;  /* 0x00000005ff057e24 */ /* 0x002fc8000f8e00ff */
[----:B------:R1:W2:Y:S03]  /*14e40*/  SYNCS.PHASECHK.TRANS64.TRYWAIT P0, [R5+URZ+0x16850], R0 ;  /* 0x01685000050075a7 */ /* 0x0002a6000800017f */
[----:B--2---:R-:W-:Y:S05]  /*14e50*/  @!P0 NANOSLEEP.SYNCS 0x989680 ;  /* 0x009896800000895d */ /* 0x004fea0003900000 */
[----:B------:R-:W2:Y:S02]  /*14e60*/  @!P0 SYNCS.PHASECHK.TRANS64 P0, [R5+URZ+0x16850], R0 ;  /* 0x01685000050085a7 */ /* 0x000ea4000800007f */
[----:B--2---:R-:W-:Y:S05]  /*14e70*/  @!P0 BRA `(.L_x_919) ;  /* 0xfffffffc00ec8947 */ /* 0x004fea000383ffff */
[----:B------:R-:W-:Y:S05]  /*14e80*/  BRA `(.L_x_918) ;  /* 0xffffff9400a07947 */ /* 0x000fea000383ffff */
.L_x_966:
        /* <DEDUP_REMOVED lines=8> */
[----:B------:R-:W-:Y:S05]  /*14f10*/  WARPSYNC.COLLECTIVE R15, `(.L_x_1035) ;  /* 0x000000000f087348 */ /* 0x000fea0003c00000 */
[----:B------:R0:W1:Y:S02]  /*14f20*/  SHFL.IDX P6, R14, R13, R12, R11 ;  /* 0x0000000c0d0e7389 */ /* 0x00006400000c000b */
[----:B01----:R-:W-:Y:S01]  /*14f30*/  ENDCOLLECTIVE ;  /* 0x000000000000791b */ /* 0x003fe20003800000 */
.L_x_1035:
[----:B------:R-:W-:Y:S05]  /*14f40*/  BSYNC B0 ;  /* 0x0000000000007941 */ /* 0x000fea0003800000 */
.L_x_1034:
[----:B------:R-:W-:Y:S05]  /*14f50*/  BRA `(.L_x_1036) ;  /* 0xffffffd0005c7947 */ /* 0x000fea000383ffff */
.L_x_967:
[----:B------:R-:W-:Y:S01]  /*14f60*/  BSSY B0, `(.L_x_1037) ;  /* 0x0000006000007945 */ /* 0x000fe20003800000 */
[----:B------:R-:W-:-:S07]  /*14f70*/  IMAD.MOV.U32 R15, RZ, RZ, -0x1 ;  /* 0xffffffffff0f7424 */ /* 0x000fce00078e00ff */
[----:B------:R-:W-:Y:S05]  /*14f80*/  WARPSYNC.COLLECTIVE R15, `(.L_x_1038) ;  /* 0x000000000f0c7348 */ /* 0x000fea0003c00000 */
[----:B------:R-:W-:Y:S02]  /*14f90*/  ELECT P6, UR62, PT ;  /* 0x00000000003e782f */ /* 0x000fe400038c0000 */
[----:B------:R-:W-:Y:S01]  /*14fa0*/  MOV R14, UR62 ;  /* 0x0000003e000e7c02 */ /* 0x000fe20008000f00 */
[----:B------:R-:W-:Y:S10]  /*14fb0*/  ENDCOLLECTIVE ;  /* 0x000000000000791b */ /* 0x000ff40003800000 */
.L_x_1038:
[----:B------:R-:W-:Y:S05]  /*14fc0*/  BSYNC B0 ;  /* 0x0000000000007941 */ /* 0x000fea0003800000 */
.L_x_1037:
[----:B------:R-:W-:Y:S05]  /*14fd0*/  BRA `(.L_x_1039) ;  /* 0xffffffd0004c7947 */ /* 0x000fea000383ffff */
.L_x_970:
[----:B-1----:R1:W2:Y:S02]  /*14fe0*/  SYNCS.PHASECHK.TRANS64.TRYWAIT P0, [R5+URZ+0x16840], R4 ;  /* 0x01684004050075a7 */ /* 0x0022a4000800017f */
[----:B--2---:R-:W-:Y:S05]  /*14ff0*/  @!P0 NANOSLEEP.SYNCS 0x989680 ;  /* 0x009896800000895d */ /* 0x004fea0003900000 */
[----:B------:R-:W2:Y:S02]  /*15000*/  @!P0 SYNCS.PHASECHK.TRANS64 P0, [R5+URZ+0x16840], R4 ;  /* 0x01684004050085a7 */ /* 0x000ea4000800007f */
[----:B--2---:R-:W-:Y:S05]  /*15010*/  @!P0 BRA `(.L_x_970) ;  /* 0xfffffffc00f08947 */ /* 0x004fea000383ffff */
[----:B------:R-:W-:Y:S05]  /*15020*/  BRA `(.L_x_1040) ;  /* 0xffffffd000a07947 */ /* 0x000fea000383ffff */
.L_x_973:
[----:B-1----:R1:W2:Y:S02]  /*15030*/  SYNCS.PHASECHK.TRANS64.TRYWAIT P0, [R25+URZ+0x16820], R4 ;  /* 0x01682004190075a7 */ /* 0x0022a4000800017f */
[----:B--2---:R-:W-:Y:S05]  /*15040*/  @!P0 NANOSLEEP.SYNCS 0x989680 ;  /* 0x009896800000895d */ /* 0x004fea0003900000 */
[----:B------:R-:W2:Y:S02]  /*15050*/  @!P0 SYNCS.PHASECHK.TRANS64 P0, [R25+URZ+0x16820], R4 ;  /* 0x01682004190085a7 */ /* 0x000ea4000800007f */
[----:B--2---:R-:W-:Y:S05]  /*15060*/  @!P0 BRA `(.L_x_973) ;  /* 0xfffffffc00f08947 */ /* 0x004fea000383ffff */
[----:B------:R-:W-:Y:S05]  /*15070*/  BRA `(.L_x_1041) ;  /* 0xffffffd400587947 */ /* 0x000fea000383ffff */
.L_x_981:
[----:B0-----:R0:W1:Y:S02]  /*15080*/  SYNCS.PHASECHK.TRANS64.TRYWAIT P0, [R3+URZ+0x16840], R2 ;  /* 0x01684002030075a7 */ /* 0x001064000800017f */
[----:B-1----:R-:W-:Y:S05]  /*15090*/  @!P0 NANOSLEEP.SYNCS 0x989680 ;  /* 0x009896800000895d */ /* 0x002fea0003900000 */
[----:B------:R-:W1:Y:S02]  /*150a0*/  @!P0 SYNCS.PHASECHK.TRANS64 P0, [R3+URZ+0x16840], R2 ;  /* 0x01684002030085a7 */ /* 0x000e64000800007f */
[----:B-1----:R-:W-:Y:S05]  /*150b0*/  @!P0 BRA `(.L_x_981) ;  /* 0xfffffffc00f08947 */ /* 0x002fea000383ffff */
[----:B------:R-:W-:Y:S05]  /*150c0*/  BRA `(.L_x_1042) ;  /* 0xffffffd400fc7947 */ /* 0x000fea000383ffff */
.L_x_983:
[----:B0-----:R0:W1:Y:S02]  /*150d0*/  SYNCS.PHASECHK.TRANS64.TRYWAIT P0, [R2+URZ+0x60], R5 ;  /* 0x00006005020075a7 */ /* 0x001064000800017f */
[----:B-1----:R-:W-:Y:S05]  /*150e0*/  @!P0 NANOSLEEP.SYNCS 0x989680 ;  /* 0x009896800000895d */ /* 0x002fea0003900000 */
[----:B------:R-:W1:Y:S02]  /*150f0*/  @!P0 SYNCS.PHASECHK.TRANS64 P0, [R2+URZ+0x60], R5 ;  /* 0x00006005020085a7 */ /* 0x000e64000800007f */
[----:B-1----:R-:W-:Y:S05]  /*15100*/  @!P0 BRA `(.L_x_983) ;  /* 0xfffffffc00f08947 */ /* 0x002fea000383ffff */
[----:B------:R-:W-:Y:S05]  /*15110*/  BRA `(.L_x_1043) ;  /* 0xffffffd800607947 */ /* 0x000fea000383ffff */
.L_x_988:
[----:B-1----:R1:W2:Y:S02]  /*15120*/  SYNCS.PHASECHK.TRANS64.TRYWAIT P0, [R3+URZ+0x16840], R2 ;  /* 0x01684002030075a7 */ /* 0x0022a4000800017f */
[----:B--2---:R-:W-:Y:S05]  /*15130*/  @!P0 NANOSLEEP.SYNCS 0x989680 ;  /* 0x009896800000895d */ /* 0x004fea0003900000 */
[----:B------:R-:W2:Y:S02]  /*15140*/  @!P0 SYNCS.PHASECHK.TRANS64 P0, [R3+URZ+0x16840], R2 ;  /* 0x01684002030085a7 */ /* 0x000ea4000800007f */
[----:B--2---:R-:W-:Y:S05]  /*15150*/  @!P0 BRA `(.L_x_988) ;  /* 0xfffffffc00f08947 */ /* 0x004fea000383ffff */
[----:B------:R-:W-:Y:S05]  /*15160*/  BRA `(.L_x_1044) ;  /* 0xffffffdc006c7947 */ /* 0x000fea000383ffff */
.L_x_990:
[----:B0-----:R0:W1:Y:S02]  /*15170*/  SYNCS.PHASECHK.TRANS64.TRYWAIT P1, [R3+URZ+0x60], R24 ;  /* 0x00006018030075a7 */ /* 0x001064000802017f */
[----:B-1----:R-:W-:Y:S05]  /*15180*/  @!P1 NANOSLEEP.SYNCS 0x989680 ;  /* 0x009896800000995d */ /* 0x002fea0003900000 */
[----:B------:R-:W1:Y:S02]  /*15190*/  @!P1 SYNCS.PHASECHK.TRANS64 P1, [R3+URZ+0x60], R24 ;  /* 0x00006018030095a7 */ /* 0x000e64000802007f */
[----:B-1----:R-:W-:Y:S05]  /*151a0*/  @!P1 BRA `(.L_x_990) ;  /* 0xfffffffc00f09947 */ /* 0x002fea000383ffff */
[----:B------:R-:W-:Y:S05]  /*151b0*/  BRA `(.L_x_1045) ;  /* 0xffffffdc00d07947 */ /* 0x000fea000383ffff */
.L_x_995:
[----:B-1----:R1:W2:Y:S02]  /*151c0*/  SYNCS.PHASECHK.TRANS64.TRYWAIT P0, [R2+URZ+0x16840], R3 ;  /* 0x01684003020075a7 */ /* 0x0022a4000800017f */
[----:B--2---:R-:W-:Y:S05]  /*151d0*/  @!P0 NANOSLEEP.SYNCS 0x989680 ;  /* 0x009896800000895d */ /* 0x004fea0003900000 */
[----:B------:R-:W2:Y:S02]  /*151e0*/  @!P0 SYNCS.PHASECHK.TRANS64 P0, [R2+URZ+0x16840], R3 ;  /* 0x01684003020085a7 */ /* 0x000ea4000800007f */
[----:B--2---:R-:W-:Y:S05]  /*151f0*/  @!P0 BRA `(.L_x_995) ;  /* 0xfffffffc00f08947 */ /* 0x004fea000383ffff */
[----:B------:R-:W-:Y:S05]  /*15200*/  BRA `(.L_x_1046) ;  /* 0xffffffe000b07947 */ /* 0x000fea000383ffff */
.L_x_997:
[----:B0-----:R0:W1:Y:S02]  /*15210*/  SYNCS.PHASECHK.TRANS64.TRYWAIT P1, [R2+URZ+0x60], R3 ;  /* 0x00006003020075a7 */ /* 0x001064000802017f */
[----:B-1----:R-:W-:Y:S05]  /*15220*/  @!P1 NANOSLEEP.SYNCS 0x989680 ;  /* 0x009896800000995d */ /* 0x002fea0003900000 */
[----:B------:R-:W1:Y:S02]  /*15230*/  @!P1 SYNCS.PHASECHK.TRANS64 P1, [R2+URZ+0x60], R3 ;  /* 0x00006003020095a7 */ /* 0x000e64000802007f */
[----:B-1----:R-:W-:Y:S05]  /*15240*/  @!P1 BRA `(.L_x_997) ;  /* 0xfffffffc00f09947 */ /* 0x002fea000383ffff */
[----:B------:R-:W-:Y:S05]  /*15250*/  BRA `(.L_x_1047) ;  /* 0xffffffe400187947 */ /* 0x000fea000383ffff */
.L_x_1004:
[----:B0-----:R0:W1:Y:S02]  /*15260*/  SYNCS.PHASECHK.TRANS64.TRYWAIT P0, [R3+URZ+0x16860], R2 ;  /* 0x01686002030075a7 */ /* 0x001064000800017f */
[----:B-1----:R-:W-:Y:S05]  /*15270*/  @!P0 NANOSLEEP.SYNCS 0x989680 ;  /* 0x009896800000895d */ /* 0x002fea0003900000 */
[----:B------:R-:W1:Y:S02]  /*15280*/  @!P0 SYNCS.PHASECHK.TRANS64 P0, [R3+URZ+0x16860], R2 ;  /* 0x01686002030085a7 */ /* 0x000e64000800007f */
[----:B-1----:R-:W-:Y:S05]  /*15290*/  @!P0 BRA `(.L_x_1004) ;  /* 0xfffffffc00f08947 */ /* 0x002fea000383ffff */
[----:B------:R-:W-:Y:S05]  /*152a0*/  BRA `(.L_x_1048) ;  /* 0xffffffe400d47947 */ /* 0x000fea000383ffff */
.L_x_1006:
[----:B------:R-:W-:Y:S01]  /*152b0*/  BSSY B0, `(.L_x_1049) ;  /* 0x0000008000007945 */ /* 0x000fe20003800000 */
[----:B------:R-:W-:Y:S02]  /*152c0*/  IMAD.MOV.U32 R13, RZ, RZ, R16 ;  /* 0x000000ffff0d7224 */ /* 0x000fe400078e0010 */
[----:B------:R-:W-:Y:S02]  /*152d0*/  IMAD.MOV.U32 R12, RZ, RZ, RZ ;  /* 0x000000ffff0c7224 */ /* 0x000fe400078e00ff */
[----:B------:R-:W-:Y:S02]  /*152e0*/  IMAD.MOV.U32 R11, RZ, RZ, 0x1f ;  /* 0x0000001fff0b7424 */ /* 0x000fe400078e00ff */
[----:B------:R-:W-:-:S07]  /*152f0*/  IMAD.MOV.U32 R15, RZ, RZ, -0x1 ;  /* 0xffffffffff0f7424 */ /* 0x000fce00078e00ff */
[----:B------:R-:W-:Y:S05]  /*15300*/  WARPSYNC.COLLECTIVE R15, `(.L_x_1050) ;  /* 0x000000000f087348 */ /* 0x000fea0003c00000 */
[----:B------:R0:W1:Y:S02]  /*15310*/  SHFL.IDX P6, R14, R13, R12, R11 ;  /* 0x0000000c0d0e7389 */ /* 0x00006400000c000b */
[----:B01----:R-:W-:Y:S01]  /*15320*/  ENDCOLLECTIVE ;  /* 0x000000000000791b */ /* 0x003fe20003800000 */
.L_x_1050:
[----:B------:R-:W-:Y:S05]  /*15330*/  BSYNC B0 ;  /* 0x0000000000007941 */ /* 0x000fea0003800000 */
.L_x_1049:
[----:B------:R-:W-:Y:S02]  /*15340*/  IMAD.MOV.U32 R13, RZ, RZ, R16 ;  /* 0x000000ffff0d7224 */ /* 0x000fe400078e0010 */
[----:B------:R-:W-:Y:S02]  /*15350*/  IMAD.MOV.U32 R12, RZ, RZ, 0x1 ;  /* 0x00000001ff0c7424 */ /* 0x000fe400078e00ff */
[----:B------:R-:W-:Y:S02]  /*15360*/  IMAD.MOV.U32 R11, RZ, RZ, 0x1f ;  /* 0x0000001fff0b7424 */ /* 0x000fe400078e00ff */
[----:B------:R-:W-:Y:S02]  /*15370*/  IMAD.MOV.U32 R15, RZ, RZ, -0x1 ;  /* 0xffffffffff0f7424 */ /* 0x000fe400078e00ff */
[----:B------:R-:W-:-:S07]  /*15380*/  IMAD.MOV.U32 R5, RZ, RZ, R14 ;  /* 0x000000ffff057224 */ /* 0x000fce00078e000e */
[----:B------:R-:W-:Y:S05]  /*15390*/  WARPSYNC.COLLECTIVE R15, `(.L_x_1051) ;  /* 0x000000000f087348 */ /* 0x000fea0003c00000 */
[----:B------:R0:W1:Y:S02]  /*153a0*/  SHFL.IDX P6, R14, R13, R12, R11 ;  /* 0x0000000c0d0e7389 */ /* 0x00006400000c000b */
[----:B01----:R-:W-:Y:S01]  /*153b0*/  ENDCOLLECTIVE ;  /* 0x000000000000791b */ /* 0x003fe20003800000 */
.L_x_1051:
[----:B------:R-:W-:Y:S01]  /*153c0*/  IMAD.MOV.U32 R4, RZ, RZ, R14 ;  /* 0x000000ffff047224 */ /* 0x000fe200078e000e */
[----:B------:R-:W-:Y:S06]  /*153d0*/  BRA `(.L_x_1052) ;  /* 0xffffffe8001c7947 */ /* 0x000fec000383ffff */
.L_x_1009:
[----:B------:R-:W-:Y:S01]  /*153e0*/  BSSY B0, `(.L_x_1053) ;  /* 0x0000008000007945 */ /* 0x000fe20003800000 */
[----:B-----5:R-:W-:Y:S02]  /*153f0*/  IMAD.MOV.U32 R13, RZ, RZ, R2 ;  /* 0x000000ffff0d7224 */ /* 0x020fe400078e0002 */
[----:B------:R-:W-:Y:S02]  /*15400*/  IMAD.MOV.U32 R12, RZ, RZ, 0x1 ;  /* 0x00000001ff0c7424 */ /* 0x000fe400078e00ff */
[----:B------:R-:W-:Y:S02]  /*15410*/  IMAD.MOV.U32 R11, RZ, RZ, RZ ;  /* 0x000000ffff0b7224 */ /* 0x000fe400078e00ff */
[----:B------:R-:W-:-:S07]  /*15420*/  IMAD.MOV.U32 R15, RZ, RZ, -0x1 ;  /* 0xffffffffff0f7424 */ /* 0x000fce00078e00ff */
[----:B0123--:R-:W-:Y:S05]  /*15430*/  WARPSYNC.COLLECTIVE R15, `(.L_x_1054) ;  /* 0x000000000f087348 */ /* 0x00ffea0003c00000 */
[----:B------:R4:W0:Y:S02]  /*15440*/  SHFL.UP P6, R14, R13, R12, R11 ;  /* 0x0400000c0d0e7389 */ /* 0x00082400000c000b */
[----:B01234-:R-:W-:Y:S01]  /*15450*/  ENDCOLLECTIVE ;  /* 0x000000000000791b */ /* 0x01ffe20003800000 */
.L_x_1054:
[----:B------:R-:W-:Y:S05]  /*15460*/  BSYNC B0 ;  /* 0x0000000000007941 */ /* 0x000fea0003800000 */
.L_x_1053:
        /* <DEDUP_REMOVED lines=10> */
.L_x_1055:
        /* <DEDUP_REMOVED lines=8> */
.L_x_1056:
        /* <DEDUP_REMOVED lines=8> */
.L_x_1057:
        /* <DEDUP_REMOVED lines=8> */
.L_x_1058:
        /* <DEDUP_REMOVED lines=8> */
.L_x_1059:
[----:B------:R-:W-:Y:S05]  /*15710*/  BRA `(.L_x_1060) ;  /* 0xffffffe400d87947 */ /* 0x000fea000383ffff */
.L_x_1014:
[----:B------:R-:W-:Y:S01]  /*15720*/  BSSY B0, `(.L_x_1061) ;  /* 0x0000008000007945 */ /* 0x000fe20003800000 */
[----:B-----5:R-:W-:Y:S02]  /*15730*/  IMAD.MOV.U32 R13, RZ, RZ, R2 ;  /* 0x000000ffff0d7224 */ /* 0x020fe400078e0002 */
[----:B------:R-:W-:Y:S02]  /*15740*/  IMAD.MOV.U32 R12, RZ, RZ, 0x1 ;  /* 0x00000001ff0c7424 */ /* 0x000fe400078e00ff */
[----:B------:R-:W-:Y:S02]  /*15750*/  IMAD.MOV.U32 R11, RZ, RZ, RZ ;  /* 0x000000ffff0b7224 */ /* 0x000fe400078e00ff */
[----:B------:R-:W-:-:S07]  /*15760*/  IMAD.MOV.U32 R15, RZ, RZ, -0x1 ;  /* 0xffffffffff0f7424 */ /* 0x000fce00078e00ff */
[----:B01-3--:R-:W-:Y:S05]  /*15770*/  WARPSYNC.COLLECTIVE R15, `(.L_x_1062) ;  /* 0x000000000f087348 */ /* 0x00bfea0003c00000 */
[----:B------:R2:W4:Y:S02]  /*15780*/  SHFL.UP P6, R14, R13, R12, R11 ;  /* 0x0400000c0d0e7389 */ /* 0x00052400000c000b */
[----:B01234-:R-:W-:Y:S01]  /*15790*/  ENDCOLLECTIVE ;  /* 0x000000000000791b */ /* 0x01ffe20003800000 */
.L_x_1062:
[----:B------:R-:W-:Y:S05]  /*157a0*/  BSYNC B0 ;  /* 0x0000000000007941 */ /* 0x000fea0003800000 */
.L_x_1061:
        /* <DEDUP_REMOVED lines=10> */
.L_x_1063:
        /* <DEDUP_REMOVED lines=8> */
.L_x_1064:
        /* <DEDUP_REMOVED lines=8> */
.L_x_1065:
        /* <DEDUP_REMOVED lines=8> */
.L_x_1066:
        /* <DEDUP_REMOVED lines=8> */
.L_x_1067:
[----:B------:R-:W-:Y:S05]  /*15a50*/  BRA `(.L_x_1068) ;  /* 0xffffffe400b47947 */ /* 0x000fea000383ffff */
.L_x_1016:
[----:B------:R-:W-:Y:S01]  /*15a60*/  BSSY B0, `(.L_x_1069) ;  /* 0x0000006000007945 */ /* 0x000fe20003800000 */
[----:B------:R-:W-:Y:S01]  /*15a70*/  PLOP3.LUT P6, PT, P6, PT, PT, 0x8, 0x0 ;  /* 0x000000000000781c */ /* 0x000fe200037ce170 */
[----:B------:R-:W-:-:S12]  /*15a80*/  IMAD.MOV.U32 R15, RZ, RZ, -0x1 ;  /* 0xffffffffff0f7424 */ /* 0x000fd800078e00ff */
[----:B01-3--:R-:W-:Y:S05]  /*15a90*/  WARPSYNC.COLLECTIVE R15, `(.L_x_1070) ;  /* 0x000000000f087348 */ /* 0x00bfea0003c00000 */
[----:B------:R-:W-:Y:S01]  /*15aa0*/  VOTE.ANY R14, PT, P6 ;  /* 0x00000000000e7806 */ /* 0x000fe200030e0100 */
[----:B01-3--:R-:W-:Y:S06]  /*15ab0*/  ENDCOLLECTIVE ;  /* 0x000000000000791b */ /* 0x00bfec0003800000 */
.L_x_1070:
[----:B------:R-:W-:Y:S05]  /*15ac0*/  BSYNC B0 ;  /* 0x0000000000007941 */ /* 0x000fea0003800000 */
.L_x_1069:
        /* <DEDUP_REMOVED lines=9> */
.L_x_1071:
[----:B------:R-:W-:Y:S01]  /*15b60*/  IMAD.MOV.U32 R17, RZ, RZ, R14 ;  /* 0x000000ffff117224 */ /* 0x000fe200078e000e */
[----:B------:R-:W-:Y:S06]  /*15b70*/  BRA `(.L_x_1072) ;  /* 0xffffffe400a47947 */ /* 0x000fec000383ffff */
.L_x_1018:
[----:B------:R-:W-:Y:S01]  /*15b80*/  BSSY B0, `(.L_x_1073) ;  /* 0x0000007000007945 */ /* 0x000fe20003800000 */
[----:B------:R-:W-:Y:S02]  /*15b90*/  IMAD.MOV.U32 R13, RZ, RZ, R8 ;  /* 0x000000ffff0d7224 */ /* 0x000fe400078e0008 */
[----:B------:R-:W-:Y:S02]  /*15ba0*/  IMAD.MOV.U32 R11, RZ, RZ, 0x1f ;  /* 0x0000001fff0b7424 */ /* 0x000fe400078e00ff */
[----:B------:R-:W-:-:S07]  /*15bb0*/  IMAD.MOV.U32 R15, RZ, RZ, -0x1 ;  /* 0xffffffffff0f7424 */ /* 0x000fce00078e00ff */
[----:B01234-:R-:W-:Y:S05]  /*15bc0*/  WARPSYNC.COLLECTIVE R15, `(.L_x_1074) ;  /* 0x000000000f087348 */ /* 0x01ffea0003c00000 */
[----:B------:R0:W0:Y:S02]  /*15bd0*/  SHFL.IDX P6, R14, R13, R12, R11 ;  /* 0x0000000c0d0e7389 */ /* 0x00002400000c000b */
[----:B01234-:R-:W-:Y:S01]  /*15be0*/  ENDCOLLECTIVE ;  /* 0x000000000000791b */ /* 0x01ffe20003800000 */
.L_x_1074:
[----:B------:R-:W-:Y:S05]  /*15bf0*/  BSYNC B0 ;  /* 0x0000000000007941 */ /* 0x000fea0003800000 */
.L_x_1073:
[----:B------:R-:W-:Y:S05]  /*15c00*/  BRA `(.L_x_1017) ;  /* 0xffffffe4009c7947 */ /* 0x000fea000383ffff */
.L_x_1022:
[----:B0-----:R0:W1:Y:S02]  /*15c10*/  SYNCS.PHASECHK.TRANS64.TRYWAIT P0, [R9+URZ+0x16820], R0 ;  /* 0x01682000090075a7 */ /* 0x001064000800017f */
[----:B-1----:R-:W-:Y:S05]  /*15c20*/  @!P0 NANOSLEEP.SYNCS 0x989680 ;  /* 0x009896800000895d */ /* 0x002fea0003900000 */
[----:B------:R-:W1:Y:S02]  /*15c30*/  @!P0 SYNCS.PHASECHK.TRANS64 P0, [R9+URZ+0x16820], R0 ;  /* 0x01682000090085a7 */ /* 0x000e64000800007f */
[----:B-1----:R-:W-:Y:S05]  /*15c40*/  @!P0 BRA `(.L_x_1022) ;  /* 0xfffffffc00f08947 */ /* 0x002fea000383ffff */
[----:B------:R-:W-:Y:S05]  /*15c50*/  BRA `(.L_x_1075) ;  /* 0xffffffec00007947 */ /* 0x000fea000383ffff */
.L_x_1023:
[----:B------:R-:W1:Y:S01]  /*15c60*/  S2R R2, SR_TID.X ;  /* 0x0000000000027919 */ /* 0x000e620000002100 */
[----:B------:R-:W-:Y:S01]  /*15c70*/  BSSY B0, `(.L_x_1076) ;  /* 0x000000a000007945 */ /* 0x000fe20003800000 */
[----:B------:R-:W-:Y:S02]  /*15c80*/  IMAD.MOV.U32 R12, RZ, RZ, RZ ;  /* 0x000000ffff0c7224 */ /* 0x000fe400078e00ff */
[----:B------:R-:W-:Y:S02]  /*15c90*/  IMAD.MOV.U32 R11, RZ, RZ, 0x1f ;  /* 0x0000001fff0b7424 */ /* 0x000fe400078e00ff */
[----:B------:R-:W-:Y:S01]  /*15ca0*/  IMAD.MOV.U32 R15, RZ, RZ, -0x1 ;  /* 0xffffffffff0f7424 */ /* 0x000fe200078e00ff */
[----:B-1----:R-:W-:-:S04]  /*15cb0*/  SHF.R.U32.HI R2, RZ, 0x5, R2 ;  /* 0x00000005ff027819 */ /* 0x002fc80000011602 */
[----:B------:R-:W-:-:S05]  /*15cc0*/  LOP3.LUT R2, R2, 0x3, RZ, 0xc0, !PT ;  /* 0x0000000302027812 */ /* 0x000fca00078ec0ff */
[----:B------:R-:W-:-:S07]  /*15cd0*/  IMAD.MOV.U32 R13, RZ, RZ, R2 ;  /* 0x000000ffff0d7224 */ /* 0x000fce00078e0002 */
[----:B0--3--:R-:W-:Y:S05]  /*15ce0*/  WARPSYNC.COLLECTIVE R15, `(.L_x_1077) ;  /* 0x000000000f087348 */ /* 0x009fea0003c00000 */
[----:B------:R1:W2:Y:S02]  /*15cf0*/  SHFL.IDX P6, R14, R13, R12, R11 ;  /* 0x0000000c0d0e7389 */ /* 0x0002a400000c000b */
[----:B0123--:R-:W-:Y:S01]  /*15d00*/  ENDCOLLECTIVE ;  /* 0x000000000000791b */ /* 0x00ffe20003800000 */
.L_x_1077:
[----:B------:R-:W-:Y:S05]  /*15d10*/  BSYNC B0 ;  /* 0x0000000000007941 */ /* 0x000fea0003800000 */
.L_x_1076:
[----:B------:R-:W-:Y:S05]  /*15d20*/  BRA `(.L_x_1078) ;  /* 0xffffffe800e87947 */ /* 0x000fea000383ffff */
.L_x_1026:
[----:B------:R-:W-:Y:S01]  /*15d30*/  BSSY B1, `(.L_x_1079) ;  /* 0x0000006000017945 */ /* 0x000fe20003800000 */
[----:B------:R-:W-:-:S07]  /*15d40*/  IMAD.MOV.U32 R15, RZ, RZ, -0x1 ;  /* 0xffffffffff0f7424 */ /* 0x000fce00078e00ff */
[----:B0--3--:R-:W-:Y:S05]  /*15d50*/  WARPSYNC.COLLECTIVE R15, `(.L_x_1080) ;  /* 0x000000000f0c7348 */ /* 0x009fea0003c00000 */
[----:B------:R-:W-:Y:S02]  /*15d60*/  ELECT P6, UR62, PT ;  /* 0x00000000003e782f */ /* 0x000fe400038c0000 */
[----:B------:R-:W-:Y:S01]  /*15d70*/  MOV R14, UR62 ;  /* 0x0000003e000e7c02 */ /* 0x000fe20008000f00 */
[----:B0--3--:R-:W-:Y:S10]  /*15d80*/  ENDCOLLECTIVE ;  /* 0x000000000000791b */ /* 0x009ff40003800000 */
.L_x_1080:
[----:B------:R-:W-:Y:S05]  /*15d90*/  BSYNC B1 ;  /* 0x0000000000017941 */ /* 0x000fea0003800000 */
.L_x_1079:
[----:B------:R-:W-:Y:S05]  /*15da0*/  BRA `(.L_x_1081) ;  /* 0xffffffe800e07947 */ /* 0x000fea000383ffff */
.L_x_1028:
[----:B0-----:R0:W1:Y:S02]  /*15db0*/  SYNCS.PHASECHK.TRANS64.TRYWAIT P0, [R7+URZ], R2 ;  /* 0x00000002070075a7 */ /* 0x001064000800017f */
[----:B-1----:R-:W-:Y:S05]  /*15dc0*/  @!P0 NANOSLEEP.SYNCS 0x989680 ;  /* 0x009896800000895d */ /* 0x002fea0003900000 */
[----:B------:R-:W1:Y:S02]  /*15dd0*/  @!P0 SYNCS.PHASECHK.TRANS64 P0, [R7+URZ], R2 ;  /* 0x00000002070085a7 */ /* 0x000e64000800007f */
[----:B-1----:R-:W-:Y:S05]  /*15de0*/  @!P0 BRA `(.L_x_1028) ;  /* 0xfffffffc00f08947 */ /* 0x002fea000383ffff */
[----:B------:R-:W-:Y:S05]  /*15df0*/  BRA `(.L_x_1082) ;  /* 0xffffffec00147947 */ /* 0x000fea000383ffff */
.L_x_1029:
[----:B-1----:R1:W2:Y:S02]  /*15e00*/  SYNCS.PHASECHK.TRANS64.TRYWAIT P0, [R3+URZ], R0 ;  /* 0x00000000030075a7 */ /* 0x0022a4000800017f */
[----:B--2---:R-:W-:Y:S05]  /*15e10*/  @!P0 NANOSLEEP.SYNCS 0x989680 ;  /* 0x009896800000895d */ /* 0x004fea0003900000 */
[----:B------:R-:W2:Y:S02]  /*15e20*/  @!P0 SYNCS.PHASECHK.TRANS64 P0, [R3+URZ], R0 ;  /* 0x00000000030085a7 */ /* 0x000ea4000800007f */
[----:B--2---:R-:W-:Y:S05]  /*15e30*/  @!P0 BRA `(.L_x_1029) ;  /* 0xfffffffc00f08947 */ /* 0x004fea000383ffff */
[----:B------:R-:W-:Y:S05]  /*15e40*/  BRA `(.L_x_1083) ;  /* 0xffffffec00087947 */ /* 0x000fea000383ffff */
.L_x_1031:
[----:B-1----:R1:W2:Y:S02]  /*15e50*/  SYNCS.PHASECHK.TRANS64.TRYWAIT P0, [R5+URZ], R2 ;  /* 0x00000002050075a7 */ /* 0x0022a4000800017f */
[----:B--2---:R-:W-:Y:S05]  /*15e60*/  @!P0 NANOSLEEP.SYNCS 0x989680 ;  /* 0x009896800000895d */ /* 0x004fea0003900000 */
[----:B------:R-:W2:Y:S02]  /*15e70*/  @!P0 SYNCS.PHASECHK.TRANS64 P0, [R5+URZ], R2 ;  /* 0x00000002050085a7 */ /* 0x000ea4000800007f */
[----:B--2---:R-:W-:Y:S05]  /*15e80*/  @!P0 BRA `(.L_x_1031) ;  /* 0xfffffffc00f08947 */ /* 0x004fea000383ffff */
[----:B------:R-:W-:Y:S05]  /*15e90*/  BRA `(.L_x_1084) ;  /* 0xffffffec000c7947 */ /* 0x000fea000383ffff */
.L_x_1085:
        /* <DEDUP_REMOVED lines=14> */
.L_x_2279:


//--------------------- .text._ZN7cutlass13device_kernelIN5flash11enable_sm90INS1_16FlashAttnFwdSm90INS1_25CollectiveMainloopFwdSm90ILi2EN4cute5tupleIJNS5_1CILi1EEES8_S8_EEENS6_IJNS7_ILi192EEENS7_ILi128EEENS7_ILi64EEEEEELi64ENS_10bfloat16_tEfNS_4arch4Sm90ELb0ELb1ELb1ELb1ELb0ELb1ELb0ELb1ELb1ELb0ELb0ELb0EEENS1_21CollectiveEpilogueFwdINS6_IJSA_SC_SB_EEES9_SE_SG_Li384ELb1ELb0ELb0ELb0EEENS1_36VarlenDynamicPersistentTileSchedulerILi192ELi128ELi384ELi32ELb0ELb0ELb1ELb1ELb0ELb1EEEEEEEEEvNT_6ParamsE --------------------------
	.section	.text._ZN7cutlass13device_kernelIN5flash11enable_sm90INS1_16FlashAttnFwdSm90INS1_25CollectiveMainloopFwdSm90ILi2EN4cute5tupleIJNS5_1CILi1EEES8_S8_EEENS6_IJNS7_ILi192EEENS7_ILi128EEENS7_ILi64EEEEEELi64ENS_10bfloat16_tEfNS_4arch4Sm90ELb0ELb1ELb1ELb1ELb0ELb1ELb0ELb1ELb1ELb0ELb0ELb0EEENS1_21CollectiveEpilogueFwdINS6_IJSA_SC_SB_EEES9_SE_SG_Li384ELb1ELb0ELb0ELb0EEENS1_36VarlenDynamicPersistentTileSchedulerILi192ELi128ELi384ELi32ELb0ELb0ELb1ELb1ELb0ELb1EEEEEEEEEvNT_6ParamsE,"ax",@progbits
	.align	128
.text._ZN7cutlass13device_kernelIN5flash11enable_sm90INS1_16FlashAttnFwdSm90INS1_25CollectiveMainloopFwdSm90ILi2EN4cute5tupleIJNS5_1CILi1EEES8_S8_EEENS6_IJNS7_ILi192EEENS7_ILi128EEENS7_ILi64EEEEEELi64ENS_10bfloat16_tEfNS_4arch4Sm90ELb0ELb1ELb1ELb1ELb0ELb1ELb0ELb1ELb1ELb0ELb0ELb0EEENS1_21CollectiveEpilogueFwdINS6_IJSA_SC_SB_EEES9_SE_SG_Li384ELb1ELb0ELb0ELb0EEENS1_36VarlenDynamicPersistentTileSchedulerILi192ELi128ELi384ELi32ELb0ELb0ELb1ELb1ELb0ELb1EEEEEEEEEvNT_6ParamsE:
        .type           _ZN7cutlass13device_kernelIN5flash11enable_sm90INS1_16FlashAttnFwdSm90INS1_25CollectiveMainloopFwdSm90ILi2EN4cute5tupleIJNS5_1CILi1EEES8_S8_EEENS6_IJNS7_ILi192EEENS7_ILi128EEENS7_ILi64EEEEEELi64ENS_10bfloat16_tEfNS_4arch4Sm90ELb0ELb1ELb1ELb1ELb0ELb1ELb0ELb1ELb1ELb0ELb0ELb0EEENS1_21CollectiveEpilogueFwdINS6_IJSA_SC_SB_EEES9_SE_SG_Li384ELb1ELb0ELb0ELb0EEENS1_36VarlenDynamicPersistentTileSchedulerILi192ELi128ELi384ELi32ELb0ELb0ELb1ELb1ELb0ELb1EEEEEEEEEvNT_6ParamsE,@function
        .size           _ZN7cutlass13device_kernelIN5flash11enable_sm90INS1_16FlashAttnFwdSm90INS1_25CollectiveMainloopFwdSm90ILi2EN4cute5tupleIJNS5_1CILi1EEES8_S8_EEENS6_IJNS7_ILi192EEENS7_ILi128EEENS7_ILi64EEEEEELi64ENS_10bfloat16_tEfNS_4arch4Sm90ELb0ELb1ELb1ELb1ELb0ELb1ELb0ELb1ELb1ELb0ELb0ELb0EEENS1_21CollectiveEpilogueFwdINS6_IJSA_SC_SB_EEES9_SE_SG_Li384ELb1ELb0ELb0ELb0EEENS1_36VarlenDynamicPersistentTileSchedulerILi192ELi128ELi384ELi32ELb0ELb0ELb1ELb1ELb0ELb1EEEEEEEEEvNT_6ParamsE,(.L_x_2280 - _ZN7cutlass13device_kernelIN5flash11enable_sm90INS1_16FlashAttnFwdSm90INS1_25CollectiveMainloopFwdSm90ILi2EN4cute5tupleIJNS5_1CILi1EEES8_S8_EEENS6_IJNS7_ILi192EEENS7_ILi128EEENS7_ILi64EEEEEELi64ENS_10bfloat16_tEfNS_4arch4Sm90ELb0ELb1ELb1ELb1ELb0ELb1ELb0ELb1ELb1ELb0ELb0ELb0EEENS1_21CollectiveEpilogueFwdINS6_IJSA_SC_SB_EEES9_SE_SG_Li384ELb1ELb0ELb0ELb0EEENS1_36VarlenDynamicPersistentTileSchedulerILi192ELi128ELi384ELi32ELb0ELb0ELb1ELb1ELb0ELb1EEEEEEEEEvNT_6ParamsE)
        .other          _ZN7cutlass13device_kernelIN5flash11enable_sm90INS1_16FlashAttnFwdSm90INS1_25CollectiveMainloopFwdSm90ILi2EN4cute5tupleIJNS5_1CILi1EEES8_S8_EEENS6_IJNS7_ILi192EEENS7_ILi128EEENS7_ILi64EEEEEELi64ENS_10bfloat16_tEfNS_4arch4Sm90ELb0ELb1ELb1ELb1ELb0ELb1ELb0ELb1ELb1ELb0ELb0ELb0EEENS1_21CollectiveEpilogueFwdINS6_IJSA_SC_SB_EEES9_SE_SG_Li384ELb1ELb0ELb0ELb0EEENS1_36VarlenDynamicPersistentTileSchedulerILi192ELi128ELi384ELi32ELb0ELb0ELb1ELb1ELb0ELb1EEEEEEEEEvNT_6ParamsE,@"STO_CUDA_ENTRY STV_DEFAULT"
_ZN7cutlass13device_kernelIN5flash11enable_sm90INS1_16FlashAttnFwdSm90INS1_25CollectiveMainloopFwdSm90ILi2EN4cute5tupleIJNS5_1CILi1EEES8_S8_EEENS6_IJNS7_ILi192EEENS7_ILi128EEENS7_ILi64EEEEEELi64ENS_10bfloat16_tEfNS_4arch4Sm90ELb0ELb1ELb1ELb1ELb0ELb1ELb0ELb1ELb1ELb0ELb0ELb0EEENS1_21CollectiveEpilogueFwdINS6_IJSA_SC_SB_EEES9_SE_SG_Li384ELb1ELb0ELb0ELb0EEENS1_36VarlenDynamicPersistentTileSchedulerILi192ELi128ELi384ELi32ELb0ELb0ELb1ELb1ELb0ELb1EEEEEEEEEvNT_6ParamsE:
        /* <DEDUP_REMOVED lines=27> */
.L_x_1087:
[----:B------:R-:W-:Y:S05]  /*01b0*/  BSYNC B0 ;  /* 0x0000000000007941 */ /* 0x000fea0003800000 */
.L_x_1086:
        /* <DEDUP_REMOVED lines=41> */
.L_x_1088:
        /* <DEDUP_REMOVED lines=22> */
.L_x_1089:
        /* <DEDUP_REMOVED lines=18> */
.L_x_1090:
        /* <DEDUP_REMOVED lines=22> */
.L_x_1091:
        /* <DEDUP_REMOVED lines=22> */
.L_x_1092:
[----:B------:R-:W-:Y:S01]  /*0990*/  PLOP3.LUT P0, PT, PT, PT, UP0, 0x80, 0x0 ;  /* 0x000000000000781c */ /* 0x000fe20003f0f008 */
[----:B------:R-:W-:Y:S01]  /*09a0*/  UMOV UR36, 0x1 ;  /* 0x0000000100247882 */ /* 0x000fe20000000000 */
[----:B------:R-:W-:Y:S01]  /*09b0*/  NOP ;  /* 0x0000000000007918 */ /* 0x000fe20000000000 */
[----:B------:R-:W-:Y:S01]  /*09c0*/  USEL UR36, UR36, 0x2, !UP0 ;  /* 0x0000000224247887 */ /* 0x000fe2000c000000 */
[----:B------:R-:W-:Y:S01]  /*09d0*/  BSSY B7, `(.L_x_1093) ;  /* 0x0001d77000077945 */ /* 0x000fe20003800000 */
[----:B------:R-:W-:Y:S01]  /*09e0*/  ULDC.64 UR38, c[0x0][0x208] ;  /* 0x0000820000267ab9 */ /* 0x000fe20000000a00 */
[----:B012-4-:R-:W-:Y:S07]  /*09f0*/  BAR.SYNC.DEFER_BLOCKING 0x0 ;  /* 0x0000000000007b1d */ /* 0x017fee0000010000 */
[----:B------:R-:W-:Y:S05]  /*0a00*/  @!P0 BRA `(.L_x_1094) ;  /* 0x00000180008c8947 */ /* 0x000fea0003800000 */
.L_x_1095:
[----:B------:R-:W-:-:S08]  /*0a10*/  NOP ;  /* 0x0000000000007918 */ /* 0x000fd00000000000 */
[----:B------:R-:W0:Y:S02]  /*0a20*/  USETMAXREG.TRY_ALLOC.CTAPOOL UP0, 0xa0 ;  /* 0x000000a0000079c8 */ /* 0x000e240008000600 */
[----:B0-----:R-:W-:-:S13]  /*0a30*/  PLOP3.LUT P0, PT, PT, PT, UP0, 0x80, 0x0 ;  /* 0x000000000000781c */ /* 0x001fda0003f0f008 */
[----:B------:R-:W-:Y:S05]  /*0a40*/  @!P0 BRA `(.L_x_1095) ;  /* 0xfffffffc00f08947 */ /* 0x000fea000383ffff */
[----:B------:R-:W0:Y:S01]  /*0a50*/  S2R R0, SR_TID.X ;  /* 0x0000000000007919 */ /* 0x000e220000002100 */
[----:B------:R-:W1:Y:S01]  /*0a60*/  S2UR UR5, SR_CgaCtaId ;  /* 0x00000000000579c3 */ /* 0x000e620000008800 */
[----:B------:R-:W-:Y:S01]  /*0a70*/  UMOV UR4, 0x400 ;  /* 0x0000040000047882 */ /* 0x000fe20000000000 */
[----:B------:R-:W-:-:S06]  /*0a80*/  LOP3.LUT R22, R22, 0xefffffff, RZ, 0xc0, !PT ;  /* 0xefffffff16167812 */ /* 0x000fcc00078ec0ff */
[----:B------:R-:W-:Y:S06]  /*0a90*/  BAR.ARV 0x8, 0x1a0 ;  /* 0x0206800000007b1d */ /* 0x000fec0000002000 */
[----:B-1----:R-:W-:-:S06]  /*0aa0*/  ULEA UR4, UR5, UR4, 0x18 ;  /* 0x0000000405047291 */ /* 0x002fcc000f8ec03f */
[----:B------:R-:W-:Y:S01]  /*0ab0*/  IMAD.U32 R2, RZ, RZ, UR4 ;  /* 0x00000004ff027e24 */ /* 0x000fe2000f8e00ff */
[----:B0-----:R-:W-:Y:S01]  /*0ac0*/  SHF.R.U32.HI R0, RZ, 0x7, R0 ;  /* 0x00000007ff007819 */ /* 0x001fe20000011600 */
[----:B------:R-:W-:-:S03]  /*0ad0*/  ULDC UR4, c[0x0][0xc14] ;  /* 0x0003050000047ab9 */ /* 0x000fc60000000800 */
[----:B------:R-:W-:-:S13]  /*0ae0*/  ISETP.NE.AND P0, PT, R0, 0x1, PT ;  /* 0x000000010000780c */ /* 0x000fda0003f05270 */
[----:B------:R-:W-:Y:S01]  /*0af0*/  @P0 LOP3.LUT R22, R22, 0x10000000, RZ, 0xfc, !PT ;  /* 0x1000000016160812 */ /* 0x000fe200078efcff */
[----:B------:R-:W-:Y:S08]  /*0b00*/  @!P0 BAR.ARV 0x9, 0x100 ;  /* 0x0244000000008b1d */ /* 0x000ff00000002000 */
[----:B------:R-:W-:Y:S06]  /*0b10*/  BAR.SYNC.DEFER_BLOCKING 0x5, 0x1a0 ;  /* 0x0146800000007b1d */ /* 0x000fec0000010000 */
[----:B------:R-:W0:Y:S02]  /*0b20*/  LDS.128 R8, [R2+0x168d0] ;  /* 0x0168d00002087984 */ /* 0x000e240000000c00 */
[----:B------:R-:W-:Y:S06]  /*0b30*/  BAR.ARV 0x4, 0x1a0 ;  /* 0x0106800000007b1d */ /* 0x000fec0000002000 */
[----:B0-----:R-:W-:-:S13]  /*0b40*/  ISETP.GE.AND P0, PT, R11, UR4, PT ;  /* 0x000000040b007c0c */ /* 0x001fda000bf06270 */
[----:B------:R-:W-:Y:S05]  /*0b50*/  @P0 BRA `(.L_x_1096) ;  /* 0x000001d400780947 */ /* 0x000fea0003800000 */
[----:B------:R-:W0:Y:S01]  /*0b60*/  S2R R0, SR_TID.X ;  /* 0x0000000000007919 */ /* 0x000e220000002100 */
[----:B------:R-:W-:Y:S01]  /*0b70*/  CS2R R18, SRZ ;  /* 0x0000000000127805 */ /* 0x000fe2000001ff00 */
[----:B------:R-:W-:Y:S01]  /*0b80*/  IMAD.MOV.U32 R16, RZ, RZ, RZ ;  /* 0x000000ffff107224 */ /* 0x000fe200078e00ff */
[----:B------:R-:W-:Y:S01]  /*0b90*/  ULOP3.LUT UR37, UR36, 0x1, URZ, 0xfc, !UPT ;  /* 0x0000000124257892 */ /* 0x000fe2000f8efc3f */
[----:B0-----:R-:W-:-:S05]  /*0ba0*/  VIADD R0, R0, 0xffffff80 ;  /* 0xffffff8000007836 */ /* 0x001fca0000000000 */
[----:B------:R-:W-:-:S04]  /*0bb0*/  SHF.R.S32.HI R3, RZ, 0x1f, R0 ;  /* 0x0000001fff037819 */ /* 0x000fc80000011400 */
[CC--:B------:R-:W-:Y:S02]  /*0bc0*/  LEA.HI R5, R3.reuse, R0.reuse, RZ, 0x2 ;  /* 0x0000000003057211 */ /* 0x0c0fe400078f10ff */
[----:B------:R-:W-:Y:S02]  /*0bd0*/  LEA.HI R4, R3, R0, RZ, 0x7 ;  /* 0x0000000003047211 */ /* 0x000fe400078f38ff */
[----:B------:R-:W-:Y:S02]  /*0be0*/  SHF.R.S32.HI R17, RZ, 0x2, R5 ;  /* 0x00000002ff117819 */ /* 0x000fe40000011405 */
[----:B------:R-:W-:Y:S02]  /*0bf0*/  LOP3.LUT R5, R5, 0xfffffffc, RZ, 0xc0, !PT ;  /* 0xfffffffc05057812 */ /* 0x000fe400078ec0ff */
[----:B------:R-:W-:Y:S01]  /*0c00*/  LOP3.LUT R7, R4, 0xffffff80, RZ, 0xc0, !PT ;  /* 0xffffff8004077812 */ /* 0x000fe200078ec0ff */
[----:B------:R-:W-:Y:S02]  /*0c10*/  VIADD R12, R17, 0x60 ;  /* 0x00000060110c7836 */ /* 0x000fe40000000000 */
[----:B------:R-:W-:-:S02]  /*0c20*/  IMAD.IADD R13, R0, 0x1, -R5 ;  /* 0x00000001000d7824 */ /* 0x000fc400078e0a05 */
[----:B------:R-:W-:Y:S01]  /*0c30*/  IMAD.SHL.U32 R5, R12, 0x40, RZ ;  /* 0x000000400c057824 */ /* 0x000fe200078e00ff */
[----:B------:R-:W-:Y:S01]  /*0c40*/  SHF.R.S32.HI R8, RZ, 0x1f, R12 ;  /* 0x0000001fff087819 */ /* 0x000fe2000001140c */
[----:B------:R-:W-:Y:S01]  /*0c50*/  IMAD.SHL.U32 R4, R13, 0x8, RZ ;  /* 0x000000080d047824 */ /* 0x000fe200078e00ff */
[----:B------:R0:W-:Y:S01]  /*0c60*/  STL [R1+0x3c], R13 ;  /* 0x00003c0d01007387 */ /* 0x0001e20000100800 */
[----:B------:R-:W-:Y:S01]  /*0c70*/  IMAD.IADD R7, R0, 0x1, -R7 ;  /* 0x0000000100077824 */ /* 0x000fe200078e0a07 */
[----:B------:R-:W-:Y:S02]  /*0c80*/  LEA.HI R8, R8, R12, RZ, 0x3 ;  /* 0x0000000c08087211 */ /* 0x000fe400078f18ff */
[----:B------:R-:W-:Y:S02]  /*0c90*/  LOP3.LUT R5, R5, 0x1c0, RZ, 0xc0, !PT ;  /* 0x000001c005057812 */ /* 0x000fe400078ec0ff */
[----:B------:R-:W-:Y:S01]  /*0ca0*/  LEA.HI R0, R3, R0, RZ, 0x5 ;  /* 0x0000000003007211 */ /* 0x000fe200078f28ff */
[----:B------:R-:W-:Y:S01]  /*0cb0*/  IMAD.SHL.U32 R8, R8, 0x40, RZ ;  /* 0x0000004008087824 */ /* 0x000fe200078e00ff */
[----:B------:R-:W-:-:S02]  /*0cc0*/  LOP3.LUT R4, R5, 0x38, R4, 0xf8, !PT ;  /* 0x0000003805047812 */ /* 0x000fc400078ef804 */
[----:B------:R-:W-:Y:S02]  /*0cd0*/  SHF.R.U32.HI R5, RZ, 0x3, R5 ;  /* 0x00000003ff057819 */ /* 0x000fe40000011605 */
[----:B------:R-:W-:Y:S02]  /*0ce0*/  LOP3.LUT R12, R8, 0xfffffe00, RZ, 0xc0, !PT ;  /* 0xfffffe00080c7812 */ /* 0x000fe400078ec0ff */
[----:B------:R-:W-:Y:S02]  /*0cf0*/  SHF.R.S32.HI R3, RZ, 0x5, R0 ;  /* 0x00000005ff037819 */ /* 0x000fe40000011400 */
[----:B------:R-:W-:Y:S01]  /*0d00*/  LOP3.LUT R5, R12, R4, R5, 0xf6, !PT ;  /* 0x000000040c057212 */ /* 0x000fe200078ef605 */
[----:B------:R0:W-:Y:S01]  /*0d10*/  STL [R1+0x28], R12 ;  /* 0x0000280c01007387 */ /* 0x0001e20000100800 */
[----:B------:R-:W-:-:S03]  /*0d20*/  SHF.R.S32.HI R6, RZ, 0x1f, R7 ;  /* 0x0000001fff067819 */ /* 0x000fc60000011407 */
[----:B------:R0:W-:Y:S01]  /*0d30*/  STL [R1+0x14], R9 ;  /* 0x0000140901007387 */ /* 0x0001e20000100800 */
[----:B------:R-:W-:Y:S01]  /*0d40*/  IMAD R0, R5, 0x2, R2 ;  /* 0x0000000205007824 */ /* 0x000fe200078e0202 */
[----:B------:R-:W-:Y:S02]  /*0d50*/  LEA.HI R6, R6, R7, RZ, 0x2 ;  /* 0x0000000706067211 */ /* 0x000fe400078f10ff */
[----:B------:R0:W-:Y:S02]  /*0d60*/  STL [R1+0x18], R10 ;  /* 0x0000180a01007387 */ /* 0x0001e40000100800 */
[----:B------:R-:W-:Y:S02]  /*0d70*/  LOP3.LUT R6, R6, 0x7ffffffc, RZ, 0xc0, !PT ;  /* 0x7ffffffc06067812 */ /* 0x000fe400078ec0ff */
[----:B------:R0:W-:Y:S03]  /*0d80*/  STL [R1+0x1c], R11 ;  /* 0x00001c0b01007387 */ /* 0x0001e60000100800 */
[----:B------:R-:W-:Y:S01]  /*0d90*/  IMAD.IADD R155, R7, 0x1, -R6 ;  /* 0x00000001079b7824 */ /* 0x000fe200078e0a06 */
[----:B------:R0:W-:Y:S04]  /*0da0*/  STL [R1+0x34], RZ ;  /* 0x000034ff01007387 */ /* 0x0001e80000100800 */
[----:B------:R0:W-:Y:S04]  /*0db0*/  STL [R1], RZ ;  /* 0x000000ff01007387 */ /* 0x0001e80000100800 */
[----:B------:R0:W-:Y:S02]  /*0dc0*/  STL [R1+0x40], R0 ;  /* 0x0000400001007387 */ /* 0x0001e40000100800 */
.L_x_1310:
[----:B------:R-:W2:Y:S01]  /*0dd0*/  LDL R34, [R1+0x1c] ;  /* 0x00001c0001227983 */ /* 0x000ea20000100800 */
[----:B------:R-:W-:Y:S05]  /*0de0*/  YIELD ;  /* 0x0000000000007946 */ /* 0x000fea0003800000 */
[----:B------:R-:W-:Y:S01]  /*0df0*/  ULDC.64 UR4, c[0x0][0xa28] ;  /* 0x00028a0000047ab9 */ /* 0x000fe20000000a00 */
[----:B-1-345:R-:W2:Y:S01]  /*0e00*/  LDC.64 R6, c[0x0][0xa08] ;  /* 0x00028200ff067b82 */ /* 0x03aea20000000a00 */
[----:B------:R-:W-:Y:S01]  /*0e10*/  ISETP.NE.U32.AND P1, PT, RZ, UR4, PT ;  /* 0x00000004ff007c0c */ /* 0x000fe2000bf25070 */
[----:B0-----:R-:W-:Y:S02]  /*0e20*/  IMAD.MOV.U32 R0, RZ, RZ, RZ ;  /* 0x000000ffff007224 */ /* 0x001fe400078e00ff */
[----:B------:R-:W-:Y:S01]  /*0e30*/  IMAD.MOV.U32 R32, RZ, RZ, RZ ;  /* 0x000000ffff207224 */ /* 0x000fe200078e00ff */
[----:B------:R-:W-:Y:S01]  /*0e40*/  ISETP.NE.AND.EX P1, PT, RZ, UR5, PT, P1 ;  /* 0x00000005ff007c0c */ /* 0x000fe2000bf25310 */
[----:B------:R-:W-:-:S02]  /*0e50*/  ULDC.64 UR4, c[0x0][0xa18] ;  /* 0x0002860000047ab9 */ /* 0x000fc40000000a00 */
[----:B------:R-:W-:-:S04]  /*0e60*/  ISETP.NE.U32.AND P2, PT, RZ, UR4, PT ;  /* 0x00000004ff007c0c */ /* 0x000fc8000bf45070 */
[----:B------:R-:W-:Y:S01]  /*0e70*/  ISETP.NE.AND.EX P2, PT, RZ, UR5, PT, P2 ;  /* 0x00000005ff007c0c */ /* 0x000fe2000bf45320 */
[----:B------:R-:W-:Y:S02]  /*0e80*/  ULDC.64 UR4, c[0x0][0xa08] ;  /* 0x0002820000047ab9 */ /* 0x000fe40000000a00 */
[----:B------:R-:W-:-:S03]  /*0e90*/  ISETP.NE.U32.AND P0, PT, RZ, UR4, PT ;  /* 0x00000004ff007c0c */ /* 0x000fc6000bf05070 */
[----:B------:R-:W0:Y:S08]  /*0ea0*/  @P1 LDC.64 R4, c[0x0][0xa28] ;  /* 0x00028a00ff041b82 */ /* 0x000e300000000a00 */
[----:B------:R-:W1:Y:S01]  /*0eb0*/  @P2 LDC.64 R8, c[0x0][0xa18] ;  /* 0x00028600ff082b82 */ /* 0x000e620000000a00 */
[----:B------:R-:W-:Y:S01]  /*0ec0*/  ULDC UR4, c[0x0][0x288] ;  /* 0x0000a20000047ab9 */ /* 0x000fe20000000800 */
[----:B------:R-:W-:Y:S01]  /*0ed0*/  ISETP.NE.AND.EX P0, PT, RZ, UR5, PT, P0 ;  /* 0x00000005ff007c0c */ /* 0x000fe2000bf05300 */
[----:B------:R-:W-:Y:S01]  /*0ee0*/  IMAD.U32 R3, RZ, RZ, UR4 ;  /* 0x00000004ff037e24 */ /* 0x000fe2000f8e00ff */
[----:B------:R-:W-:Y:S01]  /*0ef0*/  ULDC.64 UR4, c[0x0][0x3f8] ;  /* 0x0000fe0000047ab9 */ /* 0x000fe20000000a00 */
[----:B--2---:R-:W-:-:S04]  /*0f00*/  IMAD.WIDE R10, R34, 0x4, R6 ;  /* 0x00000004220a7825 */ /* 0x004fc800078e0206 */
[----:B-1----:R-:W-:-:S06]  /*0f10*/  @P2 IMAD.WIDE R6, R34, 0x4, R8 ;  /* 0x0000000422062825 */ /* 0x002fcc00078e0208 */
[----:B------:R1:W5:Y:S01]  /*0f20*/  @P0 LDG.E R32, desc[UR38][R10.64] ;  /* 0x000000260a200981 */ /* 0x000362000c1e1900 */
[----:B0-----:R-:W-:-:S03]  /*0f30*/  @P1 IMAD.WIDE R4, R34, 0x4, R4 ;  /* 0x0000000422041825 */ /* 0x001fc600078e0204 */
[----:B------:R-:W2:Y:S04]  /*0f40*/  @P2 LDG.E R3, desc[UR38][R6.64] ;  /* 0x0000002606032981 */ /* 0x000ea8000c1e1900 */
        /* <DEDUP_REMOVED lines=9> */
[----:B------:R-:W-:Y:S01]  /*0fe0*/  IMAD.U32 R31, RZ, RZ, UR4 ;  /* 0x00000004ff1f7e24 */ /* 0x000fe2000f8e00ff */
[----:B--2---:R1:W-:Y:S01]  /*0ff0*/  STL [R1+0x24], R3 ;  /* 0x0000240301007387 */ /* 0x0043e20000100800 */
[----:B------:R-:W-:Y:S01]  /*1000*/  IMAD.MOV.U32 R14, RZ, RZ, R3 ;  /* 0x000000ffff0e7224 */ /* 0x000fe200078e0003 */
[----:B------:R-:W-:Y:S06]  /*1010*/  @P2 BRA `(.L_x_1097) ;  /* 0x0000000000282947 */ /* 0x000fec0003800000 */
[----:B------:R-:W-:Y:S02]  /*1020*/  ULDC.64 UR4, c[0x0][0xa00] ;  /* 0x0002800000047ab9 */ /* 0x000fe40000000a00 */
[----:B------:R-:W-:-:S04]  /*1030*/  ISETP.NE.U32.AND P1, PT, RZ, UR4, PT ;  /* 0x00000004ff007c0c */ /* 0x000fc8000bf25070 */
[----:B------:R-:W-:-:S13]  /*1040*/  ISETP.NE.AND.EX P1, PT, RZ, UR5, PT, P1 ;  /* 0x00000005ff007c0c */ /* 0x000fda000bf25310 */
[----:B------:R-:W-:Y:S05]  /*1050*/  @!P1 BRA `(.L_x_1097) ;  /* 0x0000000000189947 */ /* 0x000fea0003800000 */
[----:B-1----:R-:W0:Y:S02]  /*1060*/  LDC.64 R4, c[0x0][0xa00] ;  /* 0x00028000ff047b82 */ /* 0x002e240000000a00 */
[----:B0-----:R-:W-:-:S05]  /*1070*/  IMAD.WIDE R4, R34, 0x4, R4 ;  /* 0x0000000422047825 */ /* 0x001fca00078e0204 */
[----:B------:R-:W2:Y:S04]  /*1080*/  LDG.E R3, desc[UR38][R4.64] ;  /* 0x0000002604037981 */ /* 0x000ea8000c1e1900 */
[----:B------:R-:W2:Y:S02]  /*1090*/  LDG.E R6, desc[UR38][R4.64+0x4] ;  /* 0x0000042604067981 */ /* 0x000ea4000c1e1900 */
[----:B--2---:R-:W-:-:S05]  /*10a0*/  IMAD.IADD R14, R6, 0x1, -R3 ;  /* 0x00000001060e7824 */ /* 0x004fca00078e0a03 */
[----:B------:R0:W-:Y:S02]  /*10b0*/  STL [R1+0x24], R14 ;  /* 0x0000240e01007387 */ /* 0x0001e40000100800 */
.L_x_1097:
[----:B------:R-:W2:Y:S01]  /*10c0*/  LDL R13, [R1+0x14] ;  /* 0x00001400010d7983 */ /* 0x000ea20000100800 */
[----:B------:R-:W-:-:S03]  /*10d0*/  ULDC.64 UR4, c[0x0][0xa20] ;  /* 0x0002880000047ab9 */ /* 0x000fc60000000a00 */
[----:B------:R-:W3:Y:S01]  /*10e0*/  LDL R33, [R1+0x18] ;  /* 0x0000180001217983 */ /* 0x000ee20000100800 */
[----:B------:R-:W-:-:S04]  /*10f0*/  ISETP.NE.U32.AND P1, PT, RZ, UR4, PT ;  /* 0x00000004ff007c0c */ /* 0x000fc8000bf25070 */
[----:B------:R-:W-:Y:S01]  /*1100*/  ISETP.NE.AND.EX P1, PT, RZ, UR5, PT, P1 ;  /* 0x00000005ff007c0c */ /* 0x000fe2000bf25310 */
[----:B--2---:R2:W-:Y:S04]  /*1110*/  STL [R1+0x38], R13 ;  /* 0x0000380d01007387 */ /* 0x0045e80000100800 */
[----:B---3--:R2:W-:Y:S04]  /*1120*/  STL [R1+0x2c], R33 ;  /* 0x00002c2101007387 */ /* 0x0085e80000100800 */
[----:B------:R2:W-:Y:S04]  /*1130*/  STL [R1+0x30], R34 ;  /* 0x0000302201007387 */ /* 0x0005e80000100800 */
[----:B------:R-:W-:Y:S05]  /*1140*/  @!P1 BRA `(.L_x_1098) ;  /* 0x0000000000109947 */ /* 0x000fea0003800000 */
[----:B-1----:R-:W1:Y:S02]  /*1150*/  LDC.64 R4, c[0x0][0xa20] ;  /* 0x00028800ff047b82 */ /* 0x002e640000000a00 */
[----:B-1----:R-:W-:-:S05]  /*1160*/  IMAD.WIDE R4, R34, 0x4, R4 ;  /* 0x0000000422047825 */ /* 0x002fca00078e0204 */
[----:B------:R3:W5:Y:S01]  /*1170*/  LDG.E R31, desc[UR38][R4.64] ;  /* 0x00000026041f7981 */ /* 0x000762000c1e1900 */
[----:B------:R-:W-:Y:S05]  /*1180*/  BRA `(.L_x_1099) ;  /* 0x0000000000107947 */ /* 0x000fea0003800000 */
.L_x_1098:
[----:B------:R-:W-:Y:S05]  /*1190*/  @!P0 BRA `(.L_x_1099) ;  /* 0x00000000000c8947 */ /* 0x000fea0003800000 */
[----:B-1----:R-:W3:Y:S04]  /*11a0*/  LDG.E R4, desc[UR38][R10.64] ;  /* 0x000000260a047981 */ /* 0x002ee8000c1e1900 */
[----:B------:R-:W3:Y:S02]  /*11b0*/  LDG.E R31, desc[UR38][R10.64+0x4] ;  /* 0x000004260a1f7981 */ /* 0x000ee4000c1e1900 */
[----:B---3--:R-:W-:-:S07]  /*11c0*/  IMAD.IADD R31, R31, 0x1, -R4 ;  /* 0x000000011f1f7824 */ /* 0x008fce00078e0a04 */
.L_x_1099:
[----:B------:R-:W-:Y:S01]  /*11d0*/  ULDC.64 UR4, c[0x0][0xa10] ;  /* 0x0002840000047ab9 */ /* 0x000fe20000000a00 */
[----:B-1----:R-:W1:Y:S01]  /*11e0*/  LDC.64 R10, c[0x0][0x9e0] ;  /* 0x00027800ff0a7b82 */ /* 0x002e620000000a00 */
[----:B------:R-:W-:-:S04]  /*11f0*/  ISETP.NE.U32.AND P0, PT, RZ, UR4, PT ;  /* 0x00000004ff007c0c */ /* 0x000fc8000bf05070 */
[----:B------:R-:W-:Y:S01]  /*1200*/  ISETP.NE.AND.EX P0, PT, RZ, UR5, PT, P0 ;  /* 0x00000005ff007c0c */ /* 0x000fe2000bf05300 */
[----:B------:R-:W-:Y:S02]  /*1210*/  ULDC.64 UR4, c[0x0][0xa30] ;  /* 0x00028c0000047ab9 */ /* 0x000fe40000000a00 */
[----:B------:R-:W-:-:S04]  /*1220*/  ISETP.NE.U32.AND P1, PT, RZ, UR4, PT ;  /* 0x00000004ff007c0c */ /* 0x000fc8000bf25070 */
[----:B------:R-:W-:-:S06]  /*1230*/  ISETP.NE.AND.EX P1, PT, RZ, UR5, PT, P1 ;  /* 0x00000005ff007c0c */ /* 0x000fcc000bf25310 */
[----:B---3--:R-:W3:Y:S08]  /*1240*/  @P0 LDC.64 R4, c[0x0][0xa10] ;  /* 0x00028400ff040b82 */ /* 0x008ef00000000a00 */
[----:B------:R-:W4:Y:S01]  /*1250*/  @P1 LDC.64 R6, c[0x0][0xa30] ;  /* 0x00028c00ff061b82 */ /* 0x000f220000000a00 */
[----:B---3--:R-:W-:-:S05]  /*1260*/  @P0 IMAD.WIDE R4, R34, 0x4, R4 ;  /* 0x0000000422040825 */ /* 0x008fca00078e0204 */
[----:B------:R-:W3:Y:S04]  /*1270*/  @P0 LDG.E R3, desc[UR38][R4.64] ;  /* 0x0000002604030981 */ /* 0x000ee8000c1e1900 */
[----:B------:R-:W3:Y:S01]  /*1280*/  @P0 LDG.E R8, desc[UR38][R4.64+0x4] ;  /* 0x0000042604080981 */ /* 0x000ee2000c1e1900 */
[----:B-----5:R-:W-:Y:S02]  /*1290*/  IMAD.IADD R9, R31, 0x1, -R0 ;  /* 0x000000011f097824 */ /* 0x020fe400078e0a00 */
[----:B------:R-:W-:Y:S02]  /*12a0*/  IMAD.MOV.U32 R23, RZ, RZ, R31 ;  /* 0x000000ffff177224 */ /* 0x000fe400078e001f */
[----:B----4-:R-:W-:-:S05]  /*12b0*/  @P1 IMAD.WIDE R6, R34, 0x4, R6 ;  /* 0x0000000422061825 */ /* 0x010fca00078e0206 */
[----:B------:R4:W5:Y:S01]  /*12c0*/  @P1 LDG.E R23, desc[UR38][R6.64] ;  /* 0x0000002606171981 */ /* 0x000962000c1e1900 */
[----:B-1----:R-:W-:Y:S01]  /*12d0*/  ISETP.GE.AND P1, PT, R11, 0x1, PT ;  /* 0x000000010b00780c */ /* 0x002fe20003f26270 */
[----:B------:R-:W-:-:S04]  /*12e0*/  IMAD.MOV.U32 R29, RZ, RZ, 0xc0 ;  /* 0x000000c0ff1d7424 */ /* 0x000fc800078e00ff */
[----:B------:R-:W-:Y:S02]  /*12f0*/  IMAD R29, R13, R29, 0xc0 ;  /* 0x000000c00d1d7424 */ /* 0x000fe400078e021d */
[----:B---3--:R-:W-:-:S04]  /*1300*/  @P0 IMAD.IADD R30, R8, 0x1, -R3 ;  /* 0x00000001081e0824 */ /* 0x008fc800078e0a03 */
[----:B------:R-:W-:-:S04]  /*1310*/  IMAD.IADD R12, R9, 0x1, R30 ;  /* 0x00000001090c7824 */ /* 0x000fc800078e021e */
[C---:B------:R-:W-:Y:S01]  /*1320*/  VIADD R0, R12.reuse, 0x7f ;  /* 0x0000007f0c007836 */ /* 0x040fe20000000000 */
[----:B------:R4:W-:Y:S01]  /*1330*/  STL [R1+0x20], R12 ;  /* 0x0000200c01007387 */ /* 0x0009e20000100800 */
[----:B------:R-:W-:-:S03]  /*1340*/  IADD3 R29, R12, R29, -R14 ;  /* 0x0000001d0c1d7210 */ /* 0x000fc60007ffe80e */
[----:B------:R-:W-:-:S04]  /*1350*/  SHF.R.S32.HI R3, RZ, 0x1f, R0 ;  /* 0x0000001fff037819 */ /* 0x000fc80000011400 */
[----:B------:R-:W-:Y:S01]  /*1360*/  LEA.HI R3, R3, R0, RZ, 0x7 ;  /* 0x0000000003037211 */ /* 0x000fe200078f38ff */
[----:B------:R-:W-:-:S03]  /*1370*/  IMAD.IADD R0, R29, 0x1, R10 ;  /* 0x000000011d007824 */ /* 0x000fc600078e020a */
[----:B------:R-:W-:Y:S01]  /*1380*/  SHF.R.S32.HI R28, RZ, 0x7, R3 ;  /* 0x00000007ff1c7819 */ /* 0x000fe20000011403 */
[----:B----4-:R-:W-:Y:S06]  /*1390*/  @!P1 BRA `(.L_x_1100) ;  /* 0x0000000000489947 */ /* 0x010fec0003800000 */
[C---:B------:R-:W-:Y:S01]  /*13a0*/  ISETP.GT.AND P0, PT, R29.reuse, RZ, PT ;  /* 0x000000ff1d00720c */ /* 0x040fe20003f04270 */
[----:B------:R-:W-:Y:S01]  /*13b0*/  BSSY B0, `(.L_x_1101) ;  /* 0x000000e000007945 */ /* 0x000fe20003800000 */
[----:B------:R-:W-:-:S11]  /*13c0*/  VIADD R3, R29, 0xffffffff ;  /* 0xffffffff1d037836 */ /* 0x000fd60000000000 */
[----:B------:R-:W-:Y:S05]  /*13d0*/  @P0 BRA `(.L_x_1102) ;  /* 0x00000000001c0947 */ /* 0x000fea0003800000 */
[----:B------:R-:W-:Y:S01]  /*13e0*/  ISETP.NE.AND P0, PT, R11, 0x1, PT ;  /* 0x000000010b00780c */ /* 0x000fe20003f05270 */
[----:B------:R-:W-:-:S12]  /*13f0*/  IMAD.MOV R3, RZ, RZ, -R29 ;  /* 0x000000ffff037224 */ /* 0x000fd800078e0a1d */
[----:B------:R-:W1:Y:S02]  /*1400*/  @P0 LDC.64 R4, c[0x0][0x9e8] ;  /* 0x00027a00ff040b82 */ /* 0x000e640000000a00 */
[----:B-1----:R-:W-:-:S05]  /*1410*/  @P0 IMAD.HI.U32 R4, R3, R4, RZ ;  /* 0x0000000403040227 */ /* 0x002fca00078e00ff */
[----:B------:R-:W-:-:S04]  /*1420*/  @P0 SHF.R.U32.HI R3, RZ, R5, R4 ;  /* 0x00000005ff030219 */ /* 0x000fc80000011604 */
[----:B------:R-:W-:Y:S01]  /*1430*/  LOP3.LUT R3, RZ, R3, RZ, 0x33, !PT ;  /* 0x00000003ff037212 */ /* 0x000fe200078e33ff */
[----:B------:R-:W-:Y:S06]  /*1440*/  BRA `(.L_x_1103) ;  /* 0x0000000000107947 */ /* 0x000fec0003800000 */
.L_x_1102:
[----:B------:R-:W-:-:S13]  /*1450*/  ISETP.NE.AND P0, PT, R11, 0x1, PT ;  /* 0x000000010b00780c */ /* 0x000fda0003f05270 */
[----:B------:R-:W1:Y:S02]  /*1460*/  @P0 LDC.64 R4, c[0x0][0x9e8] ;  /* 0x00027a00ff040b82 */ /* 0x000e640000000a00 */
[----:B-1----:R-:W-:-:S05]  /*1470*/  @P0 IMAD.HI.U32 R4, R3, R4, RZ ;  /* 0x0000000403040227 */ /* 0x002fca00078e00ff */
[----:B------:R-:W-:-:S07]  /*1480*/  @P0 SHF.R.U32.HI R3, RZ, R5, R4 ;  /* 0x00000005ff030219 */ /* 0x000fce0000011604 */
.L_x_1103:
[----:B------:R-:W-:Y:S05]  /*1490*/  BSYNC B0 ;  /* 0x0000000000007941 */ /* 0x000fea0003800000 */
.L_x_1101:
[----:B------:R-:W-:-:S05]  /*14a0*/  IMAD R3, R3, R11, R11 ;  /* 0x0000000b03037224 */ /* 0x000fca00078e020b */
[----:B------:R-:W-:-:S07]  /*14b0*/  VIMNMX R0, R0, R3, PT ;  /* 0x0000000300007248 */ /* 0x000fce0003fe0100 */
.L_x_1100:
[----:B------:R-:W-:Y:S01]  /*14c0*/  IMAD R27, R13, 0xc0, -R14 ;  /* 0x000000c00d1b7824 */ /* 0x000fe200078e0a0e */
[----:B------:R-:W-:-:S03]  /*14d0*/  ULDC UR4, c[0x0][0x9dc] ;  /* 0x0002770000047ab9 */ /* 0x000fc60000000800 */
[----:B------:R-:W-:-:S04]  /*14e0*/  IMAD.IADD R27, R12, 0x1, R27 ;  /* 0x000000010c1b7824 */ /* 0x000fc800078e021b */
[----:B------:R-:W-:Y:S01]  /*14f0*/  VIADD R3, R27, -UR4 ;  /* 0x800000041b037c36 */ /* 0x000fe20008000000 */
[----:B------:R-:W-:Y:S06]  /*1500*/  @!P1 BRA `(.L_x_1104) ;  /* 0x0000000000489947 */ /* 0x000fec0003800000 */
[----:B------:R-:W-:Y:S01]  /*1510*/  ISETP.GT.AND P0, PT, R27, -0x1, PT ;  /* 0xffffffff1b00780c */ /* 0x000fe20003f04270 */
[----:B------:R-:W-:-:S12]  /*1520*/  BSSY B0, `(.L_x_1105) ;  /* 0x000000e000007945 */ /* 0x000fd80003800000 */
[----:B------:R-:W-:Y:S05]  /*1530*/  @P0 BRA `(.L_x_1106) ;  /* 0x00000000001c0947 */ /* 0x000fea0003800000 */
[----:B------:R-:W-:Y:S02]  /*1540*/  ISETP.NE.AND P0, PT, R11, 0x1, PT ;  /* 0x000000010b00780c */ /* 0x000fe40003f05270 */
[----:B------:R-:W-:-:S11]  /*1550*/  LOP3.LUT R5, RZ, R27, RZ, 0x33, !PT ;  /* 0x0000001bff057212 */ /* 0x000fd600078e33ff */
[----:B------:R-:W1:Y:S02]  /*1560*/  @P0 LDC.64 R6, c[0x0][0x9e8] ;  /* 0x00027a00ff060b82 */ /* 0x000e640000000a00 */
[----:B-1----:R-:W-:-:S05]  /*1570*/  @P0 IMAD.HI.U32 R4, R5, R6, RZ ;  /* 0x0000000605040227 */ /* 0x002fca00078e00ff */
[----:B------:R-:W-:-:S04]  /*1580*/  @P0 SHF.R.U32.HI R5, RZ, R7, R4 ;  /* 0x00000007ff050219 */ /* 0x000fc80000011604 */
[----:B------:R-:W-:Y:S01]  /*1590*/  LOP3.LUT R4, RZ, R5, RZ, 0x33, !PT ;  /* 0x00000005ff047212 */ /* 0x000fe200078e33ff */
[----:B------:R-:W-:Y:S06]  /*15a0*/  BRA `(.L_x_1107) ;  /* 0x0000000000147947 */ /* 0x000fec0003800000 */
.L_x_1106:
[----:B------:R-:W-:Y:S01]  /*15b0*/  ISETP.NE.AND P0, PT, R11, 0x1, PT ;  /* 0x000000010b00780c */ /* 0x000fe20003f05270 */
[----:B------:R-:W-:-:S12]  /*15c0*/  IMAD.MOV.U32 R4, RZ, RZ, R27 ;  /* 0x000000ffff047224 */ /* 0x000fd800078e001b */
[----:B------:R-:W1:Y:S02]  /*15d0*/  @P0 LDC.64 R6, c[0x0][0x9e8] ;  /* 0x00027a00ff060b82 */ /* 0x000e640000000a00 */
[----:B-1----:R-:W-:-:S05]  /*15e0*/  @P0 IMAD.HI.U32 R6, R27, R6, RZ ;  /* 0x000000061b060227 */ /* 0x002fca00078e00ff */
[----:B------:R-:W-:-:S07]  /*15f0*/  @P0 SHF.R.U32.HI R4, RZ, R7, R6 ;  /* 0x00000007ff040219 */ /* 0x000fce0000011606 */
.L_x_1107:
[----:B------:R-:W-:Y:S05]  /*1600*/  BSYNC B0 ;  /* 0x0000000000007941 */ /* 0x000fea0003800000 */
.L_x_1105:
[----:B------:R-:W-:-:S05]  /*1610*/  IMAD R4, R4, R11, RZ ;  /* 0x0000000b04047224 */ /* 0x000fca00078e02ff */
[----:B------:R-:W-:-:S07]  /*1620*/  VIMNMX R3, R3, R4, !PT ;  /* 0x0000000403037248 */ /* 0x000fce0007fe0100 */
.L_x_1104:
[----:B------:R-:W-:Y:S01]  /*1630*/  VIADD R0, R0, 0x7f ;  /* 0x0000007f00007836 */ /* 0x000fe20000000000 */
[----:B------:R-:W-:-:S04]  /*1640*/  SHF.R.S32.HI R4, RZ, 0x1f, R3 ;  /* 0x0000001fff047819 */ /* 0x000fc80000011403 */
[----:B------:R-:W-:Y:S02]  /*1650*/  SHF.R.S32.HI R5, RZ, 0x1f, R0 ;  /* 0x0000001fff057819 */ /* 0x000fe40000011400 */
[----:B------:R-:W-:Y:S02]  /*1660*/  LEA.HI R4, R4, R3, RZ, 0x7 ;  /* 0x0000000304047211 */ /* 0x000fe400078f38ff */
[----:B------:R-:W-:Y:S02]  /*1670*/  LEA.HI R5, R5, R0, RZ, 0x7 ;  /* 0x0000000005057211 */ /* 0x000fe400078f38ff */
[----:B------:R-:W-:Y:S02]  /*1680*/  SHF.R.S32.HI R4, RZ, 0x7, R4 ;  /* 0x00000007ff047819 */ /* 0x000fe40000011404 */
[----:B------:R-:W-:Y:S02]  /*1690*/  SHF.R.S32.HI R5, RZ, 0x7, R5 ;  /* 0x00000007ff057819 */ /* 0x000fe40000011405 */
[----:B------:R-:W-:-:S02]  /*16a0*/  VIMNMX R4, RZ, R4, !PT ;  /* 0x00000004ff047248 */ /* 0x000fc40007fe0100 */
[----:B------:R-:W-:-:S03]  /*16b0*/  VIMNMX R5, R28, R5, PT ;  /* 0x000000051c057248 */ /* 0x000fc60003fe0100 */
[--C-:B------:R-:W-:Y:S02]  /*16c0*/  IMAD R4, R4, 0x80, -R9.reuse ;  /* 0x0000008004047824 */ /* 0x100fe400078e0a09 */
[----:B------:R-:W-:-:S03]  /*16d0*/  IMAD R5, R5, 0x80, -R9 ;  /* 0x0000008005057824 */ /* 0x000fc600078e0a09 */
[----:B------:R-:W-:Y:S02]  /*16e0*/  VIMNMX R4, RZ, R4, !PT ;  /* 0x00000004ff047248 */ /* 0x000fe40007fe0100 */
[----:B------:R-:W-:Y:S02]  /*16f0*/  VIMNMX R5, R5, R30, PT ;  /* 0x0000001e05057248 */ /* 0x000fe40003fe0100 */
[----:B------:R-:W-:Y:S02]  /*1700*/  SHF.R.U32.HI R26, RZ, 0x7, R4 ;  /* 0x00000007ff1a7819 */ /* 0x000fe40000011604 */
[----:B------:R-:W-:-:S03]  /*1710*/  ISETP.GT.AND P0, PT, R5, R4, PT ;  /* 0x000000040500720c */ /* 0x000fc60003f04270 */
[----:B------:R-:W-:-:S10]  /*1720*/  IMAD.MOV.U32 R25, RZ, RZ, R26 ;  /* 0x000000ffff197224 */ /* 0x000fd400078e001a */
[----:B------:R-:W-:-:S05]  /*1730*/  @P0 VIADD R0, R5, 0x7f ;  /* 0x0000007f05000836 */ /* 0x000fca0000000000 */
[----:B------:R-:W-:-:S04]  /*1740*/  @P0 SHF.R.S32.HI R3, RZ, 0x1f, R0 ;  /* 0x0000001fff030819 */ /* 0x000fc80000011400 */
[----:B------:R-:W-:-:S04]  /*1750*/  @P0 LEA.HI R3, R3, R0, RZ, 0x7 ;  /* 0x0000000003030211 */ /* 0x000fc800078f38ff */
[----:B------:R-:W-:Y:S02]  /*1760*/  @P0 SHF.R.S32.HI R25, RZ, 0x7, R3 ;  /* 0x00000007ff190819 */ /* 0x000fe40000011403 */
[----:B------:R-:W-:Y:S02]  /*1770*/  PLOP3.LUT P0, PT, PT, PT, PT, 0x80, 0x0 ;  /* 0x000000000000781c */ /* 0x000fe40003f0f070 */
[----:B------:R-:W-:-:S13]  /*1780*/  ISETP.GT.AND P1, PT, R25, R26, PT ;  /* 0x0000001a1900720c */ /* 0x000fda0003f24270 */
[----:B------:R-:W-:Y:S05]  /*1790*/  @!P1 BRA `(.L_x_1108) ;  /* 0x0000004000549947 */ /* 0x000fea0003800000 */
        /* <DEDUP_REMOVED lines=8> */
[----:B0-----:R0:W1:Y:S01]  /*1820*/  LDC.64 R14, c[0x4][R0] ;  /* 0x01000000000e7b82 */ /* 0x0010620000000a00 */
        /* <DEDUP_REMOVED lines=8> */
[----:B0-2---:R-:W-:-:S07]  /*18b0*/  IMAD.MOV.U32 R13, RZ, RZ, RZ ;  /* 0x000000ffff0d7224 */ /* 0x005fce00078e00ff */
[----:B------:R-:W-:-:S07]  /*18c0*/  LEPC R20, `(.L_x_1110) ;  /* 0x000000001014794e */ /* 0x000fce0000000000 */
[----:B-1---5:R-:W-:Y:S05]  /*18d0*/  CALL.ABS.NOINC R14 ;  /* 0x000000000e007343 */ /* 0x022fea0003c00000 */
.L_x_1110:
[----:B------:R-:W-:Y:S05]  /*18e0*/  BSYNC B6 ;  /* 0x0000000000067941 */ /* 0x000fea0003800000 */
.L_x_1109:
        /* <DEDUP_REMOVED lines=20> */
.L_x_1112:
[----:B------:R-:W-:Y:S05]  /*1a30*/  BSYNC B6 ;  /* 0x0000000000067941 */ /* 0x000fea0003800000 */
.L_x_1111:
[----:B------:R-:W-:Y:S01]  /*1a40*/  ULDC.64 UR4, c[0x0][0x9f8] ;  /* 0x00027e0000047ab9 */ /* 0x000fe20000000a00 */
[----:B------:R-:W-:Y:S01]  /*1a50*/  IMAD.MOV.U32 R3, RZ, RZ, R34 ;  /* 0x000000ffff037224 */ /* 0x000fe200078e0022 */
[----:B------:R-:W-:Y:S01]  /*1a60*/  ISETP.NE.U32.AND P0, PT, RZ, UR4, PT ;  /* 0x00000004ff007c0c */ /* 0x000fe2000bf05070 */
[----:B------:R-:W3:Y:S01]  /*1a70*/  LDL R20, [R1+0x3c] ;  /* 0x00003c0001147983 */ /* 0x000ee20000100800 */
[----:B------:R-:W1:Y:S08]  /*1a80*/  LDC R0, c[0x0][0x428] ;  /* 0x00010a00ff007b82 */ /* 0x000e700000000800 */
[----:B------:R-:W4:Y:S01]  /*1a90*/  LDC.64 R4, c[0x0][0x2f0] ;  /* 0x0000bc00ff047b82 */ /* 0x000f220000000a00 */
[----:B------:R-:W-:Y:S01]  /*1aa0*/  ISETP.NE.AND.EX P0, PT, RZ, UR5, PT, P0 ;  /* 0x00000005ff007c0c */ /* 0x000fe2000bf05300 */
[----:B------:R-:W0:Y:S01]  /*1ab0*/  S2R R21, SR_TID.X ;  /* 0x0000000000157919 */ /* 0x000e220000002100 */
[----:B--2---:R-:W-:Y:S01]  /*1ac0*/  IMAD.MOV.U32 R13, RZ, RZ, R33 ;  /* 0x000000ffff0d7224 */ /* 0x004fe200078e0021 */
[----:B------:R-:W-:Y:S01]  /*1ad0*/  ULDC.64 UR6, c[0x0][0xa08] ;  /* 0x0002820000067ab9 */ /* 0x000fe20000000a00 */
[----:B------:R-:W-:Y:S01]  /*1ae0*/  ULDC.64 UR4, c[0x0][0x2f8] ;  /* 0x0000be0000047ab9 */ /* 0x000fe20000000a00 */
[----:B------:R-:W-:-:S02]  /*1af0*/  SHF.R.S32.HI R84, RZ, 0x1f, R17 ;  /* 0x0000001fff547819 */ /* 0x000fc40000011411 */
[----:B------:R-:W2:Y:S08]  /*1b00*/  LDC R71, c[0x0][0x3d4] ;  /* 0x0000f500ff477b82 */ /* 0x000eb00000000800 */
[----:B------:R-:W0:Y:S02]  /*1b10*/  @P0 LDC.64 R6, c[0x0][0x9f8] ;  /* 0x00027e00ff060b82 */ /* 0x000e240000000a00 */
[----:B0-----:R-:W-:-:S05]  /*1b20*/  @P0 IMAD.WIDE R6, R34, 0x4, R6 ;  /* 0x0000000422060825 */ /* 0x001fca00078e0206 */
[----:B------:R4:W2:Y:S01]  /*1b30*/  @P0 LDG.E R3, desc[UR38][R6.64] ;  /* 0x0000002606030981 */ /* 0x0008a2000c1e1900 */
[----:B------:R-:W-:Y:S01]  /*1b40*/  SHF.R.U32.HI R38, RZ, 0x7, R21 ;  /* 0x00000007ff267819 */ /* 0x000fe20000011615 */
[----:B------:R-:W-:Y:S01]  /*1b50*/  IMAD.IADD R34, R32, 0x1, R31 ;  /* 0x0000000120227824 */ /* 0x000fe200078e021f */
[----:B-1----:R-:W-:Y:S01]  /*1b60*/  ISETP.NE.AND P0, PT, R0, 0x1, PT ;  /* 0x000000010000780c */ /* 0x002fe20003f05270 */
[----:B------:R-:W-:Y:S01]  /*1b70*/  VIADD R14, R21, 0xffffff80 ;  /* 0xffffff80150e7836 */ /* 0x000fe20000000000 */
[C---:B------:R-:W-:Y:S01]  /*1b80*/  ISETP.NE.AND P6, PT, R38.reuse, 0x1, PT ;  /* 0x000000012600780c */ /* 0x040fe20003fc5270 */
[----:B------:R-:W-:Y:S01]  /*1b90*/  VIADD R74, R38, 0x8 ;  /* 0x00000008264a7836 */ /* 0x000fe20000000000 */
[----:B------:R-:W-:Y:S01]  /*1ba0*/  SHF.R.S32.HI R37, RZ, 0x1f, R34 ;  /* 0x0000001fff257819 */ /* 0x000fe20000011422 */
[----:B------:R-:W2:Y:S01]  /*1bb0*/  LDL R38, [R1+0x28] ;  /* 0x0000280001267983 */ /* 0x000ea20000100800 */
[----:B------:R-:W-:Y:S01]  /*1bc0*/  SHF.R.S32.HI R21, RZ, 0x1f, R14 ;  /* 0x0000001fff157819 */ /* 0x000fe2000001140e */
[----:B----4-:R-:W-:Y:S01]  /*1bd0*/  IMAD.WIDE.U32 R6, R34, R4, RZ ;  /* 0x0000000422067225 */ /* 0x010fe200078e00ff */
[----:B------:R-:W-:-:S02]  /*1be0*/  SHF.L.U64.HI R80, R4, 0x7, R5 ;  /* 0x0000000704507819 */ /* 0x000fc40000010205 */
[----:B------:R-:W-:Y:S01]  /*1bf0*/  LEA.HI R36, R21, R14, RZ, 0x2 ;  /* 0x0000000e15247211 */ /* 0x000fe200078f10ff */
[----:B------:R-:W-:Y:S02]  /*1c00*/  IMAD R8, R37, R4, RZ ;  /* 0x0000000425087224 */ /* 0x000fe400078e02ff */
[----:B------:R-:W0:Y:S01]  /*1c10*/  @P0 LDC R0, c[0x0][0x42c] ;  /* 0x00010b00ff000b82 */ /* 0x000e220000000800 */
[----:B------:R-:W-:Y:S01]  /*1c20*/  IMAD.SHL.U32 R79, R4, 0x80, RZ ;  /* 0x00000080044f7824 */ /* 0x000fe200078e00ff */
[----:B------:R-:W-:Y:S01]  /*1c30*/  SHF.R.S32.HI R36, RZ, 0x1f, R36 ;  /* 0x0000001fff247819 */ /* 0x000fe20000011424 */
[----:B------:R-:W-:-:S03]  /*1c40*/  VIADD R39, R17, 0x60 ;  /* 0x0000006011277836 */ /* 0x000fc60000000000 */
[----:B------:R-:W-:Y:S01]  /*1c50*/  LEA.HI R36, R36, R17, RZ, 0x3 ;  /* 0x0000001124247211 */ /* 0x000fe200078f18ff */
[----:B------:R-:W-:Y:S01]  /*1c60*/  IMAD.SHL.U32 R73, R39, 0x40, RZ ;  /* 0x0000004027497824 */ /* 0x000fe200078e00ff */
[----:B------:R-:W1:Y:S01]  /*1c70*/  @P0 LDC R9, c[0x0][0x430] ;  /* 0x00010c00ff090b82 */ /* 0x000e620000000800 */
[----:B0-----:R-:W-:-:S05]  /*1c80*/  @P0 IMAD.HI.U32 R0, R33, R0, RZ ;  /* 0x0000000021000227 */ /* 0x001fca00078e00ff */
[----:B-1----:R-:W-:Y:S01]  /*1c90*/  @P0 SHF.R.U32.HI R13, RZ, R9, R0 ;  /* 0x00000009ff0d0219 */ /* 0x002fe20000011600 */
[----:B------:R-:W-:Y:S01]  /*1ca0*/  IMAD R9, R34, R5, R8 ;  /* 0x0000000522097224 */ /* 0x000fe200078e0208 */
[----:B------:R-:W-:Y:S02]  /*1cb0*/  ISETP.NE.U32.AND P0, PT, RZ, UR6, PT ;  /* 0x00000006ff007c0c */ /* 0x000fe4000bf05070 */
[----:B------:R-:W-:Y:S01]  /*1cc0*/  SHF.R.S32.HI R12, RZ, 0x1f, R13 ;  /* 0x0000001fff0c7819 */ /* 0x000fe2000001140d */
[----:B------:R-:W-:Y:S01]  /*1cd0*/  IMAD.IADD R7, R7, 0x1, R9 ;  /* 0x0000000107077824 */ /* 0x000fe200078e0209 */
[----:B------:R-:W-:-:S03]  /*1ce0*/  ISETP.NE.AND.EX P0, PT, RZ, UR7, PT, P0 ;  /* 0x00000007ff007c0c */ /* 0x000fc6000bf05300 */
[----:B------:R-:W-:Y:S02]  /*1cf0*/  IMAD R8, R12, UR4, RZ ;  /* 0x000000040c087c24 */ /* 0x000fe4000f8e02ff */
[----:B------:R-:W-:-:S04]  /*1d00*/  IMAD.WIDE.U32 R6, R13, UR4, R6 ;  /* 0x000000040d067c25 */ /* 0x000fc8000f8e0006 */
[----:B------:R-:W-:Y:S01]  /*1d10*/  IMAD R9, R13, UR5, R8 ;  /* 0x000000050d097c24 */ /* 0x000fe2000f8e0208 */
[----:B------:R-:W-:-:S03]  /*1d20*/  ULDC.64 UR4, c[0x0][0x300] ;  /* 0x0000c00000047ab9 */ /* 0x000fc60000000a00 */
[----:B------:R-:W-:Y:S02]  /*1d30*/  IMAD.IADD R7, R7, 0x1, R9 ;  /* 0x0000000107077824 */ /* 0x000fe400078e0209 */
[----:B------:R-:W0:Y:S01]  /*1d40*/  LDC.64 R8, c[0x0][0x3d8] ;  /* 0x0000f600ff087b82 */ /* 0x000e220000000a00 */
[----:B------:R-:W-:-:S05]  /*1d50*/  LOP3.LUT R36, R36, 0xfffffff8, RZ, 0xc0, !PT ;  /* 0xfffffff824247812 */ /* 0x000fca00078ec0ff */
[----:B------:R-:W-:-:S04]  /*1d60*/  IMAD.IADD R85, R17, 0x1, -R36 ;  /* 0x0000000111557824 */ /* 0x000fc800078e0a24 */
[----:B------:R-:W-:Y:S01]  /*1d70*/  IMAD.SHL.U32 R66, R85, 0x40, RZ ;  /* 0x0000004055427824 */ /* 0x000fe200078e00ff */
[----:B------:R-:W-:-:S04]  /*1d80*/  LOP3.LUT R73, R73, 0x1c0, RZ, 0xc0, !PT ;  /* 0x000001c049497812 */ /* 0x000fc800078ec0ff */
[----:B------:R-:W-:Y:S02]  /*1d90*/  LOP3.LUT R66, R66, 0x1c0, RZ, 0xc0, !PT ;  /* 0x000001c042427812 */ /* 0x000fe400078ec0ff */
[----:B------:R-:W-:Y:S02]  /*1da0*/  SHF.R.U32.HI R70, RZ, 0x3, R73 ;  /* 0x00000003ff467819 */ /* 0x000fe40000011649 */
[----:B------:R-:W-:Y:S02]  /*1db0*/  LOP3.LUT R22, R22, 0xfffffffb, RZ, 0xc0, !PT ;  /* 0xfffffffb16167812 */ /* 0x000fe400078ec0ff */
[C---:B0-----:R-:W-:Y:S01]  /*1dc0*/  SHF.L.U64.HI R78, R8.reuse, 0x7, R9 ;  /* 0x00000007084e7819 */ /* 0x041fe20000010209 */
[----:B------:R-:W-:Y:S02]  /*1dd0*/  IMAD.SHL.U32 R77, R8, 0x80, RZ ;  /* 0x00000080084d7824 */ /* 0x000fe400078e00ff */
[C---:B---3--:R-:W-:Y:S02]  /*1de0*/  IMAD.SHL.U32 R64, R20.reuse, 0x8, RZ ;  /* 0x0000000814407824 */ /* 0x048fe400078e00ff */
[----:B------:R-:W-:-:S03]  /*1df0*/  IMAD.SHL.U32 R60, R20, 0x4, RZ ;  /* 0x00000004143c7824 */ /* 0x000fc600078e00ff */
[----:B------:R-:W-:Y:S02]  /*1e00*/  SHF.R.S32.HI R65, RZ, 0x1f, R64 ;  /* 0x0000001fff417819 */ /* 0x000fe40000011440 */
[----:B------:R-:W-:Y:S01]  /*1e10*/  SHF.R.S32.HI R61, RZ, 0x1f, R60 ;  /* 0x0000001fff3d7819 */ /* 0x000fe2000001143c */
[----:B------:R-:W-:Y:S01]  /*1e20*/  IMAD.WIDE.U32 R10, R17, R4, R64 ;  /* 0x00000004110a7225 */ /* 0x000fe200078e0040 */
[----:B--2---:R-:W-:Y:S02]  /*1e30*/  SEL R59, R3, RZ, !P0 ;  /* 0x000000ff033b7207 */ /* 0x004fe40004000000 */
[----:B------:R-:W-:-:S03]  /*1e40*/  SHF.R.S32.HI R0, RZ, 0x1f, R3 ;  /* 0x0000001fff007819 */ /* 0x000fc60000011403 */
[----:B------:R-:W-:Y:S01]  /*1e50*/  IMAD.WIDE.U32 R62, R59, UR4, R6 ;  /* 0x000000043b3e7c25 */ /* 0x000fe2000f8e0006 */
[----:B------:R-:W-:Y:S01]  /*1e60*/  SEL R15, R0, RZ, !P0 ;  /* 0x000000ff000f7207 */ /* 0x000fe20004000000 */
[----:B------:R-:W0:Y:S01]  /*1e70*/  LDC.64 R6, c[0x0][0x3e8] ;  /* 0x0000fa00ff067b82 */ /* 0x000e220000000a00 */
[----:B------:R-:W-:-:S03]  /*1e80*/  IADD3 R82, P0, R62, R10, RZ ;  /* 0x0000000a3e527210 */ /* 0x000fc60007f1e0ff */
[----:B------:R-:W-:-:S04]  /*1e90*/  IMAD R0, R15, UR4, RZ ;  /* 0x000000040f007c24 */ /* 0x000fc8000f8e02ff */
[----:B------:R-:W-:Y:S01]  /*1ea0*/  IMAD R83, R59, UR5, R0 ;  /* 0x000000053b537c24 */ /* 0x000fe2000f8e0200 */
[----:B------:R-:W-:Y:S05]  /*1eb0*/  @!P6 WARPSYNC.ALL ;  /* 0x000000000000e948 */ /* 0x000fea0003800000 */
[----:B------:R-:W-:Y:S01]  /*1ec0*/  ULDC.64 UR4, c[0x0][0x320] ;  /* 0x0000c80000047ab9 */ /* 0x000fe20000000a00 */
[----:B------:R-:W-:Y:S02]  /*1ed0*/  IMAD R0, R84, R4, RZ ;  /* 0x0000000454007224 */ /* 0x000fe400078e02ff */
[----:B------:R-:W-:Y:S02]  /*1ee0*/  IMAD R12, R12, UR4, RZ ;  /* 0x000000040c0c7c24 */ /* 0x000fe4000f8e02ff */
[----:B------:R-:W-:-:S02]  /*1ef0*/  IMAD R0, R17, R5, R0 ;  /* 0x0000000511007224 */ /* 0x000fc400078e0200 */
[C---:B------:R-:W-:Y:S02]  /*1f00*/  IMAD R3, R13.reuse, UR5, R12 ;  /* 0x000000050d037c24 */ /* 0x040fe4000f8e020c */
[----:B------:R-:W-:Y:S01]  /*1f10*/  IMAD.WIDE.U32 R12, R13, UR4, R64 ;  /* 0x000000040d0c7c25 */ /* 0x000fe2000f8e0040 */
[----:B------:R-:W-:Y:S01]  /*1f20*/  ULDC.64 UR4, c[0x0][0x328] ;  /* 0x0000ca0000047ab9 */ /* 0x000fe20000000a00 */
[----:B0-----:R-:W-:Y:S02]  /*1f30*/  SHF.L.U64.HI R76, R6, 0x7, R7 ;  /* 0x00000007064c7819 */ /* 0x001fe40000010207 */
[----:B------:R-:W-:Y:S02]  /*1f40*/  IMAD.IADD R13, R13, 0x1, R3 ;  /* 0x000000010d0d7824 */ /* 0x000fe400078e0203 */
[----:B------:R-:W-:Y:S02]  /*1f50*/  IMAD R3, R15, UR4, RZ ;  /* 0x000000040f037c24 */ /* 0x000fe4000f8e02ff */
[----:B------:R-:W-:-:S02]  /*1f60*/  IMAD R14, R84, R6, RZ ;  /* 0x00000006540e7224 */ /* 0x000fc400078e02ff */
[----:B------:R-:W-:Y:S02]  /*1f70*/  IMAD.IADD R83, R63, 0x1, R83 ;  /* 0x000000013f537824 */ /* 0x000fe400078e0253 */
[C---:B------:R-:W-:Y:S02]  /*1f80*/  IMAD R35, R59.reuse, UR5, R3 ;  /* 0x000000053b237c24 */ /* 0x040fe4000f8e0203 */
[----:B------:R-:W-:Y:S01]  /*1f90*/  IMAD.WIDE.U32 R58, R59, UR4, R12 ;  /* 0x000000043b3a7c25 */ /* 0x000fe2000f8e000c */
[----:B------:R-:W-:Y:S01]  /*1fa0*/  IADD3.X R81, R83, R11, R0, P0, !PT ;  /* 0x0000000b53517210 */ /* 0x000fe200007fe400 */
[----:B------:R-:W-:Y:S01]  /*1fb0*/  ULDC UR4, c[0x0][0x2e4] ;  /* 0x0000b90000047ab9 */ /* 0x000fe20000000800 */
[----:B------:R-:W-:Y:S01]  /*1fc0*/  ISETP.GE.AND P0, PT, R64, R71, PT ;  /* 0x000000474000720c */ /* 0x000fe20003f06270 */
[C---:B------:R-:W-:Y:S02]  /*1fd0*/  IMAD R33, R17.reuse, R7, R14 ;  /* 0x0000000711217224 */ /* 0x040fe400078e020e */
[----:B------:R-:W-:Y:S01]  /*1fe0*/  IMAD.WIDE.U32 R12, R17, R6, R60 ;  /* 0x00000006110c7225 */ /* 0x000fe200078e003c */
[----:B------:R-:W-:-:S03]  /*1ff0*/  SEL R3, R71, RZ, P0 ;  /* 0x000000ff47037207 */ /* 0x000fc60000000000 */
[----:B------:R-:W-:-:S04]  /*2000*/  IMAD.WIDE.U32 R20, R17, R6, R64 ;  /* 0x0000000611147225 */ /* 0x000fc800078e0040 */
[-C--:B------:R-:W-:Y:S02]  /*2010*/  IMAD R0, R84, R8.reuse, RZ ;  /* 0x0000000854007224 */ /* 0x080fe400078e02ff */
[----:B------:R-:W-:Y:S02]  /*2020*/  IMAD.IADD R13, R13, 0x1, R33 ;  /* 0x000000010d0d7824 */ /* 0x000fe400078e0221 */
[----:B------:R-:W-:Y:S01]  /*2030*/  IMAD.IADD R33, R33, 0x1, R21 ;  /* 0x0000000121217824 */ /* 0x000fe200078e0215 */
[----:B-----5:R-:W-:Y:S01]  /*2040*/  SHF.R.S32.HI R21, RZ, 0x1f, R23 ;  /* 0x0000001fff157819 */ /* 0x020fe20000011417 */
[C---:B------:R-:W-:Y:S02]  /*2050*/  IMAD R31, R17.reuse, R9, R0 ;  /* 0x00000009111f7224 */ /* 0x040fe400078e0200 */
[----:B------:R-:W-:-:S04]  /*2060*/  IMAD.WIDE.U32 R14, R17, R8, R64 ;  /* 0x00000008110e7225 */ /* 0x000fc800078e0040 */
[----:B------:R-:W-:-:S04]  /*2070*/  IMAD.WIDE.U32 R10, R17, R8, R60 ;  /* 0x00000008110a7225 */ /* 0x000fc800078e003c */
[----:B------:R-:W-:Y:S02]  /*2080*/  IMAD.MOV.U32 R32, RZ, RZ, R20 ;  /* 0x000000ffff207224 */ /* 0x000fe400078e0014 */
[----:B------:R-:W-:Y:S02]  /*2090*/  IMAD R20, R21, R8, RZ ;  /* 0x0000000815147224 */ /* 0x000fe400078e02ff */
[----:B------:R-:W-:Y:S02]  /*20a0*/  IMAD.IADD R15, R31, 0x1, R15 ;  /* 0x000000011f0f7824 */ /* 0x000fe400078e020f */
[----:B------:R-:W-:Y:S02]  /*20b0*/  IMAD.IADD R11, R11, 0x1, R31 ;  /* 0x000000010b0b7824 */ /* 0x000fe400078e021f */
[----:B------:R-:W-:Y:S02]  /*20c0*/  IMAD R31, R23, R9, R20 ;  /* 0x00000009171f7224 */ /* 0x000fe400078e0214 */
[----:B------:R-:W-:-:S02]  /*20d0*/  IMAD R4, R21, R6, RZ ;  /* 0x0000000615047224 */ /* 0x000fc400078e02ff */
[----:B------:R-:W-:-:S04]  /*20e0*/  IMAD.WIDE.U32 R20, R23, R8, R14 ;  /* 0x0000000817147225 */ /* 0x000fc800078e000e */
[----:B------:R-:W-:-:S04]  /*20f0*/  IMAD.WIDE.U32 R14, R23, R6, R12 ;  /* 0x00000006170e7225 */ /* 0x000fc800078e000c */
[----:B------:R-:W-:-:S04]  /*2100*/  IMAD.WIDE.U32 R12, R23, R6, R32 ;  /* 0x00000006170c7225 */ /* 0x000fc800078e0020 */
[----:B------:R-:W-:Y:S02]  /*2110*/  IMAD.SHL.U32 R75, R6, 0x80, RZ ;  /* 0x00000080064b7824 */ /* 0x000fe400078e00ff */
[----:B------:R-:W0:Y:S01]  /*2120*/  S2R R6, SR_TID.X ;  /* 0x0000000000067919 */ /* 0x000e220000002100 */
[----:B------:R-:W-:Y:S02]  /*2130*/  IMAD.IADD R3, R64, 0x1, R3 ;  /* 0x0000000140037824 */ /* 0x000fe400078e0203 */
[----:B------:R-:W-:Y:S01]  /*2140*/  IMAD.WIDE.U32 R56, R23, R8, R10 ;  /* 0x0000000817387225 */ /* 0x000fe200078e000a */
[----:B------:R-:W-:Y:S02]  /*2150*/  IADD3 R10, P1, R17, R34, RZ ;  /* 0x00000022110a7210 */ /* 0x000fe40007f3e0ff */
[----:B------:R-:W-:Y:S01]  /*2160*/  SHF.R.S32.HI R0, RZ, 0x1f, R3 ;  /* 0x0000001fff007819 */ /* 0x000fe20000011403 */
[----:B------:R-:W-:Y:S02]  /*2170*/  IMAD R5, R23, R7, R4 ;  /* 0x0000000717057224 */ /* 0x000fe400078e0204 */
[----:B------:R-:W-:Y:S01]  /*2180*/  IMAD.X R11, R84, 0x1, R37, P1 ;  /* 0x00000001540b7824 */ /* 0x000fe200008e0625 */
[----:B------:R-:W-:-:S02]  /*2190*/  LEA.HI R0, R0, R3, RZ, 0x3 ;  /* 0x0000000300007211 */ /* 0x000fc400078f18ff */
[----:B------:R-:W-:Y:S02]  /*21a0*/  LOP3.LUT P1, RZ, R85, 0x4, RZ, 0xc0, !PT ;  /* 0x0000000455ff7812 */ /* 0x000fe4000782c0ff */
[--C-:B------:R-:W-:Y:S02]  /*21b0*/  SHF.R.S32.HI R69, RZ, 0x3, R0.reuse ;  /* 0x00000003ff457819 */ /* 0x100fe40000011400 */
[----:B------:R-:W-:Y:S02]  /*21c0*/  LOP3.LUT R68, R0, 0xfffffff8, RZ, 0xc0, !PT ;  /* 0xfffffff800447812 */ /* 0x000fe400078ec0ff */
[----:B------:R-:W-:Y:S02]  /*21d0*/  LOP3.LUT R3, R73, 0x38, R0, 0xf8, !PT ;  /* 0x0000003849037812 */ /* 0x000fe400078ef800 */
[----:B------:R-:W-:Y:S02]  /*21e0*/  SHF.R.U32.HI R7, RZ, 0x3, R66 ;  /* 0x00000003ff077819 */ /* 0x000fe40000011642 */
[----:B------:R-:W-:Y:S01]  /*21f0*/  LOP3.LUT R0, R66, 0x38, R0, 0xf8, !PT ;  /* 0x0000003842007812 */ /* 0x000fe200078ef800 */
[----:B0-----:R-:W-:-:S02]  /*2200*/  VIADD R32, R6, 0xffffff80 ;  /* 0xffffff8006207836 */ /* 0x001fc40000000000 */
[----:B------:R-:W-:-:S03]  /*2210*/  VIADD R33, R6, 0xffffff80 ;  /* 0xffffff8006217836 */ /* 0x000fc60000000000 */
[----:B------:R-:W-:Y:S02]  /*2220*/  SHF.R.S32.HI R32, RZ, 0x1f, R32 ;  /* 0x0000001fff207819 */ /* 0x000fe40000011420 */
[----:B------:R-:W-:Y:S02]  /*2230*/  LOP3.LUT R4, R66, 0x18, R64, 0xf8, !PT ;  /* 0x0000001842047812 */ /* 0x000fe400078ef840 */
[----:B------:R-:W-:Y:S02]  /*2240*/  LEA.HI R32, R32, R33, RZ, 0x5 ;  /* 0x0000002120207211 */ /* 0x000fe400078f28ff */
[----:B------:R-:W-:Y:S01]  /*2250*/  LOP3.LUT R3, R3, R70, RZ, 0x3c, !PT ;  /* 0x0000004603037212 */ /* 0x000fe200078e3cff */
[----:B------:R-:W-:Y:S01]  /*2260*/  VIADD R72, R64, 0x20 ;  /* 0x0000002040487836 */ /* 0x000fe20000000000 */
[----:B------:R-:W-:Y:S02]  /*2270*/  SHF.R.S32.HI R32, RZ, 0x5, R32 ;  /* 0x00000005ff207819 */ /* 0x000fe40000011420 */
[----:B------:R-:W-:-:S02]  /*2280*/  LOP3.LUT R0, R0, R7, RZ, 0x3c, !PT ;  /* 0x0000000700007212 */ /* 0x000fc400078e3cff */
[----:B------:R-:W-:Y:S01]  /*2290*/  LOP3.LUT R4, R4, R7, RZ, 0x3c, !PT ;  /* 0x0000000704047212 */ /* 0x000fe200078e3cff */
[----:B------:R-:W-:Y:S02]  /*22a0*/  IMAD.IADD R9, R15, 0x1, R5 ;  /* 0x000000010f097824 */ /* 0x000fe400078e0205 */
[----:B------:R-:W-:Y:S01]  /*22b0*/  IMAD.IADD R8, R5, 0x1, R13 ;  /* 0x0000000105087824 */ /* 0x000fe200078e020d */
[----:B------:R-:W-:Y:S01]  /*22c0*/  @P1 LOP3.LUT R22, R22, 0x4, RZ, 0xfc, !PT ;  /* 0x0000000416161812 */ /* 0x000fe200078efcff */
[----:B------:R-:W-:Y:S01]  /*22d0*/  IMAD.IADD R5, R38, 0x1, R3 ;  /* 0x0000000126057824 */ /* 0x000fe200078e0203 */
[----:B------:R-:W-:Y:S01]  /*22e0*/  @!P6 BAR.SYNC.DEFER_BLOCKING 0x9, 0x100 ;  /* 0x024400000000eb1d */ /* 0x000fe20000010000 */
[----:B------:R-:W-:Y:S01]  /*22f0*/  IMAD.IADD R67, R57, 0x1, R31 ;  /* 0x0000000139437824 */ /* 0x000fe200078e021f */
[----:B------:R-:W-:Y:S01]  /*2300*/  ISETP.GE.AND P1, PT, R64, UR4, PT ;  /* 0x0000000440007c0c */ /* 0x000fe2000bf26270 */
[----:B------:R-:W-:Y:S01]  /*2310*/  IMAD R3, R32, 0x200, R0 ;  /* 0x0000020020037824 */ /* 0x000fe200078e0200 */
[----:B------:R-:W-:Y:S01]  /*2320*/  ISETP.GE.AND P2, PT, R72, UR4, PT ;  /* 0x0000000448007c0c */ /* 0x000fe2000bf46270 */
[----:B------:R-:W-:Y:S01]  /*2330*/  IMAD.SHL.U32 R71, R71, 0x2, RZ ;  /* 0x0000000247477824 */ /* 0x000fe200078e00ff */
[----:B------:R-:W-:Y:S01]  /*2340*/  SHF.R.S32.HI R6, RZ, 0x1f, R68 ;  /* 0x0000001fff067819 */ /* 0x000fe20000011444 */
[----:B------:R-:W-:-:S02]  /*2350*/  IMAD.IADD R31, R31, 0x1, R21 ;  /* 0x000000011f1f7824 */ /* 0x000fc400078e0215 */
[----:B------:R-:W-:Y:S02]  /*2360*/  IMAD R4, R32, 0x200, R4 ;  /* 0x0000020020047824 */ /* 0x000fe400078e0204 */
[----:B------:R-:W-:-:S07]  /*2370*/  IMAD.IADD R0, R59, 0x1, R35 ;  /* 0x000000013b007824 */ /* 0x000fce00078e0223 */
.L_x_1162:
[----:B0-----:R-:W0:Y:S01]  /*2380*/  LDC.64 R94, c[0x0][0x2f0] ;  /* 0x0000bc00ff5e7b82 */ /* 0x001e220000000a00 */
[----:B------:R-:W-:Y:S01]  /*2390*/  VIADD R37, R25, 0xffffffff ;  /* 0xffffffff19257836 */ /* 0x000fe20000000000 */
[----:B------:R-:W-:Y:S01]  /*23a0*/  LOP3.LUT P5, RZ, R85, 0x4, RZ, 0xc0, !PT ;  /* 0x0000000455ff7812 */ /* 0x000fe200078ac0ff */
[----:B------:R-:W-:Y:S05]  /*23b0*/  YIELD ;  /* 0x0000000000007946 */ /* 0x000fea0003800000 */
[----:B------:R-:W1:Y:S01]  /*23c0*/  LDC.64 R88, c[0x0][0x2d8] ;  /* 0x0000b600ff587b82 */ /* 0x000e620000000a00 */
[----:B------:R-:W-:Y:S01]  /*23d0*/  SHF.R.S32.HI R97, RZ, 0x1f, R37 ;  /* 0x0000001fff617819 */ /* 0x000fe20000011425 */
[-C--:B------:R-:W-:Y:S01]  /*23e0*/  IMAD R32, R80, R37.reuse, RZ ;  /* 0x0000002550207224 */ /* 0x080fe200078e02ff */
[----:B------:R-:W-:Y:S01]  /*23f0*/  LOP3.LUT R22, R22, 0xfffffffd, RZ, 0xc0, !PT ;  /* 0xfffffffd16167812 */ /* 0x000fe200078ec0ff */
[----:B------:R-:W-:Y:S01]  /*2400*/  IMAD.WIDE.U32 R92, R79, R37, RZ ;  /* 0x000000254f5c7225 */ /* 0x000fe200078e00ff */
[----:B------:R-:W-:Y:S03]  /*2410*/  BSSY B0, `(.L_x_1113) ;  /* 0x00002f4000007945 */ /* 0x000fe60003800000 */
[----:B------:R-:W2:Y:S01]  /*2420*/  LDC R96, c[0x0][0x3d4] ;  /* 0x0000f500ff607b82 */ /* 0x000ea20000000800 */
[----:B------:R-:W-:Y:S01]  /*2430*/  IMAD R25, R97, R79, R32 ;  /* 0x0000004f61197224 */ /* 0x000fe200078e0220 */
[----:B------:R-:W-:-:S03]  /*2440*/  IADD3 R34, P3, R82, R92, RZ ;  /* 0x0000005c52227210 */ /* 0x000fc60007f7e0ff */
[----:B------:R-:W-:Y:S02]  /*2450*/  IMAD.IADD R93, R93, 0x1, R25 ;  /* 0x000000015d5d7824 */ /* 0x000fe400078e0219 */
[----:B0-----:R-:W-:Y:S02]  /*2460*/  IMAD R25, R95, 0x60, RZ ;  /* 0x000000605f197824 */ /* 0x001fe400078e02ff */
[----:B------:R-:W-:-:S04]  /*2470*/  IMAD.WIDE.U32 R32, R94, 0x60, R92 ;  /* 0x000000605e207825 */ /* 0x000fc800078e005c */
[----:B------:R-:W-:Y:S01]  /*2480*/  IMAD.X R35, R93, 0x1, R81, P3 ;  /* 0x000000015d237824 */ /* 0x000fe200018e0651 */
[----:B------:R-:W-:Y:S02]  /*2490*/  IADD3 R32, P4, R82, R32, RZ ;  /* 0x0000002052207210 */ /* 0x000fe40007f9e0ff */
[-C--:B-1----:R-:W-:Y:S02]  /*24a0*/  LEA R42, P3, R34, R88.reuse, 0x1 ;  /* 0x00000058222a7211 */ /* 0x082fe400078608ff */
[----:B------:R-:W-:Y:S01]  /*24b0*/  IADD3.X R33, R81, R33, R25, P4, !PT ;  /* 0x0000002151217210 */ /* 0x000fe200027fe419 */
[----:B------:R-:W-:Y:S01]  /*24c0*/  IMAD R25, R18, 0x2000, R4 ;  /* 0x0000200012197824 */ /* 0x000fe200078e0204 */
[----:B------:R-:W-:Y:S02]  /*24d0*/  LEA R40, P4, R32, R88, 0x1 ;  /* 0x0000005820287211 */ /* 0x000fe400078808ff */
[-C--:B------:R-:W-:Y:S01]  /*24e0*/  LEA.HI.X R43, R34, R89.reuse, R35, 0x1, P3 ;  /* 0x00000059222b7211 */ /* 0x080fe200018f0c23 */
[C---:B------:R-:W-:Y:S01]  /*24f0*/  VIADD R87, R25.reuse, 0x20 ;  /* 0x0000002019577836 */ /* 0x040fe20000000000 */
[----:B--2---:R-:W-:Y:S01]  /*2500*/  ISETP.GE.AND P3, PT, R96, 0x1, PT ;  /* 0x000000016000780c */ /* 0x004fe20003f66270 */
[C---:B------:R-:W-:Y:S01]  /*2510*/  @P5 VIADD R87, R25.reuse, 0xffffffe0 ;  /* 0xffffffe019575836 */ /* 0x040fe20000000000 */
[----:B------:R-:W-:Y:S01]  /*2520*/  LEA.HI.X R41, R32, R89, R33, 0x1, P4 ;  /* 0x0000005920297211 */ /* 0x000fe200020f0c21 */
[----:B------:R-:W-:Y:S01]  /*2530*/  IMAD R90, R25, 0x2, R24 ;  /* 0x00000002195a7824 */ /* 0x000fe200078e0218 */
[----:B------:R-:W-:Y:S01]  /*2540*/  ISETP.GT.AND P4, PT, R37, R26, PT ;  /* 0x0000001a2500720c */ /* 0x000fe20003f84270 */
[----:B------:R-:W-:-:S02]  /*2550*/  IMAD.MOV.U32 R25, RZ, RZ, R37 ;  /* 0x000000ffff197224 */ /* 0x000fc400078e0025 */
[----:B------:R-:W-:-:S10]  /*2560*/  IMAD R87, R87, 0x2, R24 ;  /* 0x0000000257577824 */ /* 0x000fd400078e0218 */
[----:B------:R-:W-:Y:S01]  /*2570*/  @P4 LOP3.LUT R22, R22, 0x2, RZ, 0xfc, !PT ;  /* 0x0000000216164812 */ /* 0x000fe200078efcff */
[----:B------:R-:W-:Y:S06]  /*2580*/  @!P3 BRA `(.L_x_1114) ;  /* 0x0000002c0000b947 */ /* 0x000fec0003800000 */
[----:B------:R-:W-:Y:S01]  /*2590*/  ULDC.U8 UR4, c[0x0][0x3f0] ;  /* 0x0000fc0000047ab9 */ /* 0x000fe20000000000 */
[-C--:B------:R-:W-:Y:S01]  /*25a0*/  IMAD R32, R78, R37.reuse, RZ ;  /* 0x000000254e207224 */ /* 0x080fe200078e02ff */
[----:B------:R-:W-:Y:S01]  /*25b0*/  ISETP.NE.AND P3, PT, RZ, UR4, PT ;  /* 0x00000004ff007c0c */ /* 0x000fe2000bf65270 */
[----:B------:R-:W-:Y:S02]  /*25c0*/  IMAD R34, R76, R37, RZ ;  /* 0x000000254c227224 */ /* 0x000fe400078e02ff */
[----:B------:R-:W-:Y:S02]  /*25d0*/  IMAD R33, R97, R77, R32 ;  /* 0x0000004d61217224 */ /* 0x000fe400078e0220 */
[----:B------:R-:W-:Y:S02]  /*25e0*/  IMAD R91, R25, -0x80, R30 ;  /* 0xffffff80195b7824 */ /* 0x000fe400078e021e */
[----:B------:R-:W-:Y:S02]  /*25f0*/  IMAD R97, R97, R75, R34 ;  /* 0x0000004b61617224 */ /* 0x000fe400078e0222 */
[----:B------:R-:W-:Y:S01]  /*2600*/  IMAD.WIDE.U32 R50, R77, R37, RZ ;  /* 0x000000254d327225 */ /* 0x000fe200078e00ff */
[----:B------:R-:W-:-:S03]  /*2610*/  VIMNMX R91, R91, 0x80, PT ;  /* 0x000000805b5b7848 */ /* 0x000fc60003fe0100 */
        /* <DEDUP_REMOVED lines=11> */
[----:B------:R-:W-:Y:S02]  /*26d0*/  CS2R R38, SRZ ;  /* 0x0000000000267805 */ /* 0x000fe4000001ff00 */
        /* <DEDUP_REMOVED lines=8> */
[----:B------:R-:W-:-:S05]  /*2760*/  IADD3 R35, P3, R14, R48, RZ ;  /* 0x000000300e237210 */ /* 0x000fca0007f7e0ff */
[----:B------:R-:W-:Y:S01]  /*2770*/  IMAD.X R52, R97, 0x1, R9, P3 ;  /* 0x0000000161347824 */ /* 0x000fe200018e0609 */
        /* <DEDUP_REMOVED lines=14> */
.L_x_1117:
[----:B------:R-:W-:Y:S05]  /*2860*/  BSYNC B1 ;  /* 0x0000000000017941 */ /* 0x000fea0003800000 */
.L_x_1116:
        /* <DEDUP_REMOVED lines=35> */
.L_x_1119:
[----:B------:R-:W-:Y:S05]  /*2aa0*/  BSYNC B1 ;  /* 0x0000000000017941 */ /* 0x000fea0003800000 */
.L_x_1118:
[----:B0-----:R-:W-:Y:S01]  /*2ab0*/  IMAD.MOV.U32 R32, RZ, RZ, R88 ;  /* 0x000000ffff207224 */ /* 0x001fe200078e0058 */
[----:B------:R-:W-:Y:S01]  /*2ac0*/  UISETP.NE.AND UP0, UPT, UR37, 0x3, UPT ;  /* 0x000000032500788c */ /* 0x000fe2000bf05270 */
[----:B------:R-:W-:Y:S01]  /*2ad0*/  IMAD.MOV.U32 R33, RZ, RZ, R89 ;  /* 0x000000ffff217224 */ /* 0x000fe200078e0059 */
[----:B------:R-:W-:Y:S01]  /*2ae0*/  PRMT R103, R94, 0x7610, R103 ;  /* 0x000076105e677816 */ /* 0x000fe20000000067 */
[----:B------:R-:W-:Y:S01]  /*2af0*/  IMAD.MOV.U32 R34, RZ, RZ, R92 ;  /* 0x000000ffff227224 */ /* 0x000fe200078e005c */
[----:B------:R-:W-:Y:S01]  /*2b00*/  PRMT R48, R48, 0x5410, R32 ;  /* 0x0000541030307816 */ /* 0x000fe20000000020 */
[----:B------:R-:W-:Y:S01]  /*2b10*/  IMAD.MOV.U32 R32, RZ, RZ, R54 ;  /* 0x000000ffff207224 */ /* 0x000fe200078e0036 */
[----:B------:R-:W-:Y:S01]  /*2b20*/  PRMT R49, R49, 0x5410, R33 ;  /* 0x0000541031317816 */ /* 0x000fe20000000021 */
[----:B------:R-:W-:Y:S01]  /*2b30*/  IMAD.MOV.U32 R33, RZ, RZ, R55 ;  /* 0x000000ffff217224 */ /* 0x000fe200078e0037 */
[----:B------:R-:W-:Y:S01]  /*2b40*/  PLOP3.LUT P3, PT, PT, PT, UP0, 0x80, 0x0 ;  /* 0x000000000000781c */ /* 0x000fe20003f6f008 */
[----:B------:R-:W-:Y:S01]  /*2b50*/  IMAD.MOV.U32 R35, RZ, RZ, R93 ;  /* 0x000000ffff237224 */ /* 0x000fe200078e005d */
[----:B------:R-:W-:Y:S01]  /*2b60*/  PRMT R101, R32, 0x7610, R101 ;  /* 0x0000761020657816 */ /* 0x000fe20000000065 */
[----:B-----5:R-:W-:Y:S01]  /*2b70*/  IMAD.MOV.U32 R32, RZ, RZ, R36 ;  /* 0x000000ffff207224 */ /* 0x020fe200078e0024 */
[----:B------:R-:W-:Y:S01]  /*2b80*/  PRMT R100, R33, 0x7610, R100 ;  /* 0x0000761021647816 */ /* 0x000fe20000000064 */
[----:B------:R-:W-:Y:S01]  /*2b90*/  IMAD.MOV.U32 R33, RZ, RZ, R37 ;  /* 0x000000ffff217224 */ /* 0x000fe200078e0025 */
[----:B------:R-:W-:Y:S01]  /*2ba0*/  PRMT R50, R50, 0x5410, R34 ;  /* 0x0000541032327816 */ /* 0x000fe20000000022 */
[----:B------:R-:W-:Y:S01]  /*2bb0*/  IMAD.MOV.U32 R34, RZ, RZ, R44 ;  /* 0x000000ffff227224 */ /* 0x000fe200078e002c */
[----:B------:R-:W-:Y:S01]  /*2bc0*/  PRMT R51, R51, 0x5410, R35 ;  /* 0x0000541033337816 */ /* 0x000fe20000000023 */
[----:B------:R-:W-:Y:S01]  /*2bd0*/  IMAD.MOV.U32 R35, RZ, RZ, R45 ;  /* 0x000000ffff237224 */ /* 0x000fe200078e002d */
[----:B------:R-:W-:-:S02]  /*2be0*/  PRMT R102, R95, 0x7610, R102 ;  /* 0x000076105f667816 */ /* 0x000fc40000000066 */
        /* <DEDUP_REMOVED lines=8> */
[----:B------:R-:W-:Y:S02]  /*2c70*/  PRMT R50, R32, 0x7610, R50 ;  /* 0x0000761020327816 */ /* 0x000fe40000000032 */
[----:B------:R-:W-:-:S02]  /*2c80*/  PRMT R51, R33, 0x7610, R51 ;  /* 0x0000761021337816 */ /* 0x000fc40000000033 */
[----:B------:R-:W-:Y:S02]  /*2c90*/  PRMT R97, R34, 0x7610, R97 ;  /* 0x0000761022617816 */ /* 0x000fe40000000061 */
[----:B------:R-:W-:Y:S01]  /*2ca0*/  PRMT R99, R35, 0x7610, R99 ;  /* 0x0000761023637816 */ /* 0x000fe20000000063 */
[----:B------:R-:W-:Y:S06]  /*2cb0*/  @!P3 BRA `(.L_x_1120) ;  /* 0x000000000004b947 */ /* 0x000fec0003800000 */
[----:B------:R-:W-:Y:S01]  /*2cc0*/  BPT.TRAP 0x1 ;  /* 0x000000040000795c */ /* 0x000fe20000300000 */
.L_x_1120:
[----:B------:R-:W2:Y:S01]  /*2cd0*/  LDL R32, [R1] ;  /* 0x0000000001207983 */ /* 0x000ea20000100800 */
[----:B------:R-:W-:Y:S01]  /*2ce0*/  IMAD R86, R18, 0x8, R2 ;  /* 0x0000000812567824 */ /* 0x000fe200078e0202 */
[----:B------:R-:W-:Y:S01]  /*2cf0*/  BSSY B1, `(.L_x_1121) ;  /* 0x0000004000017945 */ /* 0x000fe20003800000 */
[----:B--2---:R-:W-:-:S04]  /*2d00*/  SHF.L.U32 R98, R32, 0x1f, RZ ;  /* 0x0000001f20627819 */ /* 0x004fc800000006ff */
[----:B------:R-:W0:Y:S02]  /*2d10*/  SYNCS.PHASECHK.TRANS64.TRYWAIT P6, [R86+URZ+0x16890], R98 ;  /* 0x01689062560075a7 */ /* 0x000e2400080c017f */
[----:B0-----:R-:W-:Y:S05]  /*2d20*/  @!P6 BRA `(.L_x_1122) ;  /* 0x000001b4000ce947 */ /* 0x001fea0003800000 */
.L_x_1429:
[----:B------:R-:W-:Y:S05]  /*2d30*/  BSYNC B1 ;  /* 0x0000000000017941 */ /* 0x000fea0003800000 */
.L_x_1121:
        /* <DEDUP_REMOVED lines=8> */
[----:B------:R-:W-:Y:S01]  /*2dc0*/  SHF.R.U64 R104, R88, 0x10, R89 ;  /* 0x0000001058687819 */ /* 0x000fe20000001259 */
[----:B--2---:R-:W-:Y:S01]  /*2dd0*/  IMAD.U32 R88, R34, 0x10000, RZ ;  /* 0x0001000022587824 */ /* 0x004fe200078e00ff */
[--C-:B------:R-:W-:Y:S01]  /*2de0*/  SHF.R.U64 R108, R92, 0x10, R93.reuse ;  /* 0x000000105c6c7819 */ /* 0x100fe2000000125d */
[----:B------:R-:W-:Y:S01]  /*2df0*/  IMAD.U32 R92, R35, 0x10000, RZ ;  /* 0x00010000235c7824 */ /* 0x000fe200078e00ff */
[----:B------:R-:W-:Y:S02]  /*2e00*/  SHF.R.U32.HI R110, RZ, 0x10, R93 ;  /* 0x00000010ff6e7819 */ /* 0x000fe4000001165d */
[----:B------:R-:W-:Y:S02]  /*2e10*/  SHF.R.U32.HI R106, RZ, 0x10, R89 ;  /* 0x00000010ff6a7819 */ /* 0x000fe40000011659 */
        /* <DEDUP_REMOVED lines=8> */
[C---:B------:R-:W-:Y:S01]  /*2ea0*/  LOP3.LUT R109, R108.reuse, 0xffff0000, RZ, 0xc0, !PT ;  /* 0xffff00006c6d7812 */ /* 0x040fe200078ec0ff */
[----:B------:R-:W-:Y:S01]  /*2eb0*/  IMAD.U32 R108, R108, 0x10000, RZ ;  /* 0x000100006c6c7824 */ /* 0x000fe200078e00ff */
[C---:B------:R-:W-:Y:S01]  /*2ec0*/  LOP3.LUT R105, R104.reuse, 0xffff0000, RZ, 0xc0, !PT ;  /* 0xffff000068697812 */ /* 0x040fe200078ec0ff */
[----:B------:R-:W-:Y:S01]  /*2ed0*/  IMAD.U32 R104, R104, 0x10000, RZ ;  /* 0x0001000068687824 */ /* 0x000fe200078e00ff */
[----:B------:R-:W-:Y:S01]  /*2ee0*/  LOP3.LUT R89, R34, 0xffff0000, RZ, 0xc0, !PT ;  /* 0xffff000022597812 */ /* 0x000fe200078ec0ff */
[C---:B------:R-:W-:Y:S01]  /*2ef0*/  FMUL.FTZ R113, R35.reuse, R109 ;  /* 0x0000006d23717220 */ /* 0x040fe20000410000 */
[----:B------:R-:W-:Y:S01]  /*2f00*/  LOP3.LUT R110, R110, 0xffff0000, RZ, 0xc0, !PT ;  /* 0xffff00006e6e7812 */ /* 0x000fe200078ec0ff */
[----:B------:R-:W-:Y:S01]  /*2f10*/  FMUL.FTZ R112, R35, R105 ;  /* 0x0000006923707220 */ /* 0x000fe20000410000 */
[----:B------:R-:W-:Y:S01]  /*2f20*/  LOP3.LUT R106, R106, 0xffff0000, RZ, 0xc0, !PT ;  /* 0xffff00006a6a7812 */ /* 0x000fe200078ec0ff */
[C---:B------:R-:W-:Y:S01]  /*2f30*/  FMUL.FTZ R35, R89.reuse, R111 ;  /* 0x0000006f59237220 */ /* 0x040fe20000410000 */
[----:B------:R-:W-:Y:S01]  /*2f40*/  FMUL.FTZ R89, R89, R107 ;  /* 0x0000006b59597220 */ /* 0x000fe20000410000 */
[----:B------:R-:W-:-:S02]  /*2f50*/  IMAD.U32 R34, R33, 0x10000, RZ ;  /* 0x0001000021227824 */ /* 0x000fc400078e00ff */
[----:B------:R-:W-:Y:S01]  /*2f60*/  FFMA.FTZ R107, R88, R107, -R35 ;  /* 0x0000006b586b7223 */ /* 0x000fe20000010823 */
[----:B------:R-:W-:Y:S02]  /*2f70*/  IMAD.U32 R33, R32, 0x10000, RZ ;  /* 0x0001000020217824 */ /* 0x000fe400078e00ff */
[----:B------:R-:W-:Y:S01]  /*2f80*/  FFMA.FTZ R88, R88, R111, R89 ;  /* 0x0000006f58587223 */ /* 0x000fe20000010059 */
[----:B------:R-:W-:Y:S01]  /*2f90*/  LOP3.LUT R32, R32, 0xffff0000, RZ, 0xc0, !PT ;  /* 0xffff000020207812 */ /* 0x000fe200078ec0ff */
[C---:B------:R-:W-:Y:S01]  /*2fa0*/  FMUL.FTZ R89, R93.reuse, R110 ;  /* 0x0000006e5d597220 */ /* 0x040fe20000410000 */
[-C--:B------:R-:W-:Y:S01]  /*2fb0*/  FMUL.FTZ R93, R93, R106.reuse ;  /* 0x0000006a5d5d7220 */ /* 0x080fe20000410000 */
[C---:B------:R-:W-:Y:S01]  /*2fc0*/  FFMA.FTZ R113, R34.reuse, R105, -R113 ;  /* 0x0000006922717223 */ /* 0x040fe20000010871 */
[----:B------:R-:W-:Y:S01]  /*2fd0*/  FFMA.FTZ R112, R34, R109, R112 ;  /* 0x0000006d22707223 */ /* 0x000fe20000010070 */
[----:B------:R-:W-:Y:S01]  /*2fe0*/  FFMA.FTZ R89, R92, R106, -R89 ;  /* 0x0000006a5c597223 */ /* 0x000fe20000010859 */
[C---:B------:R-:W-:Y:S01]  /*2ff0*/  FMUL.FTZ R34, R32.reuse, R108 ;  /* 0x0000006c20227220 */ /* 0x040fe20000410000 */
[----:B------:R-:W-:Y:S01]  /*3000*/  FMUL.FTZ R35, R32, R104 ;  /* 0x0000006820237220 */ /* 0x000fe20000410000 */
[----:B------:R-:W-:Y:S01]  /*3010*/  FFMA.FTZ R92, R92, R110, R93 ;  /* 0x0000006e5c5c7223 */ /* 0x000fe2000001005d */
[----:B------:R-:W-:Y:S01]  /*3020*/  F2FP.BF16.F32.PACK_AB R88, R88, R107 ;  /* 0x0000006b5858723e */ /* 0x000fe200000010ff */
[C---:B------:R-:W-:Y:S01]  /*3030*/  FFMA.FTZ R34, R33.reuse, R104, -R34 ;  /* 0x0000006821227223 */ /* 0x040fe20000010822 */
[----:B------:R-:W-:Y:S01]  /*3040*/  FFMA.FTZ R35, R33, R108, R35 ;  /* 0x0000006c21237223 */ /* 0x000fe20000010023 */
[----:B------:R-:W-:-:S02]  /*3050*/  F2FP.BF16.F32.PACK_AB R33, R112, R113 ;  /* 0x000000717021723e */ /* 0x000fc400000010ff */
[----:B------:R-:W-:Y:S02]  /*3060*/  F2FP.BF16.F32.PACK_AB R89, R92, R89 ;  /* 0x000000595c59723e */ /* 0x000fe400000010ff */
[----:B------:R-:W-:Y:S01]  /*3070*/  F2FP.BF16.F32.PACK_AB R32, R35, R34 ;  /* 0x000000222320723e */ /* 0x000fe200000010ff */
[----:B------:R-:W-:Y:S02]  /*3080*/  IMAD.MOV.U32 R34, RZ, RZ, R88 ;  /* 0x000000ffff227224 */ /* 0x000fe400078e0058 */
[----:B------:R-:W-:-:S07]  /*3090*/  IMAD.MOV.U32 R35, RZ, RZ, R89 ;  /* 0x000000ffff237224 */ /* 0x000fce00078e0059 */
.L_x_1128:
[----:B------:R-:W-:Y:S05]  /*30a0*/  BSYNC B3 ;  /* 0x0000000000037941 */ /* 0x000fea0003800000 */
.L_x_1127:
[----:B--2---:R1:W-:Y:S02]  /*30b0*/  STG.E.128 desc[UR38][R42.64], R32 ;  /* 0x000000202a007986 */ /* 0x0043e4000c101d26 */
.L_x_1126:
[----:B------:R-:W-:Y:S05]  /*30c0*/  BSYNC B2 ;  /* 0x0000000000027941 */ /* 0x000fea0003800000 */
.L_x_1125:
[----:B------:R-:W-:Y:S05]  /*30d0*/  @P2 BRA `(.L_x_1124) ;  /* 0x0000000000d42947 */ /* 0x000fea0003800000 */
[----:B-1----:R1:W2:Y:S01]  /*30e0*/  LDS.128 R32, [R87+0xe000] ;  /* 0x00e0000057207984 */ /* 0x0022a20000000c00 */
[----:B------:R-:W-:Y:S01]  /*30f0*/  VIADD R89, R60, 0x10 ;  /* 0x000000103c597836 */ /* 0x000fe20000000000 */
[----:B------:R-:W-:Y:S04]  /*3100*/  BSSY B2, `(.L_x_1129) ;  /* 0x0000031000027945 */ /* 0x000fe80003800000 */
[----:B------:R-:W-:-:S13]  /*3110*/  ISETP.GE.AND P4, PT, R89, R96, PT ;  /* 0x000000605900720c */ /* 0x000fda0003f86270 */
        /* <DEDUP_REMOVED lines=16> */
[----:B------:R-:W-:Y:S01]  /*3220*/  LOP3.LUT R88, R103, 0xffff0000, RZ, 0xc0, !PT ;  /* 0xffff000067587812 */ /* 0x000fe200078ec0ff */
[----:B------:R-:W-:Y:S01]  /*3230*/  IMAD.U32 R101, R101, 0x10000, RZ ;  /* 0x0001000065657824 */ /* 0x000fe200078e00ff */
[----:B------:R-:W-:Y:S01]  /*3240*/  LOP3.LUT R53, R34, 0xffff0000, RZ, 0xc0, !PT ;  /* 0xffff000022357812 */ /* 0x000fe200078ec0ff */
[----:B------:R-:W-:-:S02]  /*3250*/  IMAD.U32 R34, R33, 0x10000, RZ ;  /* 0x0001000021227824 */ /* 0x000fc400078e00ff */
[C---:B------:R-:W-:Y:S01]  /*3260*/  FMUL.FTZ R105, R35.reuse, R92 ;  /* 0x0000005c23697220 */ /* 0x040fe20000410000 */
[C---:B------:R-:W-:Y:S02]  /*3270*/  IMAD.U32 R33, R32.reuse, 0x10000, RZ ;  /* 0x0001000020217824 */ /* 0x040fe400078e00ff */
[-C--:B------:R-:W-:Y:S01]  /*3280*/  FMUL.FTZ R35, R35, R88.reuse ;  /* 0x0000005823237220 */ /* 0x080fe20000410000 */
[----:B------:R-:W-:Y:S01]  /*3290*/  LOP3.LUT R32, R32, 0xffff0000, RZ, 0xc0, !PT ;  /* 0xffff000020207812 */ /* 0x000fe200078ec0ff */
[C---:B------:R-:W-:Y:S01]  /*32a0*/  FMUL.FTZ R107, R53.reuse, R93 ;  /* 0x0000005d356b7220 */ /* 0x040fe20000410000 */
[----:B------:R-:W-:Y:S01]  /*32b0*/  LOP3.LUT R100, R100, 0xffff0000, RZ, 0xc0, !PT ;  /* 0xffff000064647812 */ /* 0x000fe200078ec0ff */
[-C--:B------:R-:W-:Y:S01]  /*32c0*/  FMUL.FTZ R53, R53, R89.reuse ;  /* 0x0000005935357220 */ /* 0x080fe20000410000 */
[----:B------:R-:W-:Y:S01]  /*32d0*/  LOP3.LUT R102, R102, 0xffff0000, RZ, 0xc0, !PT ;  /* 0xffff000066667812 */ /* 0x000fe200078ec0ff */
[----:B------:R-:W-:Y:S02]  /*32e0*/  IMAD.U32 R103, R103, 0x10000, RZ ;  /* 0x0001000067677824 */ /* 0x000fe400078e00ff */
[C---:B------:R-:W-:Y:S01]  /*32f0*/  FFMA.FTZ R105, R34.reuse, R88, -R105 ;  /* 0x0000005822697223 */ /* 0x040fe20000010869 */
[----:B------:R-:W-:Y:S01]  /*3300*/  FFMA.FTZ R92, R34, R92, R35 ;  /* 0x0000005c225c7223 */ /* 0x000fe20000010023 */
[----:B------:R-:W-:Y:S01]  /*3310*/  FFMA.FTZ R107, R52, R89, -R107 ;  /* 0x00000059346b7223 */ /* 0x000fe2000001086b */
[----:B------:R-:W-:Y:S01]  /*3320*/  FMUL.FTZ R34, R32, R101 ;  /* 0x0000006520227220 */ /* 0x000fe20000410000 */
[----:B------:R-:W-:Y:S01]  /*3330*/  FFMA.FTZ R52, R52, R93, R53 ;  /* 0x0000005d34347223 */ /* 0x000fe20000010035 */
[C---:B------:R-:W-:Y:S01]  /*3340*/  FMUL.FTZ R35, R55.reuse, R100 ;  /* 0x0000006437237220 */ /* 0x040fe20000410000 */
[-C--:B------:R-:W-:Y:S01]  /*3350*/  FMUL.FTZ R32, R32, R103.reuse ;  /* 0x0000006720207220 */ /* 0x080fe20000410000 */
[-C--:B------:R-:W-:Y:S01]  /*3360*/  FMUL.FTZ R55, R55, R102.reuse ;  /* 0x0000006637377220 */ /* 0x080fe20000410000 */
[C---:B------:R-:W-:Y:S01]  /*3370*/  FFMA.FTZ R34, R33.reuse, R103, -R34 ;  /* 0x0000006721227223 */ /* 0x040fe20000010822 */
[C---:B------:R-:W-:Y:S01]  /*3380*/  FFMA.FTZ R35, R54.reuse, R102, -R35 ;  /* 0x0000006636237223 */ /* 0x040fe20000010823 */
[----:B------:R-:W-:Y:S01]  /*3390*/  FFMA.FTZ R33, R33, R101, R32 ;  /* 0x0000006521217223 */ /* 0x000fe20000010020 */
[----:B------:R-:W-:Y:S01]  /*33a0*/  FFMA.FTZ R54, R54, R100, R55 ;  /* 0x0000006436367223 */ /* 0x000fe20000010037 */
[----:B------:R-:W-:-:S02]  /*33b0*/  F2FP.BF16.F32.PACK_AB R92, R92, R105 ;  /* 0x000000695c5c723e */ /* 0x000fc400000010ff */
[----:B------:R-:W-:Y:S02]  /*33c0*/  F2FP.BF16.F32.PACK_AB R52, R52, R107 ;  /* 0x0000006b3434723e */ /* 0x000fe400000010ff */
[----:B------:R-:W-:Y:S01]  /*33d0*/  F2FP.BF16.F32.PACK_AB R32, R33, R34 ;  /* 0x000000222120723e */ /* 0x000fe200000010ff */
[----:B------:R-:W-:Y:S01]  /*33e0*/  IMAD.MOV.U32 R33, RZ, RZ, R92 ;  /* 0x000000ffff217224 */ /* 0x000fe200078e005c */
[----:B------:R-:W-:Y:S01]  /*33f0*/  F2FP.BF16.F32.PACK_AB R35, R54, R35 ;  /* 0x000000233623723e */ /* 0x000fe200000010ff */
[----:B------:R-:W-:-:S07]  /*3400*/  IMAD.MOV.U32 R34, RZ, RZ, R52 ;  /* 0x000000ffff227224 */ /* 0x000fce00078e0034 */
.L_x_1130:
[----:B------:R-:W-:Y:S05]  /*3410*/  BSYNC B2 ;  /* 0x0000000000027941 */ /* 0x000fea0003800000 */
.L_x_1129:
[----:B--2---:R2:W-:Y:S02]  /*3420*/  STG.E.128 desc[UR38][R42.64+0x40], R32 ;  /* 0x000040202a007986 */ /* 0x0045e4000c101d26 */
.L_x_1124:
[----:B------:R-:W-:Y:S05]  /*3430*/  BSYNC B1 ;  /* 0x0000000000017941 */ /* 0x000fea0003800000 */
.L_x_1123:
        /* <DEDUP_REMOVED lines=31> */
[-C--:B------:R-:W-:Y:S01]  /*3630*/  FMUL.FTZ R43, R43, R47.reuse ;  /* 0x0000002f2b2b7220 */ /* 0x080fe20000410000 */
[----:B------:R-:W-:Y:S01]  /*3640*/  LOP3.LUT R99, R99, 0xffff0000, RZ, 0xc0, !PT ;  /* 0xffff000063637812 */ /* 0x000fe200078ec0ff */
[----:B------:R-:W-:Y:S01]  /*3650*/  IMAD.U32 R94, R94, 0x10000, RZ ;  /* 0x000100005e5e7824 */ /* 0x000fe200078e00ff */
[----:B------:R-:W-:Y:S01]  /*3660*/  LOP3.LUT R95, R95, 0xffff0000, RZ, 0xc0, !PT ;  /* 0xffff00005f5f7812 */ /* 0x000fe200078ec0ff */
[C---:B------:R-:W-:Y:S01]  /*3670*/  FFMA.FTZ R55, R34.reuse, R46, -R55 ;  /* 0x0000002e22377223 */ /* 0x040fe20000010837 */
        /* <DEDUP_REMOVED lines=17> */
.L_x_1135:
[----:B------:R-:W-:Y:S05]  /*3790*/  BSYNC B2 ;  /* 0x0000000000027941 */ /* 0x000fea0003800000 */
.L_x_1134:
[----:B--2---:R3:W-:Y:S02]  /*37a0*/  STG.E.128 desc[UR38][R40.64], R32 ;  /* 0x0000002028007986 */ /* 0x0047e4000c101d26 */
.L_x_1133:
[----:B------:R-:W-:Y:S05]  /*37b0*/  BSYNC B1 ;  /* 0x0000000000017941 */ /* 0x000fea0003800000 */
.L_x_1132:
        /* <DEDUP_REMOVED lines=21> */
[----:B------:R-:W-:Y:S01]  /*3910*/  LOP3.LUT R35, R33, 0xffff0000, RZ, 0xc0, !PT ;  /* 0xffff000021237812 */ /* 0x000fe200078ec0ff */
[----:B------:R-:W-:Y:S01]  /*3920*/  IMAD.U32 R33, R32, 0x10000, RZ ;  /* 0x0001000020217824 */ /* 0x000fe200078e00ff */
        /* <DEDUP_REMOVED lines=29> */
.L_x_1137:
[----:B------:R-:W-:Y:S05]  /*3b00*/  BSYNC B1 ;  /* 0x0000000000017941 */ /* 0x000fea0003800000 */
.L_x_1136:
[----:B--2---:R4:W-:Y:S01]  /*3b10*/  STG.E.128 desc[UR38][R40.64+0x40], R32 ;  /* 0x0000402028007986 */ /* 0x0049e2000c101d26 */
[----:B------:R-:W-:Y:S05]  /*3b20*/  BRA `(.L_x_1131) ;  /* 0x0000001800087947 */ /* 0x000fea0003800000 */
.L_x_1115:
[C---:B------:R-:W-:Y:S02]  /*3b30*/  ISETP.GE.AND P3, PT, R17.reuse, R91, PT ;  /* 0x0000005b1100720c */ /* 0x040fe40003f66270 */
[----:B------:R-:W-:Y:S02]  /*3b40*/  CS2R R38, SRZ ;  /* 0x0000000000267805 */ /* 0x000fe4000001ff00 */
[----:B------:R-:W-:Y:S01]  /*3b50*/  CS2R R36, SRZ ;  /* 0x0000000000247805 */ /* 0x000fe2000001ff00 */
[----:B------:R-:W-:Y:S01]  /*3b60*/  VIADD R44, R17, 0x60 ;  /* 0x00000060112c7836 */ /* 0x000fe20000000000 */
[----:B------:R-:W-:-:S13]  /*3b70*/  ISETP.GE.OR P3, PT, R64, R96, P3 ;  /* 0x000000604000720c */ /* 0x000fda0001f66670 */
[----:B------:R-:W0:Y:S01]  /*3b80*/  @!P3 LDC.64 R40, c[0x0][0x3c8] ;  /* 0x0000f200ff28bb82 */ /* 0x000e220000000a00 */
[----:B------:R-:W-:-:S05]  /*3b90*/  @!P3 IADD3 R34, P4, R20, R50, RZ ;  /* 0x000000321422b210 */ /* 0x000fca0007f9e0ff */
[----:B------:R-:W-:Y:S01]  /*3ba0*/  @!P3 IMAD.X R35, R86, 0x1, R31, P4 ;  /* 0x000000015623b824 */ /* 0x000fe200020e061f */
[----:B------:R-:W-:Y:S01]  /*3bb0*/  @!P3 IADD3 R32, P4, R12, R48, RZ ;  /* 0x000000300c20b210 */ /* 0x000fe20007f9e0ff */
[----:B------:R-:W1:Y:S04]  /*3bc0*/  @!P3 LDC.64 R42, c[0x0][0x3e0] ;  /* 0x0000f800ff2abb82 */ /* 0x000e680000000a00 */
[----:B------:R-:W-:Y:S01]  /*3bd0*/  @!P3 IMAD.X R33, R97, 0x1, R8, P4 ;  /* 0x000000016121b824 */ /* 0x000fe200020e0608 */
        /* <DEDUP_REMOVED lines=37> */
.L_x_1139:
[----:B------:R-:W-:Y:S05]  /*3e30*/  BSYNC B1 ;  /* 0x0000000000017941 */ /* 0x000fea0003800000 */
.L_x_1138:
[----:B-----5:R-:W-:Y:S01]  /*3e40*/  IMAD.MOV.U32 R48, RZ, RZ, R42 ;  /* 0x000000ffff307224 */ /* 0x020fe200078e002a */
[----:B------:R-:W-:Y:S01]  /*3e50*/  UISETP.NE.AND UP0, UPT, UR37, 0x3, UPT ;  /* 0x000000032500788c */ /* 0x000fe2000bf05270 */
        /* <DEDUP_REMOVED lines=31> */
[----:B------:R-:W-:Y:S01]  /*4050*/  PRMT R126, R51, 0x7610, R126 ;  /* 0x00007610337e7816 */ /* 0x000fe2000000007e */
[----:B------:R-:W-:Y:S06]  /*4060*/  @!P3 BRA `(.L_x_1140) ;  /* 0x000000000004b947 */ /* 0x000fec0003800000 */
[----:B------:R-:W-:Y:S01]  /*4070*/  BPT.TRAP 0x1 ;  /* 0x000000040000795c */ /* 0x000fe20000300000 */
.L_x_1140:
[----:B------:R-:W2:Y:S01]  /*4080*/  LDL R48, [R1] ;  /* 0x0000000001307983 */ /* 0x000ea20000100800 */
[----:B------:R-:W-:Y:S01]  /*4090*/  IMAD R86, R18, 0x8, R2 ;  /* 0x0000000812567824 */ /* 0x000fe200078e0202 */
[----:B------:R-:W0:Y:S01]  /*40a0*/  LDC R100, c[0x0][0x2e4] ;  /* 0x0000b900ff647b82 */ /* 0x000e220000000800 */
[----:B------:R-:W-:Y:S01]  /*40b0*/  BSSY B1, `(.L_x_1141) ;  /* 0x0000005000017945 */ /* 0x000fe20003800000 */
[----:B0-----:R-:W-:Y:S01]  /*40c0*/  IMAD.IADD R102, R100, 0x1, -R71 ;  /* 0x0000000164667824 */ /* 0x001fe200078e0a47 */
[----:B--2---:R-:W-:-:S04]  /*40d0*/  SHF.L.U32 R98, R48, 0x1f, RZ ;  /* 0x0000001f30627819 */ /* 0x004fc800000006ff */
[----:B------:R-:W0:Y:S02]  /*40e0*/  SYNCS.PHASECHK.TRANS64.TRYWAIT P5, [R86+URZ+0x16890], R98 ;  /* 0x01689062560075a7 */ /* 0x000e2400080a017f */
[----:B0-----:R-:W-:Y:S05]  /*40f0*/  @!P5 BRA `(.L_x_1142) ;  /* 0x000001a0002cd947 */ /* 0x001fea0003800000 */
.L_x_1430:
[----:B------:R-:W-:Y:S05]  /*4100*/  BSYNC B1 ;  /* 0x0000000000017941 */ /* 0x000fea0003800000 */
.L_x_1141:
[----:B------:R-:W-:Y:S01]  /*4110*/  ISETP.GE.OR P5, PT, R17, R91, P1 ;  /* 0x0000005b1100720c */ /* 0x000fe20000fa6670 */
[----:B------:R-:W-:-:S12]  /*4120*/  BSSY B1, `(.L_x_1143) ;  /* 0x0000085000017945 */ /* 0x000fd80003800000 */
[----:B------:R-:W-:Y:S05]  /*4130*/  @P5 BRA `(.L_x_1144) ;  /* 0x00000008000c5947 */ /* 0x000fea0003800000 */
[----:B------:R-:W1:Y:S01]  /*4140*/  S2R R50, SR_TID.X ;  /* 0x0000000000327919 */ /* 0x000e620000002100 */
[-C--:B------:R-:W-:Y:S01]  /*4150*/  IMAD R48, R84, R94.reuse, RZ ;  /* 0x0000005e54307224 */ /* 0x080fe200078e02ff */
[----:B------:R-:W-:Y:S01]  /*4160*/  BSSY B2, `(.L_x_1145) ;  /* 0x0000074000027945 */ /* 0x000fe20003800000 */
[----:B------:R-:W-:-:S04]  /*4170*/  IMAD.WIDE.U32 R96, R17, R94, R92 ;  /* 0x0000005e11607225 */ /* 0x000fc800078e005c */
[----:B------:R-:W-:Y:S01]  /*4180*/  IMAD R49, R17, R95, R48 ;  /* 0x0000005f11317224 */ /* 0x000fe200078e0230 */
[----:B------:R-:W-:Y:S02]  /*4190*/  SEL R48, R71, R102, !P0 ;  /* 0x0000006647307207 */ /* 0x000fe40004000000 */
[----:B------:R-:W-:Y:S01]  /*41a0*/  IADD3 R99, P5, P6, R62, R96, R68 ;  /* 0x000000603e637210 */ /* 0x000fe20007ebe044 */
[----:B------:R-:W-:Y:S01]  /*41b0*/  IMAD.IADD R106, R49, 0x1, R97 ;  /* 0x00000001316a7824 */ /* 0x000fe200078e0261 */
[----:B------:R-:W-:-:S04]  /*41c0*/  SHF.R.S32.HI R49, RZ, 0x1f, R48 ;  /* 0x0000001fff317819 */ /* 0x000fc80000011430 */
[----:B------:R-:W-:Y:S01]  /*41d0*/  LEA.HI R48, R49, R48, RZ, 0x4 ;  /* 0x0000003031307211 */ /* 0x000fe200078f20ff */
[----:B------:R-:W-:Y:S01]  /*41e0*/  IMAD R49, R18, 0x2000, R3 ;  /* 0x0000200012317824 */ /* 0x000fe200078e0203 */
[----:B------:R-:W-:Y:S02]  /*41f0*/  IADD3.X R104, R83, R106, R6, P5, P6 ;  /* 0x0000006a53687210 */ /* 0x000fe40002fec406 */
[----:B------:R-:W-:Y:S01]  /*4200*/  LEA.HI.SX32 R48, R48, R69, 0x1c ;  /* 0x0000004530307211 */ /* 0x000fe200078fe2ff */
[----:B------:R-:W-:-:S04]  /*4210*/  IMAD R49, R49, 0x2, R2 ;  /* 0x0000000231317824 */ /* 0x000fc800078e0202 */
[----:B------:R-:W-:-:S05]  /*4220*/  IMAD.SHL.U32 R101, R48, 0x8, RZ ;  /* 0x0000000830657824 */ /* 0x000fca00078e00ff */
[----:B------:R-:W-:Y:S01]  /*4230*/  LOP3.LUT R48, R66, 0x38, R101, 0xf8, !PT ;  /* 0x0000003842307812 */ /* 0x000fe200078ef865 */
[C---:B-1----:R-:W-:Y:S02]  /*4240*/  VIADD R51, R50.reuse, 0xffffff80 ;  /* 0xffffff8032337836 */ /* 0x042fe40000000000 */
[----:B------:R-:W-:Y:S01]  /*4250*/  VIADD R50, R50, 0xffffff80 ;  /* 0xffffff8032327836 */ /* 0x000fe20000000000 */
[----:B------:R-:W-:-:S04]  /*4260*/  LOP3.LUT R48, R48, R7, RZ, 0x3c, !PT ;  /* 0x0000000730307212 */ /* 0x000fc800078e3cff */
        /* <DEDUP_REMOVED lines=9> */
[----:B------:R-:W-:Y:S01]  /*4300*/  SHF.R.U32.HI R123, RZ, 0x10, R37 ;  /* 0x00000010ff7b7819 */ /* 0x000fe20000011625 */
[----:B--2---:R-:W-:Y:S01]  /*4310*/  IMAD.U32 R120, R53, 0x10000, RZ ;  /* 0x0001000035787824 */ /* 0x004fe200078e00ff */
[--C-:B------:R-:W-:Y:S01]  /*4320*/  SHF.R.U32.HI R114, RZ, 0x10, R33.reuse ;  /* 0x00000010ff727819 */ /* 0x100fe20000011621 */
[----:B------:R-:W-:Y:S01]  /*4330*/  IMAD.U32 R119, R55, 0x10000, RZ ;  /* 0x0001000037777824 */ /* 0x000fe200078e00ff */
[----:B------:R-:W-:Y:S01]  /*4340*/  SHF.R.U64 R113, R32, 0x10, R33 ;  /* 0x0000001020717819 */ /* 0x000fe20000001221 */
[----:B------:R-:W-:Y:S01]  /*4350*/  IMAD.U32 R33, R52, 0x10000, RZ ;  /* 0x0001000034217824 */ /* 0x000fe200078e00ff */
[----:B------:R-:W-:Y:S01]  /*4360*/  PRMT R123, R126, 0x5410, R123 ;  /* 0x000054107e7b7816 */ /* 0x000fe2000000007b */
[----:B-1----:R-:W-:Y:S01]  /*4370*/  IMAD.U32 R32, R48, 0x10000, RZ ;  /* 0x0001000030207824 */ /* 0x002fe200078e00ff */
[----:B------:R-:W-:Y:S01]  /*4380*/  SHF.R.U64 R116, R36, 0x10, R37 ;  /* 0x0000001024747819 */ /* 0x000fe20000001225 */
[----:B------:R-:W-:Y:S01]  /*4390*/  IMAD.U32 R36, R50, 0x10000, RZ ;  /* 0x0001000032247824 */ /* 0x000fe200078e00ff */
[----:B------:R-:W-:Y:S01]  /*43a0*/  SHF.R.U64 R37, R38, 0x10, R39 ;  /* 0x0000001026257819 */ /* 0x000fe20000001227 */
[----:B------:R-:W-:Y:S01]  /*43b0*/  IMAD.U32 R38, R49, 0x10000, RZ ;  /* 0x0001000031267824 */ /* 0x000fe200078e00ff */
[----:B------:R-:W-:-:S02]  /*43c0*/  PRMT R114, R107, 0x5432, R114 ;  /* 0x000054326b727816 */ /* 0x000fc40000000072 */
[----:B------:R-:W-:Y:S01]  /*43d0*/  SHF.R.U32.HI R118, RZ, 0x10, R39 ;  /* 0x00000010ff767819 */ /* 0x000fe20000011627 */
[----:B------:R-:W-:Y:S01]  /*43e0*/  IMAD.U32 R39, R51, 0x10000, RZ ;  /* 0x0001000033277824 */ /* 0x000fe200078e00ff */
[--C-:B------:R-:W-:Y:S02]  /*43f0*/  SHF.R.U64 R115, R34, 0x10, R35.reuse ;  /* 0x0000001022737819 */ /* 0x100fe40000001223 */
[----:B------:R-:W-:Y:S02]  /*4400*/  SHF.R.U32.HI R117, RZ, 0x10, R35 ;  /* 0x00000010ff757819 */ /* 0x000fe40000011623 */
[----:B------:R-:W-:Y:S01]  /*4410*/  PRMT R113, R125, 0x5410, R113 ;  /* 0x000054107d717816 */ /* 0x000fe20000000071 */
[----:B------:R-:W-:Y:S01]  /*4420*/  IMAD.U32 R125, R123, 0x10000, RZ ;  /* 0x000100007b7d7824 */ /* 0x000fe200078e00ff */
[----:B------:R-:W-:Y:S02]  /*4430*/  LOP3.LUT R35, R51, 0xffff0000, RZ, 0xc0, !PT ;  /* 0xffff000033237812 */ /* 0x000fe400078ec0ff */
[----:B------:R-:W-:Y:S01]  /*4440*/  LOP3.LUT R51, R55, 0xffff0000, RZ, 0xc0, !PT ;  /* 0xffff000037337812 */ /* 0x000fe200078ec0ff */
[----:B------:R-:W-:Y:S01]  /*4450*/  IMAD.U32 R55, R114, 0x10000, RZ ;  /* 0x0001000072377824 */ /* 0x000fe200078e00ff */
[----:B------:R-:W-:Y:S01]  /*4460*/  PRMT R37, R121, 0x5410, R37 ;  /* 0x0000541079257816 */ /* 0x000fe20000000025 */
[C---:B------:R-:W-:Y:S01]  /*4470*/  FMUL.FTZ R127, R120.reuse, R125 ;  /* 0x0000007d787f7220 */ /* 0x040fe20000410000 */
[----:B------:R-:W-:Y:S01]  /*4480*/  PRMT R121, R103, 0x5432, R118 ;  /* 0x0000543267797816 */ /* 0x000fe20000000076 */
[-C--:B------:R-:W-:Y:S01]  /*4490*/  FMUL.FTZ R129, R120, R55.reuse ;  /* 0x0000003778817220 */ /* 0x080fe20000410000 */
[----:B------:R-:W-:Y:S01]  /*44a0*/  LOP3.LUT R53, R53, 0xffff0000, RZ, 0xc0, !PT ;  /* 0xffff000035357812 */ /* 0x000fe200078ec0ff */
[----:B------:R-:W-:Y:S01]  /*44b0*/  FFMA.FTZ R55, R38, R55, -R127 ;  /* 0x0000003726377223 */ /* 0x000fe2000001087f */
[----:B------:R-:W-:Y:S01]  /*44c0*/  PRMT R117, R122, 0x5410, R117 ;  /* 0x000054107a757816 */ /* 0x000fe20000000075 */
[----:B------:R-:W-:Y:S01]  /*44d0*/  IMAD.U32 R120, R121, 0x10000, RZ ;  /* 0x0001000079787824 */ /* 0x000fe200078e00ff */
[----:B------:R-:W-:Y:S01]  /*44e0*/  LOP3.LUT R123, R123, 0xffff0000, RZ, 0xc0, !PT ;  /* 0xffff00007b7b7812 */ /* 0x000fe200078ec0ff */
[----:B------:R-:W-:Y:S01]  /*44f0*/  FFMA.FTZ R38, R38, R125, R129 ;  /* 0x0000007d26267223 */ /* 0x000fe20000010081 */
[----:B------:R-:W-:Y:S01]  /*4500*/  LOP3.LUT R114, R114, 0xffff0000, RZ, 0xc0, !PT ;  /* 0xffff000072727812 */ /* 0x000fe200078ec0ff */
[----:B------:R-:W-:Y:S01]  /*4510*/  IMAD.U32 R118, R117, 0x10000, RZ ;  /* 0x0001000075767824 */ /* 0x000fe200078e00ff */
[----:B------:R-:W-:Y:S01]  /*4520*/  LOP3.LUT R34, R49, 0xffff0000, RZ, 0xc0, !PT ;  /* 0xffff000031227812 */ /* 0x000fe200078ec0ff */
[CC--:B------:R-:W-:Y:S01]  /*4530*/  FMUL.FTZ R127, R53.reuse, R123.reuse ;  /* 0x0000007b357f7220 */ /* 0x0c0fe20000410000 */
[----:B------:R-:W-:Y:S01]  /*4540*/  PRMT R115, R124, 0x5410, R115 ;  /* 0x000054107c737816 */ /* 0x000fe20000000073 */
[----:B------:R-:W-:Y:S01]  /*4550*/  FMUL.FTZ R53, R53, R114 ;  /* 0x0000007235357220 */ /* 0x000fe20000410000 */
[----:B------:R-:W-:Y:S01]  /*4560*/  FMUL.FTZ R124, R119, R120 ;  /* 0x00000078777c7220 */ /* 0x000fe20000410000 */
[----:B------:R-:W-:Y:S01]  /*4570*/  PRMT R116, R105, 0x5432, R116 ;  /* 0x0000543269747816 */ /* 0x000fe20000000074 */
[----:B------:R-:W-:Y:S01]  /*4580*/  FMUL.FTZ R119, R119, R118 ;  /* 0x0000007677777220 */ /* 0x000fe20000410000 */
[C---:B------:R-:W-:Y:S01]  /*4590*/  FFMA.FTZ R114, R34.reuse, R114, -R127 ;  /* 0x0000007222727223 */ /* 0x040fe2000001087f */
[----:B------:R-:W-:Y:S01]  /*45a0*/  FFMA.FTZ R53, R34, R123, R53 ;  /* 0x0000007b22357223 */ /* 0x000fe20000010035 */
[----:B------:R-:W-:Y:S01]  /*45b0*/  FFMA.FTZ R34, R39, R118, -R124 ;  /* 0x0000007627227223 */ /* 0x000fe2000001087c */
[----:B------:R-:W-:Y:S01]  /*45c0*/  LOP3.LUT R122, R121, 0xffff0000, RZ, 0xc0, !PT ;  /* 0xffff0000797a7812 */ /* 0x000fe200078ec0ff */
[----:B------:R-:W-:Y:S01]  /*45d0*/  FFMA.FTZ R39, R39, R120, R119 ;  /* 0x0000007827277223 */ /* 0x000fe20000010077 */
[----:B------:R-:W-:Y:S01]  /*45e0*/  LOP3.LUT R118, R117, 0xffff0000, RZ, 0xc0, !PT ;  /* 0xffff000075767812 */ /* 0x000fe200078ec0ff */
[----:B------:R-:W-:Y:S01]  /*45f0*/  IMAD.U32 R117, R113, 0x10000, RZ ;  /* 0x0001000071757824 */ /* 0x000fe200078e00ff */
[----:B------:R-:W-:Y:S01]  /*4600*/  LOP3.LUT R52, R52, 0xffff0000, RZ, 0xc0, !PT ;  /* 0xffff000034347812 */ /* 0x000fe200078ec0ff */
[C---:B------:R-:W-:Y:S01]  /*4610*/  IMAD.U32 R119, R116.reuse, 0x10000, RZ ;  /* 0x0001000074777824 */ /* 0x040fe200078e00ff */
[----:B------:R-:W-:Y:S01]  /*4620*/  LOP3.LUT R121, R116, 0xffff0000, RZ, 0xc0, !PT ;  /* 0xffff000074797812 */ /* 0x000fe200078ec0ff */
[C---:B------:R-:W-:Y:S01]  /*4630*/  FMUL.FTZ R120, R51.reuse, R122 ;  /* 0x0000007a33787220 */ /* 0x040fe20000410000 */
[-C--:B------:R-:W-:Y:S01]  /*4640*/  FMUL.FTZ R124, R51, R118.reuse ;  /* 0x00000076337c7220 */ /* 0x080fe20000410000 */
[----:B------:R-:W-:Y:S01]  /*4650*/  LOP3.LUT R113, R113, 0xffff0000, RZ, 0xc0, !PT ;  /* 0xffff000071717812 */ /* 0x000fe200078ec0ff */
[C---:B------:R-:W-:Y:S01]  /*4660*/  FMUL.FTZ R123, R33.reuse, R119 ;  /* 0x00000077217b7220 */ /* 0x040fe20000410000 */
[----:B------:R-:W-:Y:S01]  /*4670*/  LOP3.LUT R48, R48, 0xffff0000, RZ, 0xc0, !PT ;  /* 0xffff000030307812 */ /* 0x000fe200078ec0ff */
[----:B------:R-:W-:Y:S01]  /*4680*/  FMUL.FTZ R116, R33, R117 ;  /* 0x0000007521747220 */ /* 0x000fe20000410000 */
[C---:B------:R-:W-:Y:S01]  /*4690*/  FMUL.FTZ R33, R52.reuse, R121 ;  /* 0x0000007934217220 */ /* 0x040fe20000410000 */
[C---:B------:R-:W-:Y:S01]  /*46a0*/  FFMA.FTZ R51, R35.reuse, R118, -R120 ;  /* 0x0000007623337223 */ /* 0x040fe20000010878 */
[----:B------:R-:W-:Y:S01]  /*46b0*/  FFMA.FTZ R124, R35, R122, R124 ;  /* 0x0000007a237c7223 */ /* 0x000fe2000001007c */
[-C--:B------:R-:W-:Y:S01]  /*46c0*/  FMUL.FTZ R35, R52, R113.reuse ;  /* 0x0000007134237220 */ /* 0x080fe20000410000 */
[----:B------:R-:W-:Y:S01]  /*46d0*/  FFMA.FTZ R52, R48, R113, -R33 ;  /* 0x0000007130347223 */ /* 0x000fe20000010821 */
[----:B------:R-:W-:-:S02]  /*46e0*/  IMAD.U32 R49, R54, 0x10000, RZ ;  /* 0x0001000036317824 */ /* 0x000fc400078e00ff */
[C---:B------:R-:W-:Y:S01]  /*46f0*/  FFMA.FTZ R123, R32.reuse, R117, -R123 ;  /* 0x00000075207b7223 */ /* 0x040fe2000001087b */
[----:B------:R-:W-:Y:S01]  /*4700*/  FFMA.FTZ R116, R32, R119, R116 ;  /* 0x0000007720747223 */ /* 0x000fe20000010074 */
[----:B------:R-:W-:Y:S01]  /*4710*/  IMAD.U32 R33, R37, 0x10000, RZ ;  /* 0x0001000025217824 */ /* 0x000fe200078e00ff */
[----:B------:R-:W-:Y:S01]  /*4720*/  LOP3.LUT R54, R54, 0xffff0000, RZ, 0xc0, !PT ;  /* 0xffff000036367812 */ /* 0x000fe200078ec0ff */
[----:B------:R-:W-:Y:S01]  /*4730*/  IMAD.U32 R32, R115, 0x10000, RZ ;  /* 0x0001000073207824 */ /* 0x000fe200078e00ff */
[----:B------:R-:W-:Y:S01]  /*4740*/  LOP3.LUT R37, R37, 0xffff0000, RZ, 0xc0, !PT ;  /* 0xffff000025257812 */ /* 0x000fe200078ec0ff */
[----:B------:R-:W-:Y:S01]  /*4750*/  FFMA.FTZ R35, R48, R121, R35 ;  /* 0x0000007930237223 */ /* 0x000fe20000010023 */
[----:B------:R-:W-:Y:S01]  /*4760*/  LOP3.LUT R115, R115, 0xffff0000, RZ, 0xc0, !PT ;  /* 0xffff000073737812 */ /* 0x000fe200078ec0ff */
[C---:B------:R-:W-:Y:S01]  /*4770*/  FMUL.FTZ R113, R49.reuse, R33 ;  /* 0x0000002131717220 */ /* 0x040fe20000410000 */
[-C--:B------:R-:W-:Y:S01]  /*4780*/  FMUL.FTZ R48, R49, R32.reuse ;  /* 0x0000002031307220 */ /* 0x080fe20000410000 */
[----:B------:R-:W-:Y:S01]  /*4790*/  LOP3.LUT R50, R50, 0xffff0000, RZ, 0xc0, !PT ;  /* 0xffff000032327812 */ /* 0x000fe200078ec0ff */
[C---:B------:R-:W-:Y:S01]  /*47a0*/  FMUL.FTZ R49, R54.reuse, R37 ;  /* 0x0000002536317220 */ /* 0x040fe20000410000 */
[----:B------:R-:W-:Y:S01]  /*47b0*/  FMUL.FTZ R54, R54, R115 ;  /* 0x0000007336367220 */ /* 0x000fe20000410000 */
[C---:B------:R-:W-:Y:S01]  /*47c0*/  FFMA.FTZ R48, R36.reuse, R33, R48 ;  /* 0x0000002124307223 */ /* 0x040fe20000010030 */
[----:B------:R-:W-:Y:S01]  /*47d0*/  FFMA.FTZ R113, R36, R32, -R113 ;  /* 0x0000002024717223 */ /* 0x000fe20000010871 */
[----:B------:R-:W-:Y:S01]  /*47e0*/  F2FP.BF16.F32.PACK_AB R52, R52, R123 ;  /* 0x0000007b3434723e */ /* 0x000fe200000010ff */
[C---:B------:R-:W-:Y:S01]  /*47f0*/  FFMA.FTZ R37, R50.reuse, R37, R54 ;  /* 0x0000002532257223 */ /* 0x040fe20000010036 */
[----:B------:R-:W-:Y:S01]  /*4800*/  FFMA.FTZ R32, R50, R115, -R49 ;  /* 0x0000007332207223 */ /* 0x000fe20000010831 */
[----:B------:R-:W-:-:S02]  /*4810*/  F2FP.BF16.F32.PACK_AB R116, R35, R116 ;  /* 0x000000742374723e */ /* 0x000fc400000010ff */
[----:B------:R-:W-:Y:S02]  /*4820*/  F2FP.BF16.F32.PACK_AB R49, R114, R55 ;  /* 0x000000377231723e */ /* 0x000fe400000010ff */
[----:B------:R-:W-:Y:S01]  /*4830*/  F2FP.BF16.F32.PACK_AB R54, R37, R48 ;  /* 0x000000302536723e */ /* 0x000fe200000010ff */
[----:B------:R-:W-:Y:S01]  /*4840*/  IMAD.MOV.U32 R48, RZ, RZ, R52 ;  /* 0x000000ffff307224 */ /* 0x000fe200078e0034 */
[----:B------:R-:W-:Y:S01]  /*4850*/  F2FP.BF16.F32.PACK_AB R51, R51, R34 ;  /* 0x000000223333723e */ /* 0x000fe200000010ff */
[----:B------:R-:W-:Y:S01]  /*4860*/  IMAD.MOV.U32 R52, RZ, RZ, R116 ;  /* 0x000000ffff347224 */ /* 0x000fe200078e0074 */
[----:B------:R-:W-:Y:S02]  /*4870*/  F2FP.BF16.F32.PACK_AB R53, R53, R38 ;  /* 0x000000263535723e */ /* 0x000fe400000010ff */
[----:B------:R-:W-:Y:S02]  /*4880*/  F2FP.BF16.F32.PACK_AB R55, R124, R39 ;  /* 0x000000277c37723e */ /* 0x000fe400000010ff */
[----:B------:R-:W-:-:S07]  /*4890*/  F2FP.BF16.F32.PACK_AB R50, R32, R113 ;  /* 0x000000712032723e */ /* 0x000fce00000010ff */
.L_x_1146:
[----:B------:R-:W-:Y:S05]  /*48a0*/  BSYNC B2 ;  /* 0x0000000000027941 */ /* 0x000fea0003800000 */
.L_x_1145:
        /* <DEDUP_REMOVED lines=12> */
.L_x_1144:
[----:B------:R-:W-:Y:S05]  /*4970*/  BSYNC B1 ;  /* 0x0000000000017941 */ /* 0x000fea0003800000 */
.L_x_1143:
[----:B-1----:R-:W-:-:S04]  /*4980*/  VIADD R34, R17, 0x60 ;  /* 0x0000006011227836 */ /* 0x002fc80000000000 */
[C---:B------:R-:W-:Y:S01]  /*4990*/  IMAD.WIDE.U32 R92, R34.reuse, R94, R92 ;  /* 0x0000005e225c7225 */ /* 0x040fe200078e005c */
[----:B------:R-:W-:Y:S02]  /*49a0*/  ISETP.GE.OR P5, PT, R34, R91, P1 ;  /* 0x0000005b2200720c */ /* 0x000fe40000fa6670 */
[----:B------:R-:W-:-:S05]  /*49b0*/  SHF.R.S32.HI R33, RZ, 0x1f, R34 ;  /* 0x0000001fff217819 */ /* 0x000fca0000011422 */
[----:B------:R-:W-:-:S04]  /*49c0*/  IMAD R32, R33, R94, RZ ;  /* 0x0000005e21207224 */ /* 0x000fc800078e02ff */
[----:B------:R-:W-:Y:S02]  /*49d0*/  IMAD R95, R34, R95, R32 ;  /* 0x0000005f225f7224 */ /* 0x000fe400078e0220 */
[----:B------:R-:W-:Y:S05]  /*49e0*/  @P5 BRA `(.L_x_1131) ;  /* 0x0000000800585947 */ /* 0x000fea0003800000 */
[----:B------:R-:W2:Y:S01]  /*49f0*/  LDL R34, [R1+0x28] ;  /* 0x0000280001227983 */ /* 0x000ea20000100800 */
[----:B------:R-:W-:Y:S01]  /*4a00*/  IMAD.IADD R50, R93, 0x1, R95 ;  /* 0x000000015d327824 */ /* 0x000fe200078e025f */
[----:B------:R-:W-:Y:S01]  /*4a10*/  IADD3 R32, P5, P6, R62, R92, R68 ;  /* 0x0000005c3e207210 */ /* 0x000fe20007ebe044 */
[----:B------:R-:W-:Y:S01]  /*4a20*/  BSSY B1, `(.L_x_1147) ;  /* 0x000006c000017945 */ /* 0x000fe20003800000 */
[----:B------:R-:W-:Y:S02]  /*4a30*/  SEL R102, R71, R102, !P0 ;  /* 0x0000006647667207 */ /* 0x000fe40004000000 */
[----:B------:R-:W-:Y:S02]  /*4a40*/  IADD3.X R33, R83, R50, R6, P5, P6 ;  /* 0x0000003253217210 */ /* 0x000fe40002fec406 */
[----:B------:R-:W-:-:S04]  /*4a50*/  LEA R48, P5, R32, R88, 0x1 ;  /* 0x0000005820307211 */ /* 0x000fc800078a08ff */
[----:B------:R-:W-:Y:S02]  /*4a60*/  LEA.HI.X R49, R32, R89, R33, 0x1, P5 ;  /* 0x0000005920317211 */ /* 0x000fe400028f0c21 */
[----:B------:R-:W-:-:S04]  /*4a70*/  SHF.R.S32.HI R33, RZ, 0x1f, R102 ;  /* 0x0000001fff217819 */ /* 0x000fc80000011466 */
[----:B------:R-:W-:-:S04]  /*4a80*/  LEA.HI R102, R33, R102, RZ, 0x4 ;  /* 0x0000006621667211 */ /* 0x000fc800078f20ff */
[----:B------:R-:W-:-:S05]  /*4a90*/  LEA.HI.SX32 R51, R102, R69, 0x1c ;  /* 0x0000004566337211 */ /* 0x000fca00078fe2ff */
[----:B------:R-:W-:-:S05]  /*4aa0*/  IMAD.SHL.U32 R51, R51, 0x8, RZ ;  /* 0x0000000833337824 */ /* 0x000fca00078e00ff */
[----:B------:R-:W-:-:S04]  /*4ab0*/  LOP3.LUT R33, R73, 0x38, R51, 0xf8, !PT ;  /* 0x0000003849217812 */ /* 0x000fc800078ef833 */
[----:B------:R-:W-:-:S05]  /*4ac0*/  LOP3.LUT R33, R33, R70, RZ, 0x3c, !PT ;  /* 0x0000004621217212 */ /* 0x000fca00078e3cff */
[----:B--2---:R-:W-:Y:S02]  /*4ad0*/  IMAD.IADD R35, R34, 0x1, R33 ;  /* 0x0000000122237824 */ /* 0x004fe400078e0221 */
[C---:B------:R-:W-:Y:S02]  /*4ae0*/  IMAD R33, R18.reuse, 0x2000, R5 ;  /* 0x0000200012217824 */ /* 0x040fe400078e0205 */
[----:B------:R-:W-:Y:S02]  /*4af0*/  IMAD R35, R18, 0x2000, R35 ;  /* 0x0000200012237824 */ /* 0x000fe400078e0223 */
[--C-:B------:R-:W-:Y:S02]  /*4b00*/  IMAD R33, R33, 0x2, R2.reuse ;  /* 0x0000000221217824 */ /* 0x100fe400078e0202 */
[----:B------:R-:W-:-:S04]  /*4b10*/  IMAD R36, R35, 0x2, R2 ;  /* 0x0000000223247824 */ /* 0x000fc800078e0202 */
        /* <DEDUP_REMOVED lines=8> */
[--C-:B------:R-:W-:Y:S01]  /*4ba0*/  SHF.R.U64 R54, R46, 0x10, R47.reuse ;  /* 0x000000102e367819 */ /* 0x100fe2000000122f */
[----:B------:R-:W-:Y:S01]  /*4bb0*/  IMAD.U32 R46, R37, 0x10000, RZ ;  /* 0x00010000252e7824 */ /* 0x000fe200078e00ff */
[----:B------:R-:W-:-:S02]  /*4bc0*/  SHF.R.U32.HI R55, RZ, 0x10, R47 ;  /* 0x00000010ff377819 */ /* 0x000fc4000001162f */
[----:B------:R-:W-:Y:S01]  /*4bd0*/  SHF.R.U64 R94, R44, 0x10, R45 ;  /* 0x000000102c5e7819 */ /* 0x000fe2000000122d */
[----:B-1----:R-:W-:Y:S01]  /*4be0*/  IMAD.U32 R45, R35, 0x10000, RZ ;  /* 0x00010000232d7824 */ /* 0x002fe200078e00ff */
[----:B------:R-:W-:Y:S01]  /*4bf0*/  LOP3.LUT R47, R37, 0xffff0000, RZ, 0xc0, !PT ;  /* 0xffff0000252f7812 */ /* 0x000fe200078ec0ff */
[----:B------:R-:W-:Y:S01]  /*4c00*/  IMAD.U32 R37, R108, 0x10000, RZ ;  /* 0x000100006c257824 */ /* 0x000fe200078e00ff */
[----:B------:R-:W-:Y:S01]  /*4c10*/  LOP3.LUT R53, R39, 0xffff0000, RZ, 0xc0, !PT ;  /* 0xffff000027357812 */ /* 0x000fe200078ec0ff */
[----:B------:R-:W-:Y:S01]  /*4c20*/  IMAD.U32 R39, R112, 0x10000, RZ ;  /* 0x0001000070277824 */ /* 0x000fe200078e00ff */
[--C-:B------:R-:W-:Y:S02]  /*4c30*/  SHF.R.U32.HI R96, RZ, 0x10, R43.reuse ;  /* 0x00000010ff607819 */ /* 0x100fe4000001162b */
[----:B------:R-:W-:Y:S01]  /*4c40*/  SHF.R.U64 R102, R42, 0x10, R43 ;  /* 0x000000102a667819 */ /* 0x000fe2000000122b */
[----:B------:R-:W-:Y:S01]  /*4c50*/  IMAD.U32 R43, R33, 0x10000, RZ ;  /* 0x00010000212b7824 */ /* 0x000fe200078e00ff */
[----:B------:R-:W-:Y:S01]  /*4c60*/  PRMT R111, R111, 0x5410, R94 ;  /* 0x000054106f6f7816 */ /* 0x000fe2000000005e */
[C---:B------:R-:W-:Y:S01]  /*4c70*/  FMUL.FTZ R94, R46.reuse, R37 ;  /* 0x000000252e5e7220 */ /* 0x040fe20000410000 */
[----:B------:R-:W-:Y:S01]  /*4c80*/  PRMT R109, R109, 0x5410, R54 ;  /* 0x000054106d6d7816 */ /* 0x000fe20000000036 */
[-C--:B------:R-:W-:Y:S01]  /*4c90*/  FMUL.FTZ R54, R46, R39.reuse ;  /* 0x000000272e367220 */ /* 0x080fe20000410000 */
[----:B------:R-:W-:Y:S01]  /*4ca0*/  LOP3.LUT R112, R112, 0xffff0000, RZ, 0xc0, !PT ;  /* 0xffff000070707812 */ /* 0x000fe200078ec0ff */
[----:B------:R-:W-:Y:S01]  /*4cb0*/  FFMA.FTZ R39, R43, R39, R94 ;  /* 0x000000272b277223 */ /* 0x000fe2000001005e */
[----:B------:R-:W-:Y:S01]  /*4cc0*/  PRMT R105, R105, 0x5410, R96 ;  /* 0x0000541069697816 */ /* 0x000fe20000000060 */
[----:B------:R-:W-:Y:S01]  /*4cd0*/  FFMA.FTZ R37, R43, R37, -R54 ;  /* 0x000000252b257223 */ /* 0x000fe20000010836 */
[----:B------:R-:W-:Y:S01]  /*4ce0*/  PRMT R110, R110, 0x5410, R55 ;  /* 0x000054106e6e7816 */ /* 0x000fe20000000037 */
[----:B------:R-:W-:Y:S01]  /*4cf0*/  FMUL.FTZ R55, R47, R112 ;  /* 0x000000702f377220 */ /* 0x000fe20000410000 */
[----:B------:R-:W-:Y:S01]  /*4d00*/  LOP3.LUT R108, R108, 0xffff0000, RZ, 0xc0, !PT ;  /* 0xffff00006c6c7812 */ /* 0x000fe200078ec0ff */
[----:B------:R-:W-:Y:S01]  /*4d10*/  IMAD.U32 R43, R105, 0x10000, RZ ;  /* 0x00010000692b7824 */ /* 0x000fe200078e00ff */
[----:B------:R-:W-:Y:S01]  /*4d20*/  LOP3.LUT R44, R33, 0xffff0000, RZ, 0xc0, !PT ;  /* 0xffff0000212c7812 */ /* 0x000fe200078ec0ff */
[----:B------:R-:W-:Y:S01]  /*4d30*/  IMAD.U32 R46, R110, 0x10000, RZ ;  /* 0x000100006e2e7824 */ /* 0x000fe200078e00ff */
[----:B------:R-:W-:Y:S01]  /*4d40*/  SHF.R.U64 R104, R40, 0x10, R41 ;  /* 0x0000001028687819 */ /* 0x000fe20000001229 */
[-C--:B------:R-:W-:Y:S01]  /*4d50*/  FMUL.FTZ R47, R47, R108.reuse ;  /* 0x0000006c2f2f7220 */ /* 0x080fe20000410000 */
[----:B------:R-:W-:Y:S01]  /*4d60*/  LOP3.LUT R110, R110, 0xffff0000, RZ, 0xc0, !PT ;  /* 0xffff00006e6e7812 */ /* 0x000fe200078ec0ff */
[----:B------:R-:W-:Y:S01]  /*4d70*/  FFMA.FTZ R108, R44, R108, -R55 ;  /* 0x0000006c2c6c7223 */ /* 0x000fe20000010837 */
[C---:B------:R-:W-:Y:S01]  /*4d80*/  FMUL.FTZ R54, R52.reuse, R46 ;  /* 0x0000002e34367220 */ /* 0x040fe20000410000 */
[-C--:B------:R-:W-:Y:S01]  /*4d90*/  FMUL.FTZ R55, R52, R43.reuse ;  /* 0x0000002b34377220 */ /* 0x080fe20000410000 */
[----:B------:R-:W-:Y:S01]  /*4da0*/  PRMT R107, R107, 0x5410, R104 ;  /* 0x000054106b6b7816 */ /* 0x000fe20000000068 */
[----:B------:R-:W-:Y:S01]  /*4db0*/  FFMA.FTZ R112, R44, R112, R47 ;  /* 0x000000702c707223 */ /* 0x000fe2000001002f */
[----:B------:R-:W-:Y:S01]  /*4dc0*/  LOP3.LUT R105, R105, 0xffff0000, RZ, 0xc0, !PT ;  /* 0xffff000069697812 */ /* 0x000fe200078ec0ff */
[----:B------:R-:W-:Y:S01]  /*4dd0*/  FFMA.FTZ R54, R45, R43, -R54 ;  /* 0x0000002b2d367223 */ /* 0x000fe20000010836 */
[----:B------:R-:W-:Y:S01]  /*4de0*/  LOP3.LUT R42, R35, 0xffff0000, RZ, 0xc0, !PT ;  /* 0xffff0000232a7812 */ /* 0x000fe200078ec0ff */
[----:B------:R-:W-:Y:S01]  /*4df0*/  FFMA.FTZ R55, R45, R46, R55 ;  /* 0x0000002e2d377223 */ /* 0x000fe20000010037 */
[----:B------:R-:W-:Y:S01]  /*4e00*/  FMUL.FTZ R45, R53, R110 ;  /* 0x0000006e352d7220 */ /* 0x000fe20000410000 */
[----:B------:R-:W-:-:S02]  /*4e10*/  IMAD.U32 R41, R36, 0x10000, RZ ;  /* 0x0001000024297824 */ /* 0x000fc400078e00ff */
[-C--:B------:R-:W-:Y:S01]  /*4e20*/  FMUL.FTZ R53, R53, R105.reuse ;  /* 0x0000006935357220 */ /* 0x080fe20000410000 */
[----:B------:R-:W-:Y:S02]  /*4e30*/  IMAD.U32 R44, R111, 0x10000, RZ ;  /* 0x000100006f2c7824 */ /* 0x000fe400078e00ff */
[----:B------:R-:W-:Y:S01]  /*4e40*/  FFMA.FTZ R105, R42, R105, -R45 ;  /* 0x000000692a697223 */ /* 0x000fe2000001082d */
[----:B------:R-:W-:Y:S01]  /*4e50*/  IMAD.U32 R43, R107, 0x10000, RZ ;  /* 0x000100006b2b7824 */ /* 0x000fe200078e00ff */
[----:B------:R-:W-:Y:S01]  /*4e60*/  LOP3.LUT R36, R36, 0xffff0000, RZ, 0xc0, !PT ;  /* 0xffff000024247812 */ /* 0x000fe200078ec0ff */
[-C--:B------:R-:W-:Y:S01]  /*4e70*/  FMUL.FTZ R45, R41, R44.reuse ;  /* 0x0000002c292d7220 */ /* 0x080fe20000410000 */
[----:B------:R-:W-:Y:S01]  /*4e80*/  LOP3.LUT R111, R111, 0xffff0000, RZ, 0xc0, !PT ;  /* 0xffff00006f6f7812 */ /* 0x000fe200078ec0ff */
[----:B------:R-:W-:Y:S01]  /*4e90*/  IMAD.U32 R40, R32, 0x10000, RZ ;  /* 0x0001000020287824 */ /* 0x000fe200078e00ff */
[----:B------:R-:W-:Y:S01]  /*4ea0*/  LOP3.LUT R107, R107, 0xffff0000, RZ, 0xc0, !PT ;  /* 0xffff00006b6b7812 */ /* 0x000fe200078ec0ff */
[----:B------:R-:W-:Y:S01]  /*4eb0*/  FMUL.FTZ R41, R41, R43 ;  /* 0x0000002b29297220 */ /* 0x000fe20000410000 */
[----:B------:R-:W-:Y:S01]  /*4ec0*/  PRMT R103, R103, 0x5410, R102 ;  /* 0x0000541067677816 */ /* 0x000fe20000000066 */
[----:B------:R-:W-:Y:S01]  /*4ed0*/  IMAD.U32 R33, R34, 0x10000, RZ ;  /* 0x0001000022217824 */ /* 0x000fe200078e00ff */
[----:B------:R-:W-:Y:S01]  /*4ee0*/  LOP3.LUT R32, R32, 0xffff0000, RZ, 0xc0, !PT ;  /* 0xffff000020207812 */ /* 0x000fe200078ec0ff */
[----:B------:R-:W-:Y:S01]  /*4ef0*/  FMUL.FTZ R47, R36, R111 ;  /* 0x0000006f242f7220 */ /* 0x000fe20000410000 */
[----:B------:R-:W-:Y:S01]  /*4f00*/  LOP3.LUT R35, R34, 0xffff0000, RZ, 0xc0, !PT ;  /* 0xffff000022237812 */ /* 0x000fe200078ec0ff */
[C---:B------:R-:W-:Y:S01]  /*4f10*/  FFMA.FTZ R45, R40.reuse, R43, -R45 ;  /* 0x0000002b282d7223 */ /* 0x040fe2000001082d */
[----:B------:R-:W-:Y:S01]  /*4f20*/  FFMA.FTZ R41, R40, R44, R41 ;  /* 0x0000002c28297223 */ /* 0x000fe20000010029 */
[----:B------:R-:W-:-:S02]  /*4f30*/  IMAD.U32 R34, R38, 0x10000, RZ ;  /* 0x0001000026227824 */ /* 0x000fc400078e00ff */
[-C--:B------:R-:W-:Y:S01]  /*4f40*/  FMUL.FTZ R43, R36, R107.reuse ;  /* 0x0000006b242b7220 */ /* 0x080fe20000410000 */
[----:B------:R-:W-:Y:S01]  /*4f50*/  IMAD.U32 R40, R109, 0x10000, RZ ;  /* 0x000100006d287824 */ /* 0x000fe200078e00ff */
[----:B------:R-:W-:Y:S01]  /*4f60*/  LOP3.LUT R38, R38, 0xffff0000, RZ, 0xc0, !PT ;  /* 0xffff000026267812 */ /* 0x000fe200078ec0ff */
[----:B------:R-:W-:Y:S01]  /*4f70*/  IMAD.U32 R36, R103, 0x10000, RZ ;  /* 0x0001000067247824 */ /* 0x000fe200078e00ff */
[----:B------:R-:W-:Y:S01]  /*4f80*/  LOP3.LUT R109, R109, 0xffff0000, RZ, 0xc0, !PT ;  /* 0xffff00006d6d7812 */ /* 0x000fe200078ec0ff */
[----:B------:R-:W-:Y:S01]  /*4f90*/  FFMA.FTZ R110, R42, R110, R53 ;  /* 0x0000006e2a6e7223 */ /* 0x000fe20000010035 */
[----:B------:R-:W-:Y:S01]  /*4fa0*/  LOP3.LUT R103, R103, 0xffff0000, RZ, 0xc0, !PT ;  /* 0xffff000067677812 */ /* 0x000fe200078ec0ff */
[C---:B------:R-:W-:Y:S01]  /*4fb0*/  FFMA.FTZ R42, R32.reuse, R107, -R47 ;  /* 0x0000006b202a7223 */ /* 0x040fe2000001082f */
        /* <DEDUP_REMOVED lines=12> */
[----:B------:R-:W-:Y:S01]  /*5080*/  F2FP.BF16.F32.PACK_AB R36, R32, R41 ;  /* 0x000000292024723e */ /* 0x000fe200000010ff */
[----:B------:R-:W-:Y:S01]  /*5090*/  IMAD.MOV.U32 R32, RZ, RZ, R42 ;  /* 0x000000ffff207224 */ /* 0x000fe200078e002a */
[----:B------:R-:W-:Y:S02]  /*50a0*/  F2FP.BF16.F32.PACK_AB R35, R105, R54 ;  /* 0x000000366923723e */ /* 0x000fe400000010ff */
[----:B------:R-:W-:Y:S02]  /*50b0*/  F2FP.BF16.F32.PACK_AB R39, R110, R55 ;  /* 0x000000376e27723e */ /* 0x000fe400000010ff */
[----:B------:R-:W-:-:S02]  /*50c0*/  F2FP.BF16.F32.PACK_AB R34, R103, R44 ;  /* 0x0000002c6722723e */ /* 0x000fc400000010ff */
[----:B------:R-:W-:-:S07]  /*50d0*/  F2FP.BF16.F32.PACK_AB R38, R38, R43 ;  /* 0x0000002b2626723e */ /* 0x000fce00000010ff */
.L_x_1148:
[----:B------:R-:W-:Y:S05]  /*50e0*/  BSYNC B1 ;  /* 0x0000000000017941 */ /* 0x000fea0003800000 */
.L_x_1147:
[----:B-1----:R1:W-:Y:S01]  /*50f0*/  STG.E.128 desc[UR38][R48.64], R32 ;  /* 0x0000002030007986 */ /* 0x0023e2000c101d26 */
[----:B------:R-:W-:-:S13]  /*5100*/  ISETP.GE.AND P4, PT, R51, R100, PT ;  /* 0x000000643300720c */ /* 0x000fda0003f86270 */
[----:B------:R-:W-:Y:S05]  /*5110*/  @P4 BRA `(.L_x_1131) ;  /* 0x00000000008c4947 */ /* 0x000fea0003800000 */
[--C-:B-1----:R-:W-:Y:S02]  /*5120*/  SHF.R.S32.HI R32, RZ, 0x1f, R51.reuse ;  /* 0x0000001fff207819 */ /* 0x102fe40000011433 */
[----:B------:R-:W-:-:S04]  /*5130*/  IADD3 R51, P4, P5, R62, R92, R51 ;  /* 0x0000005c3e337210 */ /* 0x000fc80007d9e033 */
[----:B------:R-:W-:Y:S02]  /*5140*/  IADD3.X R50, R83, R50, R32, P4, P5 ;  /* 0x0000003253327210 */ /* 0x000fe400027ea420 */
[----:B------:R-:W-:-:S04]  /*5150*/  LEA R88, P4, R51, R88, 0x1 ;  /* 0x0000005833587211 */ /* 0x000fc800078808ff */
[----:B------:R-:W-:-:S05]  /*5160*/  LEA.HI.X R89, R51, R89, R50, 0x1, P4 ;  /* 0x0000005933597211 */ /* 0x000fca00020f0c32 */
[----:B--2---:R1:W-:Y:S01]  /*5170*/  STG.E.128 desc[UR38][R88.64], R36 ;  /* 0x0000002458007986 */ /* 0x0043e2000c101d26 */
[----:B------:R-:W-:Y:S05]  /*5180*/  BRA `(.L_x_1131) ;  /* 0x0000000000707947 */ /* 0x000fea0003800000 */
.L_x_1114:
[----:B------:R-:W-:-:S06]  /*5190*/  UISETP.NE.AND UP0, UPT, UR37, 0x3, UPT ;  /* 0x000000032500788c */ /* 0x000fcc000bf05270 */
[----:B------:R-:W-:-:S13]  /*51a0*/  PLOP3.LUT P3, PT, PT, PT, UP0, 0x80, 0x0 ;  /* 0x000000000000781c */ /* 0x000fda0003f6f008 */
[----:B------:R-:W-:Y:S05]  /*51b0*/  @!P3 BRA `(.L_x_1149) ;  /* 0x000000000004b947 */ /* 0x000fea0003800000 */
[----:B------:R-:W-:Y:S01]  /*51c0*/  BPT.TRAP 0x1 ;  /* 0x000000040000795c */ /* 0x000fe20000300000 */
.L_x_1149:
[----:B------:R-:W2:Y:S01]  /*51d0*/  LDL R32, [R1] ;  /* 0x0000000001207983 */ /* 0x000ea20000100800 */
[----:B------:R-:W-:Y:S01]  /*51e0*/  IMAD R86, R18, 0x8, R2 ;  /* 0x0000000812567824 */ /* 0x000fe200078e0202 */
[----:B------:R-:W-:Y:S01]  /*51f0*/  BSSY B1, `(.L_x_1150) ;  /* 0x0000006000017945 */ /* 0x000fe20003800000 */
[----:B------:R-:W-:-:S05]  /*5200*/  IMAD R91, R25, -0x80, R30 ;  /* 0xffffff80195b7824 */ /* 0x000fca00078e021e */
[----:B------:R-:W-:Y:S02]  /*5210*/  VIMNMX R91, R91, 0x80, PT ;  /* 0x000000805b5b7848 */ /* 0x000fe40003fe0100 */
[----:B--2---:R-:W-:-:S04]  /*5220*/  SHF.L.U32 R98, R32, 0x1f, RZ ;  /* 0x0000001f20627819 */ /* 0x004fc800000006ff */
[----:B------:R-:W0:Y:S02]  /*5230*/  SYNCS.PHASECHK.TRANS64.TRYWAIT P4, [R86+URZ+0x16890], R98 ;  /* 0x01689062560075a7 */ /* 0x000e24000808017f */
[----:B0-----:R-:W-:Y:S05]  /*5240*/  @!P4 BRA `(.L_x_1151) ;  /* 0x0000018c00ecc947 */ /* 0x001fea0003800000 */
.L_x_1431:
[----:B------:R-:W-:Y:S05]  /*5250*/  BSYNC B1 ;  /* 0x0000000000017941 */ /* 0x000fea0003800000 */
.L_x_1150:
[----:B------:R-:W-:Y:S01]  /*5260*/  ISETP.GE.AND P4, PT, R17, R91, PT ;  /* 0x0000005b1100720c */ /* 0x000fe20003f86270 */
[----:B------:R-:W-:-:S12]  /*5270*/  BSSY B1, `(.L_x_1152) ;  /* 0x0000006000017945 */ /* 0x000fd80003800000 */
[----:B------:R-:W-:Y:S05]  /*5280*/  @P4 BRA `(.L_x_1153) ;  /* 0x0000000000104947 */ /* 0x000fea0003800000 */
[----:B------:R-:W1:Y:S04]  /*5290*/  @!P1 LDS.128 R32, [R90+0xe000] ;  /* 0x00e000005a209984 */ /* 0x000e680000000c00 */
[----:B------:R-:W2:Y:S04]  /*52a0*/  @!P2 LDS.128 R36, [R87+0xe000] ;  /* 0x00e000005724a984 */ /* 0x000ea80000000c00 */
[----:B-1----:R1:W-:Y:S04]  /*52b0*/  @!P1 STG.E.128 desc[UR38][R42.64], R32 ;  /* 0x000000202a009986 */ /* 0x0023e8000c101d26 */
[----:B--2---:R1:W-:Y:S02]  /*52c0*/  @!P2 STG.E.128 desc[UR38][R42.64+0x40], R36 ;  /* 0x000040242a00a986 */ /* 0x0043e4000c101d26 */
.L_x_1153:
[----:B------:R-:W-:Y:S05]  /*52d0*/  BSYNC B1 ;  /* 0x0000000000017941 */ /* 0x000fea0003800000 */
.L_x_1152:
[----:B-1----:R-:W-:-:S05]  /*52e0*/  VIADD R32, R17, 0x60 ;  /* 0x0000006011207836 */ /* 0x002fca0000000000 */
[----:B------:R-:W-:-:S13]  /*52f0*/  ISETP.GE.AND P4, PT, R32, R91, PT ;  /* 0x0000005b2000720c */ /* 0x000fda0003f86270 */
[----:B------:R-:W-:Y:S05]  /*5300*/  @P4 BRA `(.L_x_1131) ;  /* 0x0000000000104947 */ /* 0x000fea0003800000 */
[----:B------:R-:W1:Y:S04]  /*5310*/  @!P1 LDS.128 R32, [R90+0x11000] ;  /* 0x011000005a209984 */ /* 0x000e680000000c00 */
[----:B------:R-:W2:Y:S04]  /*5320*/  @!P2 LDS.128 R36, [R87+0x11000] ;  /* 0x011000005724a984 */ /* 0x000ea80000000c00 */
[----:B-1----:R1:W-:Y:S04]  /*5330*/  @!P1 STG.E.128 desc[UR38][R40.64], R32 ;  /* 0x0000002028009986 */ /* 0x0023e8000c101d26 */
[----:B--2---:R1:W-:Y:S02]  /*5340*/  @!P2 STG.E.128 desc[UR38][R40.64+0x40], R36 ;  /* 0x000040242800a986 */ /* 0x0043e4000c101d26 */
.L_x_1131:
[----:B------:R-:W-:Y:S05]  /*5350*/  BSYNC B0 ;  /* 0x0000000000007941 */ /* 0x000fea0003800000 */
.L_x_1113:
[----:B-1234-:R-:W1:Y:S01]  /*5360*/  S2R R32, SR_TID.X ;  /* 0x0000000000207919 */ /* 0x01ee620000002100 */
        /* <DEDUP_REMOVED lines=16> */
.L_x_1155:
[----:B------:R-:W-:Y:S05]  /*5470*/  BSYNC B0 ;  /* 0x0000000000007941 */ /* 0x000fea0003800000 */
.L_x_1154:
[----:B------:R-:W2:Y:S01]  /*5480*/  SYNCS.PHASECHK.TRANS64.TRYWAIT P3, [R86+URZ+0x168b0], R98 ;  /* 0x0168b062560075a7 */ /* 0x000ea2000806017f */
[----:B------:R-:W-:Y:S01]  /*5490*/  ULDC UR40, c[0x0][0x2e4] ;  /* 0x0000b90000287ab9 */ /* 0x000fe20000000800 */
[----:B------:R-:W-:Y:S01]  /*54a0*/  ULDC.64 UR44, c[0x0][0x318] ;  /* 0x0000c600002c7ab9 */ /* 0x000fe20000000a00 */
[----:B------:R-:W-:Y:S01]  /*54b0*/  ULDC.64 UR42, c[0x0][0x308] ;  /* 0x0000c200002a7ab9 */ /* 0x000fe20000000a00 */
[----:B------:R-:W-:Y:S01]  /*54c0*/  BSSY B0, `(.L_x_1156) ;  /* 0x0000003000007945 */ /* 0x000fe20003800000 */
[----:B------:R-:W-:-:S03]  /*54d0*/  IMAD.WIDE R36, R25, 0x80, R10 ;  /* 0x0000008019247825 */ /* 0x000fc600078e020a */
[----:B--2---:R-:W-:Y:S05]  /*54e0*/  @!P3 BRA `(.L_x_1157) ;  /* 0x0000018c0058b947 */ /* 0x004fea0003800000 */
.L_x_1432:
[----:B------:R-:W-:Y:S05]  /*54f0*/  BSYNC B0 ;  /* 0x0000000000007941 */ /* 0x000fea0003800000 */
.L_x_1156:
        /* <DEDUP_REMOVED lines=10> */
[----:B------:R-:W-:Y:S02]  /*55a0*/  LEA.HI.X R39, R32, UR43, R33, 0x1, P3 ;  /* 0x0000002b20277c11 */ /* 0x000fe400098f0c21 */
[----:B------:R-:W-:-:S13]  /*55b0*/  ISETP.GE.AND P3, PT, R64, UR40, PT ;  /* 0x0000002840007c0c */ /* 0x000fda000bf66270 */
[----:B------:R-:W1:Y:S04]  /*55c0*/  @!P3 LDS.128 R32, [R90] ;  /* 0x000000005a20b984 */ /* 0x000e680000000c00 */
[----:B-1----:R-:W-:Y:S01]  /*55d0*/  @!P3 STG.E.128 desc[UR38][R38.64], R32 ;  /* 0x000000202600b986 */ /* 0x002fe2000c101d26 */
[----:B------:R-:W-:-:S13]  /*55e0*/  ISETP.GE.AND P3, PT, R72, UR40, PT ;  /* 0x0000002848007c0c */ /* 0x000fda000bf66270 */
[----:B------:R-:W1:Y:S04]  /*55f0*/  @!P3 LDS.128 R32, [R87] ;  /* 0x000000005720b984 */ /* 0x000e680000000c00 */
[----:B-1----:R3:W-:Y:S02]  /*5600*/  @!P3 STG.E.128 desc[UR38][R38.64+0x40], R32 ;  /* 0x000040202600b986 */ /* 0x0027e4000c101d26 */
.L_x_1159:
[----:B------:R-:W-:Y:S05]  /*5610*/  BSYNC B0 ;  /* 0x0000000000007941 */ /* 0x000fea0003800000 */
.L_x_1158:
[----:B-1-3--:R-:W-:Y:S01]  /*5620*/  VIADD R32, R17, 0x60 ;  /* 0x0000006011207836 */ /* 0x00afe20000000000 */
[----:B------:R-:W-:Y:S04]  /*5630*/  BSSY B0, `(.L_x_1160) ;  /* 0x0000013000007945 */ /* 0x000fe80003800000 */
[----:B------:R-:W-:-:S13]  /*5640*/  ISETP.GE.AND P3, PT, R32, R91, PT ;  /* 0x0000005b2000720c */ /* 0x000fda0003f66270 */
[----:B------:R-:W-:Y:S05]  /*5650*/  @P3 BRA `(.L_x_1161) ;  /* 0x0000000000403947 */ /* 0x000fea0003800000 */
[----:B------:R-:W-:Y:S01]  /*5660*/  IADD3 R35, P3, R36, 0x60, RZ ;  /* 0x0000006024237810 */ /* 0x000fe20007f7e0ff */
[----:B------:R-:W-:Y:S02]  /*5670*/  IMAD.MOV.U32 R32, RZ, RZ, R58 ;  /* 0x000000ffff207224 */ /* 0x000fe400078e003a */
[----:B------:R-:W-:Y:S02]  /*5680*/  IMAD.MOV.U32 R33, RZ, RZ, R0 ;  /* 0x000000ffff217224 */ /* 0x000fe400078e0000 */
        /* <DEDUP_REMOVED lines=13> */
.L_x_1161:
[----:B------:R-:W-:Y:S05]  /*5760*/  BSYNC B0 ;  /* 0x0000000000007941 */ /* 0x000fea0003800000 */
.L_x_1160:
[----:B-1----:R-:W3:Y:S01]  /*5770*/  LDL.LU R33, [R1] ;  /* 0x0000000001217983 */ /* 0x002ee20000300800 */
[----:B------:R-:W-:Y:S01]  /*5780*/  VIADD R18, R18, 0x1 ;  /* 0x0000000112127836 */ /* 0x000fe20000000000 */
[----:B------:R-:W-:Y:S01]  /*5790*/  LOP3.LUT P5, RZ, R22, 0x2, RZ, 0xc0, !PT ;  /* 0x0000000216ff7812 */ /* 0x000fe200078ac0ff */
        /* <DEDUP_REMOVED lines=10> */
[----:B------:R-:W-:Y:S02]  /*5840*/  SEL R32, RZ, 0x1, P3 ;  /* 0x00000001ff207807 */ /* 0x000fe40001800000 */
[----:B------:R-:W-:Y:S01]  /*5850*/  SEL R18, R18, RZ, P3 ;  /* 0x000000ff12127207 */ /* 0x000fe20001800000 */
[----:B------:R0:W-:Y:S01]  /*5860*/  @!P4 SYNCS.ARRIVE.TRANS64.RED.A1T0 RZ, [R86+URZ], RZ ;  /* 0x000000ff56ffc9a7 */ /* 0x0001e2000810043f */
[----:B---3--:R-:W-:-:S05]  /*5870*/  LOP3.LUT R33, R33, R32, RZ, 0x3c, !PT ;  /* 0x0000002021217212 */ /* 0x008fca00078e3cff */
[----:B------:R0:W-:Y:S01]  /*5880*/  STL [R1], R33 ;  /* 0x0000002101007387 */ /* 0x0001e20000100800 */
[----:B------:R-:W-:Y:S05]  /*5890*/  @P5 BRA `(.L_x_1162) ;  /* 0xffffffc800b85947 */ /* 0x000fea000383ffff */
[----:B0-----:R-:W0:Y:S01]  /*58a0*/  S2R R33, SR_TID.X ;  /* 0x0000000000217919 */ /* 0x001e220000002100 */
[----:B------:R-:W-:Y:S02]  /*58b0*/  PLOP3.LUT P0, PT, PT, PT, PT, 0x8, 0x0 ;  /* 0x000000000000781c */ /* 0x000fe40003f0e170 */
[----:B0-----:R-:W-:-:S04]  /*58c0*/  SHF.R.U32.HI R33, RZ, 0x7, R33 ;  /* 0x00000007ff217819 */ /* 0x001fc80000011621 */
[----:B------:R-:W-:-:S13]  /*58d0*/  ISETP.NE.AND P5, PT, R33, 0x1, PT ;  /* 0x000000012100780c */ /* 0x000fda0003fa5270 */
[----:B------:R-:W-:Y:S06]  /*58e0*/  @!P5 BAR.ARV 0x9, 0x100 ;  /* 0x024400000000db1d */ /* 0x000fec0000002000 */
.L_x_1108:
[----:B------:R-:W1:Y:S02]  /*58f0*/  LDC.64 R4, c[0x0][0x9e0] ;  /* 0x00027800ff047b82 */ /* 0x000e640000000a00 */
[----:B-1----:R-:W-:Y:S01]  /*5900*/  ISETP.GE.AND P1, PT, R5, 0x1, PT ;  /* 0x000000010500780c */ /* 0x002fe20003f26270 */
[----:B------:R-:W-:-:S12]  /*5910*/  @P0 BRA `(.L_x_1163) ;  /* 0x00000000000c0947 */ /* 0x000fd80003800000 */
[----:B------:R-:W1:Y:S01]  /*5920*/  FENCE.VIEW.ASYNC.G ;  /* 0x00000000000073c6 */ /* 0x000e620000000100 */
[----:B------:R-:W-:Y:S05]  /*5930*/  WARPSYNC.ALL ;  /* 0x0000000000007948 */ /* 0x000fea0003800000 */
[----:B-1----:R-:W-:Y:S06]  /*5940*/  BAR.ARV 0xc, 0x1a0 ;  /* 0x0306800000007b1d */ /* 0x002fec0000002000 */
.L_x_1163:
[----:B------:R-:W-:Y:S01]  /*5950*/  IMAD.IADD R0, R29, 0x1, R4 ;  /* 0x000000011d007824 */ /* 0x000fe200078e0204 */
[----:B------:R-:W-:Y:S06]  /*5960*/  @!P1 BRA `(.L_x_1164) ;  /* 0x0000000000489947 */ /* 0x000fec0003800000 */
        /* <DEDUP_REMOVED lines=11> */
.L_x_1166:
[----:B------:R-:W-:-:S13]  /*5a20*/  ISETP.NE.AND P0, PT, R5, 0x1, PT ;  /* 0x000000010500780c */ /* 0x000fda0003f05270 */
[----:B------:R-:W1:Y:S02]  /*5a30*/  @P0 LDC.64 R6, c[0x0][0x9e8] ;  /* 0x00027a00ff060b82 */ /* 0x000e640000000a00 */
[----:B-1----:R-:W-:-:S05]  /*5a40*/  @P0 IMAD.HI.U32 R4, R3, R6, RZ ;  /* 0x0000000603040227 */ /* 0x002fca00078e00ff */
[----:B------:R-:W-:-:S07]  /*5a50*/  @P0 SHF.R.U32.HI R3, RZ, R7, R4 ;  /* 0x00000007ff030219 */ /* 0x000fce0000011604 */
.L_x_1167:
[----:B------:R-:W-:Y:S05]  /*5a60*/  BSYNC B0 ;  /* 0x0000000000007941 */ /* 0x000fea0003800000 */
.L_x_1165:
[----:B------:R-:W-:-:S05]  /*5a70*/  IMAD R3, R3, R5, R5 ;  /* 0x0000000503037224 */ /* 0x000fca00078e0205 */
[----:B------:R-:W-:-:S07]  /*5a80*/  VIMNMX R0, R0, R3, PT ;  /* 0x0000000300007248 */ /* 0x000fce0003fe0100 */
.L_x_1164:
[----:B------:R-:W-:Y:S01]  /*5a90*/  VIADD R0, R0, 0x7f ;  /* 0x0000007f00007836 */ /* 0x000fe20000000000 */
[----:B------:R-:W-:-:S04]  /*5aa0*/  ULDC UR4, c[0x0][0x9dc] ;  /* 0x0002770000047ab9 */ /* 0x000fc80000000800 */
[----:B------:R-:W-:-:S04]  /*5ab0*/  SHF.R.S32.HI R3, RZ, 0x1f, R0 ;  /* 0x0000001fff037819 */ /* 0x000fc80000011400 */
[----:B------:R-:W-:Y:S01]  /*5ac0*/  LEA.HI R3, R3, R0, RZ, 0x7 ;  /* 0x0000000003037211 */ /* 0x000fe200078f38ff */
[----:B------:R-:W-:-:S03]  /*5ad0*/  VIADD R0, R27, -UR4 ;  /* 0x800000041b007c36 */ /* 0x000fc60008000000 */
        /* <DEDUP_REMOVED lines=13> */
.L_x_1170:
[----:B------:R-:W-:-:S13]  /*5bb0*/  ISETP.NE.AND P0, PT, R5, 0x1, PT ;  /* 0x000000010500780c */ /* 0x000fda0003f05270 */
[----:B------:R-:W1:Y:S02]  /*5bc0*/  @P0 LDC.64 R6, c[0x0][0x9e8] ;  /* 0x00027a00ff060b82 */ /* 0x000e640000000a00 */
[----:B-1----:R-:W-:-:S05]  /*5bd0*/  @P0 IMAD.HI.U32 R6, R27, R6, RZ ;  /* 0x000000061b060227 */ /* 0x002fca00078e00ff */
[----:B------:R-:W-:-:S07]  /*5be0*/  @P0 SHF.R.U32.HI R27, RZ, R7, R6 ;  /* 0x00000007ff1b0219 */ /* 0x000fce0000011606 */
.L_x_1171:
[----:B------:R-:W-:Y:S05]  /*5bf0*/  BSYNC B0 ;  /* 0x0000000000007941 */ /* 0x000fea0003800000 */
.L_x_1169:
[----:B------:R-:W-:-:S05]  /*5c00*/  IMAD R27, R27, R5, RZ ;  /* 0x000000051b1b7224 */ /* 0x000fca00078e02ff */
[----:B------:R-:W-:-:S07]  /*5c10*/  VIMNMX R0, R0, R27, !PT ;  /* 0x0000001b00007248 */ /* 0x000fce0007fe0100 */
.L_x_1168:
[----:B------:R-:W-:Y:S01]  /*5c20*/  SHF.R.S32.HI R5, RZ, 0x1f, R0 ;  /* 0x0000001fff057819 */ /* 0x000fe20000011400 */
[----:B------:R-:W-:Y:S01]  /*5c30*/  IMAD.MOV.U32 R3, RZ, RZ, RZ ;  /* 0x000000ffff037224 */ /* 0x000fe200078e00ff */
[----:B------:R-:W-:Y:S01]  /*5c40*/  PLOP3.LUT P0, PT, PT, PT, PT, 0x80, 0x0 ;  /* 0x000000000000781c */ /* 0x000fe20003f0f070 */
[----:B------:R-:W-:Y:S01]  /*5c50*/  IMAD.MOV.U32 R21, RZ, RZ, RZ ;  /* 0x000000ffff157224 */ /* 0x000fe200078e00ff */
[----:B------:R-:W-:Y:S02]  /*5c60*/  LEA.HI R5, R5, R0, RZ, 0x7 ;  /* 0x0000000005057211 */ /* 0x000fe400078f38ff */
[----:B------:R-:W-:Y:S01]  /*5c70*/  CS2R R26, SRZ ;  /* 0x00000000001a7805 */ /* 0x000fe2000001ff00 */
[----:B------:R-:W-:Y:S01]  /*5c80*/  IMAD.MOV.U32 R118, RZ, RZ, RZ ;  /* 0x000000ffff767224 */ /* 0x000fe200078e00ff */
[----:B------:R-:W-:Y:S02]  /*5c90*/  CS2R R24, SRZ ;  /* 0x0000000000187805 */ /* 0x000fe4000001ff00 */
[----:B------:R-:W-:Y:S01]  /*5ca0*/  SHF.R.S32.HI R5, RZ, 0x7, R5 ;  /* 0x00000007ff057819 */ /* 0x000fe20000011405 */
[----:B------:R-:W-:Y:S01]  /*5cb0*/  IMAD.MOV.U32 R31, RZ, RZ, RZ ;  /* 0x000000ffff1f7224 */ /* 0x000fe200078e00ff */
[----:B------:R-:W-:Y:S01]  /*5cc0*/  CS2R R110, SRZ ;  /* 0x00000000006e7805 */ /* 0x000fe2000001ff00 */
[----:B------:R-:W-:Y:S01]  /*5cd0*/  IMAD.MOV.U32 R114, RZ, RZ, RZ ;  /* 0x000000ffff727224 */ /* 0x000fe200078e00ff */
[----:B------:R-:W-:Y:S01]  /*5ce0*/  VIMNMX R4, RZ, R5, !PT ;  /* 0x00000005ff047248 */ /* 0x000fe20007fe0100 */
[----:B--2---:R-:W-:Y:S01]  /*5cf0*/  IMAD.MOV.U32 R33, RZ, RZ, RZ ;  /* 0x000000ffff217224 */ /* 0x004fe200078e00ff */
[----:B------:R-:W-:-:S02]  /*5d00*/  CS2R R108, SRZ ;  /* 0x00000000006c7805 */ /* 0x000fc4000001ff00 */
[----:B------:R-:W-:Y:S02]  /*5d10*/  CS2R R106, SRZ ;  /* 0x00000000006a7805 */ /* 0x000fe4000001ff00 */
[----:B------:R-:W-:Y:S01]  /*5d20*/  ISETP.GT.AND P1, PT, R88, R4, PT ;  /* 0x000000045800720c */ /* 0x000fe20003f24270 */
[----:B------:R1:W-:Y:S01]  /*5d30*/  STL [R1+0x18], R4 ;  /* 0x0000180401007387 */ /* 0x0003e20000100800 */
[----:B------:R-:W-:Y:S02]  /*5d40*/  CS2R R104, SRZ ;  /* 0x0000000000687805 */ /* 0x000fe4000001ff00 */
[----:B------:R-:W-:Y:S02]  /*5d50*/  CS2R R102, SRZ ;  /* 0x0000000000667805 */ /* 0x000fe4000001ff00 */
[----:B------:R-:W-:Y:S02]  /*5d60*/  CS2R R100, SRZ ;  /* 0x0000000000647805 */ /* 0x000fe4000001ff00 */
[----:B------:R-:W-:-:S02]  /*5d70*/  CS2R R98, SRZ ;  /* 0x0000000000627805 */ /* 0x000fc4000001ff00 */
[----:B------:R-:W-:Y:S02]  /*5d80*/  CS2R R96, SRZ ;  /* 0x0000000000607805 */ /* 0x000fe4000001ff00 */
[----:B------:R-:W-:Y:S01]  /*5d90*/  CS2R R6, SRZ ;  /* 0x0000000000067805 */ /* 0x000fe2000001ff00 */
[----:B------:R-:W-:Y:S01]  /*5da0*/  IMAD.MOV.U32 R94, RZ, RZ, RZ ;  /* 0x000000ffff5e7224 */ /* 0x000fe200078e00ff */
[----:B------:R-:W-:Y:S02]  /*5db0*/  CS2R R28, SRZ ;  /* 0x00000000001c7805 */ /* 0x000fe4000001ff00 */
[----:B------:R-:W-:Y:S01]  /*5dc0*/  CS2R R90, SRZ ;  /* 0x00000000005a7805 */ /* 0x000fe2000001ff00 */
[----:B------:R-:W-:Y:S01]  /*5dd0*/  IMAD.MOV.U32 R89, RZ, RZ, RZ ;  /* 0x000000ffff597224 */ /* 0x000fe200078e00ff */
[----:B-1----:R-:W-:Y:S06]  /*5de0*/  @!P1 BRA `(.L_x_1172) ;  /* 0x0000011000e89947 */ /* 0x002fec0003800000 */
[----:B------:R-:W1:Y:S01]  /*5df0*/  S2R R4, SR_TID.X ;  /* 0x0000000000047919 */ /* 0x000e620000002100 */
[----:B------:R-:W-:Y:S01]  /*5e00*/  UMOV UR4, 0xffffffff ;  /* 0xffffffff00047882 */ /* 0x000fe20000000000 */
[----:B-1----:R-:W-:-:S05]  /*5e10*/  VIADD R45, R4, 0xffffff80 ;  /* 0xffffff80042d7836 */ /* 0x002fca0000000000 */
[----:B------:R-:W-:-:S04]  /*5e20*/  SHF.R.S32.HI R30, RZ, 0x1f, R45 ;  /* 0x0000001fff1e7819 */ /* 0x000fc8000001142d */
[----:B------:R-:W-:-:S04]  /*5e30*/  LEA.HI R44, R30, R45, RZ, 0x7 ;  /* 0x0000002d1e2c7211 */ /* 0x000fc800078f38ff */
[----:B------:R-:W-:Y:S01]  /*5e40*/  SHF.R.S32.HI R24, RZ, 0x7, R44 ;  /* 0x00000007ff187819 */ /* 0x000fe2000001142c */
[----:B------:R-:W-:Y:S06]  /*5e50*/  BRA.DIV UR4, `(.L_x_1173) ;  /* 0x0000018604107947 */ /* 0x000fec000b800000 */
[----:B------:R-:W1:Y:S04]  /*5e60*/  SHFL.IDX PT, R0, R24, RZ, 0x1f ;  /* 0x00001fff18007589 */ /* 0x000e6800000e0000 */
[----:B-1----:R1:W-:Y:S02]  /*5e70*/  STL [R1+0x10], R0 ;  /* 0x0000100001007387 */ /* 0x0023e40000100800 */
.L_x_1435:
[----:B------:R-:W1:Y:S01]  /*5e80*/  LDL R3, [R1+0x10] ;  /* 0x0000100001037983 */ /* 0x000e620000100800 */
[----:B------:R-:W-:Y:S01]  /*5e90*/  LOP3.LUT R22, R22, 0xfffffffe, RZ, 0xc0, !PT ;  /* 0xfffffffe16167812 */ /* 0x000fe200078ec0ff */
[----:B------:R-:W-:Y:S01]  /*5ea0*/  BSSY B6, `(.L_x_1174) ;  /* 0x000001b000067945 */ /* 0x000fe20003800000 */
[----:B-1----:R-:W-:-:S05]  /*5eb0*/  IMAD.HI R0, R3, 0x55555556, RZ ;  /* 0x5555555603007827 */ /* 0x002fca00078e02ff */
[----:B------:R-:W-:-:S05]  /*5ec0*/  LEA.HI R0, R0, R0, RZ, 0x1 ;  /* 0x0000000000007211 */ /* 0x000fca00078f08ff */
[----:B------:R-:W-:Y:S02]  /*5ed0*/  IMAD R0, R0, -0x3, R3 ;  /* 0xfffffffd00007824 */ /* 0x000fe400078e0203 */
[----:B------:R-:W-:-:S04]  /*5ee0*/  VIADD R3, R2, 0x8400 ;  /* 0x0000840002037836 */ /* 0x000fc80000000000 */
[----:B------:R-:W-:Y:S01]  /*5ef0*/  IMAD R0, R0, 0x2000, R3 ;  /* 0x0000200000007824 */ /* 0x000fe200078e0203 */
[----:B------:R-:W-:-:S04]  /*5f00*/  LOP3.LUT P0, RZ, R3, 0x3ff, RZ, 0xc0, !PT ;  /* 0x000003ff03ff7812 */ /* 0x000fc8000780c0ff */
[----:B------:R-:W-:-:S04]  /*5f10*/  SHF.R.U32.HI R0, RZ, 0x4, R0 ;  /* 0x00000004ff007819 */ /* 0x000fc80000011600 */
[----:B------:R-:W-:-:S05]  /*5f20*/  LOP3.LUT R25, R0, 0x3fff, RZ, 0xc0, !PT ;  /* 0x00003fff00197812 */ /* 0x000fca00078ec0ff */
[----:B------:R-:W-:Y:S01]  /*5f30*/  @P0 LOP3.LUT R22, R22, 0x1, RZ, 0xfc, !PT ;  /* 0x0000000116160812 */ /* 0x000fe200078efcff */
        /* <DEDUP_REMOVED lines=17> */
.L_x_1175:
[----:B------:R-:W-:Y:S05]  /*6050*/  BSYNC B6 ;  /* 0x0000000000067941 */ /* 0x000fea0003800000 */
.L_x_1174:
        /* <DEDUP_REMOVED lines=13> */
.L_x_1179:
[----:B--2---:R2:W3:Y:S02]  /*6130*/  SYNCS.PHASECHK.TRANS64.TRYWAIT P0, [R2+URZ+0x16800], R3 ;  /* 0x01680003020075a7 */ /* 0x0044e4000800017f */
[----:B---3--:R-:W-:Y:S05]  /*6140*/  @!P0 NANOSLEEP.SYNCS 0x989680 ;  /* 0x009896800000895d */ /* 0x008fea0003900000 */
[----:B------:R-:W3:Y:S02]  /*6150*/  @!P0 SYNCS.PHASECHK.TRANS64 P0, [R2+URZ+0x16800], R3 ;  /* 0x01680003020085a7 */ /* 0x000ee4000800007f */
[----:B---3--:R-:W-:Y:S05]  /*6160*/  @!P0 BRA `(.L_x_1179) ;  /* 0xfffffffc00f08947 */ /* 0x008fea000383ffff */
.L_x_1178:
[----:B------:R-:W-:Y:S05]  /*6170*/  BSYNC B0 ;  /* 0x0000000000007941 */ /* 0x000fea0003800000 */
.L_x_1177:
[----:B------:R-:W-:Y:S05]  /*6180*/  BRA `(.L_x_1180) ;  /* 0x0000003000b47947 */ /* 0x000fea0003800000 */
.L_x_1176:
[----:B------:R-:W2:Y:S01]  /*6190*/  LDL R38, [R1+0x3c] ;  /* 0x00003c0001267983 */ /* 0x000ea20000100800 */
[----:B-----5:R-:W-:Y:S01]  /*61a0*/  SHF.R.S32.HI R0, RZ, 0x1f, R23 ;  /* 0x0000001fff007819 */ /* 0x020fe20000011417 */
[----:B------:R-:W-:Y:S01]  /*61b0*/  ULDC.64 UR4, c[0x0][0x3d8] ;  /* 0x0000f60000047ab9 */ /* 0x000fe20000000a00 */
[----:B------:R-:W-:Y:S01]  /*61c0*/  SHF.R.S32.HI R10, RZ, 0x1f, R17 ;  /* 0x0000001fff0a7819 */ /* 0x000fe20000011411 */
[----:B------:R-:W-:Y:S01]  /*61d0*/  ULDC.64 UR6, c[0x0][0x3e8] ;  /* 0x0000fa0000067ab9 */ /* 0x000fe20000000a00 */
[----:B------:R-:W-:Y:S01]  /*61e0*/  LOP3.LUT P4, RZ, R22, 0x1, RZ, 0xc0, !PT ;  /* 0x0000000116ff7812 */ /* 0x000fe2000788c0ff */
[----:B------:R-:W-:Y:S01]  /*61f0*/  IMAD R4, R0, UR4, RZ ;  /* 0x0000000400047c24 */ /* 0x000fe2000f8e02ff */
[----:B------:R-:W-:Y:S01]  /*6200*/  BSSY B6, `(.L_x_1181) ;  /* 0x000002d000067945 */ /* 0x000fe20003800000 */
[----:B------:R-:W-:Y:S02]  /*6210*/  IMAD R6, R10, UR4, RZ ;  /* 0x000000040a067c24 */ /* 0x000fe4000f8e02ff */
[----:B------:R-:W-:-:S02]  /*6220*/  IMAD R0, R0, UR6, RZ ;  /* 0x0000000600007c24 */ /* 0x000fc4000f8e02ff */
[----:B------:R-:W-:Y:S02]  /*6230*/  IMAD R10, R10, UR6, RZ ;  /* 0x000000060a0a7c24 */ /* 0x000fe4000f8e02ff */
[----:B------:R-:W-:Y:S02]  /*6240*/  IMAD R51, R23, UR5, R4 ;  /* 0x0000000517337c24 */ /* 0x000fe4000f8e0204 */
[----:B------:R-:W-:Y:S02]  /*6250*/  IMAD R37, R17, UR5, R6 ;  /* 0x0000000511257c24 */ /* 0x000fe4000f8e0206 */
[----:B------:R-:W-:-:S04]  /*6260*/  IMAD.WIDE.U32 R48, R23, UR4, RZ ;  /* 0x0000000417307c25 */ /* 0x000fc8000f8e00ff */
[C---:B------:R-:W-:Y:S02]  /*6270*/  IMAD R3, R23.reuse, UR7, R0 ;  /* 0x0000000717037c24 */ /* 0x040fe4000f8e0200 */
[----:B------:R-:W-:-:S04]  /*6280*/  IMAD.WIDE.U32 R46, R23, UR6, RZ ;  /* 0x00000006172e7c25 */ /* 0x000fc8000f8e00ff */
[----:B------:R-:W-:Y:S02]  /*6290*/  IMAD R43, R17, UR7, R10 ;  /* 0x00000007112b7c24 */ /* 0x000fe4000f8e020a */
[----:B------:R-:W-:Y:S02]  /*62a0*/  IMAD.IADD R51, R51, 0x1, R49 ;  /* 0x0000000133337824 */ /* 0x000fe400078e0231 */
[----:B------:R-:W-:Y:S02]  /*62b0*/  IMAD.IADD R23, R3, 0x1, R47 ;  /* 0x0000000103177824 */ /* 0x000fe400078e022f */
[C---:B--2---:R-:W-:Y:S02]  /*62c0*/  IMAD.SHL.U32 R28, R38.reuse, 0x4, RZ ;  /* 0x00000004261c7824 */ /* 0x044fe400078e00ff */
[----:B------:R-:W-:-:S03]  /*62d0*/  IMAD.SHL.U32 R26, R38, 0x8, RZ ;  /* 0x00000008261a7824 */ /* 0x000fc600078e00ff */
[----:B------:R-:W-:Y:S02]  /*62e0*/  SHF.R.S32.HI R29, RZ, 0x1f, R28 ;  /* 0x0000001fff1d7819 */ /* 0x000fe4000001141c */
[----:B------:R-:W-:Y:S01]  /*62f0*/  SHF.R.S32.HI R27, RZ, 0x1f, R26 ;  /* 0x0000001fff1b7819 */ /* 0x000fe2000001141a */
[----:B------:R-:W-:-:S04]  /*6300*/  IMAD.WIDE.U32 R4, R17, UR4, R28 ;  /* 0x0000000411047c25 */ /* 0x000fc8000f8e001c */
[----:B------:R-:W-:Y:S01]  /*6310*/  IMAD.WIDE.U32 R6, R17, UR6, R28 ;  /* 0x0000000611067c25 */ /* 0x000fe2000f8e001c */
[----:B------:R-:W-:-:S03]  /*6320*/  IADD3 R34, P0, R4, R48, RZ ;  /* 0x0000003004227210 */ /* 0x000fc60007f1e0ff */
[----:B------:R-:W-:Y:S01]  /*6330*/  IMAD.WIDE.U32 R8, R17, UR4, R26 ;  /* 0x0000000411087c25 */ /* 0x000fe2000f8e001a */
[----:B------:R-:W-:Y:S02]  /*6340*/  IADD3 R32, P1, R6, R46, RZ ;  /* 0x0000002e06207210 */ /* 0x000fe40007f3e0ff */
[----:B------:R-:W-:Y:S01]  /*6350*/  IADD3.X R35, R51, R5, R37, P0, !PT ;  /* 0x0000000533237210 */ /* 0x000fe200007fe425 */
[----:B------:R-:W-:Y:S01]  /*6360*/  IMAD.WIDE.U32 R10, R17, UR6, R26 ;  /* 0x00000006110a7c25 */ /* 0x000fe2000f8e001a */
[----:B------:R-:W-:Y:S02]  /*6370*/  IADD3 R31, P2, R8, R48, RZ ;  /* 0x00000030081f7210 */ /* 0x000fe40007f5e0ff */
[----:B------:R-:W-:Y:S02]  /*6380*/  IADD3.X R33, R23, R7, R43, P1, !PT ;  /* 0x0000000717217210 */ /* 0x000fe40000ffe42b */
[----:B------:R-:W-:Y:S02]  /*6390*/  IADD3 R39, P3, R10, R46, RZ ;  /* 0x0000002e0a277210 */ /* 0x000fe40007f7e0ff */
[----:B------:R-:W-:-:S02]  /*63a0*/  IADD3.X R37, R51, R37, R9, P2, !PT ;  /* 0x0000002533257210 */ /* 0x000fc400017fe409 */
[----:B------:R-:W-:Y:S01]  /*63b0*/  IADD3.X R43, R23, R43, R11, P3, !PT ;  /* 0x0000002b172b7210 */ /* 0x000fe20001ffe40b */
[----:B------:R-:W-:Y:S08]  /*63c0*/  @!P4 BRA `(.L_x_1182) ;  /* 0x000000000040c947 */ /* 0x000ff00003800000 */
        /* <DEDUP_REMOVED lines=16> */
.L_x_1182:
[----:B------:R-:W-:Y:S05]  /*64d0*/  BSYNC B6 ;  /* 0x0000000000067941 */ /* 0x000fea0003800000 */
.L_x_1181:
[----:B------:R-:W2:Y:S01]  /*64e0*/  LDL R36, [R1+0x14] ;  /* 0x0000140001247983 */ /* 0x000ea20000100800 */
[----:B------:R-:W1:Y:S03]  /*64f0*/  LDC.64 R4, c[0x0][0x3d8] ;  /* 0x0000f600ff047b82 */ /* 0x000e660000000a00 */
[----:B------:R-:W3:Y:S05]  /*6500*/  LDL R40, [R1+0x24] ;  /* 0x0000240001287983 */ /* 0x000eea0000100800 */
[----:B------:R-:W4:Y:S01]  /*6510*/  LDC.64 R6, c[0x0][0x3e8] ;  /* 0x0000fa00ff067b82 */ /* 0x000f220000000a00 */
[----:B------:R-:W-:Y:S01]  /*6520*/  LEA.HI R30, R30, R45, RZ, 0x2 ;  /* 0x0000002d1e1e7211 */ /* 0x000fe200078f10ff */
[----:B------:R-:W-:-:S02]  /*6530*/  ULDC.U8 UR4, c[0x0][0x3f0] ;  /* 0x0000fc0000047ab9 */ /* 0x000fc40000000000 */
[----:B------:R-:W-:Y:S02]  /*6540*/  ISETP.NE.AND P0, PT, RZ, UR4, PT ;  /* 0x00000004ff007c0c */ /* 0x000fe4000bf05270 */
[----:B------:R-:W-:-:S04]  /*6550*/  SHF.R.S32.HI R30, RZ, 0x1f, R30 ;  /* 0x0000001fff1e7819 */ /* 0x000fc8000001141e */
[----:B------:R-:W-:Y:S01]  /*6560*/  LEA.HI R30, R30, R17, RZ, 0x3 ;  /* 0x000000111e1e7211 */ /* 0x000fe200078f18ff */
[----:B------:R-:W-:Y:S01]  /*6570*/  BSSY B0, `(.L_x_1183) ;  /* 0x00002e6000007945 */ /* 0x000fe20003800000 */
[----:B--2---:R-:W-:Y:S01]  /*6580*/  SHF.R.S32.HI R3, RZ, 0x1f, R36 ;  /* 0x0000001fff037819 */ /* 0x004fe20000011424 */
[----:B-1----:R-:W-:-:S04]  /*6590*/  IMAD.WIDE.U32 R20, R36, R4, RZ ;  /* 0x0000000424147225 */ /* 0x002fc800078e00ff */
[C---:B------:R-:W-:Y:S02]  /*65a0*/  IMAD R0, R3.reuse, R4, RZ ;  /* 0x0000000403007224 */ /* 0x040fe400078e02ff */
[-C--:B----4-:R-:W-:Y:S02]  /*65b0*/  IMAD R10, R3, R6.reuse, RZ ;  /* 0x00000006030a7224 */ /* 0x090fe400078e02ff */
[----:B------:R-:W-:-:S04]  /*65c0*/  IMAD.WIDE.U32 R8, R36, R6, RZ ;  /* 0x0000000624087225 */ /* 0x000fc800078e00ff */
[C---:B------:R-:W-:Y:S02]  /*65d0*/  IMAD R3, R36.reuse, R5, R0 ;  /* 0x0000000524037224 */ /* 0x040fe400078e0200 */
[----:B------:R-:W-:Y:S02]  /*65e0*/  IMAD R11, R36, R7, R10 ;  /* 0x00000007240b7224 */ /* 0x000fe400078e020a */
[----:B------:R-:W-:Y:S02]  /*65f0*/  IMAD.IADD R3, R21, 0x1, R3 ;  /* 0x0000000115037824 */ /* 0x000fe400078e0203 */
[----:B------:R-:W-:Y:S01]  /*6600*/  IMAD.IADD R41, R9, 0x1, R11 ;  /* 0x0000000109297824 */ /* 0x000fe200078e020b */
[----:B------:R-:W-:Y:S01]  /*6610*/  LOP3.LUT R10, R30, 0xfffffff8, RZ, 0xc0, !PT ;  /* 0xfffffff81e0a7812 */ /* 0x000fe200078ec0ff */
[----:B---3--:R-:W-:Y:S02]  /*6620*/  IMAD R0, R36, -0xc0, R40 ;  /* 0xffffff4024007824 */ /* 0x008fe400078e0228 */
[----:B0-----:R-:W-:-:S04]  /*6630*/  IMAD.WIDE.U32 R14, R20, 0xc0, RZ ;  /* 0x000000c0140e7825 */ /* 0x001fc800078e00ff */
[----:B------:R-:W-:-:S04]  /*6640*/  IMAD.WIDE.U32 R12, R8, 0xc0, RZ ;  /* 0x000000c0080c7825 */ /* 0x000fc800078e00ff */
[----:B------:R-:W-:Y:S02]  /*6650*/  IMAD R11, R3, 0xc0, RZ ;  /* 0x000000c0030b7824 */ /* 0x000fe400078e02ff */
[----:B------:R-:W-:Y:S01]  /*6660*/  IMAD R41, R41, 0xc0, RZ ;  /* 0x000000c029297824 */ /* 0x000fe200078e02ff */
[----:B------:R-:W-:Y:S01]  /*6670*/  VIMNMX R54, R0, 0xc0, PT ;  /* 0x000000c000367848 */ /* 0x000fe20003fe0100 */
[----:B------:R-:W-:Y:S02]  /*6680*/  IMAD.IADD R10, R17, 0x1, -R10 ;  /* 0x00000001110a7824 */ /* 0x000fe400078e0a0a */
[----:B------:R-:W-:Y:S02]  /*6690*/  IMAD.IADD R55, R15, 0x1, R11 ;  /* 0x000000010f377824 */ /* 0x000fe400078e020b */
[----:B------:R-:W-:Y:S01]  /*66a0*/  IMAD.IADD R57, R13, 0x1, R41 ;  /* 0x000000010d397824 */ /* 0x000fe200078e0229 */
[----:B------:R-:W-:Y:S06]  /*66b0*/  @!P0 BRA `(.L_x_1184) ;  /* 0x0000001400d48947 */ /* 0x000fec0003800000 */
[----:B------:R-:W0:Y:S01]  /*66c0*/  LDC R0, c[0x0][0x428] ;  /* 0x00010a00ff007b82 */ /* 0x000e220000000800 */
[C---:B------:R-:W-:Y:S01]  /*66d0*/  ISETP.GE.AND P0, PT, R17.reuse, R54, PT ;  /* 0x000000361100720c */ /* 0x040fe20003f06270 */
[----:B------:R-:W-:Y:S01]  /*66e0*/  BSSY B1, `(.L_x_1185) ;  /* 0x0000029000017945 */ /* 0x000fe20003800000 */
[----:B------:R-:W-:Y:S01]  /*66f0*/  IMAD.MOV.U32 R50, RZ, RZ, R48 ;  /* 0x000000ffff327224 */ /* 0x000fe200078e0030 */
[----:B------:R-:W-:Y:S01]  /*6700*/  CS2R R42, SRZ ;  /* 0x00000000002a7805 */ /* 0x000fe2000001ff00 */
[----:B------:R-:W-:Y:S01]  /*6710*/  IMAD.MOV.U32 R48, RZ, RZ, R46 ;  /* 0x000000ffff307224 */ /* 0x000fe200078e002e */
[----:B------:R-:W-:Y:S01]  /*6720*/  CS2R R46, SRZ ;  /* 0x00000000002e7805 */ /* 0x000fe2000001ff00 */
[----:B------:R-:W-:Y:S01]  /*6730*/  IMAD.MOV.U32 R49, RZ, RZ, R23 ;  /* 0x000000ffff317224 */ /* 0x000fe200078e0017 */
[----:B0-----:R-:W-:Y:S01]  /*6740*/  ISETP.NE.AND P2, PT, R0, 0x1, PT ;  /* 0x000000010000780c */ /* 0x001fe20003f45270 */
[----:B------:R-:W-:Y:S02]  /*6750*/  IMAD R0, R36, 0xc0, R17 ;  /* 0x000000c024007824 */ /* 0x000fe400078e0211 */
[----:B------:R-:W-:-:S02]  /*6760*/  VIADD R36, R17, 0x60 ;  /* 0x0000006011247836 */ /* 0x000fc40000000000 */
[----:B------:R-:W-:Y:S01]  /*6770*/  IMAD R3, R38, 0x60, R0 ;  /* 0x0000006026037824 */ /* 0x000fe200078e0200 */
[----:B------:R-:W-:Y:S02]  /*6780*/  CS2R R38, SRZ ;  /* 0x0000000000267805 */ /* 0x000fe4000001ff00 */
[----:B------:R-:W-:Y:S02]  /*6790*/  ISETP.GE.AND P1, PT, R36, R54, PT ;  /* 0x000000362400720c */ /* 0x000fe40003f26270 */
[----:B------:R-:W-:-:S03]  /*67a0*/  CS2R R36, SRZ ;  /* 0x0000000000247805 */ /* 0x000fc6000001ff00 */
[----:B------:R-:W0:Y:S08]  /*67b0*/  @P2 LDC R30, c[0x0][0x42c] ;  /* 0x00010b00ff1e2b82 */ /* 0x000e300000000800 */
[----:B------:R-:W1:Y:S01]  /*67c0*/  @P2 LDC R31, c[0x0][0x430] ;  /* 0x00010c00ff1f2b82 */ /* 0x000e620000000800 */
[----:B0-----:R-:W-:-:S05]  /*67d0*/  @P2 IMAD.HI.U32 R0, R3, R30, RZ ;  /* 0x0000001e03002227 */ /* 0x001fca00078e00ff */
[----:B-1----:R-:W-:Y:S02]  /*67e0*/  @P2 SHF.R.U32.HI R3, RZ, R31, R0 ;  /* 0x0000001fff032219 */ /* 0x002fe40000011600 */
[----:B------:R-:W-:Y:S01]  /*67f0*/  CS2R R30, SRZ ;  /* 0x00000000001e7805 */ /* 0x000fe2000001ff00 */
[----:B------:R-:W-:Y:S06]  /*6800*/  @P0 BRA `(.L_x_1186) ;  /* 0x0000000000580947 */ /* 0x000fec0003800000 */
[----:B------:R-:W-:Y:S01]  /*6810*/  VIADD R0, R28, 0x10 ;  /* 0x000000101c007836 */ /* 0x000fe20000000000 */
[----:B------:R-:W-:Y:S01]  /*6820*/  ULDC UR4, c[0x0][0x3d4] ;  /* 0x0000f50000047ab9 */ /* 0x000fe20000000800 */
[----:B------:R-:W-:Y:S01]  /*6830*/  IMAD.WIDE.U32 R20, R20, 0xc0, R34 ;  /* 0x000000c014147825 */ /* 0x000fe200078e0022 */
[----:B------:R-:W-:Y:S01]  /*6840*/  ISETP.GE.AND P4, PT, R28, UR4, PT ;  /* 0x000000041c007c0c */ /* 0x000fe2000bf86270 */
[----:B------:R-:W-:Y:S01]  /*6850*/  ULDC.64 UR6, c[0x0][0x3c8] ;  /* 0x0000f20000067ab9 */ /* 0x000fe20000000a00 */
[----:B------:R-:W-:Y:S01]  /*6860*/  ISETP.GE.AND P5, PT, R0, UR4, PT ;  /* 0x0000000400007c0c */ /* 0x000fe2000bfa6270 */
[----:B------:R-:W-:Y:S01]  /*6870*/  IMAD.WIDE.U32 R8, R8, 0xc0, R32 ;  /* 0x000000c008087825 */ /* 0x000fe200078e0020 */
[----:B------:R-:W-:Y:S01]  /*6880*/  ULDC.64 UR8, c[0x0][0x3e0] ;  /* 0x0000f80000087ab9 */ /* 0x000fe20000000a00 */
[----:B------:R-:W-:Y:S02]  /*6890*/  LEA R40, P2, R20, UR6, 0x1 ;  /* 0x0000000614287c11 */ /* 0x000fe4000f8408ff */
[----:B------:R-:W-:Y:S01]  /*68a0*/  CS2R R46, SRZ ;  /* 0x00000000002e7805 */ /* 0x000fe2000001ff00 */
[----:B------:R-:W-:Y:S01]  /*68b0*/  IMAD.IADD R11, R11, 0x1, R21 ;  /* 0x000000010b0b7824 */ /* 0x000fe200078e0215 */
[----:B------:R-:W-:Y:S01]  /*68c0*/  LEA R52, P3, R8, UR8, 0x1 ;  /* 0x0000000808347c11 */ /* 0x000fe2000f8608ff */
[----:B------:R-:W-:Y:S01]  /*68d0*/  IMAD.IADD R9, R41, 0x1, R9 ;  /* 0x0000000129097824 */ /* 0x000fe200078e0209 */
[----:B------:R-:W-:-:S02]  /*68e0*/  CS2R R38, SRZ ;  /* 0x0000000000267805 */ /* 0x000fc4000001ff00 */
[----:B------:R-:W-:Y:S02]  /*68f0*/  CS2R R42, SRZ ;  /* 0x00000000002a7805 */ /* 0x000fe4000001ff00 */
[----:B------:R-:W-:Y:S02]  /*6900*/  CS2R R36, SRZ ;  /* 0x0000000000247805 */ /* 0x000fe4000001ff00 */
[----:B------:R-:W-:Y:S02]  /*6910*/  LEA.HI.X R41, R20, UR7, R11, 0x1, P2 ;  /* 0x0000000714297c11 */ /* 0x000fe400090f0c0b */
[----:B------:R-:W-:-:S03]  /*6920*/  LEA.HI.X R53, R8, UR9, R9, 0x1, P3 ;  /* 0x0000000908357c11 */ /* 0x000fc600098f0c09 */
[----:B------:R0:W5:Y:S04]  /*6930*/  @!P4 LDG.E.64 R46, desc[UR38][R40.64] ;  /* 0x00000026282ec981 */ /* 0x000168000c1e1b00 */
[----:B------:R0:W5:Y:S04]  /*6940*/  @!P5 LDG.E.64 R38, desc[UR38][R40.64+0x20] ;  /* 0x000020262826d981 */ /* 0x000168000c1e1b00 */
[----:B------:R0:W5:Y:S04]  /*6950*/  @!P4 LDG.E.64 R42, desc[UR38][R52.64] ;  /* 0x00000026342ac981 */ /* 0x000168000c1e1b00 */
[----:B------:R0:W5:Y:S02]  /*6960*/  @!P5 LDG.E.64 R36, desc[UR38][R52.64+0x20] ;  /* 0x000020263424d981 */ /* 0x000164000c1e1b00 */
.L_x_1186:
[----:B------:R-:W-:Y:S05]  /*6970*/  BSYNC B1 ;  /* 0x0000000000017941 */ /* 0x000fea0003800000 */
.L_x_1185:
[----:B------:R-:W-:Y:S01]  /*6980*/  BSSY B1, `(.L_x_1187) ;  /* 0x0000023000017945 */ /* 0x000fe20003800000 */
[----:B------:R-:W-:Y:S02]  /*6990*/  CS2R R20, SRZ ;  /* 0x0000000000147805 */ /* 0x000fe4000001ff00 */
[----:B0-----:R-:W-:Y:S02]  /*69a0*/  CS2R R40, SRZ ;  /* 0x0000000000287805 */ /* 0x001fe4000001ff00 */
[----:B------:R-:W-:Y:S02]  /*69b0*/  SHF.R.S32.HI R11, RZ, 0x1f, R3 ;  /* 0x0000001fff0b7819 */ /* 0x000fe40000011403 */
[----:B------:R-:W-:Y:S01]  /*69c0*/  CS2R R8, SRZ ;  /* 0x0000000000087805 */ /* 0x000fe2000001ff00 */
[----:B------:R-:W-:Y:S06]  /*69d0*/  @P1 BRA `(.L_x_1188) ;  /* 0x0000000000741947 */ /* 0x000fec0003800000 */
[----:B------:R-:W-:Y:S01]  /*69e0*/  IMAD.MOV.U32 R8, RZ, RZ, R14 ;  /* 0x000000ffff087224 */ /* 0x000fe200078e000e */
[----:B------:R-:W-:Y:S01]  /*69f0*/  ULDC UR4, c[0x0][0x3d4] ;  /* 0x0000f50000047ab9 */ /* 0x000fe20000000800 */
[----:B------:R-:W-:Y:S01]  /*6a00*/  IMAD.MOV.U32 R9, RZ, RZ, R55 ;  /* 0x000000ffff097224 */ /* 0x000fe200078e0037 */
[----:B------:R-:W-:Y:S01]  /*6a10*/  ULDC.64 UR6, c[0x0][0x3c8] ;  /* 0x0000f20000067ab9 */ /* 0x000fe20000000a00 */
[----:B------:R-:W-:Y:S01]  /*6a20*/  IMAD.MOV.U32 R13, RZ, RZ, R57 ;  /* 0x000000ffff0d7224 */ /* 0x000fe200078e0039 */
[----:B------:R-:W-:Y:S01]  /*6a30*/  ISETP.GE.AND P5, PT, R28, UR4, PT ;  /* 0x000000041c007c0c */ /* 0x000fe2000bfa6270 */
[----:B------:R-:W-:Y:S01]  /*6a40*/  IMAD.WIDE.U32 R8, R4, 0x60, R8 ;  /* 0x0000006004087825 */ /* 0x000fe200078e0008 */
[----:B------:R-:W-:Y:S02]  /*6a50*/  CS2R R40, SRZ ;  /* 0x0000000000287805 */ /* 0x000fe4000001ff00 */
[----:B------:R-:W-:Y:S01]  /*6a60*/  CS2R R30, SRZ ;  /* 0x00000000001e7805 */ /* 0x000fe2000001ff00 */
[----:B------:R-:W-:Y:S01]  /*6a70*/  IMAD.WIDE.U32 R12, R6, 0x60, R12 ;  /* 0x00000060060c7825 */ /* 0x000fe200078e000c */
[----:B------:R-:W-:-:S03]  /*6a80*/  IADD3 R8, P3, R34, R8, RZ ;  /* 0x0000000822087210 */ /* 0x000fc60007f7e0ff */
[----:B------:R-:W-:Y:S01]  /*6a90*/  VIADD R14, R28, 0x10 ;  /* 0x000000101c0e7836 */ /* 0x000fe20000000000 */
[----:B------:R-:W-:Y:S01]  /*6aa0*/  IADD3 R0, P4, R32, R12, RZ ;  /* 0x0000000c20007210 */ /* 0x000fe20007f9e0ff */
[----:B------:R-:W-:Y:S02]  /*6ab0*/  IMAD R15, R5, 0x60, RZ ;  /* 0x00000060050f7824 */ /* 0x000fe400078e02ff */
[----:B------:R-:W-:Y:S01]  /*6ac0*/  IMAD R21, R7, 0x60, RZ ;  /* 0x0000006007157824 */ /* 0x000fe200078e02ff */
[----:B------:R-:W-:Y:S01]  /*6ad0*/  ISETP.GE.AND P2, PT, R14, UR4, PT ;  /* 0x000000040e007c0c */ /* 0x000fe2000bf46270 */
[----:B------:R-:W-:Y:S01]  /*6ae0*/  ULDC.64 UR4, c[0x0][0x3e0] ;  /* 0x0000f80000047ab9 */ /* 0x000fe20000000a00 */
[----:B------:R-:W-:Y:S02]  /*6af0*/  IADD3.X R9, R35, R15, R9, P3, !PT ;  /* 0x0000000f23097210 */ /* 0x000fe40001ffe409 */
[----:B------:R-:W-:Y:S02]  /*6b00*/  LEA R12, P3, R8, UR6, 0x1 ;  /* 0x00000006080c7c11 */ /* 0x000fe4000f8608ff */
[----:B------:R-:W-:-:S02]  /*6b10*/  IADD3.X R33, R33, R21, R13, P4, !PT ;  /* 0x0000001521217210 */ /* 0x000fc400027fe40d */
[----:B------:R-:W-:Y:S02]  /*6b20*/  CS2R R20, SRZ ;  /* 0x0000000000147805 */ /* 0x000fe4000001ff00 */
[----:B------:R-:W-:Y:S02]  /*6b30*/  LEA R14, P4, R0, UR4, 0x1 ;  /* 0x00000004000e7c11 */ /* 0x000fe4000f8808ff */
[----:B------:R-:W-:Y:S02]  /*6b40*/  LEA.HI.X R13, R8, UR7, R9, 0x1, P3 ;  /* 0x00000007080d7c11 */ /* 0x000fe400098f0c09 */
[----:B------:R-:W-:Y:S02]  /*6b50*/  CS2R R8, SRZ ;  /* 0x0000000000087805 */ /* 0x000fe4000001ff00 */
[----:B------:R-:W-:Y:S01]  /*6b60*/  LEA.HI.X R15, R0, UR5, R33, 0x1, P4 ;  /* 0x00000005000f7c11 */ /* 0x000fe2000a0f0c21 */
[----:B------:R0:W5:Y:S04]  /*6b70*/  @!P5 LDG.E.64 R40, desc[UR38][R12.64] ;  /* 0x000000260c28d981 */ /* 0x000168000c1e1b00 */
[----:B------:R0:W5:Y:S04]  /*6b80*/  @!P2 LDG.E.64 R8, desc[UR38][R12.64+0x20] ;  /* 0x000020260c08a981 */ /* 0x000168000c1e1b00 */
[----:B------:R0:W5:Y:S04]  /*6b90*/  @!P5 LDG.E.64 R30, desc[UR38][R14.64] ;  /* 0x000000260e1ed981 */ /* 0x000168000c1e1b00 */
[----:B------:R0:W5:Y:S02]  /*6ba0*/  @!P2 LDG.E.64 R20, desc[UR38][R14.64+0x20] ;  /* 0x000020260e14a981 */ /* 0x000164000c1e1b00 */
.L_x_1188:
[----:B------:R-:W-:Y:S05]  /*6bb0*/  BSYNC B1 ;  /* 0x0000000000017941 */ /* 0x000fea0003800000 */
.L_x_1187:
[----:B------:R-:W2:Y:S01]  /*6bc0*/  LDL R23, [R1+0x34] ;  /* 0x0000340001177983 */ /* 0x000ea20000100800 */
[-C--:B------:R-:W-:Y:S01]  /*6bd0*/  IMAD.WIDE.U32 R50, R3, R4.reuse, R50 ;  /* 0x0000000403327225 */ /* 0x080fe200078e0032 */
[C---:B------:R-:W-:Y:S01]  /*6be0*/  LOP3.LUT P2, RZ, R10.reuse, 0x4, RZ, 0xc0, !PT ;  /* 0x000000040aff7812 */ /* 0x040fe2000784c0ff */
[----:B------:R-:W-:Y:S01]  /*6bf0*/  ULDC.64 UR4, c[0x0][0x3c8] ;  /* 0x0000f20000047ab9 */ /* 0x000fe20000000a00 */
[----:B------:R-:W-:Y:S01]  /*6c00*/  ULDC.64 UR6, c[0x0][0x3e0] ;  /* 0x0000f80000067ab9 */ /* 0x000fe20000000a00 */
[C---:B------:R-:W-:Y:S02]  /*6c10*/  IMAD R4, R11.reuse, R4, RZ ;  /* 0x000000040b047224 */ /* 0x040fe400078e02ff */
[-C--:B------:R-:W-:Y:S02]  /*6c20*/  IMAD R0, R11, R6.reuse, RZ ;  /* 0x000000060b007224 */ /* 0x080fe400078e02ff */
[----:B------:R-:W-:Y:S02]  /*6c30*/  IMAD.SHL.U32 R10, R10, 0x40, RZ ;  /* 0x000000400a0a7824 */ /* 0x000fe400078e00ff */
[----:B------:R-:W-:-:S03]  /*6c40*/  IMAD.WIDE.U32 R48, R3, R6, R48 ;  /* 0x0000000603307225 */ /* 0x000fc600078e0030 */
[----:B------:R-:W-:Y:S01]  /*6c50*/  LOP3.LUT R11, R10, 0x1c0, RZ, 0xc0, !PT ;  /* 0x000001c00a0b7812 */ /* 0x000fe200078ec0ff */
[C---:B------:R-:W-:Y:S01]  /*6c60*/  IMAD R5, R3.reuse, R5, R4 ;  /* 0x0000000503057224 */ /* 0x040fe200078e0204 */
[----:B------:R-:W-:Y:S01]  /*6c70*/  LEA R4, P3, R50, UR4, 0x1 ;  /* 0x0000000432047c11 */ /* 0x000fe2000f8608ff */
[----:B------:R-:W-:Y:S01]  /*6c80*/  IMAD R3, R3, R7, R0 ;  /* 0x0000000703037224 */ /* 0x000fe200078e0200 */
[----:B------:R-:W-:Y:S01]  /*6c90*/  LEA R0, P4, R48, UR6, 0x1 ;  /* 0x0000000630007c11 */ /* 0x000fe2000f8808ff */
[----:B------:R-:W-:Y:S01]  /*6ca0*/  IMAD.IADD R5, R51, 0x1, R5 ;  /* 0x0000000133057824 */ /* 0x000fe200078e0205 */
[----:B------:R-:W-:Y:S01]  /*6cb0*/  LOP3.LUT R26, R11, 0x18, R26, 0xf8, !PT ;  /* 0x000000180b1a7812 */ /* 0x000fe200078ef81a */
[----:B------:R-:W-:Y:S01]  /*6cc0*/  IMAD.IADD R3, R49, 0x1, R3 ;  /* 0x0000000131037824 */ /* 0x000fe200078e0203 */
[----:B------:R-:W-:Y:S01]  /*6cd0*/  UMOV UR4, 0xffffffff ;  /* 0xffffffff00047882 */ /* 0x000fe20000000000 */
[----:B------:R-:W-:Y:S02]  /*6ce0*/  SHF.R.U32.HI R11, RZ, 0x3, R11 ;  /* 0x00000003ff0b7819 */ /* 0x000fe4000001160b */
[----:B------:R-:W-:-:S02]  /*6cf0*/  LEA.HI.X R5, R50, UR5, R5, 0x1, P3 ;  /* 0x0000000532057c11 */ /* 0x000fc400098f0c05 */
[----:B------:R-:W-:Y:S02]  /*6d00*/  LEA.HI.X R3, R48, UR7, R3, 0x1, P4 ;  /* 0x0000000730037c11 */ /* 0x000fe4000a0f0c03 */
[----:B------:R-:W-:Y:S02]  /*6d10*/  LOP3.LUT R26, R26, R11, RZ, 0x3c, !PT ;  /* 0x0000000b1a1a7212 */ /* 0x000fe400078e3cff */
[----:B--2---:R-:W-:Y:S01]  /*6d20*/  LEA.HI R6, R23, R23, RZ, 0x1 ;  /* 0x0000001717067211 */ /* 0x004fe200078f08ff */
[----:B------:R-:W-:Y:S06]  /*6d30*/  BRA.DIV UR4, `(.L_x_1189) ;  /* 0x0000017604847947 */ /* 0x000fec000b800000 */
.L_x_1438:
[----:B------:R-:W-:-:S03]  /*6d40*/  UMOV UR4, 0xffffffff ;  /* 0xffffffff00047882 */ /* 0x000fc60000000000 */
[----:B------:R-:W-:Y:S05]  /*6d50*/  BRA.DIV UR4, `(.L_x_1190) ;  /* 0x0000017604a47947 */ /* 0x000fea000b800000 */
.L_x_1441:
[----:B------:R-:W-:-:S03]  /*6d60*/  UMOV UR4, 0xffffffff ;  /* 0xffffffff00047882 */ /* 0x000fc60000000000 */
[----:B------:R-:W-:Y:S05]  /*6d70*/  BRA.DIV UR4, `(.L_x_1191) ;  /* 0x0000017604c47947 */ /* 0x000fea000b800000 */
.L_x_1444:
[----:B------:R-:W-:-:S03]  /*6d80*/  UMOV UR4, 0xffffffff ;  /* 0xffffffff00047882 */ /* 0x000fc60000000000 */
[----:B------:R-:W-:Y:S05]  /*6d90*/  BRA.DIV UR4, `(.L_x_1192) ;  /* 0x0000017604e47947 */ /* 0x000fea000b800000 */
.L_x_1447:
[----:B------:R-:W-:-:S03]  /*6da0*/  UMOV UR4, 0xffffffff ;  /* 0xffffffff00047882 */ /* 0x000fc60000000000 */
[----:B------:R-:W-:Y:S05]  /*6db0*/  BRA.DIV UR4, `(.L_x_1193) ;  /* 0x0000017a04047947 */ /* 0x000fea000b800000 */
.L_x_1450:
[----:B------:R-:W-:Y:S01]  /*6dc0*/  UMOV UR4, 0xffffffff ;  /* 0xffffffff00047882 */ /* 0x000fe20000000000 */
[----:B------:R-:W-:Y:S02]  /*6dd0*/  LOP3.LUT R6, R6, 0xfffffffe, RZ, 0xc0, !PT ;  /* 0xfffffffe06067812 */ /* 0x000fe400078ec0ff */
[----:B------:R-:W-:Y:S05]  /*6de0*/  BRA.DIV UR4, `(.L_x_1194) ;  /* 0x0000017a04207947 */ /* 0x000fea000b800000 */
.L_x_1453:
[----:B------:R-:W-:Y:S01]  /*6df0*/  UMOV UR4, 0xffffffff ;  /* 0xffffffff00047882 */ /* 0x000fe20000000000 */
[----:B------:R-:W-:Y:S02]  /*6e00*/  IMAD.IADD R5, R23, 0x1, -R6 ;  /* 0x0000000117057824 */ /* 0x000fe400078e0a06 */
[----:B------:R-:W-:Y:S05]  /*6e10*/  BRA.DIV UR4, `(.L_x_1195) ;  /* 0x0000017a043c7947 */ /* 0x000fea000b800000 */
.L_x_1456:
[----:B------:R-:W-:Y:S01]  /*6e20*/  UMOV UR4, 0xffffffff ;  /* 0xffffffff00047882 */ /* 0x000fe20000000000 */
[----:B------:R-:W-:Y:S02]  /*6e30*/  SHF.L.U32 R5, R5, 0x1f, RZ ;  /* 0x0000001f05057819 */ /* 0x000fe400000006ff */
[----:B------:R-:W-:Y:S05]  /*6e40*/  BRA.DIV UR4, `(.L_x_1196) ;  /* 0x0000017a04587947 */ /* 0x000fea000b800000 */
.L_x_1459:
[----:B------:R-:W1:Y:S01]  /*6e50*/  S2R R7, SR_TID.X ;  /* 0x0000000000077919 */ /* 0x000e620000002100 */
[----:B------:R-:W2:Y:S01]  /*6e60*/  SYNCS.PHASECHK.TRANS64.TRYWAIT P3, [R2+URZ+0x16800], R5 ;  /* 0x01680005020075a7 */ /* 0x000ea2000806017f */
[----:B-----5:R-:W-:Y:S01]  /*6e70*/  IMAD.MOV.U32 R3, RZ, RZ, R43 ;  /* 0x000000ffff037224 */ /* 0x020fe200078e002b */
[----:B------:R-:W-:Y:S01]  /*6e80*/  BSSY B1, `(.L_x_1197) ;  /* 0x0000029000017945 */ /* 0x000fe20003800000 */
        /* <DEDUP_REMOVED lines=12> */
[----:B0-----:R-:W-:Y:S01]  /*6f50*/  PRMT R12, R12, 0x5410, R4 ;  /* 0x000054100c0c7816 */ /* 0x001fe20000000004 */
[----:B------:R-:W-:-:S02]  /*6f60*/  IMAD.MOV.U32 R27, RZ, RZ, R41 ;  /* 0x000000ffff1b7224 */ /* 0x000fc400078e0029 */
[C---:B-1----:R-:W-:Y:S02]  /*6f70*/  VIADD R13, R7.reuse, 0xffffff80 ;  /* 0xffffff80070d7836 */ /* 0x042fe40000000000 */
[----:B------:R-:W-:-:S05]  /*6f80*/  VIADD R7, R7, 0xffffff80 ;  /* 0xffffff8007077836 */ /* 0x000fca0000000000 */
[----:B------:R-:W-:-:S04]  /*6f90*/  SHF.R.S32.HI R7, RZ, 0x1f, R7 ;  /* 0x0000001fff077819 */ /* 0x000fc80000011407 */
[----:B------:R-:W-:Y:S01]  /*6fa0*/  LEA.HI R7, R7, R13, RZ, 0x5 ;  /* 0x0000000d07077211 */ /* 0x000fe200078f28ff */
[----:B------:R-:W-:-:S03]  /*6fb0*/  IMAD.MOV.U32 R13, RZ, RZ, R31 ;  /* 0x000000ffff0d7224 */ /* 0x000fc600078e001f */
[----:B------:R-:W-:Y:S02]  /*6fc0*/  SHF.R.S32.HI R7, RZ, 0x5, R7 ;  /* 0x00000005ff077819 */ /* 0x000fe40000011407 */
[----:B------:R-:W-:Y:S01]  /*6fd0*/  PRMT R13, R13, 0x5410, R6 ;  /* 0x000054100d0d7816 */ /* 0x000fe20000000006 */
[----:B------:R-:W-:Y:S02]  /*6fe0*/  IMAD.MOV.U32 R6, RZ, RZ, R21 ;  /* 0x000000ffff067224 */ /* 0x000fe400078e0015 */
[--C-:B------:R-:W-:Y:S01]  /*6ff0*/  IMAD R3, R7, 0x200, R26.reuse ;  /* 0x0000020007037824 */ /* 0x100fe200078e021a */
[----:B------:R-:W-:Y:S01]  /*7000*/  PRMT R26, R0, 0x7610, R26 ;  /* 0x00007610001a7816 */ /* 0x000fe2000000001a */
[----:B------:R-:W-:Y:S01]  /*7010*/  IMAD.MOV.U32 R7, RZ, RZ, R30 ;  /* 0x000000ffff077224 */ /* 0x000fe200078e001e */
[----:B------:R-:W-:Y:S01]  /*7020*/  PRMT R11, R6, 0x7610, R11 ;  /* 0x00007610060b7816 */ /* 0x000fe2000000000b */
[----:B------:R-:W-:Y:S01]  /*7030*/  IMAD R3, R3, 0x2, R2 ;  /* 0x0000000203037824 */ /* 0x000fe200078e0202 */
[----:B------:R-:W-:Y:S01]  /*7040*/  PRMT R15, R13, 0x7610, R15 ;  /* 0x000076100d0f7816 */ /* 0x000fe2000000000f */
[----:B------:R-:W-:Y:S01]  /*7050*/  IMAD.MOV.U32 R6, RZ, RZ, R9 ;  /* 0x000000ffff067224 */ /* 0x000fe200078e0009 */
[----:B------:R-:W-:Y:S01]  /*7060*/  PRMT R14, R7, 0x7610, R14 ;  /* 0x00007610070e7816 */ /* 0x000fe2000000000e */
[----:B------:R-:W-:-:S02]  /*7070*/  VIADD R4, R3, 0x8400 ;  /* 0x0000840003047836 */ /* 0x000fc40000000000 */
[----:B------:R-:W-:Y:S01]  /*7080*/  VIADD R0, R3, 0x8440 ;  /* 0x0000844003007836 */ /* 0x000fe20000000000 */
[----:B------:R-:W-:Y:S01]  /*7090*/  PRMT R14, R14, 0x5410, R27 ;  /* 0x000054100e0e7816 */ /* 0x000fe2000000001b */
[----:B------:R-:W-:Y:S02]  /*70a0*/  @P2 VIADD R0, R4, 0xffffffc0 ;  /* 0xffffffc004002836 */ /* 0x000fe40000000000 */
[----:B------:R-:W-:Y:S02]  /*70b0*/  IMAD.MOV.U32 R4, RZ, RZ, R20 ;  /* 0x000000ffff047224 */ /* 0x000fe400078e0014 */
[----:B------:R-:W-:-:S03]  /*70c0*/  IMAD.MOV.U32 R7, RZ, RZ, R40 ;  /* 0x000000ffff077224 */ /* 0x000fc600078e0028 */
[----:B------:R-:W-:Y:S01]  /*70d0*/  PRMT R10, R4, 0x7610, R10 ;  /* 0x00007610040a7816 */ /* 0x000fe2000000000a */
[----:B------:R-:W-:Y:S01]  /*70e0*/  IMAD.MOV.U32 R4, RZ, RZ, R8 ;  /* 0x000000ffff047224 */ /* 0x000fe200078e0008 */
[----:B------:R-:W-:Y:S01]  /*70f0*/  PRMT R51, R7, 0x7610, R51 ;  /* 0x0000761007337816 */ /* 0x000fe20000000033 */
[----:B--2---:R-:W-:Y:S06]  /*7100*/  @!P3 BRA `(.L_x_1198) ;  /* 0x0000017400d0b947 */ /* 0x004fec0003800000 */
.L_x_1460:
[----:B------:R-:W-:Y:S05]  /*7110*/  BSYNC B1 ;  /* 0x0000000000017941 */ /* 0x000fea0003800000 */
.L_x_1197:
[----:B------:R-:W-:Y:S01]  /*7120*/  BSSY B1, `(.L_x_1199) ;  /* 0x0000068000017945 */ /* 0x000fe20003800000 */
[----:B------:R-:W-:Y:S02]  /*7130*/  PRMT R12, R4, 0x7610, R12 ;  /* 0x00007610040c7816 */ /* 0x000fe4000000000c */
[----:B------:R-:W-:Y:S01]  /*7140*/  PRMT R13, R6, 0x7610, R13 ;  /* 0x00007610060d7816 */ /* 0x000fe2000000000d */
[----:B------:R-:W-:Y:S06]  /*7150*/  @P0 BRA `(.L_x_1200) ;  /* 0x0000000400900947 */ /* 0x000fec0003800000 */
[----:B0-----:R-:W0:Y:S01]  /*7160*/  LDC R5, c[0x0][0x3d4] ;  /* 0x0000f500ff057b82 */ /* 0x001e220000000800 */
[C---:B------:R-:W-:Y:S01]  /*7170*/  VIADD R4, R28.reuse, 0x10 ;  /* 0x000000101c047836 */ /* 0x040fe20000000000 */
[----:B------:R-:W-:Y:S01]  /*7180*/  BSSY B2, `(.L_x_1201) ;  /* 0x0000032000027945 */ /* 0x000fe20003800000 */
[----:B0-----:R-:W-:-:S03]  /*7190*/  ISETP.GE.AND P0, PT, R28, R5, PT ;  /* 0x000000051c00720c */ /* 0x001fc60003f06270 */
[----:B------:R-:W-:-:S10]  /*71a0*/  ISETP.GE.AND P2, PT, R4, R5, PT ;  /* 0x000000050400720c */ /* 0x000fd40003f46270 */
[----:B------:R-:W-:Y:S05]  /*71b0*/  @P0 BRA `(.L_x_1202) ;  /* 0x0000000000b80947 */ /* 0x000fea0003800000 */
[----:B------:R-:W0:Y:S01]  /*71c0*/  LDS.128 R4, [R3+0x8400] ;  /* 0x0084000003047984 */ /* 0x000e220000000c00 */
[--C-:B------:R-:W-:Y:S02]  /*71d0*/  SHF.R.U64 R42, R42, 0x10, R43.reuse ;  /* 0x000000102a2a7819 */ /* 0x100fe4000000122b */
[----:B------:R-:W-:Y:S02]  /*71e0*/  SHF.R.U32.HI R43, RZ, 0x10, R43 ;  /* 0x00000010ff2b7819 */ /* 0x000fe4000001162b */
[--C-:B------:R-:W-:Y:S02]  /*71f0*/  SHF.R.U32.HI R34, RZ, 0x10, R47.reuse ;  /* 0x00000010ff227819 */ /* 0x100fe4000001162f */
[----:B------:R-:W-:Y:S02]  /*7200*/  SHF.R.U64 R33, R46, 0x10, R47 ;  /* 0x000000102e217819 */ /* 0x000fe4000000122f */
[----:B------:R-:W-:Y:S02]  /*7210*/  PRMT R43, R23, 0x5410, R43 ;  /* 0x00005410172b7816 */ /* 0x000fe4000000002b */
[----:B------:R-:W-:-:S02]  /*7220*/  PRMT R34, R12, 0x5432, R34 ;  /* 0x000054320c227816 */ /* 0x000fc40000000022 */
[----:B------:R-:W-:Y:S01]  /*7230*/  PRMT R33, R26, 0x5410, R33 ;  /* 0x000054101a217816 */ /* 0x000fe20000000021 */
[C---:B------:R-:W-:Y:S01]  /*7240*/  IMAD.U32 R46, R43.reuse, 0x10000, RZ ;  /* 0x000100002b2e7824 */ /* 0x040fe200078e00ff */
[----:B------:R-:W-:Y:S01]  /*7250*/  LOP3.LUT R43, R43, 0xffff0000, RZ, 0xc0, !PT ;  /* 0xffff00002b2b7812 */ /* 0x000fe200078ec0ff */
[----:B------:R-:W-:Y:S01]  /*7260*/  IMAD.U32 R35, R34, 0x10000, RZ ;  /* 0x0001000022237824 */ /* 0x000fe200078e00ff */
[----:B------:R-:W-:Y:S02]  /*7270*/  PRMT R42, R10, 0x5432, R42 ;  /* 0x000054320a2a7816 */ /* 0x000fe4000000002a */
[----:B------:R-:W-:Y:S02]  /*7280*/  LOP3.LUT R34, R34, 0xffff0000, RZ, 0xc0, !PT ;  /* 0xffff000022227812 */ /* 0x000fe400078ec0ff */
[C---:B0-----:R-:W-:Y:S01]  /*7290*/  LOP3.LUT R26, R6.reuse, 0xffff0000, RZ, 0xc0, !PT ;  /* 0xffff0000061a7812 */ /* 0x041fe200078ec0ff */
[----:B------:R-:W-:Y:S01]  /*72a0*/  IMAD.U32 R23, R6, 0x10000, RZ ;  /* 0x0001000006177824 */ /* 0x000fe200078e00ff */
[C---:B------:R-:W-:Y:S01]  /*72b0*/  LOP3.LUT R32, R7.reuse, 0xffff0000, RZ, 0xc0, !PT ;  /* 0xffff000007207812 */ /* 0x040fe200078ec0ff */
[----:B------:R-:W-:-:S02]  /*72c0*/  IMAD.U32 R27, R7, 0x10000, RZ ;  /* 0x00010000071b7824 */ /* 0x000fc400078e00ff */
[CC--:B------:R-:W-:Y:S01]  /*72d0*/  FMUL.FTZ R48, R26.reuse, R46.reuse ;  /* 0x0000002e1a307220 */ /* 0x0c0fe20000410000 */
[----:B------:R-:W-:Y:S01]  /*72e0*/  FMUL.FTZ R47, R26, R35 ;  /* 0x000000231a2f7220 */ /* 0x000fe20000410000 */
[----:B------:R-:W-:Y:S01]  /*72f0*/  FMUL.FTZ R26, R32, R43 ;  /* 0x0000002b201a7220 */ /* 0x000fe20000410000 */
[----:B------:R-:W-:Y:S02]  /*7300*/  IMAD.U32 R6, R4, 0x10000, RZ ;  /* 0x0001000004067824 */ /* 0x000fe400078e00ff */
[C---:B------:R-:W-:Y:S01]  /*7310*/  FFMA.FTZ R48, R23.reuse, R35, -R48 ;  /* 0x0000002317307223 */ /* 0x040fe20000010830 */
[----:B------:R-:W-:Y:S01]  /*7320*/  FFMA.FTZ R47, R23, R46, R47 ;  /* 0x0000002e172f7223 */ /* 0x000fe2000001002f */
[----:B------:R-:W-:Y:S02]  /*7330*/  IMAD.U32 R7, R5, 0x10000, RZ ;  /* 0x0001000005077824 */ /* 0x000fe400078e00ff */
[-C--:B------:R-:W-:Y:S01]  /*7340*/  FFMA.FTZ R46, R27, R34.reuse, -R26 ;  /* 0x000000221b2e7223 */ /* 0x080fe2000001081a */
[----:B------:R-:W-:Y:S01]  /*7350*/  IMAD.U32 R35, R42, 0x10000, RZ ;  /* 0x000100002a237824 */ /* 0x000fe200078e00ff */
[----:B------:R-:W-:Y:S01]  /*7360*/  LOP3.LUT R4, R4, 0xffff0000, RZ, 0xc0, !PT ;  /* 0xffff000004047812 */ /* 0x000fe200078ec0ff */
[----:B------:R-:W-:Y:S01]  /*7370*/  FMUL.FTZ R32, R32, R34 ;  /* 0x0000002220207220 */ /* 0x000fe20000410000 */
[----:B------:R-:W-:Y:S01]  /*7380*/  LOP3.LUT R5, R5, 0xffff0000, RZ, 0xc0, !PT ;  /* 0xffff000005057812 */ /* 0x000fe200078ec0ff */
[----:B------:R-:W-:Y:S01]  /*7390*/  IMAD.U32 R23, R33, 0x10000, RZ ;  /* 0x0001000021177824 */ /* 0x000fe200078e00ff */
[----:B------:R-:W-:Y:S01]  /*73a0*/  LOP3.LUT R42, R42, 0xffff0000, RZ, 0xc0, !PT ;  /* 0xffff00002a2a7812 */ /* 0x000fe200078ec0ff */
[----:B------:R-:W-:Y:S01]  /*73b0*/  FFMA.FTZ R43, R27, R43, R32 ;  /* 0x0000002b1b2b7223 */ /* 0x000fe20000010020 */
[----:B------:R-:W-:Y:S01]  /*73c0*/  LOP3.LUT R26, R33, 0xffff0000, RZ, 0xc0, !PT ;  /* 0xffff0000211a7812 */ /* 0x000fe200078ec0ff */
[C---:B------:R-:W-:Y:S01]  /*73d0*/  FMUL.FTZ R27, R4.reuse, R35 ;  /* 0x00000023041b7220 */ /* 0x040fe20000410000 */
[----:B------:R-:W-:Y:S01]  /*73e0*/  FMUL.FTZ R32, R4, R23 ;  /* 0x0000001704207220 */ /* 0x000fe20000410000 */
[----:B------:R-:W-:-:S02]  /*73f0*/  FMUL.FTZ R34, R5, R42 ;  /* 0x0000002a05227220 */ /* 0x000fc40000410000 */
[-C--:B------:R-:W-:Y:S01]  /*7400*/  FMUL.FTZ R33, R5, R26.reuse ;  /* 0x0000001a05217220 */ /* 0x080fe20000410000 */
[C---:B------:R-:W-:Y:S01]  /*7410*/  FFMA.FTZ R4, R6.reuse, R23, -R27 ;  /* 0x0000001706047223 */ /* 0x040fe2000001081b */
[----:B------:R-:W-:Y:S01]  /*7420*/  FFMA.FTZ R35, R6, R35, R32 ;  /* 0x0000002306237223 */ /* 0x000fe20000010020 */
[C---:B------:R-:W-:Y:S01]  /*7430*/  FFMA.FTZ R5, R7.reuse, R26, -R34 ;  /* 0x0000001a07057223 */ /* 0x040fe20000010822 */
[----:B------:R-:W-:Y:S01]  /*7440*/  FFMA.FTZ R42, R7, R42, R33 ;  /* 0x0000002a072a7223 */ /* 0x000fe20000010021 */
[----:B------:R-:W-:Y:S02]  /*7450*/  F2FP.BF16.F32.PACK_AB R6, R47, R48 ;  /* 0x000000302f06723e */ /* 0x000fe400000010ff */
[----:B------:R-:W-:Y:S02]  /*7460*/  F2FP.BF16.F32.PACK_AB R7, R43, R46 ;  /* 0x0000002e2b07723e */ /* 0x000fe400000010ff */
[----:B------:R-:W-:Y:S02]  /*7470*/  F2FP.BF16.F32.PACK_AB R4, R35, R4 ;  /* 0x000000042304723e */ /* 0x000fe400000010ff */
[----:B------:R-:W-:-:S05]  /*7480*/  F2FP.BF16.F32.PACK_AB R5, R42, R5 ;  /* 0x000000052a05723e */ /* 0x000fca00000010ff */
[----:B------:R0:W-:Y:S02]  /*7490*/  STS.128 [R3+0x8400], R4 ;  /* 0x0084000403007388 */ /* 0x0001e40000000c00 */
.L_x_1202:
[----:B------:R-:W-:Y:S05]  /*74a0*/  BSYNC B2 ;  /* 0x0000000000027941 */ /* 0x000fea0003800000 */
.L_x_1201:
[----:B------:R-:W-:Y:S05]  /*74b0*/  @P2 BRA `(.L_x_1200) ;  /* 0x0000000000b82947 */ /* 0x000fea0003800000 */
[----:B0-----:R-:W0:Y:S01]  /*74c0*/  LDS.128 R4, [R0] ;  /* 0x0000000000047984 */ /* 0x001e220000000c00 */
[--C-:B------:R-:W-:Y:S02]  /*74d0*/  SHF.R.U64 R36, R36, 0x10, R37.reuse ;  /* 0x0000001024247819 */ /* 0x100fe40000001225 */
[----:B------:R-:W-:Y:S02]  /*74e0*/  SHF.R.U32.HI R37, RZ, 0x10, R37 ;  /* 0x00000010ff257819 */ /* 0x000fe40000011625 */
[----:B------:R-:W-:Y:S02]  /*74f0*/  SHF.R.U32.HI R34, RZ, 0x10, R39 ;  /* 0x00000010ff227819 */ /* 0x000fe40000011627 */
[----:B------:R-:W-:Y:S02]  /*7500*/  PRMT R37, R49, 0x5410, R37 ;  /* 0x0000541031257816 */ /* 0x000fe40000000025 */
[----:B------:R-:W-:Y:S02]  /*7510*/  PRMT R34, R13, 0x5432, R34 ;  /* 0x000054320d227816 */ /* 0x000fe40000000022 */
[----:B------:R-:W-:Y:S01]  /*7520*/  SHF.R.U64 R33, R38, 0x10, R39 ;  /* 0x0000001026217819 */ /* 0x000fe20000001227 */
[C---:B------:R-:W-:Y:S01]  /*7530*/  IMAD.U32 R38, R37.reuse, 0x10000, RZ ;  /* 0x0001000025267824 */ /* 0x040fe200078e00ff */
[----:B------:R-:W-:Y:S01]  /*7540*/  LOP3.LUT R37, R37, 0xffff0000, RZ, 0xc0, !PT ;  /* 0xffff000025257812 */ /* 0x000fe200078ec0ff */
[----:B------:R-:W-:Y:S01]  /*7550*/  IMAD.U32 R35, R34, 0x10000, RZ ;  /* 0x0001000022237824 */ /* 0x000fe200078e00ff */
[----:B------:R-:W-:-:S02]  /*7560*/  PRMT R36, R11, 0x5432, R36 ;  /* 0x000054320b247816 */ /* 0x000fc40000000024 */
[----:B------:R-:W-:Y:S02]  /*7570*/  LOP3.LUT R34, R34, 0xffff0000, RZ, 0xc0, !PT ;  /* 0xffff000022227812 */ /* 0x000fe400078ec0ff */
[----:B------:R-:W-:Y:S02]  /*7580*/  PRMT R33, R50, 0x5410, R33 ;  /* 0x0000541032217816 */ /* 0x000fe40000000021 */
[C---:B0-----:R-:W-:Y:S01]  /*7590*/  LOP3.LUT R26, R6.reuse, 0xffff0000, RZ, 0xc0, !PT ;  /* 0xffff0000061a7812 */ /* 0x041fe200078ec0ff */
[----:B------:R-:W-:Y:S01]  /*75a0*/  IMAD.U32 R23, R6, 0x10000, RZ ;  /* 0x0001000006177824 */ /* 0x000fe200078e00ff */
[C---:B------:R-:W-:Y:S01]  /*75b0*/  LOP3.LUT R32, R7.reuse, 0xffff0000, RZ, 0xc0, !PT ;  /* 0xffff000007207812 */ /* 0x040fe200078ec0ff */
[----:B------:R-:W-:Y:S02]  /*75c0*/  IMAD.U32 R27, R7, 0x10000, RZ ;  /* 0x00010000071b7824 */ /* 0x000fe400078e00ff */
[C---:B------:R-:W-:Y:S01]  /*75d0*/  FMUL.FTZ R42, R26.reuse, R38 ;  /* 0x000000261a2a7220 */ /* 0x040fe20000410000 */
[----:B------:R-:W-:Y:S01]  /*75e0*/  FMUL.FTZ R39, R26, R35 ;  /* 0x000000231a277220 */ /* 0x000fe20000410000 */
[----:B------:R-:W-:Y:S01]  /*75f0*/  FMUL.FTZ R26, R32, R37 ;  /* 0x00000025201a7220 */ /* 0x000fe20000410000 */
[----:B------:R-:W-:-:S02]  /*7600*/  IMAD.U32 R6, R4, 0x10000, RZ ;  /* 0x0001000004067824 */ /* 0x000fc400078e00ff */
        /* <DEDUP_REMOVED lines=24> */
[----:B------:R1:W-:Y:S02]  /*7790*/  STS.128 [R0], R4 ;  /* 0x0000000400007388 */ /* 0x0003e40000000c00 */
.L_x_1200:
[----:B------:R-:W-:Y:S05]  /*77a0*/  BSYNC B1 ;  /* 0x0000000000017941 */ /* 0x000fea0003800000 */
.L_x_1199:
[----:B------:R-:W-:Y:S05]  /*77b0*/  @P1 BRA `(.L_x_1203) ;  /* 0x0000001c00041947 */ /* 0x000fea0003800000 */
[----:B01----:R-:W0:Y:S01]  /*77c0*/  LDC R5, c[0x0][0x3d4] ;  /* 0x0000f500ff057b82 */ /* 0x003e220000000800 */
[C---:B------:R-:W-:Y:S01]  /*77d0*/  VIADD R4, R28.reuse, 0x10 ;  /* 0x000000101c047836 */ /* 0x040fe20000000000 */
[----:B------:R-:W-:Y:S01]  /*77e0*/  BSSY B1, `(.L_x_1204) ;  /* 0x0000032000017945 */ /* 0x000fe20003800000 */
[----:B0-----:R-:W-:-:S03]  /*77f0*/  ISETP.GE.AND P0, PT, R28, R5, PT ;  /* 0x000000051c00720c */ /* 0x001fc60003f06270 */
[----:B------:R-:W-:-:S10]  /*7800*/  ISETP.GE.AND P1, PT, R4, R5, PT ;  /* 0x000000050400720c */ /* 0x000fd40003f26270 */
[----:B------:R-:W-:Y:S05]  /*7810*/  @P0 BRA `(.L_x_1205) ;  /* 0x0000000000b80947 */ /* 0x000fea0003800000 */
[----:B------:R-:W0:Y:S01]  /*7820*/  LDS.128 R4, [R3+0xb400] ;  /* 0x00b4000003047984 */ /* 0x000e220000000c00 */
[----:B------:R-:W-:Y:S02]  /*7830*/  SHF.R.U32.HI R26, RZ, 0x10, R31 ;  /* 0x00000010ff1a7819 */ /* 0x000fe4000001161f */
[----:B------:R-:W-:Y:S02]  /*7840*/  SHF.R.U32.HI R28, RZ, 0x10, R41 ;  /* 0x00000010ff1c7819 */ /* 0x000fe40000011629 */
[----:B------:R-:W-:Y:S02]  /*7850*/  SHF.R.U64 R23, R30, 0x10, R31 ;  /* 0x000000101e177819 */ /* 0x000fe4000000121f */
[----:B------:R-:W-:Y:S02]  /*7860*/  PRMT R31, R15, 0x5410, R26 ;  /* 0x000054100f1f7816 */ /* 0x000fe4000000001a */
[----:B------:R-:W-:Y:S02]  /*7870*/  PRMT R28, R14, 0x5432, R28 ;  /* 0x000054320e1c7816 */ /* 0x000fe4000000001c */
[----:B------:R-:W-:Y:S01]  /*7880*/  SHF.R.U64 R27, R40, 0x10, R41 ;  /* 0x00000010281b7819 */ /* 0x000fe20000001229 */
[C---:B------:R-:W-:Y:S01]  /*7890*/  IMAD.U32 R32, R31.reuse, 0x10000, RZ ;  /* 0x000100001f207824 */ /* 0x040fe200078e00ff */
[----:B------:R-:W-:Y:S01]  /*78a0*/  PRMT R30, R14, 0x5410, R23 ;  /* 0x000054100e1e7816 */ /* 0x000fe20000000017 */
[----:B------:R-:W-:Y:S01]  /*78b0*/  IMAD.U32 R29, R28, 0x10000, RZ ;  /* 0x000100001c1d7824 */ /* 0x000fe200078e00ff */
[----:B------:R-:W-:-:S02]  /*78c0*/  LOP3.LUT R31, R31, 0xffff0000, RZ, 0xc0, !PT ;  /* 0xffff00001f1f7812 */ /* 0x000fc400078ec0ff */
        /* <DEDUP_REMOVED lines=8> */
[----:B------:R-:W-:-:S02]  /*7950*/  IMAD.U32 R6, R4, 0x10000, RZ ;  /* 0x0001000004067824 */ /* 0x000fc400078e00ff */
[----:B------:R-:W-:Y:S01]  /*7960*/  FMUL.FTZ R34, R26, R31 ;  /* 0x0000001f1a227220 */ /* 0x000fe20000410000 */
[C---:B------:R-:W-:Y:S01]  /*7970*/  FFMA.FTZ R33, R14.reuse, R29, -R33 ;  /* 0x0000001d0e217223 */ /* 0x040fe20000010821 */
[C---:B------:R-:W-:Y:S02]  /*7980*/  IMAD.U32 R7, R5.reuse, 0x10000, RZ ;  /* 0x0001000005077824 */ /* 0x040fe400078e00ff */
[----:B------:R-:W-:Y:S01]  /*7990*/  FFMA.FTZ R32, R14, R32, R15 ;  /* 0x000000200e207223 */ /* 0x000fe2000001000f */
[----:B------:R-:W-:Y:S01]  /*79a0*/  IMAD.U32 R29, R30, 0x10000, RZ ;  /* 0x000100001e1d7824 */ /* 0x000fe200078e00ff */
[----:B------:R-:W-:Y:S01]  /*79b0*/  LOP3.LUT R4, R4, 0xffff0000, RZ, 0xc0, !PT ;  /* 0xffff000004047812 */ /* 0x000fe200078ec0ff */
[-C--:B------:R-:W-:Y:S01]  /*79c0*/  FMUL.FTZ R26, R26, R28.reuse ;  /* 0x0000001c1a1a7220 */ /* 0x080fe20000410000 */
[----:B------:R-:W-:Y:S01]  /*79d0*/  LOP3.LUT R5, R5, 0xffff0000, RZ, 0xc0, !PT ;  /* 0xffff000005057812 */ /* 0x000fe200078ec0ff */
[----:B------:R-:W-:Y:S01]  /*79e0*/  IMAD.U32 R15, R27, 0x10000, RZ ;  /* 0x000100001b0f7824 */ /* 0x000fe200078e00ff */
[----:B------:R-:W-:Y:S01]  /*79f0*/  LOP3.LUT R30, R30, 0xffff0000, RZ, 0xc0, !PT ;  /* 0xffff00001e1e7812 */ /* 0x000fe200078ec0ff */
[----:B------:R-:W-:Y:S01]  /*7a00*/  FFMA.FTZ R34, R23, R28, -R34 ;  /* 0x0000001c17227223 */ /* 0x000fe20000010822 */
        /* <DEDUP_REMOVED lines=15> */
.L_x_1205:
[----:B------:R-:W-:Y:S05]  /*7b00*/  BSYNC B1 ;  /* 0x0000000000017941 */ /* 0x000fea0003800000 */
.L_x_1204:
[----:B------:R-:W-:Y:S05]  /*7b10*/  @P1 BRA `(.L_x_1203) ;  /* 0x00000018002c1947 */ /* 0x000fea0003800000 */
[----:B0-----:R-:W0:Y:S01]  /*7b20*/  LDS.128 R4, [R0+0x3000] ;  /* 0x0030000000047984 */ /* 0x001e220000000c00 */
[----:B------:R-:W-:Y:S02]  /*7b30*/  SHF.R.U64 R15, R8, 0x10, R9 ;  /* 0x00000010080f7819 */ /* 0x000fe40000001209 */
[--C-:B------:R-:W-:Y:S02]  /*7b40*/  SHF.R.U64 R3, R20, 0x10, R21.reuse ;  /* 0x0000001014037819 */ /* 0x100fe40000001215 */
[----:B------:R-:W-:Y:S02]  /*7b50*/  SHF.R.U32.HI R20, RZ, 0x10, R21 ;  /* 0x00000010ff147819 */ /* 0x000fe40000011615 */
[----:B------:R-:W-:Y:S02]  /*7b60*/  SHF.R.U32.HI R8, RZ, 0x10, R9 ;  /* 0x00000010ff087819 */ /* 0x000fe40000011609 */
[----:B------:R-:W-:Y:S02]  /*7b70*/  PRMT R12, R12, 0x5410, R15 ;  /* 0x000054100c0c7816 */ /* 0x000fe4000000000f */
[----:B------:R-:W-:-:S02]  /*7b80*/  PRMT R15, R11, 0x5410, R20 ;  /* 0x000054100b0f7816 */ /* 0x000fc40000000014 */
[----:B------:R-:W-:Y:S02]  /*7b90*/  PRMT R13, R13, 0x5410, R8 ;  /* 0x000054100d0d7816 */ /* 0x000fe40000000008 */
[----:B------:R-:W-:Y:S01]  /*7ba0*/  PRMT R14, R10, 0x5410, R3 ;  /* 0x000054100a0e7816 */ /* 0x000fe20000000003 */
[C---:B------:R-:W-:Y:S01]  /*7bb0*/  IMAD.U32 R20, R15.reuse, 0x10000, RZ ;  /* 0x000100000f147824 */ /* 0x040fe200078e00ff */
[----:B------:R-:W-:Y:S01]  /*7bc0*/  LOP3.LUT R15, R15, 0xffff0000, RZ, 0xc0, !PT ;  /* 0xffff00000f0f7812 */ /* 0x000fe200078ec0ff */
[C---:B------:R-:W-:Y:S01]  /*7bd0*/  IMAD.U32 R11, R13.reuse, 0x10000, RZ ;  /* 0x000100000d0b7824 */ /* 0x040fe200078e00ff */
[----:B------:R-:W-:Y:S02]  /*7be0*/  LOP3.LUT R13, R13, 0xffff0000, RZ, 0xc0, !PT ;  /* 0xffff00000d0d7812 */ /* 0x000fe400078ec0ff */
[C---:B0-----:R-:W-:Y:S01]  /*7bf0*/  LOP3.LUT R9, R6.reuse, 0xffff0000, RZ, 0xc0, !PT ;  /* 0xffff000006097812 */ /* 0x041fe200078ec0ff */
[C---:B------:R-:W-:Y:S01]  /*7c00*/  IMAD.U32 R10, R7.reuse, 0x10000, RZ ;  /* 0x00010000070a7824 */ /* 0x040fe200078e00ff */
[----:B------:R-:W-:Y:S01]  /*7c10*/  LOP3.LUT R7, R7, 0xffff0000, RZ, 0xc0, !PT ;  /* 0xffff000007077812 */ /* 0x000fe200078ec0ff */
[----:B------:R-:W-:-:S02]  /*7c20*/  IMAD.U32 R8, R6, 0x10000, RZ ;  /* 0x0001000006087824 */ /* 0x000fc400078e00ff */
[CC--:B------:R-:W-:Y:S01]  /*7c30*/  FMUL.FTZ R21, R9.reuse, R20.reuse ;  /* 0x0000001409157220 */ /* 0x0c0fe20000410000 */
[----:B------:R-:W-:Y:S01]  /*7c40*/  FMUL.FTZ R9, R9, R11 ;  /* 0x0000000b09097220 */ /* 0x000fe20000410000 */
[----:B------:R-:W-:Y:S02]  /*7c50*/  IMAD.U32 R6, R5, 0x10000, RZ ;  /* 0x0001000005067824 */ /* 0x000fe400078e00ff */
[C---:B------:R-:W-:Y:S01]  /*7c60*/  FMUL.FTZ R23, R7.reuse, R15 ;  /* 0x0000000f07177220 */ /* 0x040fe20000410000 */
[C---:B------:R-:W-:Y:S01]  /*7c70*/  FFMA.FTZ R21, R8.reuse, R11, -R21 ;  /* 0x0000000b08157223 */ /* 0x040fe20000010815 */
[----:B------:R-:W-:Y:S01]  /*7c80*/  FFMA.FTZ R20, R8, R20, R9 ;  /* 0x0000001408147223 */ /* 0x000fe20000010009 */
[-C--:B------:R-:W-:Y:S01]  /*7c90*/  FMUL.FTZ R9, R7, R13.reuse ;  /* 0x0000000d07097220 */ /* 0x080fe20000410000 */
[----:B------:R-:W-:Y:S01]  /*7ca0*/  IMAD.U32 R8, R14, 0x10000, RZ ;  /* 0x000100000e087824 */ /* 0x000fe200078e00ff */
[----:B------:R-:W-:Y:S01]  /*7cb0*/  LOP3.LUT R5, R5, 0xffff0000, RZ, 0xc0, !PT ;  /* 0xffff000005057812 */ /* 0x000fe200078ec0ff */
[----:B------:R-:W-:Y:S01]  /*7cc0*/  IMAD.U32 R3, R4, 0x10000, RZ ;  /* 0x0001000004037824 */ /* 0x000fe200078e00ff */
[----:B------:R-:W-:Y:S01]  /*7cd0*/  LOP3.LUT R14, R14, 0xffff0000, RZ, 0xc0, !PT ;  /* 0xffff00000e0e7812 */ /* 0x000fe200078ec0ff */
[----:B------:R-:W-:Y:S01]  /*7ce0*/  IMAD.U32 R7, R12, 0x10000, RZ ;  /* 0x000100000c077824 */ /* 0x000fe200078e00ff */
[----:B------:R-:W-:Y:S01]  /*7cf0*/  LOP3.LUT R4, R4, 0xffff0000, RZ, 0xc0, !PT ;  /* 0xffff000004047812 */ /* 0x000fe200078ec0ff */
[----:B------:R-:W-:Y:S01]  /*7d00*/  FFMA.FTZ R23, R10, R13, -R23 ;  /* 0x0000000d0a177223 */ /* 0x000fe20000010817 */
[----:B------:R-:W-:Y:S01]  /*7d10*/  LOP3.LUT R12, R12, 0xffff0000, RZ, 0xc0, !PT ;  /* 0xffff00000c0c7812 */ /* 0x000fe200078ec0ff */
[----:B------:R-:W-:Y:S01]  /*7d20*/  FFMA.FTZ R26, R10, R15, R9 ;  /* 0x0000000f0a1a7223 */ /* 0x000fe20000010009 */
        /* <DEDUP_REMOVED lines=14> */
.L_x_1184:
[----:B------:R-:W2:Y:S01]  /*7e10*/  LDL R59, [R1+0x14] ;  /* 0x00001400013b7983 */ /* 0x000ea20000100800 */
[----:B------:R-:W0:Y:S03]  /*7e20*/  LDC R21, c[0x0][0x3d4] ;  /* 0x0000f500ff157b82 */ /* 0x000e260000000800 */
[----:B------:R-:W3:Y:S04]  /*7e30*/  LDL R50, [R1+0x3c] ;  /* 0x00003c0001327983 */ /* 0x000ee80000100800 */
[----:B------:R-:W4:Y:S01]  /*7e40*/  LDL R58, [R1+0x34] ;  /* 0x00003400013a7983 */ /* 0x000f220000100800 */
[C---:B------:R-:W-:Y:S01]  /*7e50*/  VIADD R56, R17.reuse, 0x60 ;  /* 0x0000006011387836 */ /* 0x040fe20000000000 */
[----:B------:R-:W-:Y:S01]  /*7e60*/  ISETP.GE.AND P1, PT, R17, R54, PT ;  /* 0x000000361100720c */ /* 0x000fe20003f26270 */
[----:B------:R-:W-:Y:S01]  /*7e70*/  ULDC.64 UR4, c[0x0][0x3c8] ;  /* 0x0000f20000047ab9 */ /* 0x000fe20000000a00 */
[----:B------:R-:W-:-:S02]  /*7e80*/  ULDC.64 UR6, c[0x0][0x3e0] ;  /* 0x0000f80000067ab9 */ /* 0x000fc40000000a00 */
[----:B------:R-:W-:-:S04]  /*7e90*/  ISETP.GE.AND P0, PT, R56, R54, PT ;  /* 0x000000363800720c */ /* 0x000fc80003f06270 */
[CC--:B0-----:R-:W-:Y:S02]  /*7ea0*/  ISETP.GE.OR P0, PT, R26.reuse, R21.reuse, P0 ;  /* 0x000000151a00720c */ /* 0x0c1fe40000706670 */
[----:B------:R-:W-:-:S11]  /*7eb0*/  ISETP.GE.OR P1, PT, R26, R21, P1 ;  /* 0x000000151a00720c */ /* 0x000fd60000f26670 */
[----:B------:R-:W0:Y:S01]  /*7ec0*/  @!P0 LDC.64 R52, c[0x0][0x3e0] ;  /* 0x0000f800ff348b82 */ /* 0x000e220000000a00 */
[----:B------:R-:W-:Y:S01]  /*7ed0*/  @!P0 IMAD.MOV.U32 R15, RZ, RZ, R55 ;  /* 0x000000ffff0f8224 */ /* 0x000fe200078e0037 */
[----:B------:R-:W-:Y:S01]  /*7ee0*/  @!P1 IADD3 R3, P3, R31, R14, RZ ;  /* 0x0000000e1f039210 */ /* 0x000fe20007f7e0ff */
[----:B------:R-:W-:Y:S01]  /*7ef0*/  @!P0 IMAD.MOV.U32 R8, RZ, RZ, R12 ;  /* 0x000000ffff088224 */ /* 0x000fe200078e000c */
[----:B------:R-:W-:Y:S01]  /*7f00*/  @!P1 IADD3 R32, P2, R39, R12, RZ ;  /* 0x0000000c27209210 */ /* 0x000fe20007f5e0ff */
[----:B------:R-:W-:Y:S02]  /*7f10*/  @!P0 IMAD.MOV.U32 R9, RZ, RZ, R57 ;  /* 0x000000ffff098224 */ /* 0x000fe400078e0039 */
[----:B------:R-:W-:Y:S01]  /*7f20*/  @!P0 IMAD.WIDE.U32 R12, R4, 0x60, R14 ;  /* 0x00000060040c8825 */ /* 0x000fe200078e000e */
[----:B------:R-:W1:Y:S03]  /*7f30*/  @!P0 LDC.64 R34, c[0x0][0x3c8] ;  /* 0x0000f200ff228b82 */ /* 0x000e660000000a00 */
[----:B------:R-:W-:Y:S01]  /*7f40*/  @!P0 IMAD.WIDE.U32 R14, R6, 0x60, R8 ;  /* 0x00000060060e8825 */ /* 0x000fe200078e0008 */
[----:B------:R-:W-:-:S02]  /*7f50*/  @!P0 IADD3 R11, P4, R31, R12, RZ ;  /* 0x0000000c1f0b8210 */ /* 0x000fc40007f9e0ff */
[----:B------:R-:W-:Y:S02]  /*7f60*/  CS2R R40, SRZ ;  /* 0x0000000000287805 */ /* 0x000fe4000001ff00 */
[----:B------:R-:W-:Y:S01]  /*7f70*/  CS2R R30, SRZ ;  /* 0x00000000001e7805 */ /* 0x000fe2000001ff00 */
[----:B------:R-:W-:Y:S01]  /*7f80*/  @!P1 IMAD.X R20, R55, 0x1, R37, P3 ;  /* 0x0000000137149824 */ /* 0x000fe200018e0625 */
[----:B------:R-:W-:Y:S01]  /*7f90*/  @!P1 LEA R8, P3, R3, UR4, 0x1 ;  /* 0x0000000403089c11 */ /* 0x000fe2000f8608ff */
[----:B------:R-:W-:Y:S01]  /*7fa0*/  @!P0 IMAD R28, R5, 0x60, RZ ;  /* 0x00000060051c8824 */ /* 0x000fe200078e02ff */
[----:B------:R-:W-:Y:S01]  /*7fb0*/  @!P0 IADD3 R0, P5, R39, R14, RZ ;  /* 0x0000000e27008210 */ /* 0x000fe20007fbe0ff */
[----:B------:R-:W-:Y:S01]  /*7fc0*/  @!P0 IMAD R12, R7, 0x60, RZ ;  /* 0x00000060070c8824 */ /* 0x000fe200078e02ff */
[----:B------:R-:W-:Y:S02]  /*7fd0*/  @!P1 LEA.HI.X R9, R3, UR5, R20, 0x1, P3 ;  /* 0x0000000503099c11 */ /* 0x000fe400098f0c14 */
[----:B------:R-:W-:Y:S01]  /*7fe0*/  @!P0 IADD3.X R20, R37, R28, R13, P4, !PT ;  /* 0x0000001c25148210 */ /* 0x000fe200027fe40d */
[----:B------:R-:W-:Y:S01]  /*7ff0*/  @!P1 IMAD.X R13, R57, 0x1, R43, P2 ;  /* 0x00000001390d9824 */ /* 0x000fe200010e062b */
[----:B------:R-:W-:-:S02]  /*8000*/  @!P0 IADD3.X R3, R43, R12, R15, P5, !PT ;  /* 0x0000000c2b038210 */ /* 0x000fc40002ffe40f */
[----:B------:R-:W-:Y:S02]  /*8010*/  CS2R R36, SRZ ;  /* 0x0000000000247805 */ /* 0x000fe4000001ff00 */
[C---:B0-----:R-:W-:Y:S02]  /*8020*/  @!P0 LEA R52, P4, R0.reuse, R52, 0x1 ;  /* 0x0000003400348211 */ /* 0x041fe400078808ff */
[----:B------:R-:W-:Y:S02]  /*8030*/  CS2R R38, SRZ ;  /* 0x0000000000267805 */ /* 0x000fe4000001ff00 */
[----:B------:R-:W-:Y:S02]  /*8040*/  CS2R R42, SRZ ;  /* 0x00000000002a7805 */ /* 0x000fe4000001ff00 */
[----:B------:R-:W-:Y:S02]  /*8050*/  CS2R R28, SRZ ;  /* 0x00000000001c7805 */ /* 0x000fe4000001ff00 */
[----:B------:R-:W-:-:S02]  /*8060*/  @!P0 LEA.HI.X R53, R0, R53, R3, 0x1, P4 ;  /* 0x0000003500358211 */ /* 0x000fc400020f0c03 */
[----:B------:R-:W0:Y:S01]  /*8070*/  LDC R0, c[0x0][0x428] ;  /* 0x00010a00ff007b82 */ /* 0x000e220000000800 */
[C---:B-1----:R-:W-:Y:S02]  /*8080*/  @!P0 LEA R14, P3, R11.reuse, R34, 0x1 ;  /* 0x000000220b0e8211 */ /* 0x042fe400078608ff */
[----:B------:R-:W5:Y:S01]  /*8090*/  @!P0 LDG.E.128 R40, desc[UR38][R52.64] ;  /* 0x0000002634288981 */ /* 0x000f62000c1e1d00 */
[C---:B------:R-:W-:Y:S02]  /*80a0*/  @!P1 LEA R12, P2, R32.reuse, UR6, 0x1 ;  /* 0x00000006200c9c11 */ /* 0x040fe4000f8408ff */
[----:B------:R-:W-:Y:S01]  /*80b0*/  @!P0 LEA.HI.X R15, R11, R35, R20, 0x1, P3 ;  /* 0x000000230b0f8211 */ /* 0x000fe200018f0c14 */
[----:B------:R1:W5:Y:S01]  /*80c0*/  @!P1 LDG.E.128 R28, desc[UR38][R8.64] ;  /* 0x00000026081c9981 */ /* 0x000362000c1e1d00 */
[----:B------:R-:W-:-:S03]  /*80d0*/  @!P1 LEA.HI.X R13, R32, UR7, R13, 0x1, P2 ;  /* 0x00000007200d9c11 */ /* 0x000fc600090f0c0d */
[----:B------:R-:W5:Y:S01]  /*80e0*/  @!P0 LDG.E.128 R36, desc[UR38][R14.64] ;  /* 0x000000260e248981 */ /* 0x000f62000c1e1d00 */
[----:B0-----:R-:W-:-:S13]  /*80f0*/  ISETP.NE.AND P0, PT, R0, 0x1, PT ;  /* 0x000000010000780c */ /* 0x001fda0003f05270 */
[----:B------:R-:W0:Y:S08]  /*8100*/  @P0 LDC R0, c[0x0][0x42c] ;  /* 0x00010b00ff000b82 */ /* 0x000e300000000800 */
[----:B-1----:R-:W1:Y:S01]  /*8110*/  @P0 LDC R9, c[0x0][0x430] ;  /* 0x00010c00ff090b82 */ /* 0x002e620000000800 */
[----:B------:R-:W-:Y:S02]  /*8120*/  CS2R R32, SRZ ;  /* 0x0000000000207805 */ /* 0x000fe4000001ff00 */
[----:B------:R-:W-:-:S06]  /*8130*/  CS2R R34, SRZ ;  /* 0x0000000000227805 */ /* 0x000fcc000001ff00 */
[----:B------:R0:W5:Y:S02]  /*8140*/  @!P1 LDG.E.128 R32, desc[UR38][R12.64] ;  /* 0x000000260c209981 */ /* 0x000164000c1e1d00 */
[----:B0-----:R-:W-:Y:S02]  /*8150*/  IMAD.MOV.U32 R12, RZ, RZ, R46 ;  /* 0x000000ffff0c7224 */ /* 0x001fe400078e002e */
[----:B------:R-:W-:Y:S02]  /*8160*/  IMAD.MOV.U32 R13, RZ, RZ, R23 ;  /* 0x000000ffff0d7224 */ /* 0x000fe400078e0017 */
[----:B--2---:R-:W-:-:S04]  /*8170*/  IMAD R3, R59, 0xc0, R17 ;  /* 0x000000c03b037824 */ /* 0x004fc800078e0211 */
[----:B---3--:R-:W-:-:S04]  /*8180*/  IMAD R3, R50, 0x60, R3 ;  /* 0x0000006032037824 */ /* 0x008fc800078e0203 */
[----:B------:R-:W-:-:S05]  /*8190*/  @P0 IMAD.HI.U32 R0, R3, R0, RZ ;  /* 0x0000000003000227 */ /* 0x000fca00078e00ff */
[----:B-1----:R-:W-:-:S04]  /*81a0*/  @P0 SHF.R.U32.HI R3, RZ, R9, R0 ;  /* 0x00000009ff030219 */ /* 0x002fc80000011600 */
[----:B------:R-:W-:Y:S01]  /*81b0*/  SHF.R.S32.HI R9, RZ, 0x1f, R3 ;  /* 0x0000001fff097819 */ /* 0x000fe20000011403 */
[----:B------:R-:W-:-:S04]  /*81c0*/  IMAD.MOV.U32 R50, RZ, RZ, R48 ;  /* 0x000000ffff327224 */ /* 0x000fc800078e0030 */
[C---:B------:R-:W-:Y:S02]  /*81d0*/  IMAD R0, R9.reuse, R4, RZ ;  /* 0x0000000409007224 */ /* 0x040fe400078e02ff */
[----:B------:R-:W-:Y:S02]  /*81e0*/  IMAD R14, R9, R6, RZ ;  /* 0x00000006090e7224 */ /* 0x000fe400078e02ff */
[----:B------:R-:W-:-:S04]  /*81f0*/  IMAD.WIDE.U32 R8, R3, R4, R50 ;  /* 0x0000000403087225 */ /* 0x000fc800078e0032 */
[----:B------:R-:W-:-:S04]  /*8200*/  IMAD.WIDE.U32 R12, R3, R6, R12 ;  /* 0x00000006030c7225 */ /* 0x000fc800078e000c */
[C---:B------:R-:W-:Y:S02]  /*8210*/  IMAD R5, R3.reuse, R5, R0 ;  /* 0x0000000503057224 */ /* 0x040fe400078e0200 */
[----:B------:R-:W-:Y:S01]  /*8220*/  IMAD R3, R3, R7, R14 ;  /* 0x0000000703037224 */ /* 0x000fe200078e020e */
[----:B------:R-:W-:Y:S01]  /*8230*/  LEA R4, P0, R8, UR4, 0x1 ;  /* 0x0000000408047c11 */ /* 0x000fe2000f8008ff */
[----:B------:R-:W-:Y:S01]  /*8240*/  IMAD.IADD R5, R9, 0x1, R5 ;  /* 0x0000000109057824 */ /* 0x000fe200078e0205 */
[----:B------:R-:W-:Y:S01]  /*8250*/  LEA R0, P1, R12, UR6, 0x1 ;  /* 0x000000060c007c11 */ /* 0x000fe2000f8208ff */
[----:B------:R-:W-:Y:S01]  /*8260*/  IMAD.IADD R3, R13, 0x1, R3 ;  /* 0x000000010d037824 */ /* 0x000fe200078e0203 */
[----:B------:R-:W-:Y:S02]  /*8270*/  UMOV UR4, 0xffffffff ;  /* 0xffffffff00047882 */ /* 0x000fe40000000000 */
[----:B------:R-:W-:Y:S02]  /*8280*/  LEA.HI.X R5, R8, UR5, R5, 0x1, P0 ;  /* 0x0000000508057c11 */ /* 0x000fe400080f0c05 */
[----:B------:R-:W-:-:S02]  /*8290*/  LEA.HI.X R3, R12, UR7, R3, 0x1, P1 ;  /* 0x000000070c037c11 */ /* 0x000fc400088f0c03 */
[----:B----4-:R-:W-:Y:S01]  /*82a0*/  LEA.HI R6, R58, R58, RZ, 0x1 ;  /* 0x0000003a3a067211 */ /* 0x010fe200078f08ff */
[----:B------:R-:W-:Y:S06]  /*82b0*/  BRA.DIV UR4, `(.L_x_1206) ;  /* 0x0000016604787947 */ /* 0x000fec000b800000 */
.L_x_1463:
[----:B------:R-:W-:-:S03]  /*82c0*/  UMOV UR4, 0xffffffff ;  /* 0xffffffff00047882 */ /* 0x000fc60000000000 */
[----:B------:R-:W-:Y:S05]  /*82d0*/  BRA.DIV UR4, `(.L_x_1207) ;  /* 0x0000016604987947 */ /* 0x000fea000b800000 */
.L_x_1466:
[----:B------:R-:W-:-:S03]  /*82e0*/  UMOV UR4, 0xffffffff ;  /* 0xffffffff00047882 */ /* 0x000fc60000000000 */
[----:B------:R-:W-:Y:S05]  /*82f0*/  BRA.DIV UR4, `(.L_x_1208) ;  /* 0x0000016604b87947 */ /* 0x000fea000b800000 */
.L_x_1469:
[----:B------:R-:W-:-:S03]  /*8300*/  UMOV UR4, 0xffffffff ;  /* 0xffffffff00047882 */ /* 0x000fc60000000000 */
[----:B------:R-:W-:Y:S05]  /*8310*/  BRA.DIV UR4, `(.L_x_1209) ;  /* 0x0000016604d87947 */ /* 0x000fea000b800000 */
.L_x_1472:
[----:B------:R-:W-:-:S03]  /*8320*/  UMOV UR4, 0xffffffff ;  /* 0xffffffff00047882 */ /* 0x000fc60000000000 */
[----:B------:R-:W-:Y:S05]  /*8330*/  BRA.DIV UR4, `(.L_x_1210) ;  /* 0x0000016604f87947 */ /* 0x000fea000b800000 */
.L_x_1475:
[----:B------:R-:W-:Y:S01]  /*8340*/  UMOV UR4, 0xffffffff ;  /* 0xffffffff00047882 */ /* 0x000fe20000000000 */
[----:B------:R-:W-:Y:S02]  /*8350*/  LOP3.LUT R6, R6, 0xfffffffe, RZ, 0xc0, !PT ;  /* 0xfffffffe06067812 */ /* 0x000fe400078ec0ff */
[----:B------:R-:W-:Y:S05]  /*8360*/  BRA.DIV UR4, `(.L_x_1211) ;  /* 0x0000016a04147947 */ /* 0x000fea000b800000 */
.L_x_1478:
[----:B------:R-:W-:Y:S01]  /*8370*/  UMOV UR4, 0xffffffff ;  /* 0xffffffff00047882 */ /* 0x000fe20000000000 */
[----:B------:R-:W-:Y:S02]  /*8380*/  IMAD.IADD R5, R58, 0x1, -R6 ;  /* 0x000000013a057824 */ /* 0x000fe400078e0a06 */
[----:B------:R-:W-:Y:S05]  /*8390*/  BRA.DIV UR4, `(.L_x_1212) ;  /* 0x0000016a04307947 */ /* 0x000fea000b800000 */
.L_x_1481:
[----:B------:R-:W-:Y:S01]  /*83a0*/  UMOV UR4, 0xffffffff ;  /* 0xffffffff00047882 */ /* 0x000fe20000000000 */
[----:B------:R-:W-:Y:S02]  /*83b0*/  SHF.L.U32 R5, R5, 0x1f, RZ ;  /* 0x0000001f05057819 */ /* 0x000fe400000006ff */
[----:B------:R-:W-:Y:S05]  /*83c0*/  BRA.DIV UR4, `(.L_x_1213) ;  /* 0x0000016a044c7947 */ /* 0x000fea000b800000 */
.L_x_1484:
[----:B------:R-:W0:Y:S01]  /*83d0*/  SYNCS.PHASECHK.TRANS64.TRYWAIT P1, [R2+URZ+0x16800], R5 ;  /* 0x01680005020075a7 */ /* 0x000e22000802017f */
[----:B-----5:R-:W-:Y:S01]  /*83e0*/  IMAD.MOV.U32 R0, RZ, RZ, R28 ;  /* 0x000000ffff007224 */ /* 0x020fe200078e001c */
[----:B------:R-:W-:Y:S01]  /*83f0*/  ISETP.GE.AND P0, PT, R26, R21, PT ;  /* 0x000000151a00720c */ /* 0x000fe20003f06270 */
[----:B------:R-:W-:Y:S01]  /*8400*/  IMAD.MOV.U32 R3, RZ, RZ, R29 ;  /* 0x000000ffff037224 */ /* 0x000fe200078e001d */
[----:B------:R-:W-:Y:S01]  /*8410*/  BSSY B1, `(.L_x_1214) ;  /* 0x0000020000017945 */ /* 0x000fe20003800000 */
        /* <DEDUP_REMOVED lines=9> */
[C---:B------:R-:W-:Y:S01]  /*84b0*/  PRMT R49, R0.reuse, 0x7610, R49 ;  /* 0x0000761000317816 */ /* 0x040fe20000000031 */
        /* <DEDUP_REMOVED lines=11> */
[-C--:B------:R-:W-:Y:S01]  /*8570*/  ISETP.GE.OR P2, PT, R17, R54.reuse, P0 ;  /* 0x000000361100720c */ /* 0x080fe20000746670 */
[----:B------:R-:W-:Y:S01]  /*8580*/  IMAD.MOV.U32 R6, RZ, RZ, R41 ;  /* 0x000000ffff067224 */ /* 0x000fe200078e0029 */
[----:B------:R-:W-:Y:S01]  /*8590*/  ISETP.GE.OR P0, PT, R56, R54, P0 ;  /* 0x000000363800720c */ /* 0x000fe20000706670 */
[----:B------:R-:W-:Y:S01]  /*85a0*/  IMAD.MOV.U32 R15, RZ, RZ, R42 ;  /* 0x000000ffff0f7224 */ /* 0x000fe200078e002a */
[----:B------:R-:W-:Y:S01]  /*85b0*/  PRMT R13, R7, 0x7610, R13 ;  /* 0x00007610070d7816 */ /* 0x000fe2000000000d */
[----:B------:R-:W-:Y:S01]  /*85c0*/  IMAD.MOV.U32 R20, RZ, RZ, R43 ;  /* 0x000000ffff147224 */ /* 0x000fe200078e002b */
[----:B------:R-:W-:-:S02]  /*85d0*/  PRMT R12, R8, 0x7610, R12 ;  /* 0x00007610080c7816 */ /* 0x000fc4000000000c */
[----:B------:R-:W-:Y:S02]  /*85e0*/  PRMT R3, R4, 0x7610, R3 ;  /* 0x0000761004037816 */ /* 0x000fe40000000003 */
[----:B------:R-:W-:Y:S01]  /*85f0*/  PRMT R0, R6, 0x7610, R0 ;  /* 0x0000761006007816 */ /* 0x000fe20000000000 */
[----:B0-----:R-:W-:Y:S06]  /*8600*/  @!P1 BRA `(.L_x_1215) ;  /* 0x0000016400e49947 */ /* 0x001fec0003800000 */
.L_x_1485:
[----:B------:R-:W-:Y:S05]  /*8610*/  BSYNC B1 ;  /* 0x0000000000017941 */ /* 0x000fea0003800000 */
.L_x_1214:
[----:B------:R-:W-:Y:S04]  /*8620*/  BSSY B1, `(.L_x_1216) ;  /* 0x0000070000017945 */ /* 0x000fe80003800000 */
[----:B------:R-:W-:Y:S05]  /*8630*/  @P2 BRA `(.L_x_1217) ;  /* 0x0000000400b82947 */ /* 0x000fea0003800000 */
[----:B------:R-:W1:Y:S01]  /*8640*/  S2R R6, SR_TID.X ;  /* 0x0000000000067919 */ /* 0x000e620000002100 */
[----:B------:R-:W-:Y:S01]  /*8650*/  IMAD.SHL.U32 R10, R10, 0x40, RZ ;  /* 0x000000400a0a7824 */ /* 0x000fe200078e00ff */
[----:B------:R-:W-:Y:S01]  /*8660*/  SHF.R.U64 R53, R32, 0x10, R33 ;  /* 0x0000001020357819 */ /* 0x000fe20000001221 */
[----:B0-----:R-:W-:Y:S01]  /*8670*/  IMAD.IADD R5, R26, 0x1, R21 ;  /* 0x000000011a057824 */ /* 0x001fe200078e0215 */
[----:B------:R-:W-:Y:S02]  /*8680*/  SHF.R.U64 R48, R28, 0x10, R29 ;  /* 0x000000101c307819 */ /* 0x000fe4000000121d */
[----:B------:R-:W-:Y:S02]  /*8690*/  LOP3.LUT R10, R10, 0x1c0, RZ, 0xc0, !PT ;  /* 0x000001c00a0a7812 */ /* 0x000fe400078ec0ff */
[----:B------:R-:W-:Y:S02]  /*86a0*/  SHF.R.U32.HI R57, RZ, 0x10, R35 ;  /* 0x00000010ff397819 */ /* 0x000fe40000011623 */
[----:B------:R-:W-:-:S02]  /*86b0*/  SHF.R.U32.HI R7, RZ, 0x3, R10 ;  /* 0x00000003ff077819 */ /* 0x000fc4000001160a */
[----:B------:R-:W-:Y:S02]  /*86c0*/  LOP3.LUT R4, R10, 0x38, R26, 0xf8, !PT ;  /* 0x000000380a047812 */ /* 0x000fe400078ef81a */
[----:B------:R-:W-:Y:S02]  /*86d0*/  PRMT R53, R49, 0x5410, R53 ;  /* 0x0000541031357816 */ /* 0x000fe40000000035 */
[----:B------:R-:W-:Y:S02]  /*86e0*/  LOP3.LUT R4, R4, R7, RZ, 0x3c, !PT ;  /* 0x0000000704047212 */ /* 0x000fe400078e3cff */
[----:B------:R-:W-:Y:S02]  /*86f0*/  PRMT R48, R12, 0x5432, R48 ;  /* 0x000054320c307816 */ /* 0x000fe40000000030 */
[----:B------:R-:W-:Y:S01]  /*8700*/  PRMT R57, R55, 0x5410, R57 ;  /* 0x0000541037397816 */ /* 0x000fe20000000039 */
[----:B------:R-:W-:Y:S01]  /*8710*/  IMAD.U32 R55, R53, 0x10000, RZ ;  /* 0x0001000035377824 */ /* 0x000fe200078e00ff */
[----:B------:R-:W-:Y:S01]  /*8720*/  SHF.R.U32.HI R54, RZ, 0x10, R33 ;  /* 0x00000010ff367819 */ /* 0x000fe20000011621 */
[----:B------:R-:W-:Y:S01]  /*8730*/  IMAD.U32 R49, R48, 0x10000, RZ ;  /* 0x0001000030317824 */ /* 0x000fe200078e00ff */
[----:B------:R-:W-:-:S02]  /*8740*/  SHF.R.U32.HI R50, RZ, 0x10, R29 ;  /* 0x00000010ff327819 */ /* 0x000fc4000001161d */
[----:B------:R-:W-:Y:S02]  /*8750*/  PRMT R54, R0, 0x5432, R54 ;  /* 0x0000543200367816 */ /* 0x000fe40000000036 */
[----:B------:R-:W-:Y:S02]  /*8760*/  PRMT R50, R13, 0x5432, R50 ;  /* 0x000054320d327816 */ /* 0x000fe40000000032 */
[----:B------:R-:W-:Y:S01]  /*8770*/  LOP3.LUT R53, R53, 0xffff0000, RZ, 0xc0, !PT ;  /* 0xffff000035357812 */ /* 0x000fe200078ec0ff */
[C---:B-1----:R-:W-:Y:S01]  /*8780*/  VIADD R8, R6.reuse, 0xffffff80 ;  /* 0xffffff8006087836 */ /* 0x042fe20000000000 */
[----:B------:R-:W-:Y:S01]  /*8790*/  SHF.R.U32.HI R52, RZ, 0x10, R31 ;  /* 0x00000010ff347819 */ /* 0x000fe2000001161f */
[----:B------:R-:W-:Y:S01]  /*87a0*/  VIADD R9, R6, 0xffffff80 ;  /* 0xffffff8006097836 */ /* 0x000fe20000000000 */
[----:B------:R-:W-:Y:S02]  /*87b0*/  LOP3.LUT R6, R10, 0x38, R5, 0xf8, !PT ;  /* 0x000000380a067812 */ /* 0x000fe400078ef805 */
[----:B------:R-:W-:-:S02]  /*87c0*/  SHF.R.S32.HI R8, RZ, 0x1f, R8 ;  /* 0x0000001fff087819 */ /* 0x000fc40000011408 */
[----:B------:R-:W-:Y:S02]  /*87d0*/  LOP3.LUT R6, R6, R7, RZ, 0x3c, !PT ;  /* 0x0000000706067212 */ /* 0x000fe400078e3cff */
[----:B------:R-:W-:Y:S02]  /*87e0*/  LEA.HI R8, R8, R9, RZ, 0x5 ;  /* 0x0000000908087211 */ /* 0x000fe400078f28ff */
[----:B------:R-:W-:Y:S02]  /*87f0*/  SHF.R.U64 R51, R30, 0x10, R31 ;  /* 0x000000101e337819 */ /* 0x000fe4000000121f */
[----:B------:R-:W-:Y:S02]  /*8800*/  SHF.R.S32.HI R8, RZ, 0x5, R8 ;  /* 0x00000005ff087819 */ /* 0x000fe40000011408 */
[----:B------:R-:W-:Y:S02]  /*8810*/  SHF.R.U64 R56, R34, 0x10, R35 ;  /* 0x0000001022387819 */ /* 0x000fe40000001223 */
[----:B------:R-:W-:Y:S01]  /*8820*/  PRMT R52, R14, 0x5432, R52 ;  /* 0x000054320e347816 */ /* 0x000fe20000000034 */
[----:B------:R-:W-:Y:S01]  /*8830*/  IMAD R47, R8, 0x200, R6 ;  /* 0x00000200082f7824 */ /* 0x000fe200078e0206 */
[----:B------:R-:W-:Y:S01]  /*8840*/  PRMT R51, R58, 0x5410, R51 ;  /* 0x000054103a337816 */ /* 0x000fe20000000033 */
[----:B------:R-:W-:Y:S01]  /*8850*/  IMAD R5, R8, 0x200, R4 ;  /* 0x0000020008057824 */ /* 0x000fe200078e0204 */
[----:B------:R-:W-:Y:S01]  /*8860*/  PRMT R56, R3, 0x5432, R56 ;  /* 0x0000543203387816 */ /* 0x000fe20000000038 */
[----:B------:R-:W-:-:S02]  /*8870*/  IMAD R47, R47, 0x2, R2 ;  /* 0x000000022f2f7824 */ /* 0x000fc400078e0202 */
[----:B------:R-:W-:-:S03]  /*8880*/  IMAD R46, R5, 0x2, R2 ;  /* 0x00000002052e7824 */ /* 0x000fc600078e0202 */
[----:B------:R-:W0:Y:S04]  /*8890*/  LDS.128 R8, [R47+0x8400] ;  /* 0x008400002f087984 */ /* 0x000e280000000c00 */
[----:B------:R-:W1:Y:S01]  /*88a0*/  LDS.128 R4, [R46+0x8400] ;  /* 0x008400002e047984 */ /* 0x000e620000000c00 */
[C---:B0-----:R-:W-:Y:S01]  /*88b0*/  IMAD.U32 R32, R8.reuse, 0x10000, RZ ;  /* 0x0001000008207824 */ /* 0x041fe200078e00ff */
[----:B------:R-:W-:Y:S01]  /*88c0*/  LOP3.LUT R8, R8, 0xffff0000, RZ, 0xc0, !PT ;  /* 0xffff000008087812 */ /* 0x000fe200078ec0ff */
[C---:B------:R-:W-:Y:S01]  /*88d0*/  IMAD.U32 R33, R9.reuse, 0x10000, RZ ;  /* 0x0001000009217824 */ /* 0x040fe200078e00ff */
[----:B------:R-:W-:Y:S01]  /*88e0*/  LOP3.LUT R9, R9, 0xffff0000, RZ, 0xc0, !PT ;  /* 0xffff000009097812 */ /* 0x000fe200078ec0ff */
[----:B-1----:R-:W-:Y:S02]  /*88f0*/  IMAD.U32 R28, R4, 0x10000, RZ ;  /* 0x00010000041c7824 */ /* 0x002fe400078e00ff */
[C---:B------:R-:W-:Y:S01]  /*8900*/  FMUL.FTZ R59, R32.reuse, R55 ;  /* 0x00000037203b7220 */ /* 0x040fe20000410000 */
[-C--:B------:R-:W-:Y:S01]  /*8910*/  FMUL.FTZ R61, R32, R49.reuse ;  /* 0x00000031203d7220 */ /* 0x080fe20000410000 */
[----:B------:R-:W-:Y:S01]  /*8920*/  IMAD.U32 R32, R54, 0x10000, RZ ;  /* 0x0001000036207824 */ /* 0x000fe200078e00ff */
[----:B------:R-:W-:Y:S01]  /*8930*/  LOP3.LUT R4, R4, 0xffff0000, RZ, 0xc0, !PT ;  /* 0xffff000004047812 */ /* 0x000fe200078ec0ff */
[----:B------:R-:W-:Y:S01]  /*8940*/  FFMA.FTZ R59, R28, R49, -R59 ;  /* 0x000000311c3b7223 */ /* 0x000fe2000001083b */
[----:B------:R-:W-:Y:S01]  /*8950*/  LOP3.LUT R49, R48, 0xffff0000, RZ, 0xc0, !PT ;  /* 0xffff000030317812 */ /* 0x000fe200078ec0ff */
[----:B------:R-:W-:Y:S01]  /*8960*/  FFMA.FTZ R61, R28, R55, R61 ;  /* 0x000000371c3d7223 */ /* 0x000fe2000001003d */
[----:B------:R-:W-:-:S02]  /*8970*/  IMAD.U32 R29, R5, 0x10000, RZ ;  /* 0x00010000051d7824 */ /* 0x000fc400078e00ff */
[----:B------:R-:W-:Y:S01]  /*8980*/  FMUL.FTZ R63, R8, R53 ;  /* 0x00000035083f7220 */ /* 0x000fe20000410000 */
[----:B------:R-:W-:Y:S02]  /*8990*/  IMAD.U32 R28, R50, 0x10000, RZ ;  /* 0x00010000321c7824 */ /* 0x000fe400078e00ff */
[-C--:B------:R-:W-:Y:S01]  /*89a0*/  FMUL.FTZ R55, R8, R49.reuse ;  /* 0x0000003108377220 */ /* 0x080fe20000410000 */
[----:B------:R-:W-:Y:S01]  /*89b0*/  FMUL.FTZ R60, R33, R32 ;  /* 0x00000020213c7220 */ /* 0x000fe20000410000 */
[----:B------:R-:W-:Y:S02]  /*89c0*/  IMAD.U32 R35, R11, 0x10000, RZ ;  /* 0x000100000b237824 */ /* 0x000fe400078e00ff */
[C---:B------:R-:W-:Y:S01]  /*89d0*/  FFMA.FTZ R48, R4.reuse, R49, -R63 ;  /* 0x0000003104307223 */ /* 0x040fe2000001083f */
[----:B------:R-:W-:Y:S02]  /*89e0*/  IMAD.U32 R8, R57, 0x10000, RZ ;  /* 0x0001000039087824 */ /* 0x000fe400078e00ff */
[-C--:B------:R-:W-:Y:S01]  /*89f0*/  FMUL.FTZ R33, R33, R28.reuse ;  /* 0x0000001c21217220 */ /* 0x080fe20000410000 */
[----:B------:R-:W-:Y:S01]  /*8a00*/  FFMA.FTZ R58, R4, R53, R55 ;  /* 0x00000035043a7223 */ /* 0x000fe20000010037 */
[----:B------:R-:W-:Y:S01]  /*8a10*/  FFMA.FTZ R60, R29, R28, -R60 ;  /* 0x0000001c1d3c7223 */ /* 0x000fe2000001083c */
[----:B------:R-:W-:-:S02]  /*8a20*/  IMAD.U32 R31, R7, 0x10000, RZ ;  /* 0x00010000071f7824 */ /* 0x000fc400078e00ff */
[----:B------:R-:W-:Y:S01]  /*8a30*/  FMUL.FTZ R28, R35, R8 ;  /* 0x00000008231c7220 */ /* 0x000fe20000410000 */
[----:B------:R-:W-:Y:S01]  /*8a40*/  IMAD.U32 R4, R52, 0x10000, RZ ;  /* 0x0001000034047824 */ /* 0x000fe200078e00ff */
[----:B------:R-:W-:Y:S01]  /*8a50*/  LOP3.LUT R50, R50, 0xffff0000, RZ, 0xc0, !PT ;  /* 0xffff000032327812 */ /* 0x000fe200078ec0ff */
[----:B------:R-:W-:Y:S01]  /*8a60*/  FFMA.FTZ R32, R29, R32, R33 ;  /* 0x000000201d207223 */ /* 0x000fe20000010021 */
[----:B------:R-:W-:Y:S01]  /*8a70*/  LOP3.LUT R54, R54, 0xffff0000, RZ, 0xc0, !PT ;  /* 0xffff000036367812 */ /* 0x000fe200078ec0ff */
[-C--:B------:R-:W-:Y:S01]  /*8a80*/  FMUL.FTZ R62, R35, R4.reuse ;  /* 0x00000004233e7220 */ /* 0x080fe20000410000 */
[----:B------:R-:W-:Y:S01]  /*8a90*/  LOP3.LUT R5, R5, 0xffff0000, RZ, 0xc0, !PT ;  /* 0xffff000005057812 */ /* 0x000fe200078ec0ff */
[----:B------:R-:W-:Y:S01]  /*8aa0*/  FFMA.FTZ R53, R31, R4, -R28 ;  /* 0x000000041f357223 */ /* 0x000fe2000001081c */
[C---:B------:R-:W-:Y:S01]  /*8ab0*/  FMUL.FTZ R35, R9.reuse, R50 ;  /* 0x0000003209237220 */ /* 0x040fe20000410000 */
[----:B------:R-:W-:Y:S01]  /*8ac0*/  FMUL.FTZ R4, R9, R54 ;  /* 0x0000003609047220 */ /* 0x000fe20000410000 */
[----:B------:R-:W-:-:S02]  /*8ad0*/  IMAD.U32 R34, R10, 0x10000, RZ ;  /* 0x000100000a227824 */ /* 0x000fc400078e00ff */
[----:B------:R-:W-:Y:S01]  /*8ae0*/  FFMA.FTZ R62, R31, R8, R62 ;  /* 0x000000081f3e7223 */ /* 0x000fe2000001003e */
[----:B------:R-:W-:Y:S02]  /*8af0*/  IMAD.U32 R33, R56, 0x10000, RZ ;  /* 0x0001000038217824 */ /* 0x000fe400078e00ff */
[----:B------:R-:W-:Y:S01]  /*8b00*/  FFMA.FTZ R9, R5, R50, -R4 ;  /* 0x0000003205097223 */ /* 0x000fe20000010804 */
[----:B------:R-:W-:Y:S02]  /*8b10*/  IMAD.U32 R29, R51, 0x10000, RZ ;  /* 0x00010000331d7824 */ /* 0x000fe400078e00ff */
[----:B------:R-:W-:Y:S01]  /*8b20*/  FFMA.FTZ R35, R5, R54, R35 ;  /* 0x0000003605237223 */ /* 0x000fe20000010023 */
[----:B------:R-:W-:Y:S01]  /*8b30*/  IMAD.U32 R30, R6, 0x10000, RZ ;  /* 0x00010000061e7824 */ /* 0x000fe200078e00ff */
[----:B------:R-:W-:Y:S01]  /*8b40*/  LOP3.LUT R10, R10, 0xffff0000, RZ, 0xc0, !PT ;  /* 0xffff00000a0a7812 */ /* 0x000fe200078ec0ff */
[C---:B------:R-:W-:Y:S01]  /*8b50*/  FMUL.FTZ R31, R34.reuse, R33 ;  /* 0x00000021221f7220 */ /* 0x040fe20000410000 */
[----:B------:R-:W-:Y:S01]  /*8b60*/  LOP3.LUT R11, R11, 0xffff0000, RZ, 0xc0, !PT ;  /* 0xffff00000b0b7812 */ /* 0x000fe200078ec0ff */
[-C--:B------:R-:W-:Y:S01]  /*8b70*/  FMUL.FTZ R49, R34, R29.reuse ;  /* 0x0000001d22317220 */ /* 0x080fe20000410000 */
[----:B------:R-:W-:Y:S01]  /*8b80*/  LOP3.LUT R5, R56, 0xffff0000, RZ, 0xc0, !PT ;  /* 0xffff000038057812 */ /* 0x000fe200078ec0ff */
[C---:B------:R-:W-:Y:S01]  /*8b90*/  FFMA.FTZ R31, R30.reuse, R29, -R31 ;  /* 0x0000001d1e1f7223 */ /* 0x040fe2000001081f */
        /* <DEDUP_REMOVED lines=8> */
[----:B------:R-:W-:Y:S01]  /*8c20*/  LOP3.LUT R7, R7, 0xffff0000, RZ, 0xc0, !PT ;  /* 0xffff000007077812 */ /* 0x000fe200078ec0ff */
[----:B------:R-:W-:-:S02]  /*8c30*/  FMUL.FTZ R11, R11, R52 ;  /* 0x000000340b0b7220 */ /* 0x000fc40000410000 */
[C---:B------:R-:W-:Y:S01]  /*8c40*/  FFMA.FTZ R10, R6.reuse, R51, -R29 ;  /* 0x00000033060a7223 */ /* 0x040fe2000001081d */
[----:B------:R-:W-:Y:S01]  /*8c50*/  FFMA.FTZ R28, R6, R5, R8 ;  /* 0x00000005061c7223 */ /* 0x000fe20000010008 */
[C---:B------:R-:W-:Y:S01]  /*8c60*/  FFMA.FTZ R30, R7.reuse, R52, -R30 ;  /* 0x00000034071e7223 */ /* 0x040fe2000001081e */
[----:B------:R-:W-:Y:S01]  /*8c70*/  FFMA.FTZ R11, R7, R4, R11 ;  /* 0x00000004070b7223 */ /* 0x000fe2000001000b */
[----:B------:R-:W-:Y:S02]  /*8c80*/  F2FP.BF16.F32.PACK_AB R4, R48, R59 ;  /* 0x0000003b3004723e */ /* 0x000fe400000010ff */
[----:B------:R-:W-:Y:S02]  /*8c90*/  F2FP.BF16.F32.PACK_AB R5, R9, R60 ;  /* 0x0000003c0905723e */ /* 0x000fe400000010ff */
[----:B------:R-:W-:Y:S02]  /*8ca0*/  F2FP.BF16.F32.PACK_AB R6, R10, R31 ;  /* 0x0000001f0a06723e */ /* 0x000fe400000010ff */
[----:B------:R-:W-:-:S02]  /*8cb0*/  F2FP.BF16.F32.PACK_AB R7, R30, R53 ;  /* 0x000000351e07723e */ /* 0x000fc400000010ff */
[----:B------:R-:W-:Y:S02]  /*8cc0*/  F2FP.BF16.F32.PACK_AB R8, R58, R61 ;  /* 0x0000003d3a08723e */ /* 0x000fe400000010ff */
[----:B------:R-:W-:Y:S01]  /*8cd0*/  F2FP.BF16.F32.PACK_AB R9, R35, R32 ;  /* 0x000000202309723e */ /* 0x000fe200000010ff */
[----:B------:R1:W-:Y:S01]  /*8ce0*/  STS.128 [R46+0x8400], R4 ;  /* 0x008400042e007388 */ /* 0x0003e20000000c00 */
[----:B------:R-:W-:Y:S02]  /*8cf0*/  F2FP.BF16.F32.PACK_AB R10, R28, R49 ;  /* 0x000000311c0a723e */ /* 0x000fe400000010ff */
[----:B------:R-:W-:-:S05]  /*8d00*/  F2FP.BF16.F32.PACK_AB R11, R11, R62 ;  /* 0x0000003e0b0b723e */ /* 0x000fca00000010ff */
[----:B------:R1:W-:Y:S02]  /*8d10*/  STS.128 [R47+0x8400], R8 ;  /* 0x008400082f007388 */ /* 0x0003e40000000c00 */
.L_x_1217:
[----:B------:R-:W-:Y:S05]  /*8d20*/  BSYNC B1 ;  /* 0x0000000000017941 */ /* 0x000fea0003800000 */
.L_x_1216:
[----:B------:R-:W-:Y:S02]  /*8d30*/  PRMT R0, R0, 0x5410, R15 ;  /* 0x0000541000007816 */ /* 0x000fe4000000000f */
[----:B------:R-:W-:Y:S01]  /*8d40*/  PRMT R3, R3, 0x5410, R20 ;  /* 0x0000541003037816 */ /* 0x000fe20000000014 */
[----:B------:R-:W-:Y:S06]  /*8d50*/  @P0 BRA `(.L_x_1203) ;  /* 0x00000004009c0947 */ /* 0x000fec0003800000 */
[----:B-1----:R-:W2:Y:S01]  /*8d60*/  LDL R6, [R1+0x28] ;  /* 0x0000280001067983 */ /* 0x002ea20000100800 */
[----:B------:R-:W-:-:S03]  /*8d70*/  VIADD R4, R17, 0x60 ;  /* 0x0000006011047836 */ /* 0x000fc60000000000 */
[----:B------:R-:W3:Y:S01]  /*8d80*/  LDL R46, [R1+0x40] ;  /* 0x00004000012e7983 */ /* 0x000ee20000100800 */
[----:B0-----:R-:W-:Y:S02]  /*8d90*/  IMAD.SHL.U32 R5, R4, 0x40, RZ ;  /* 0x0000004004057824 */ /* 0x001fe400078e00ff */
[----:B------:R-:W-:-:S03]  /*8da0*/  IMAD.IADD R4, R26, 0x1, R21 ;  /* 0x000000011a047824 */ /* 0x000fc600078e0215 */
[----:B------:R-:W-:-:S04]  /*8db0*/  LOP3.LUT R5, R5, 0x1c0, RZ, 0xc0, !PT ;  /* 0x000001c005057812 */ /* 0x000fc800078ec0ff */
[----:B------:R-:W-:Y:S02]  /*8dc0*/  LOP3.LUT R4, R5, 0x38, R4, 0xf8, !PT ;  /* 0x0000003805047812 */ /* 0x000fe400078ef804 */
[----:B------:R-:W-:-:S04]  /*8dd0*/  SHF.R.U32.HI R5, RZ, 0x3, R5 ;  /* 0x00000003ff057819 */ /* 0x000fc80000011605 */
[----:B------:R-:W-:Y:S02]  /*8de0*/  LOP3.LUT R4, R4, R5, RZ, 0x3c, !PT ;  /* 0x0000000504047212 */ /* 0x000fe400078e3cff */
[----:B------:R-:W-:Y:S02]  /*8df0*/  SHF.R.U64 R20, R40, 0x10, R41 ;  /* 0x0000001028147819 */ /* 0x000fe40000001229 */
[--C-:B------:R-:W-:Y:S02]  /*8e00*/  SHF.R.U64 R26, R36, 0x10, R37.reuse ;  /* 0x00000010241a7819 */ /* 0x100fe40000001225 */
[----:B------:R-:W-:Y:S02]  /*8e10*/  SHF.R.U32.HI R37, RZ, 0x10, R37 ;  /* 0x00000010ff257819 */ /* 0x000fe40000011625 */
[----:B------:R-:W-:Y:S02]  /*8e20*/  PRMT R31, R3, 0x5410, R20 ;  /* 0x00005410031f7816 */ /* 0x000fe40000000014 */
[----:B------:R-:W-:-:S02]  /*8e30*/  SHF.R.U32.HI R41, RZ, 0x10, R41 ;  /* 0x00000010ff297819 */ /* 0x000fc40000011629 */
[----:B------:R-:W-:Y:S01]  /*8e40*/  SHF.R.U64 R34, R42, 0x10, R43 ;  /* 0x000000102a227819 */ /* 0x000fe2000000122b */
[----:B------:R-:W-:Y:S01]  /*8e50*/  IMAD.U32 R33, R31, 0x10000, RZ ;  /* 0x000100001f217824 */ /* 0x000fe200078e00ff */
[----:B------:R-:W-:Y:S02]  /*8e60*/  PRMT R26, R23, 0x5410, R26 ;  /* 0x00005410171a7816 */ /* 0x000fe4000000001a */
[----:B------:R-:W-:Y:S02]  /*8e70*/  PRMT R28, R14, 0x5410, R37 ;  /* 0x000054100e1c7816 */ /* 0x000fe40000000025 */
[----:B------:R-:W-:Y:S02]  /*8e80*/  SHF.R.U32.HI R36, RZ, 0x10, R43 ;  /* 0x00000010ff247819 */ /* 0x000fe4000001162b */
[--C-:B------:R-:W-:Y:S01]  /*8e90*/  SHF.R.U64 R30, R38, 0x10, R39.reuse ;  /* 0x00000010261e7819 */ /* 0x100fe20000001227 */
[----:B------:R-:W-:Y:S01]  /*8ea0*/  IMAD.U32 R27, R26, 0x10000, RZ ;  /* 0x000100001a1b7824 */ /* 0x000fe200078e00ff */
[----:B------:R-:W-:-:S02]  /*8eb0*/  SHF.R.U32.HI R39, RZ, 0x10, R39 ;  /* 0x00000010ff277819 */ /* 0x000fc40000011627 */
[C---:B------:R-:W-:Y:S02]  /*8ec0*/  PRMT R32, R0.reuse, 0x5410, R41 ;  /* 0x0000541000207816 */ /* 0x040fe40000000029 */
[----:B------:R-:W-:Y:S02]  /*8ed0*/  PRMT R34, R0, 0x5432, R34 ;  /* 0x0000543200227816 */ /* 0x000fe40000000022 */
[----:B------:R-:W-:Y:S02]  /*8ee0*/  PRMT R36, R3, 0x5432, R36 ;  /* 0x0000543203247816 */ /* 0x000fe40000000024 */
[----:B------:R-:W-:Y:S02]  /*8ef0*/  PRMT R29, R13, 0x5410, R30 ;  /* 0x000054100d1d7816 */ /* 0x000fe4000000001e */
[----:B------:R-:W-:Y:S01]  /*8f00*/  PRMT R30, R12, 0x5410, R39 ;  /* 0x000054100c1e7816 */ /* 0x000fe20000000027 */
[----:B------:R-:W-:Y:S01]  /*8f10*/  IMAD.U32 R35, R32, 0x10000, RZ ;  /* 0x0001000020237824 */ /* 0x000fe200078e00ff */
[----:B------:R-:W-:-:S02]  /*8f20*/  LOP3.LUT R31, R31, 0xffff0000, RZ, 0xc0, !PT ;  /* 0xffff00001f1f7812 */ /* 0x000fc400078ec0ff */
[----:B------:R-:W-:Y:S02]  /*8f30*/  LOP3.LUT R26, R26, 0xffff0000, RZ, 0xc0, !PT ;  /* 0xffff00001a1a7812 */ /* 0x000fe400078ec0ff */
[----:B------:R-:W-:Y:S01]  /*8f40*/  LOP3.LUT R32, R32, 0xffff0000, RZ, 0xc0, !PT ;  /* 0xffff000020207812 */ /* 0x000fe200078ec0ff */
[----:B--2---:R-:W-:-:S04]  /*8f50*/  IMAD.IADD R9, R6, 0x1, R4 ;  /* 0x0000000106097824 */ /* 0x004fc800078e0204 */
[----:B------:R-:W-:Y:S01]  /*8f60*/  IMAD R15, R9, 0x2, R2 ;  /* 0x00000002090f7824 */ /* 0x000fe200078e0202 */
[----:B---3--:R-:W0:Y:S04]  /*8f70*/  LDS.128 R4, [R46+0x8400] ;  /* 0x008400002e047984 */ /* 0x008e280000000c00 */
[----:B------:R-:W1:Y:S01]  /*8f80*/  LDS.128 R8, [R15+0x8400] ;  /* 0x008400000f087984 */ /* 0x000e620000000c00 */
[----:B0-----:R-:W-:Y:S02]  /*8f90*/  IMAD.U32 R0, R4, 0x10000, RZ ;  /* 0x0001000004007824 */ /* 0x001fe400078e00ff */
[----:B-1----:R-:W-:-:S04]  /*8fa0*/  IMAD.U32 R14, R8, 0x10000, RZ ;  /* 0x00010000080e7824 */ /* 0x002fc800078e00ff */
[C---:B------:R-:W-:Y:S01]  /*8fb0*/  FMUL.FTZ R37, R14.reuse, R33 ;  /* 0x000000210e257220 */ /* 0x040fe20000410000 */
[-C--:B------:R-:W-:Y:S01]  /*8fc0*/  FMUL.FTZ R39, R14, R27.reuse ;  /* 0x0000001b0e277220 */ /* 0x080fe20000410000 */
[----:B------:R-:W-:Y:S02]  /*8fd0*/  IMAD.U32 R20, R9, 0x10000, RZ ;  /* 0x0001000009147824 */ /* 0x000fe400078e00ff */
[----:B------:R-:W-:Y:S01]  /*8fe0*/  FFMA.FTZ R37, R0, R27, -R37 ;  /* 0x0000001b00257223 */ /* 0x000fe20000010825 */
[----:B------:R-:W-:Y:S02]  /*8ff0*/  IMAD.U32 R27, R28, 0x10000, RZ ;  /* 0x000100001c1b7824 */ /* 0x000fe400078e00ff */
[----:B------:R-:W-:Y:S02]  /*9000*/  IMAD.U32 R23, R11, 0x10000, RZ ;  /* 0x000100000b177824 */ /* 0x000fe400078e00ff */
[----:B------:R-:W-:Y:S02]  /*9010*/  IMAD.U32 R14, R36, 0x10000, RZ ;  /* 0x00010000240e7824 */ /* 0x000fe400078e00ff */
[----:B------:R-:W-:Y:S01]  /*9020*/  FFMA.FTZ R39, R0, R33, R39 ;  /* 0x0000002100277223 */ /* 0x000fe20000010027 */
[----:B------:R-:W-:Y:S01]  /*9030*/  FMUL.FTZ R41, R20, R35 ;  /* 0x0000002314297220 */ /* 0x000fe20000410000 */
[----:B------:R-:W-:-:S02]  /*9040*/  IMAD.U32 R0, R30, 0x10000, RZ ;  /* 0x000100001e007824 */ /* 0x000fc400078e00ff */
[----:B------:R-:W-:Y:S01]  /*9050*/  FMUL.FTZ R33, R20, R27 ;  /* 0x0000001b14217220 */ /* 0x000fe20000410000 */
[----:B------:R-:W-:Y:S01]  /*9060*/  IMAD.U32 R13, R7, 0x10000, RZ ;  /* 0x00010000070d7824 */ /* 0x000fe200078e00ff */
[----:B------:R-:W-:Y:S01]  /*9070*/  LOP3.LUT R8, R8, 0xffff0000, RZ, 0xc0, !PT ;  /* 0xffff000008087812 */ /* 0x000fe200078ec0ff */
[----:B------:R-:W-:Y:S01]  /*9080*/  FMUL.FTZ R20, R23, R14 ;  /* 0x0000000e17147220 */ /* 0x000fe20000410000 */
[----:B------:R-:W-:Y:S01]  /*9090*/  IMAD.U32 R12, R5, 0x10000, RZ ;  /* 0x00010000050c7824 */ /* 0x000fe200078e00ff */
[----:B------:R-:W-:Y:S01]  /*90a0*/  LOP3.LUT R9, R9, 0xffff0000, RZ, 0xc0, !PT ;  /* 0xffff000009097812 */ /* 0x000fe200078ec0ff */
[-C--:B------:R-:W-:Y:S01]  /*90b0*/  FMUL.FTZ R23, R23, R0.reuse ;  /* 0x0000000017177220 */ /* 0x080fe20000410000 */
[----:B------:R-:W-:Y:S01]  /*90c0*/  LOP3.LUT R3, R4, 0xffff0000, RZ, 0xc0, !PT ;  /* 0xffff000004037812 */ /* 0x000fe200078ec0ff */
[C---:B------:R-:W-:Y:S01]  /*90d0*/  FFMA.FTZ R20, R13.reuse, R0, -R20 ;  /* 0x000000000d147223 */ /* 0x040fe20000010814 */
[----:B------:R-:W-:Y:S01]  /*90e0*/  LOP3.LUT R28, R28, 0xffff0000, RZ, 0xc0, !PT ;  /* 0xffff00001c1c7812 */ /* 0x000fe200078ec0ff */
[----:B------:R-:W-:Y:S01]  /*90f0*/  FMUL.FTZ R0, R8, R31 ;  /* 0x0000001f08007220 */ /* 0x000fe20000410000 */
[C---:B------:R-:W-:Y:S01]  /*9100*/  FFMA.FTZ R41, R12.reuse, R27, -R41 ;  /* 0x0000001b0c297223 */ /* 0x040fe20000010829 */
[----:B------:R-:W-:Y:S01]  /*9110*/  FFMA.FTZ R33, R12, R35, R33 ;  /* 0x000000230c217223 */ /* 0x000fe20000010021 */
[----:B------:R-:W-:Y:S01]  /*9120*/  FFMA.FTZ R23, R13, R14, R23 ;  /* 0x0000000e0d177223 */ /* 0x000fe20000010017 */
[----:B------:R-:W-:Y:S01]  /*9130*/  LOP3.LUT R4, R5, 0xffff0000, RZ, 0xc0, !PT ;  /* 0xffff000005047812 */ /* 0x000fe200078ec0ff */
[----:B------:R-:W-:Y:S01]  /*9140*/  FMUL.FTZ R12, R8, R26 ;  /* 0x0000001a080c7220 */ /* 0x000fe20000410000 */
[----:B------:R-:W-:Y:S01]  /*9150*/  FMUL.FTZ R13, R9, R32 ;  /* 0x00000020090d7220 */ /* 0x000fe20000410000 */
[----:B------:R-:W-:-:S02]  /*9160*/  IMAD.U32 R21, R10, 0x10000, RZ ;  /* 0x000100000a157824 */ /* 0x000fc400078e00ff */
[----:B------:R-:W-:Y:S01]  /*9170*/  FFMA.FTZ R26, R3, R26, -R0 ;  /* 0x0000001a031a7223 */ /* 0x000fe20000010800 */
[----:B------:R-:W-:Y:S02]  /*9180*/  IMAD.U32 R8, R34, 0x10000, RZ ;  /* 0x0001000022087824 */ /* 0x000fe400078e00ff */
[----:B------:R-:W-:Y:S01]  /*9190*/  FMUL.FTZ R9, R9, R28 ;  /* 0x0000001c09097220 */ /* 0x000fe20000410000 */
[----:B------:R-:W-:Y:S02]  /*91a0*/  IMAD.U32 R0, R29, 0x10000, RZ ;  /* 0x000100001d007824 */ /* 0x000fe400078e00ff */
[----:B------:R-:W-:Y:S01]  /*91b0*/  FFMA.FTZ R12, R3, R31, R12 ;  /* 0x0000001f030c7223 */ /* 0x000fe2000001000c */
[----:B------:R-:W-:Y:S02]  /*91c0*/  IMAD.U32 R5, R6, 0x10000, RZ ;  /* 0x0001000006057824 */ /* 0x000fe400078e00ff */
[C---:B------:R-:W-:Y:S01]  /*91d0*/  FMUL.FTZ R14, R21.reuse, R8 ;  /* 0x00000008150e7220 */ /* 0x040fe20000410000 */
[C---:B------:R-:W-:Y:S01]  /*91e0*/  FFMA.FTZ R28, R4.reuse, R28, -R13 ;  /* 0x0000001c041c7223 */ /* 0x040fe2000001080d */
[----:B------:R-:W-:Y:S01]  /*91f0*/  FFMA.FTZ R32, R4, R32, R9 ;  /* 0x0000002004207223 */ /* 0x000fe20000010009 */
[----:B------:R-:W-:Y:S01]  /*9200*/  LOP3.LUT R10, R10, 0xffff0000, RZ, 0xc0, !PT ;  /* 0xffff00000a0a7812 */ /* 0x000fe200078ec0ff */
[----:B------:R-:W-:Y:S01]  /*9210*/  FMUL.FTZ R4, R21, R0 ;  /* 0x0000000015047220 */ /* 0x000fe20000410000 */
[----:B------:R-:W-:-:S02]  /*9220*/  LOP3.LUT R11, R11, 0xffff0000, RZ, 0xc0, !PT ;  /* 0xffff00000b0b7812 */ /* 0x000fc400078ec0ff */
[----:B------:R-:W-:Y:S02]  /*9230*/  LOP3.LUT R3, R34, 0xffff0000, RZ, 0xc0, !PT ;  /* 0xffff000022037812 */ /* 0x000fe400078ec0ff */
[----:B------:R-:W-:Y:S02]  /*9240*/  LOP3.LUT R36, R36, 0xffff0000, RZ, 0xc0, !PT ;  /* 0xffff000024247812 */ /* 0x000fe400078ec0ff */
[----:B------:R-:W-:Y:S02]  /*9250*/  LOP3.LUT R29, R29, 0xffff0000, RZ, 0xc0, !PT ;  /* 0xffff00001d1d7812 */ /* 0x000fe400078ec0ff */
[----:B------:R-:W-:Y:S01]  /*9260*/  LOP3.LUT R30, R30, 0xffff0000, RZ, 0xc0, !PT ;  /* 0xffff00001e1e7812 */ /* 0x000fe200078ec0ff */
[C---:B------:R-:W-:Y:S01]  /*9270*/  FFMA.FTZ R14, R5.reuse, R0, -R14 ;  /* 0x00000000050e7223 */ /* 0x040fe2000001080e */
[----:B------:R-:W-:Y:S01]  /*9280*/  LOP3.LUT R6, R6, 0xffff0000, RZ, 0xc0, !PT ;  /* 0xffff000006067812 */ /* 0x000fe200078ec0ff */
[----:B------:R-:W-:Y:S01]  /*9290*/  FFMA.FTZ R0, R5, R8, R4 ;  /* 0x0000000805007223 */ /* 0x000fe20000010004 */
[----:B------:R-:W-:Y:S01]  /*92a0*/  LOP3.LUT R7, R7, 0xffff0000, RZ, 0xc0, !PT ;  /* 0xffff000007077812 */ /* 0x000fe200078ec0ff */
        /* <DEDUP_REMOVED lines=18> */
.L_x_1203:
[----:B------:R-:W-:Y:S05]  /*93d0*/  BSYNC B0 ;  /* 0x0000000000007941 */ /* 0x000fea0003800000 */
.L_x_1183:
[----:B------:R-:W-:Y:S01]  /*93e0*/  @!PT LDS RZ, [RZ] ;  /* 0x00000000fffff984 */ /* 0x000fe20000000800 */
[----:B------:R-:W-:Y:S01]  /*93f0*/  @!PT LDS RZ, [RZ] ;  /* 0x00000000fffff984 */ /* 0x000fe20000000800 */
[----:B------:R-:W-:Y:S01]  /*9400*/  @!PT LDS RZ, [RZ] ;  /* 0x00000000fffff984 */ /* 0x000fe20000000800 */
[----:B------:R-:W-:Y:S01]  /*9410*/  @!PT LDS RZ, [RZ] ;  /* 0x00000000fffff984 */ /* 0x000fe20000000800 */
[----:B------:R4:W-:Y:S06]  /*9420*/  MEMBAR.ALL.CTA ;  /* 0x0000000000007992 */ /* 0x0009ec0000008000 */
[----:B----4-:R-:W4:Y:S01]  /*9430*/  FENCE.VIEW.ASYNC.S ;  /* 0x00000000000073c6 */ /* 0x010f220000000000 */
[----:B------:R-:W-:Y:S05]  /*9440*/  WARPSYNC.ALL ;  /* 0x0000000000007948 */ /* 0x000fea0003800000 */
[----:B----4-:R-:W-:Y:S06]  /*9450*/  BAR.SYNC.DEFER_BLOCKING 0xd, 0x180 ;  /* 0x0346000000007b1d */ /* 0x010fec0000010000 */
.L_x_1180:
[----:B-12---:R-:W-:-:S05]  /*9460*/  IMAD.U32 R0, RZ, RZ, UR37 ;  /* 0x00000025ff007e24 */ /* 0x006fca000f8e00ff */
[----:B------:R-:W-:-:S13]  /*9470*/  ISETP.NE.AND P0, PT, R0, 0x3, PT ;  /* 0x000000030000780c */ /* 0x000fda0003f05270 */
[----:B------:R-:W-:Y:S05]  /*9480*/  @!P0 BRA `(.L_x_1218) ;  /* 0x0000000000048947 */ /* 0x000fea0003800000 */
[----:B------:R-:W-:Y:S01]  /*9490*/  BPT.TRAP 0x1 ;  /* 0x000000040000795c */ /* 0x000fe20000300000 */
.L_x_1218:
[----:B------:R-:W-:Y:S01]  /*94a0*/  IMAD R89, R16, 0x8, R2 ;  /* 0x0000000810597824 */ /* 0x000fe200078e0202 */
[----:B------:R-:W-:-:S04]  /*94b0*/  SHF.L.U32 R0, R19, 0x1f, RZ ;  /* 0x0000001f13007819 */ /* 0x000fc800000006ff */
[----:B------:R1:W2:Y:S01]  /*94c0*/  SYNCS.PHASECHK.TRANS64.TRYWAIT P2, [R89+URZ+0x16830], R0 ;  /* 0x01683000590075a7 */ /* 0x0002a2000804017f */
[----:B------:R-:W-:Y:S05]  /*94d0*/  @!P0 BRA `(.L_x_1219) ;  /* 0x0000000000048947 */ /* 0x000fea0003800000 */
[----:B------:R-:W-:Y:S01]  /*94e0*/  BPT.TRAP 0x1 ;  /* 0x000000040000795c */ /* 0x000fe20000300000 */
.L_x_1219:
[----:B0--3--:R-:W0:Y:S01]  /*94f0*/  S2R R7, SR_TID.X ;  /* 0x0000000000077919 */ /* 0x009e220000002100 */
[----:B------:R-:W-:-:S05]  /*9500*/  LOP3.LUT R44, R44, 0xffffff80, RZ, 0xc0, !PT ;  /* 0xffffff802c2c7812 */ /* 0x000fca00078ec0ff */
[----:B------:R-:W-:-:S05]  /*9510*/  IMAD.IADD R44, R45, 0x1, -R44 ;  /* 0x000000012d2c7824 */ /* 0x000fca00078e0a2c */
[----:B------:R-:W-:-:S04]  /*9520*/  SHF.R.S32.HI R5, RZ, 0x1f, R44 ;  /* 0x0000001fff057819 */ /* 0x000fc8000001142c */
[CC--:B------:R-:W-:Y:S02]  /*9530*/  LEA.HI R3, R5.reuse, R44.reuse, RZ, 0x2 ;  /* 0x0000002c05037211 */ /* 0x0c0fe400078f10ff */
[----:B------:R-:W-:Y:S02]  /*9540*/  LEA.HI R5, R5, R44, RZ, 0x5 ;  /* 0x0000002c05057211 */ /* 0x000fe400078f28ff */
[--C-:B------:R-:W-:Y:S02]  /*9550*/  SHF.R.S32.HI R4, RZ, 0x2, R3.reuse ;  /* 0x00000002ff047819 */ /* 0x100fe40000011403 */
[----:B------:R-:W-:Y:S02]  /*9560*/  SHF.R.S32.HI R3, RZ, 0x1f, R3 ;  /* 0x0000001fff037819 */ /* 0x000fe40000011403 */
[----:B------:R-:W-:Y:S02]  /*9570*/  SHF.R.S32.HI R5, RZ, 0x5, R5 ;  /* 0x00000005ff057819 */ /* 0x000fe40000011405 */
[----:B------:R-:W-:Y:S01]  /*9580*/  LEA.HI R6, R3, R4, RZ, 0x3 ;  /* 0x0000000403067211 */ /* 0x000fe200078f18ff */
[----:B------:R-:W-:-:S05]  /*9590*/  IMAD.HI R3, R24, 0x55555556, RZ ;  /* 0x5555555618037827 */ /* 0x000fca00078e02ff */
[----:B------:R-:W-:Y:S02]  /*95a0*/  LEA.HI R3, R3, R3, RZ, 0x1 ;  /* 0x0000000303037211 */ /* 0x000fe400078f08ff */
[----:B0-----:R-:W-:Y:S02]  /*95b0*/  LOP3.LUT R8, R7, 0x7f, RZ, 0xc0, !PT ;  /* 0x0000007f07087812 */ /* 0x001fe400078ec0ff */
[----:B------:R-:W-:Y:S01]  /*95c0*/  LOP3.LUT R7, R6, 0xfffffff8, RZ, 0xc0, !PT ;  /* 0xfffffff806077812 */ /* 0x000fe200078ec0ff */
[----:B------:R-:W-:Y:S01]  /*95d0*/  IMAD R3, R3, -0x3, R24 ;  /* 0xfffffffd03037824 */ /* 0x000fe200078e0218 */
[----:B------:R-:W-:-:S03]  /*95e0*/  ISETP.NE.AND P1, PT, R8, RZ, PT ;  /* 0x000000ff0800720c */ /* 0x000fc60003f25270 */
[----:B------:R-:W-:-:S04]  /*95f0*/  IMAD.IADD R4, R4, 0x1, -R7 ;  /* 0x0000000104047824 */ /* 0x000fc800078e0a07 */
[----:B------:R-:W-:Y:S01]  /*9600*/  IMAD R4, R5, 0x10, R4 ;  /* 0x0000001005047824 */ /* 0x000fe200078e0204 */
[----:B--2---:R-:W-:Y:S06]  /*9610*/  @P2 BRA `(.L_x_1220) ;  /* 0x0000000000082947 */ /* 0x004fec0003800000 */
[----:B------:R-:W0:Y:S02]  /*9620*/  SYNCS.PHASECHK.TRANS64.TRYWAIT P2, [R89+URZ+0x16830], R0 ;  /* 0x01683000590075a7 */ /* 0x000e24000804017f */
[----:B0-----:R-:W-:Y:S05]  /*9630*/  @!P2 BRA `(.L_x_1221) ;  /* 0x0000015400eca947 */ /* 0x001fea0003800000 */
.L_x_1220:
[----:B------:R-:W-:Y:S05]  /*9640*/  WARPSYNC.ALL ;  /* 0x0000000000007948 */ /* 0x000fea0003800000 */
[----:B------:R-:W-:Y:S02]  /*9650*/  IMAD R156, R3, 0x40, R4 ;  /* 0x00000040039c7824 */ /* 0x000fe400078e0204 */
[----:B01----:R-:W-:Y:S01]  /*9660*/  VIADD R0, R2, 0xe400 ;  /* 0x0000e40002007836 */ /* 0x003fe20000000000 */
[----:B------:R-:W-:-:S04]  /*9670*/  LOP3.LUT R6, R25, 0x10000, RZ, 0xfc, !PT ;  /* 0x0001000019067812 */ /* 0x000fc800078efcff */
[----:B------:R-:W-:-:S04]  /*9680*/  SHF.R.U32.HI R0, RZ, 0x4, R0 ;  /* 0x00000004ff007819 */ /* 0x000fc80000011600 */
[----:B------:R-:W-:-:S04]  /*9690*/  LOP3.LUT R0, R0, 0x3fff, RZ, 0xc0, !PT ;  /* 0x00003fff00007812 */ /* 0x000fc800078ec0ff */
[----:B------:R-:W-:Y:S01]  /*96a0*/  LOP3.LUT R3, R0, 0x10000, RZ, 0xfc, !PT ;  /* 0x0001000000037812 */ /* 0x000fe200078efcff */
[----:B------:R-:W-:Y:S02]  /*96b0*/  IMAD.MOV.U32 R7, RZ, RZ, 0x40000040 ;  /* 0x40000040ff077424 */ /* 0x000fe400078e00ff */
[----:B------:R-:W-:Y:S02]  /*96c0*/  IMAD.MOV.U32 R5, RZ, RZ, 0x40000040 ;  /* 0x40000040ff057424 */ /* 0x000fe400078e00ff */
[----:B------:R-:W-:Y:S01]  /*96d0*/  IMAD R4, R16, 0x400, R3 ;  /* 0x0000040010047824 */ /* 0x000fe200078e0203 */
[C---:B------:R-:W-:Y:S01]  /*96e0*/  R2UR UR4, R6.reuse ;  /* 0x00000000060472ca */ /* 0x040fe200000e0000 */
[----:B------:R-:W-:Y:S01]  /*96f0*/  WARPGROUP.ARRIVE ;  /* 0x00000000000079c5 */ /* 0x000fe20000000000 */
[----:B------:R-:W-:Y:S01]  /*9700*/  R2UR UR5, R7 ;  /* 0x00000000070572ca */ /* 0x000fe200000e0000 */
[----:B------:R-:W-:Y:S01]  /*9710*/  VIADD R12, R6, 0x2 ;  /* 0x00000002060c7836 */ /* 0x000fe20000000000 */
[C---:B------:R-:W-:Y:S01]  /*9720*/  R2UR UR6, R4.reuse ;  /* 0x00000000040672ca */ /* 0x040fe200000e0000 */
[----:B------:R-:W-:Y:S01]  /*9730*/  IMAD.MOV.U32 R13, RZ, RZ, 0x40000040 ;  /* 0x40000040ff0d7424 */ /* 0x000fe200078e00ff */
[----:B------:R-:W-:Y:S01]  /*9740*/  R2UR UR7, R5 ;  /* 0x00000000050772ca */ /* 0x000fe200000e0000 */
[----:B------:R-:W-:Y:S01]  /*9750*/  IMAD.MOV.U32 R9, RZ, RZ, 0x40000040 ;  /* 0x40000040ff097424 */ /* 0x000fe200078e00ff */
[----:B------:R0:W-:Y:S01]  /*9760*/  STL [R1+0xc], R3 ;  /* 0x00000c0301007387 */ /* 0x0001e20000100800 */
[----:B------:R-:W-:-:S03]  /*9770*/  VIADD R8, R4, 0x2 ;  /* 0x0000000204087836 */ /* 0x000fc60000000000 */
[----:B------:R-:W2:Y:S04]  /*9780*/  LDL R110, [R1+0x20] ;  /* 0x00002000016e7983 */ /* 0x000ea80000100800 */
[----:B------:R-:W3:Y:S03]  /*9790*/  LDL R111, [R1+0x24] ;  /* 0x00002400016f7983 */ /* 0x000ee60000100800 */
[----:B------:R-:W-:Y:S01]  /*97a0*/  HGMMA.64x128x16.F32.BF16 R24, gdesc[UR4], RZ, !UPT, gsb0 ;  /* 0x01e00000041879f0 */ /* 0x000fe2000c0018ff */
[----:B------:R-:W-:Y:S01]  /*97b0*/  R2UR UR4, R12 ;  /* 0x000000000c0472ca */ /* 0x000fe200000e0000 */
[----:B------:R-:W4:Y:S01]  /*97c0*/  LDL R109, [R1+0x14] ;  /* 0x00001400016d7983 */ /* 0x000f220000100800 */
[----:B------:R-:W-:-:S02]  /*97d0*/  R2UR UR5, R13 ;  /* 0x000000000d0572ca */ /* 0x000fc400000e0000 */
[----:B------:R-:W-:Y:S02]  /*97e0*/  R2UR UR6, R8 ;  /* 0x00000000080672ca */ /* 0x000fe400000e0000 */
[----:B------:R-:W-:Y:S01]  /*97f0*/  R2UR UR7, R9 ;  /* 0x00000000090772ca */ /* 0x000fe200000e0000 */
[----:B------:R-:W-:Y:S02]  /*9800*/  VIADD R10, R6, 0x4 ;  /* 0x00000004060a7836 */ /* 0x000fe40000000000 */
[----:B------:R-:W-:Y:S02]  /*9810*/  VIADD R8, R4, 0x4 ;  /* 0x0000000404087836 */ /* 0x000fe40000000000 */
[----:B------:R-:W-:Y:S02]  /*9820*/  IMAD.MOV.U32 R11, RZ, RZ, 0x40000040 ;  /* 0x40000040ff0b7424 */ /* 0x000fe400078e00ff */
[----:B------:R-:W-:Y:S01]  /*9830*/  IMAD.MOV.U32 R9, RZ, RZ, 0x40000040 ;  /* 0x40000040ff097424 */ /* 0x000fe200078e00ff */
[----:B------:R-:W-:-:S02]  /*9840*/  WARPGROUP.DEPBAR.LE gsb0, 0x0 ;  /* 0x00008000000079c5 */ /* 0x000fc40000010000 */
[----:B------:R-:W-:-:S06]  /*9850*/  WARPGROUP.ARRIVE ;  /* 0x00000000000079c5 */ /* 0x000fcc0000000000 */
[----:B------:R-:W-:Y:S01]  /*9860*/  HGMMA.64x128x16.F32.BF16 R24, gdesc[UR4], R24, gsb0 ;  /* 0x01e00000041879f0 */ /* 0x000fe20008001818 */
[----:B------:R-:W-:Y:S02]  /*9870*/  R2UR UR4, R10 ;  /* 0x000000000a0472ca */ /* 0x000fe400000e0000 */
[----:B------:R-:W-:Y:S02]  /*9880*/  R2UR UR5, R11 ;  /* 0x000000000b0572ca */ /* 0x000fe400000e0000 */
[----:B------:R-:W-:Y:S02]  /*9890*/  R2UR UR6, R8 ;  /* 0x00000000080672ca */ /* 0x000fe400000e0000 */
[----:B------:R-:W-:Y:S01]  /*98a0*/  R2UR UR7, R9 ;  /* 0x00000000090772ca */ /* 0x000fe200000e0000 */
[----:B------:R-:W-:Y:S02]  /*98b0*/  VIADD R8, R6, 0x6 ;  /* 0x0000000606087836 */ /* 0x000fe40000000000 */
[----:B------:R-:W-:-:S02]  /*98c0*/  VIADD R4, R4, 0x6 ;  /* 0x0000000604047836 */ /* 0x000fc40000000000 */
[----:B------:R-:W-:Y:S02]  /*98d0*/  IMAD.MOV.U32 R9, RZ, RZ, 0x40000040 ;  /* 0x40000040ff097424 */ /* 0x000fe400078e00ff */
[----:B------:R-:W-:Y:S01]  /*98e0*/  IMAD.MOV.U32 R5, RZ, RZ, 0x40000040 ;  /* 0x40000040ff057424 */ /* 0x000fe200078e00ff */
[----:B------:R-:W-:Y:S02]  /*98f0*/  WARPGROUP.DEPBAR.LE gsb0, 0x0 ;  /* 0x00008000000079c5 */ /* 0x000fe40000010000 */
[----:B------:R-:W-:-:S06]  /*9900*/  WARPGROUP.ARRIVE ;  /* 0x00000000000079c5 */ /* 0x000fcc0000000000 */
[----:B------:R-:W-:Y:S01]  /*9910*/  HGMMA.64x128x16.F32.BF16 R24, gdesc[UR4], R24, gsb0 ;  /* 0x01e00000041879f0 */ /* 0x000fe20008001818 */
[----:B------:R-:W-:Y:S02]  /*9920*/  R2UR UR4, R8 ;  /* 0x00000000080472ca */ /* 0x000fe400000e0000 */
[----:B------:R-:W-:Y:S02]  /*9930*/  R2UR UR5, R9 ;  /* 0x00000000090572ca */ /* 0x000fe400000e0000 */
[----:B------:R-:W-:Y:S02]  /*9940*/  R2UR UR6, R4 ;  /* 0x00000000040672ca */ /* 0x000fe400000e0000 */
[----:B------:R-:W-:Y:S01]  /*9950*/  R2UR UR7, R5 ;  /* 0x00000000050772ca */ /* 0x000fe200000e0000 */
[----:B------:R-:W-:Y:S02]  /*9960*/  WARPGROUP.DEPBAR.LE gsb0, 0x0 ;  /* 0x00008000000079c5 */ /* 0x000fe40000010000 */
[----:B------:R-:W-:-:S10]  /*9970*/  WARPGROUP.ARRIVE ;  /* 0x00000000000079c5 */ /* 0x000fd40000000000 */
[----:B------:R-:W-:Y:S01]  /*9980*/  HGMMA.64x128x16.F32.BF16 R24, gdesc[UR4], R24, gsb0 ;  /* 0x01e00000041879f0 */ /* 0x000fe20008001818 */
[----:B------:R-:W-:Y:S01]  /*9990*/  ULDC.64 UR4, c[0x0][0x9d8] ;  /* 0x0002760000047ab9 */ /* 0x000fe20000000a00 */
[----:B------:R-:W-:Y:S02]  /*99a0*/  ULDC.64 UR6, c[0x0][0x9e0] ;  /* 0x0002780000067ab9 */ /* 0x000fe40000000a00 */
[----:B------:R-:W-:Y:S01]  /*99b0*/  UISETP.GE.AND UP0, UPT, UR7, 0x1, UPT ;  /* 0x000000010700788c */ /* 0x000fe2000bf06270 */
[----:B------:R-:W-:-:S05]  /*99c0*/  @!P1 VIADD R89, R89, 0x16840 ;  /* 0x0001684059599836 */ /* 0x000fca0000000000 */
[----:B------:R-:W-:Y:S01]  /*99d0*/  PLOP3.LUT P2, PT, PT, PT, UP0, 0x40, 0x0 ;  /* 0x000000000000781c */ /* 0x000fe20003f4e808 */
[----:B------:R-:W-:Y:S01]  /*99e0*/  ULOP3.LUT UR30, URZ, UR5, URZ, 0x33, !UPT ;  /* 0x000000053f1e7292 */ /* 0x000fe2000f8e333f */
[----:B------:R-:W-:Y:S01]  /*99f0*/  @!P1 PRMT R89, RZ, 0x654, R89 ;  /* 0x00000654ff599816 */ /* 0x000fe20000000059 */
[----:B----4-:R-:W-:Y:S01]  /*9a00*/  IMAD R156, R109, 0xc0, R156 ;  /* 0x000000c06d9c7824 */ /* 0x010fe200078e029c */
[----:B------:R-:W-:Y:S02]  /*9a10*/  WARPGROUP.DEPBAR.LE gsb0, 0x0 ;  /* 0x00008000000079c5 */ /* 0x000fe40000010000 */
[----:B------:R-:W-:Y:S01]  /*9a20*/  FMUL.FTZ R96, R37, UR4 ;  /* 0x0000000425607c20 */ /* 0x000fe20008410000 */
[----:B------:R-:W-:Y:S02]  /*9a30*/  IMAD.MOV.U32 R37, RZ, RZ, -0x80 ;  /* 0xffffff80ff257424 */ /* 0x000fe400078e00ff */
[----:B------:R-:W-:Y:S01]  /*9a40*/  FMUL.FTZ R99, R44, UR4 ;  /* 0x000000042c637c20 */ /* 0x000fe20008410000 */
[----:B------:R-:W-:Y:S01]  /*9a50*/  FMUL.FTZ R44, R74, UR4 ;  /* 0x000000044a2c7c20 */ /* 0x000fe20008410000 */
[----:B0-----:R-:W-:Y:S01]  /*9a60*/  FMUL.FTZ R3, R24, UR4 ;  /* 0x0000000418037c20 */ /* 0x001fe20008410000 */
        /* <DEDUP_REMOVED lines=21> */
[----:B-----5:R-:W-:Y:S01]  /*9bc0*/  FMUL.FTZ R23, R39, UR4 ;  /* 0x0000000427177c20 */ /* 0x020fe20008410000 */
[----:B------:R-:W-:Y:S01]  /*9bd0*/  FMUL.FTZ R97, R40, UR4 ;  /* 0x0000000428617c20 */ /* 0x000fe20008410000 */
[----:B------:R-:W-:Y:S01]  /*9be0*/  FMUL.FTZ R98, R41, UR4 ;  /* 0x0000000429627c20 */ /* 0x000fe20008410000 */
[----:B------:R-:W-:Y:S01]  /*9bf0*/  FMUL.FTZ R25, R43, UR4 ;  /* 0x000000042b197c20 */ /* 0x000fe20008410000 */
[----:B------:R-:W-:Y:S01]  /*9c00*/  FMUL.FTZ R26, R46, UR4 ;  /* 0x000000042e1a7c20 */ /* 0x000fe20008410000 */
[----:B------:R-:W-:Y:S01]  /*9c10*/  FMUL.FTZ R27, R47, UR4 ;  /* 0x000000042f1b7c20 */ /* 0x000fe20008410000 */
[----:B------:R-:W-:Y:S01]  /*9c20*/  FMUL.FTZ R45, R75, UR4 ;  /* 0x000000044b2d7c20 */ /* 0x000fe20008410000 */
[----:B------:R-:W-:Y:S01]  /*9c30*/  FMUL.FTZ R73, R76, UR4 ;  /* 0x000000044c497c20 */ /* 0x000fe20008410000 */
[----:B--2---:R-:W-:-:S02]  /*9c40*/  IMAD.IADD R48, R110, 0x1, R80 ;  /* 0x000000016e307824 */ /* 0x004fc400078e0250 */
        /* <DEDUP_REMOVED lines=32> */
[----:B---3--:R-:W-:Y:S01]  /*9e50*/  IADD3 R50, -R111, 0x1, R48 ;  /* 0x000000016f327810 */ /* 0x008fe20007ffe130 */
[----:B------:R-:W0:Y:S01]  /*9e60*/  MUFU.TANH R3, R3 ;  /* 0x0000000300037308 */ /* 0x000e220000002400 */
[----:B------:R1:W-:Y:S03]  /*9e70*/  @!P1 SYNCS.ARRIVE.TRANS64.RED.A1T0 RZ, [R89+URZ], RZ ;  /* 0x000000ff59ff99a7 */ /* 0x0003e6000810043f */
[----:B------:R-:W-:-:S04]  /*9e80*/  IMAD R50, R155, -0x2, R50 ;  /* 0xfffffffe9b327824 */ /* 0x000fc800078e0232 */
[----:B------:R-:W2:Y:S01]  /*9e90*/  MUFU.TANH R90, R90 ;  /* 0x0000005a005a7308 */ /* 0x000ea20000002400 */
[----:B------:R-:W-:-:S07]  /*9ea0*/  IMAD R81, R155, -0x2, R48 ;  /* 0xfffffffe9b517824 */ /* 0x000fce00078e0230 */
[----:B------:R-:W3:Y:S01]  /*9eb0*/  MUFU.TANH R0, R0 ;  /* 0x0000000000007308 */ /* 0x000ee20000002400 */
[----:B------:R-:W-:-:S07]  /*9ec0*/  VIADD R82, R50, UR6 ;  /* 0x0000000632527c36 */ /* 0x000fce0008000000 */
        /* <DEDUP_REMOVED lines=57> */
[----:B------:R1:W0:Y:S08]  /*a260*/  MUFU.TANH R71, R84 ;  /* 0x0000005400477308 */ /* 0x0002300000002400 */
[----:B------:R-:W0:Y:S08]  /*a270*/  MUFU.TANH R85, R85 ;  /* 0x0000005500557308 */ /* 0x000e300000002400 */
[----:B------:R-:W0:Y:S08]  /*a280*/  MUFU.TANH R34, R34 ;  /* 0x0000002200227308 */ /* 0x000e300000002400 */
[----:B------:R-:W0:Y:S01]  /*a290*/  MUFU.TANH R37, R37 ;  /* 0x0000002500257308 */ /* 0x000e220000002400 */
[----:B------:R-:W-:Y:S01]  /*a2a0*/  VIADD R83, R50, UR30 ;  /* 0x0000001e32537c36 */ /* 0x000fe20008000000 */
[----:B------:R-:W-:-:S02]  /*a2b0*/  LEA R79, R88, 0xffffff80, 0x7 ;  /* 0xffffff80584f7811 */ /* 0x000fc400078e38ff */
[----:B------:R-:W-:Y:S01]  /*a2c0*/  VIADDMNMX R77, R156, R82, R81, PT ;  /* 0x000000529c4d7246 */ /* 0x000fe20003800151 */
[----:B------:R-:W-:Y:S01]  /*a2d0*/  IMAD.IADD R78, R83, 0x1, R156 ;  /* 0x00000001534e7824 */ /* 0x000fe200078e029c */
        /* <DEDUP_REMOVED lines=13> */
.L_x_1224:
[----:B------:R-:W-:-:S06]  /*a3b0*/  UISETP.NE.AND UP1, UPT, UR7, 0x1, UPT ;  /* 0x000000010700788c */ /* 0x000fcc000bf25270 */
[----:B------:R-:W-:-:S05]  /*a3c0*/  PLOP3.LUT P2, PT, PT, PT, UP1, 0x80, 0x0 ;  /* 0x000000000000781c */ /* 0x000fca0003f4f018 */
[----:B------:R-:W-:-:S08]  /*a3d0*/  @UP1 ULDC.64 UR4, c[0x0][0x9e8] ;  /* 0x00027a0000041ab9 */ /* 0x000fd00000000a00 */
[----:B------:R-:W-:-:S05]  /*a3e0*/  @P2 IMAD.HI.U32 R49, R48, UR4, RZ ;  /* 0x0000000430312c27 */ /* 0x000fca000f8e00ff */
[----:B------:R-:W-:-:S07]  /*a3f0*/  @P2 SHF.R.U32.HI R48, RZ, UR5, R49 ;  /* 0x00000005ff302c19 */ /* 0x000fce0008011631 */
.L_x_1225:
[----:B------:R-:W-:Y:S05]  /*a400*/  BSYNC B0 ;  /* 0x0000000000007941 */ /* 0x000fea0003800000 */
.L_x_1223:
[----:B------:R-:W-:-:S04]  /*a410*/  IMAD R48, R48, UR7, -R79 ;  /* 0x0000000730307c24 */ /* 0x000fc8000f8e0a4f */
[----:B------:R-:W-:-:S05]  /*a420*/  IMAD R48, R155, -0x2, R48 ;  /* 0xfffffffe9b307824 */ /* 0x000fca00078e0230 */
[----:B------:R-:W-:Y:S02]  /*a430*/  VIMNMX R78, R78, R48, !PT ;  /* 0x000000304e4e7248 */ /* 0x000fe40007fe0100 */
[----:B------:R-:W-:-:S07]  /*a440*/  VIADDMNMX R77, R48, UR7, R77, PT ;  /* 0x00000007304d7c46 */ /* 0x000fce000b80014d */
.L_x_1222:
[----:B------:R-:W-:Y:S01]  /*a450*/  ISETP.GE.AND P3, PT, R80, 0x9, PT ;  /* 0x000000095000780c */ /* 0x000fe20003f66270 */
[----:B------:R-:W-:Y:S01]  /*a460*/  VIADD R157, R156, 0x8 ;  /* 0x000000089c9d7836 */ /* 0x000fe20000000000 */
[----:B------:R-:W-:Y:S02]  /*a470*/  ISETP.GE.AND P2, PT, R80, 0x2, PT ;  /* 0x000000025000780c */ /* 0x000fe40003f46270 */
[----:B------:R-:W-:Y:S02]  /*a480*/  LOP3.LUT R22, R22, 0xfffffffd, RZ, 0xc0, !PT ;  /* 0xfffffffd16167812 */ /* 0x000fe400078ec0ff */
[----:B------:R-:W-:Y:S02]  /*a490*/  ISETP.GT.AND P4, PT, R78, 0x1, !P2 ;  /* 0x000000014e00780c */ /* 0x000fe40005784270 */
[----:B------:R-:W-:Y:S02]  /*a4a0*/  ISETP.GE.AND P5, PT, R80, 0xa, PT ;  /* 0x0000000a5000780c */ /* 0x000fe40003fa6270 */
[----:B------:R-:W-:-:S03]  /*a4b0*/  ISETP.LT.OR P4, PT, R77, 0x2, P4 ;  /* 0x000000024d00780c */ /* 0x000fc60002781670 */
[----:B------:R-:W-:Y:S02]  /*a4c0*/  @P3 LOP3.LUT R22, R22, 0x2, RZ, 0xfc, !PT ;  /* 0x0000000216163812 */ /* 0x000fe400078efcff */
[----:B------:R-:W-:Y:S02]  /*a4d0*/  ISETP.GT.AND P3, PT, R78, 0x8, !P3 ;  /* 0x000000084e00780c */ /* 0x000fe40005f64270 */
[----:B------:R-:W-:Y:S02]  /*a4e0*/  FSEL R90, R90, -INF , !P4 ;  /* 0xff8000005a5a7808 */ /* 0x000fe40006000000 */
[----:B------:R-:W-:Y:S02]  /*a4f0*/  ISETP.LT.OR P3, PT, R77, 0x9, P3 ;  /* 0x000000094d00780c */ /* 0x000fe40001f61670 */
[----:B------:R-:W-:Y:S02]  /*a500*/  ISETP.GE.AND P4, PT, R80, 0x11, PT ;  /* 0x000000115000780c */ /* 0x000fe40003f86270 */
[----:B------:R-:W-:-:S02]  /*a510*/  LOP3.LUT R22, R22, 0xfffffffb, RZ, 0xc0, !PT ;  /* 0xfffffffb16167812 */ /* 0x000fc400078ec0ff */
[----:B0-----:R-:W-:Y:S02]  /*a520*/  FSEL R49, R92, -INF , !P3 ;  /* 0xff8000005c317808 */ /* 0x001fe40005800000 */
[----:B------:R-:W-:Y:S02]  /*a530*/  ISETP.GT.AND P3, PT, R78, 0x9, !P5 ;  /* 0x000000094e00780c */ /* 0x000fe40006f64270 */
[----:B------:R-:W-:Y:S02]  /*a540*/  @P5 LOP3.LUT R22, R22, 0x4, RZ, 0xfc, !PT ;  /* 0x0000000416165812 */ /* 0x000fe400078efcff */
[----:B------:R-:W-:Y:S02]  /*a550*/  ISETP.LT.OR P3, PT, R77, 0xa, P3 ;  /* 0x0000000a4d00780c */ /* 0x000fe40001f61670 */
[----:B------:R-:W-:Y:S02]  /*a560*/  LOP3.LUT R22, R22, 0xfffffff7, RZ, 0xc0, !PT ;  /* 0xfffffff716167812 */ /* 0x000fe400078ec0ff */
[----:B------:R-:W-:-:S02]  /*a570*/  FSEL R63, R91, -INF , !P3 ;  /* 0xff8000005b3f7808 */ /* 0x000fc40005800000 */
[----:B------:R-:W-:Y:S02]  /*a580*/  @P4 LOP3.LUT R22, R22, 0x8, RZ, 0xfc, !PT ;  /* 0x0000000816164812 */ /* 0x000fe400078efcff */
[----:B------:R-:W-:Y:S02]  /*a590*/  ISETP.GT.AND P3, PT, R78, 0x10, !P4 ;  /* 0x000000104e00780c */ /* 0x000fe40006764270 */
[----:B------:R-:W-:Y:S02]  /*a5a0*/  ISETP.GE.AND P4, PT, R80, 0x12, PT ;  /* 0x000000125000780c */ /* 0x000fe40003f86270 */
[----:B------:R-:W-:Y:S02]  /*a5b0*/  ISETP.LT.OR P3, PT, R77, 0x11, P3 ;  /* 0x000000114d00780c */ /* 0x000fe40001f61670 */
[----:B------:R-:W-:Y:S02]  /*a5c0*/  LOP3.LUT R22, R22, 0xfbffffff, RZ, 0xc0, !PT ;  /* 0xfbffffff16167812 */ /* 0x000fe400078ec0ff */
[----:B------:R-:W-:-:S02]  /*a5d0*/  FSEL R62, R94, -INF , !P3 ;  /* 0xff8000005e3e7808 */ /* 0x000fc40005800000 */
        /* <DEDUP_REMOVED lines=155> */
[----:B------:R-:W-:Y:S02]  /*af90*/  ISETP.GE.AND P6, PT, R80, 0x7a, PT ;  /* 0x0000007a5000780c */ /* 0x000fe40003fc6270 */
[----:B------:R-:W-:Y:S01]  /*afa0*/  VIADDMNMX R80, R157, R82, R81, PT ;  /* 0x000000529d507246 */ /* 0x000fe20003800151 */
[----:B------:R-:W-:-:S10]  /*afb0*/  IMAD.IADD R82, R83, 0x1, R157 ;  /* 0x0000000153527824 */ /* 0x000fd400078e029d */
[----:B------:R-:W-:Y:S02]  /*afc0*/  @P6 LOP3.LUT R22, R22, 0x8000000, RZ, 0xfc, !PT ;  /* 0x0800000016166812 */ /* 0x000fe400078efcff */
[----:B------:R-:W-:-:S04]  /*afd0*/  ISETP.GT.AND P6, PT, R78, 0x79, !P6 ;  /* 0x000000794e00780c */ /* 0x000fc800077c4270 */
[----:B------:R-:W-:-:S04]  /*afe0*/  ISETP.LT.OR P6, PT, R77, 0x7a, P6 ;  /* 0x0000007a4d00780c */ /* 0x000fc800037c1670 */
        /* <DEDUP_REMOVED lines=17> */
.L_x_1228:
[----:B------:R-:W-:-:S06]  /*b100*/  UISETP.NE.AND UP1, UPT, UR7, 0x1, UPT ;  /* 0x000000010700788c */ /* 0x000fcc000bf25270 */
[----:B------:R-:W-:-:S05]  /*b110*/  PLOP3.LUT P6, PT, PT, PT, UP1, 0x80, 0x0 ;  /* 0x000000000000781c */ /* 0x000fca0003fcf018 */
[----:B------:R-:W-:-:S08]  /*b120*/  @UP1 ULDC.64 UR4, c[0x0][0x9e8] ;  /* 0x00027a0000041ab9 */ /* 0x000fd00000000a00 */
[----:B------:R-:W-:Y:S01]  /*b130*/  @P6 IMAD.HI.U32 R78, R77, UR4, RZ ;  /* 0x000000044d4e6c27 */ /* 0x000fe2000f8e00ff */
[----:B------:R-:W-:-:S13]  /*b140*/  PLOP3.LUT P6, PT, PT, PT, UP1, 0x80, 0x0 ;  /* 0x000000000000781c */ /* 0x000fda0003fcf018 */
[----:B------:R-:W-:-:S07]  /*b150*/  @P6 SHF.R.U32.HI R77, RZ, UR5, R78 ;  /* 0x00000005ff4d6c19 */ /* 0x000fce000801164e */
.L_x_1229:
[----:B------:R-:W-:Y:S05]  /*b160*/  BSYNC B0 ;  /* 0x0000000000007941 */ /* 0x000fea0003800000 */
.L_x_1227:
[----:B------:R-:W-:-:S04]  /*b170*/  IMAD R78, R77, UR7, -R79 ;  /* 0x000000074d4e7c24 */ /* 0x000fc8000f8e0a4f */
[----:B------:R-:W-:-:S05]  /*b180*/  IMAD R77, R155, -0x2, R78 ;  /* 0xfffffffe9b4d7824 */ /* 0x000fca00078e024e */
[----:B------:R-:W-:Y:S02]  /*b190*/  VIMNMX R82, R82, R77, !PT ;  /* 0x0000004d52527248 */ /* 0x000fe40007fe0100 */
[----:B------:R-:W-:-:S07]  /*b1a0*/  VIADDMNMX R80, R77, UR7, R80, PT ;  /* 0x000000074d507c46 */ /* 0x000fce000b800150 */
.L_x_1226:
        /* <DEDUP_REMOVED lines=20> */
[----:B------:R-:W-:Y:S02]  /*b2f0*/  LOP3.LUT P2, RZ, R22, 0x8, RZ, 0xc0, !PT ;  /* 0x0000000816ff7812 */ /* 0x000fe4000784c0ff */
[----:B------:R-:W-:Y:S02]  /*b300*/  FMNMX.FTZ R14, R84, R90, !PT ;  /* 0x0000005a540e7209 */ /* 0x000fe40007810000 */
[----:B------:R-:W-:Y:S02]  /*b310*/  ISETP.GT.AND P2, PT, R82, 0x10, !P2 ;  /* 0x000000105200780c */ /* 0x000fe40005744270 */
[----:B------:R-:W-:Y:S02]  /*b320*/  FMNMX.FTZ R14, R49, R14, !PT ;  /* 0x0000000e310e7209 */ /* 0x000fe40007810000 */
[----:B------:R-:W-:-:S02]  /*b330*/  ISETP.LT.OR P2, PT, R80, 0x11, P2 ;  /* 0x000000115000780c */ /* 0x000fc40001741670 */
[----:B------:R-:W-:Y:S02]  /*b340*/  FSEL R34, R34, -INF , !P5 ;  /* 0xff80000022227808 */ /* 0x000fe40006800000 */
[----:B------:R-:W-:Y:S02]  /*b350*/  FSEL R78, R15, -INF , !P2 ;  /* 0xff8000000f4e7808 */ /* 0x000fe40005000000 */
        /* <DEDUP_REMOVED lines=15> */
[----:B------:R-:W-:-:S02]  /*b450*/  LOP3.LUT P6, RZ, R22, 0x8000, RZ, 0xc0, !PT ;  /* 0x0000800016ff7812 */ /* 0x000fc400078cc0ff */
        /* <DEDUP_REMOVED lines=54> */
[----:B------:R-:W-:-:S03]  /*b7c0*/  ISETP.GT.AND P2, PT, R82, 0x39, !P2 ;  /* 0x000000395200780c */ /* 0x000fc60005744270 */
[----:B------:R-:W0:Y:S01]  /*b7d0*/  SHFL.BFLY PT, R14, R15, 0x2, 0x1f ;  /* 0x0c401f000f0e7f89 */ /* 0x000e2200000e0000 */
[----:B------:R-:W-:-:S04]  /*b7e0*/  ISETP.LT.OR P2, PT, R80, 0x3a, P2 ;  /* 0x0000003a5000780c */ /* 0x000fc80001741670 */
[----:B------:R-:W-:Y:S02]  /*b7f0*/  FSEL R33, R33, -INF , !P2 ;  /* 0xff80000021217808 */ /* 0x000fe40005000000 */
[----:B------:R-:W-:Y:S02]  /*b800*/  ISETP.GT.AND P2, PT, R82, 0x40, !P6 ;  /* 0x000000405200780c */ /* 0x000fe40007744270 */
[----:B------:R-:W-:Y:S02]  /*b810*/  LOP3.LUT P6, RZ, R22, 0x10, RZ, 0xc0, !PT ;  /* 0x0000001016ff7812 */ /* 0x000fe400078cc0ff */
[----:B------:R-:W-:-:S04]  /*b820*/  ISETP.LT.OR P2, PT, R80, 0x41, P2 ;  /* 0x000000415000780c */ /* 0x000fc80001741670 */
[----:B------:R-:W-:Y:S02]  /*b830*/  FSEL R35, R35, -INF , !P2 ;  /* 0xff80000023237808 */ /* 0x000fe40005000000 */
[----:B------:R-:W-:-:S04]  /*b840*/  LOP3.LUT P2, RZ, R22, 0x4000, RZ, 0xc0, !PT ;  /* 0x0000400016ff7812 */ /* 0x000fc8000784c0ff */
[----:B------:R-:W-:Y:S02]  /*b850*/  ISETP.GT.AND P2, PT, R82, 0x41, !P2 ;  /* 0x000000415200780c */ /* 0x000fe40005744270 */
[----:B0-----:R-:W-:Y:S02]  /*b860*/  FMNMX.FTZ R79, R15, R14, !PT ;  /* 0x0000000e0f4f7209 */ /* 0x001fe40007810000 */
[----:B------:R-:W-:-:S03]  /*b870*/  ISETP.LT.OR P2, PT, R80, 0x42, P2 ;  /* 0x000000425000780c */ /* 0x000fc60001741670 */
[----:B------:R-:W0:Y:S01]  /*b880*/  SHFL.BFLY PT, R14, R79, 0x1, 0x1f ;  /* 0x0c201f004f0e7f89 */ /* 0x000e2200000e0000 */
[----:B------:R-:W-:Y:S02]  /*b890*/  FSEL R36, R36, -INF , !P2 ;  /* 0xff80000024247808 */ /* 0x000fe40005000000 */
[----:B------:R-:W-:-:S04]  /*b8a0*/  LOP3.LUT P2, RZ, R22, 0x2000, RZ, 0xc0, !PT ;  /* 0x0000200016ff7812 */ /* 0x000fc8000784c0ff */
[----:B------:R-:W-:-:S04]  /*b8b0*/  ISETP.GT.AND P2, PT, R82, 0x48, !P2 ;  /* 0x000000485200780c */ /* 0x000fc80005744270 */
[----:B------:R-:W-:-:S04]  /*b8c0*/  ISETP.LT.OR P2, PT, R80, 0x49, P2 ;  /* 0x000000495000780c */ /* 0x000fc80001741670 */
[----:B------:R-:W-:Y:S02]  /*b8d0*/  FSEL R38, R38, -INF , !P2 ;  /* 0xff80000026267808 */ /* 0x000fe40005000000 */
[----:B------:R-:W-:-:S04]  /*b8e0*/  LOP3.LUT P2, RZ, R22, 0x1000, RZ, 0xc0, !PT ;  /* 0x0000100016ff7812 */ /* 0x000fc8000784c0ff */
[----:B------:R-:W-:Y:S02]  /*b8f0*/  ISETP.GT.AND P2, PT, R82, 0x49, !P2 ;  /* 0x000000495200780c */ /* 0x000fe40005744270 */
[----:B0-----:R-:W-:Y:S02]  /*b900*/  FMNMX.FTZ R14, R79, R14, !PT ;  /* 0x0000000e4f0e7209 */ /* 0x001fe40007810000 */
[----:B------:R-:W-:-:S03]  /*b910*/  ISETP.LT.OR P2, PT, R80, 0x4a, P2 ;  /* 0x0000004a5000780c */ /* 0x000fc60001741670 */
[----:B------:R-:W-:Y:S01]  /*b920*/  FMUL.FTZ R85, R14, UR41 ;  /* 0x000000290e557c20 */ /* 0x000fe20008410000 */
        /* <DEDUP_REMOVED lines=40> */
[--C-:B------:R-:W-:Y:S01]  /*bbb0*/  FFMA.FTZ R63, R48, UR41, -R85.reuse ;  /* 0x00000029303f7c23 */ /* 0x100fe20008010855 */
[--C-:B------:R-:W-:Y:S01]  /*bbc0*/  FFMA.FTZ R142, R59, UR41, -R85.reuse ;  /* 0x000000293b8e7c23 */ /* 0x100fe20008010855 */
[----:B------:R-:W-:Y:S01]  /*bbd0*/  FSEL R83, R0, -INF , !P2 ;  /* 0xff80000000537808 */ /* 0x000fe20005000000 */
[--C-:B------:R-:W-:Y:S01]  /*bbe0*/  FFMA.FTZ R59, R50, UR41, -R85.reuse ;  /* 0x00000029323b7c23 */ /* 0x100fe20008010855 */
[----:B------:R-:W-:Y:S01]  /*bbf0*/  ISETP.GT.AND P2, PT, R82, 0x79, !P6 ;  /* 0x000000795200780c */ /* 0x000fe20007744270 */
[--C-:B------:R-:W-:Y:S01]  /*bc00*/  FFMA.FTZ R148, R84, UR41, -R85.reuse ;  /* 0x0000002954947c23 */ /* 0x100fe20008010855 */
[----:B------:R-:W-:Y:S01]  /*bc10*/  FMNMX.FTZ R0, R83, R4, !PT ;  /* 0x0000000453007209 */ /* 0x000fe20007810000 */
[--C-:B------:R-:W-:Y:S01]  /*bc20*/  FFMA.FTZ R79, R90, UR41, -R85.reuse ;  /* 0x000000295a4f7c23 */ /* 0x100fe20008010855 */
[----:B------:R-:W-:Y:S01]  /*bc30*/  ISETP.LT.OR P2, PT, R80, 0x7a, P2 ;  /* 0x0000007a5000780c */ /* 0x000fe20001741670 */
[----:B------:R-:W-:Y:S01]  /*bc40*/  MUFU.EX2 R150, R150 ;  /* 0x0000009600967308 */ /* 0x000fe20000000800 */
[----:B------:R-:W-:Y:S01]  /*bc50*/  FMNMX.FTZ R0, R5, R0, !PT ;  /* 0x0000000005007209 */ /* 0x000fe20007810000 */
[--C-:B------:R-:W-:Y:S01]  /*bc60*/  FFMA.FTZ R122, R71, UR41, -R85.reuse ;  /* 0x00000029477a7c23 */ /* 0x100fe20008010855 */
[----:B------:R-:W-:Y:S01]  /*bc70*/  FSEL R48, R37, -INF , !P2 ;  /* 0xff80000025307808 */ /* 0x000fe20005000000 */
[--C-:B------:R-:W-:Y:S01]  /*bc80*/  FFMA.FTZ R144, R62, UR41, -R85.reuse ;  /* 0x000000293e907c23 */ /* 0x100fe20008010855 */
[----:B------:R-:W-:Y:S01]  /*bc90*/  FMNMX.FTZ R15, R77, R0, !PT ;  /* 0x000000004d0f7209 */ /* 0x000fe20007810000 */
[--C-:B------:R-:W-:Y:S01]  /*bca0*/  FFMA.FTZ R146, R61, UR41, -R85.reuse ;  /* 0x000000293d927c23 */ /* 0x100fe20008010855 */
[--C-:B------:R-:W-:Y:S01]  /*bcb0*/  FFMA.FTZ R51, R51, UR41, -R85.reuse ;  /* 0x0000002933337c23 */ /* 0x100fe20008010855 */
[----:B------:R-:W-:Y:S01]  /*bcc0*/  MUFU.EX2 R148, R148 ;  /* 0x0000009400947308 */ /* 0x000fe20000000800 */
[----:B------:R-:W-:Y:S01]  /*bcd0*/  FMNMX.FTZ R15, R78, R15, !PT ;  /* 0x0000000f4e0f7209 */ /* 0x000fe20007810000 */
[--C-:B------:R-:W-:Y:S01]  /*bce0*/  FFMA.FTZ R140, R60, UR41, -R85.reuse ;  /* 0x000000293c8c7c23 */ /* 0x100fe20008010855 */
[--C-:B------:R-:W-:Y:S01]  /*bcf0*/  FFMA.FTZ R61, R54, UR41, -R85.reuse ;  /* 0x00000029363d7c23 */ /* 0x100fe20008010855 */
[--C-:B------:R-:W-:Y:S01]  /*bd00*/  FFMA.FTZ R81, R52, UR41, -R85.reuse ;  /* 0x0000002934517c23 */ /* 0x100fe20008010855 */
[----:B------:R-:W-:Y:S01]  /*bd10*/  FMNMX.FTZ R0, R20, R15, !PT ;  /* 0x0000000f14007209 */ /* 0x000fe20007810000 */
[--C-:B------:R-:W-:Y:S01]  /*bd20*/  FFMA.FTZ R136, R58, UR41, -R85.reuse ;  /* 0x000000293a887c23 */ /* 0x100fe20008010855 */
[--C-:B------:R-:W-:Y:S01]  /*bd30*/  FFMA.FTZ R132, R56, UR41, -R85.reuse ;  /* 0x0000002938847c23 */ /* 0x100fe20008010855 */
[----:B------:R-:W0:Y:S01]  /*bd40*/  MUFU.EX2 R79, R79 ;  /* 0x0000004f004f7308 */ /* 0x000e220000000800 */
[----:B------:R-:W-:Y:S01]  /*bd50*/  FMNMX.FTZ R0, R21, R0, !PT ;  /* 0x0000000015007209 */ /* 0x000fe20007810000 */
[--C-:B------:R-:W-:Y:S01]  /*bd60*/  FFMA.FTZ R138, R57, UR41, -R85.reuse ;  /* 0x00000029398a7c23 */ /* 0x100fe20008010855 */
[--C-:B------:R-:W-:Y:S01]  /*bd70*/  FFMA.FTZ R55, R55, UR41, -R85.reuse ;  /* 0x0000002937377c23 */ /* 0x100fe20008010855 */
[--C-:B------:R-:W-:Y:S01]  /*bd80*/  FFMA.FTZ R134, R64, UR41, -R85.reuse ;  /* 0x0000002940867c23 */ /* 0x100fe20008010855 */
[----:B------:R-:W-:Y:S01]  /*bd90*/  FMNMX.FTZ R15, R23, R0, !PT ;  /* 0x00000000170f7209 */ /* 0x000fe20007810000 */
[--C-:B------:R-:W-:Y:S01]  /*bda0*/  FFMA.FTZ R37, R65, UR41, -R85.reuse ;  /* 0x0000002941257c23 */ /* 0x100fe20008010855 */
[--C-:B------:R-:W-:Y:S01]  /*bdb0*/  FFMA.FTZ R128, R66, UR41, -R85.reuse ;  /* 0x0000002942807c23 */ /* 0x100fe20008010855 */
[----:B------:R-:W1:Y:S01]  /*bdc0*/  MUFU.EX2 R49, R49 ;  /* 0x0000003100317308 */ /* 0x000e620000000800 */
[----:B------:R-:W-:Y:S01]  /*bdd0*/  FMNMX.FTZ R0, R24, R15, !PT ;  /* 0x0000000f18007209 */ /* 0x000fe20007810000 */
[--C-:B------:R-:W-:Y:S01]  /*bde0*/  FFMA.FTZ R130, R68, UR41, -R85.reuse ;  /* 0x0000002944827c23 */ /* 0x100fe20008010855 */
[--C-:B------:R-:W-:Y:S01]  /*bdf0*/  FFMA.FTZ R57, R69, UR41, -R85.reuse ;  /* 0x0000002945397c23 */ /* 0x100fe20008010855 */
[--C-:B------:R-:W-:Y:S01]  /*be00*/  FFMA.FTZ R124, R70, UR41, -R85.reuse ;  /* 0x00000029467c7c23 */ /* 0x100fe20008010855 */
[----:B------:R-:W-:Y:S01]  /*be10*/  FMNMX.FTZ R15, R25, R0, !PT ;  /* 0x00000000190f7209 */ /* 0x000fe20007810000 */
[--C-:B------:R-:W-:Y:S01]  /*be20*/  FFMA.FTZ R65, R72, UR41, -R85.reuse ;  /* 0x0000002948417c23 */ /* 0x100fe20008010855 */
[--C-:B------:R-:W-:Y:S01]  /*be30*/  FFMA.FTZ R126, R73, UR41, -R85.reuse ;  /* 0x00000029497e7c23 */ /* 0x100fe20008010855 */
[----:B------:R-:W2:Y:S01]  /*be40*/  MUFU.EX2 R144, R144 ;  /* 0x0000009000907308 */ /* 0x000ea20000000800 */
[----:B------:R-:W-:Y:S01]  /*be50*/  FMNMX.FTZ R0, R26, R15, !PT ;  /* 0x0000000f1a007209 */ /* 0x000fe20007810000 */
[--C-:B------:R-:W-:Y:S01]  /*be60*/  FFMA.FTZ R120, R74, UR41, -R85.reuse ;  /* 0x000000294a787c23 */ /* 0x100fe20008010855 */
[--C-:B------:R-:W-:Y:S01]  /*be70*/  FFMA.FTZ R69, R75, UR41, -R85.reuse ;  /* 0x000000294b457c23 */ /* 0x100fe20008010855 */
[----:B------:R-:W-:Y:S01]  /*be80*/  FFMA.FTZ R3, R3, UR41, -R85 ;  /* 0x0000002903037c23 */ /* 0x000fe20008010855 */
[----:B------:R-:W-:-:S03]  /*be90*/  FMNMX.FTZ R15, R27, R0, !PT ;  /* 0x000000001b0f7209 */ /* 0x000fc60007810000 */
[----:B------:R-:W3:Y:S01]  /*bea0*/  MUFU.EX2 R63, R63 ;  /* 0x0000003f003f7308 */ /* 0x000ee20000000800 */
[----:B------:R-:W-:-:S04]  /*beb0*/  FMNMX.FTZ R0, R30, R15, !PT ;  /* 0x0000000f1e007209 */ /* 0x000fc80007810000 */
[----:B------:R-:W-:-:S03]  /*bec0*/  FMNMX.FTZ R15, R31, R0, !PT ;  /* 0x000000001f0f7209 */ /* 0x000fc60007810000 */
[----:B------:R-:W4:Y:S01]  /*bed0*/  MUFU.EX2 R146, R146 ;  /* 0x0000009200927308 */ /* 0x000f220000000800 */
[----:B------:R-:W-:-:S04]  /*bee0*/  FMNMX.FTZ R0, R32, R15, !PT ;  /* 0x0000000f20007209 */ /* 0x000fc80007810000 */
[----:B------:R-:W-:-:S03]  /*bef0*/  FMNMX.FTZ R0, R33, R0, !PT ;  /* 0x0000000021007209 */ /* 0x000fc60007810000 */
[----:B------:R-:W5:Y:S01]  /*bf00*/  MUFU.EX2 R51, R51 ;  /* 0x0000003300337308 */ /* 0x000f620000000800 */
        /* <DEDUP_REMOVED lines=11> */
[----:B------:R-:W-:Y:S01]  /*bfc0*/  MUFU.EX2 R59, R59 ;  /* 0x0000003b003b7308 */ /* 0x000fe20000000800 */
[----:B------:R-:W-:-:S04]  /*bfd0*/  FMNMX.FTZ R0, R44, R15, !PT ;  /* 0x0000000f2c007209 */ /* 0x000fc80007810000 */
[----:B------:R-:W-:-:S03]  /*bfe0*/  FMNMX.FTZ R15, R45, R0, !PT ;  /* 0x000000002d0f7209 */ /* 0x000fc60007810000 */
[----:B------:R-:W-:Y:S01]  /*bff0*/  MUFU.EX2 R136, R136 ;  /* 0x0000008800887308 */ /* 0x000fe20000000800 */
[----:B------:R-:W-:-:S04]  /*c000*/  FMNMX.FTZ R0, R46, R15, !PT ;  /* 0x0000000f2e007209 */ /* 0x000fc80007810000 */
[----:B------:R-:W-:Y:S02]  /*c010*/  FMNMX.FTZ R15, R47, R0, !PT ;  /* 0x000000002f0f7209 */ /* 0x000fe40007810000 */
[----:B------:R-:W-:Y:S01]  /*c020*/  FSEL R0, R29, -INF , !P4 ;  /* 0xff8000001d007808 */ /* 0x000fe20006000000 */
[----:B------:R-:W-:Y:S01]  /*c030*/  MUFU.EX2 R81, R81 ;  /* 0x0000005100517308 */ /* 0x000fe20000000800 */
[----:B------:R-:W-:Y:S01]  /*c040*/  FMNMX.FTZ R15, R28, R15, !PT ;  /* 0x0000000f1c0f7209 */ /* 0x000fe20007810000 */
[--C-:B------:R-:W-:Y:S01]  /*c050*/  FFMA.FTZ R29, R53, UR41, -R85.reuse ;  /* 0x00000029351d7c23 */ /* 0x100fe20008010855 */
[--C-:B------:R-:W-:Y:S01]  /*c060*/  FFMA.FTZ R53, R67, UR41, -R85.reuse ;  /* 0x0000002943357c23 */ /* 0x100fe20008010855 */
[----:B------:R-:W-:Y:S01]  /*c070*/  FFMA.FTZ R67, R76, UR41, -R85 ;  /* 0x000000294c437c23 */ /* 0x000fe20008010855 */
[----:B------:R-:W-:-:S03]  /*c080*/  FMNMX.FTZ R15, R0, R15, !PT ;  /* 0x0000000f000f7209 */ /* 0x000fc60007810000 */
[----:B------:R-:W-:Y:S01]  /*c090*/  MUFU.EX2 R138, R138 ;  /* 0x0000008a008a7308 */ /* 0x000fe20000000800 */
[----:B------:R-:W-:-:S04]  /*c0a0*/  FMNMX.FTZ R15, R34, R15, !PT ;  /* 0x0000000f220f7209 */ /* 0x000fc80007810000 */
[----:B------:R-:W-:-:S03]  /*c0b0*/  FMNMX.FTZ R15, R48, R15, !PT ;  /* 0x0000000f300f7209 */ /* 0x000fc60007810000 */
[----:B------:R-:W-:Y:S02]  /*c0c0*/  MUFU.EX2 R55, R55 ;  /* 0x0000003700377308 */ /* 0x000fe40000000800 */
[----:B------:R-:W0:Y:S06]  /*c0d0*/  SHFL.BFLY PT, R50, R15, 0x2, 0x1f ;  /* 0x0c401f000f327f89 */ /* 0x000e2c00000e0000 */
[----:B------:R-:W-:Y:S08]  /*c0e0*/  MUFU.EX2 R132, R132 ;  /* 0x0000008400847308 */ /* 0x000ff00000000800 */
[----:B------:R-:W-:Y:S08]  /*c0f0*/  MUFU.EX2 R29, R29 ;  /* 0x0000001d001d7308 */ /* 0x000ff00000000800 */
[----:B------:R-:W-:Y:S01]  /*c100*/  MUFU.EX2 R134, R134 ;  /* 0x0000008600867308 */ /* 0x000fe20000000800 */
[----:B0-----:R-:W-:-:S05]  /*c110*/  FMNMX.FTZ R50, R15, R50, !PT ;  /* 0x000000320f327209 */ /* 0x001fca0007810000 */
[----:B------:R-:W0:Y:S02]  /*c120*/  SHFL.BFLY PT, R15, R50, 0x1, 0x1f ;  /* 0x0c201f00320f7f89 */ /* 0x000e2400000e0000 */
[----:B------:R-:W-:Y:S08]  /*c130*/  MUFU.EX2 R37, R37 ;  /* 0x0000002500257308 */ /* 0x000ff00000000800 */
[----:B------:R-:W-:Y:S08]  /*c140*/  MUFU.EX2 R128, R128 ;  /* 0x0000008000807308 */ /* 0x000ff00000000800 */
[----:B------:R-:W-:Y:S01]  /*c150*/  MUFU.EX2 R53, R53 ;  /* 0x0000003500357308 */ /* 0x000fe20000000800 */
[----:B0-----:R-:W-:-:S07]  /*c160*/  FMNMX.FTZ R15, R50, R15, !PT ;  /* 0x0000000f320f7209 */ /* 0x001fce0007810000 */
[----:B------:R-:W-:Y:S01]  /*c170*/  MUFU.EX2 R130, R130 ;  /* 0x0000008200827308 */ /* 0x000fe20000000800 */
[C---:B------:R-:W-:Y:S01]  /*c180*/  FSETP.NEU.FTZ.AND P2, PT, R15.reuse, -INF , PT ;  /* 0xff8000000f00780b */ /* 0x040fe20003f5d000 */
[----:B------:R-:W-:-:S06]  /*c190*/  FMUL.FTZ R71, R15, UR41 ;  /* 0x000000290f477c20 */ /* 0x000fcc0008410000 */
[----:B------:R-:W-:Y:S01]  /*c1a0*/  MUFU.EX2 R57, R57 ;  /* 0x0000003900397308 */ /* 0x000fe20000000800 */
[----:B------:R-:W-:Y:S02]  /*c1b0*/  FSEL R71, R71, RZ, P2 ;  /* 0x000000ff47477208 */ /* 0x000fe40001000000 */
[----:B------:R-:W-:-:S03]  /*c1c0*/  PLOP3.LUT P2, PT, PT, PT, UP0, 0x40, 0x0 ;  /* 0x000000000000781c */ /* 0x000fc60003f4e808 */
[----:B------:R-:W-:Y:S01]  /*c1d0*/  FFMA.FTZ R151, R5, UR41, -R71 ;  /* 0x0000002905977c23 */ /* 0x000fe20008010847 */
[----:B------:R-:W-:Y:S01]  /*c1e0*/  FADD.FTZ R5, R148, R79 ;  /* 0x0000004f94057221 */ /* 0x000fe20000010000 */
[--C-:B------:R-:W-:Y:S01]  /*c1f0*/  FFMA.FTZ R149, R83, UR41, -R71.reuse ;  /* 0x0000002953957c23 */ /* 0x100fe20008010847 */
[--C-:B------:R-:W-:Y:S01]  /*c200*/  FFMA.FTZ R50, R4, UR41, -R71.reuse ;  /* 0x0000002904327c23 */ /* 0x100fe20008010847 */
[----:B------:R-:W-:Y:S01]  /*c210*/  FFMA.FTZ R52, R77, UR41, -R71 ;  /* 0x000000294d347c23 */ /* 0x000fe20008010847 */
[----:B------:R-:W-:Y:S01]  /*c220*/  FADD.FTZ R4, R150, R5 ;  /* 0x0000000596047221 */ /* 0x000fe20000010000 */
[----:B------:R-:W-:Y:S01]  /*c230*/  MUFU.EX2 R151, R151 ;  /* 0x0000009700977308 */ /* 0x000fe20000000800 */
[--C-:B------:R-:W-:Y:S01]  /*c240*/  FFMA.FTZ R145, R78, UR41, -R71.reuse ;  /* 0x000000294e917c23 */ /* 0x100fe20008010847 */
[--C-:B------:R-:W-:Y:S01]  /*c250*/  FFMA.FTZ R20, R20, UR41, -R71.reuse ;  /* 0x0000002914147c23 */ /* 0x100fe20008010847 */
[----:B-1----:R-:W-:Y:S01]  /*c260*/  FADD.FTZ R5, R49, R4 ;  /* 0x0000000431057221 */ /* 0x002fe20000010000 */
[--C-:B------:R-:W-:Y:S01]  /*c270*/  FFMA.FTZ R147, R21, UR41, -R71.reuse ;  /* 0x0000002915937c23 */ /* 0x100fe20008010847 */
[--C-:B------:R-:W-:Y:S01]  /*c280*/  FFMA.FTZ R54, R23, UR41, -R71.reuse ;  /* 0x0000002917367c23 */ /* 0x100fe20008010847 */
[----:B------:R-:W-:Y:S01]  /*c290*/  FFMA.FTZ R141, R24, UR41, -R71 ;  /* 0x00000029188d7c23 */ /* 0x000fe20008010847 */
[----:B--2---:R-:W-:Y:S01]  /*c2a0*/  FADD.FTZ R4, R144, R5 ;  /* 0x0000000590047221 */ /* 0x004fe20000010000 */
[----:B------:R-:W-:Y:S01]  /*c2b0*/  MUFU.EX2 R149, R149 ;  /* 0x0000009500957308 */ /* 0x000fe20000000800 */
[--C-:B------:R-:W-:Y:S01]  /*c2c0*/  FFMA.FTZ R24, R25, UR41, -R71.reuse ;  /* 0x0000002919187c23 */ /* 0x100fe20008010847 */
[--C-:B------:R-:W-:Y:S01]  /*c2d0*/  FFMA.FTZ R143, R26, UR41, -R71.reuse ;  /* 0x000000291a8f7c23 */ /* 0x100fe20008010847 */
[----:B---3--:R-:W-:Y:S01]  /*c2e0*/  FADD.FTZ R5, R63, R4 ;  /* 0x000000043f057221 */ /* 0x008fe20000010000 */
[--C-:B------:R-:W-:Y:S01]  /*c2f0*/  FFMA.FTZ R26, R27, UR41, -R71.reuse ;  /* 0x000000291b1a7c23 */ /* 0x100fe20008010847 */
[--C-:B------:R-:W-:Y:S01]  /*c300*/  FFMA.FTZ R137, R30, UR41, -R71.reuse ;  /* 0x000000291e897c23 */ /* 0x100fe20008010847 */
[----:B------:R-:W-:Y:S01]  /*c310*/  FFMA.FTZ R30, R31, UR41, -R71 ;  /* 0x000000291f1e7c23 */ /* 0x000fe20008010847 */
[----:B----4-:R-:W-:Y:S01]  /*c320*/  FADD.FTZ R4, R146, R5 ;  /* 0x0000000592047221 */ /* 0x010fe20000010000 */
[----:B------:R-:W0:Y:S01]  /*c330*/  MUFU.EX2 R50, R50 ;  /* 0x0000003200327308 */ /* 0x000e220000000800 */
[--C-:B------:R-:W-:Y:S01]  /*c340*/  FFMA.FTZ R139, R32, UR41, -R71.reuse ;  /* 0x00000029208b7c23 */ /* 0x100fe20008010847 */
[--C-:B------:R-:W-:Y:S01]  /*c350*/  FFMA.FTZ R32, R33, UR41, -R71.reuse ;  /* 0x0000002921207c23 */ /* 0x100fe20008010847 */
[----:B-----5:R-:W-:Y:S01]  /*c360*/  FADD.FTZ R5, R51, R4 ;  /* 0x0000000433057221 */ /* 0x020fe20000010000 */
[--C-:B------:R-:W-:Y:S01]  /*c370*/  FFMA.FTZ R133, R35, UR41, -R71.reuse ;  /* 0x0000002923857c23 */ /* 0x100fe20008010847 */
[--C-:B------:R-:W-:Y:S01]  /*c380*/  FFMA.FTZ R36, R36, UR41, -R71.reuse ;  /* 0x0000002924247c23 */ /* 0x100fe20008010847 */
[----:B------:R-:W-:Y:S01]  /*c390*/  FFMA.FTZ R125, R44, UR41, -R71 ;  /* 0x000000292c7d7c23 */ /* 0x000fe20008010847 */
[----:B------:R-:W-:Y:S01]  /*c3a0*/  FADD.FTZ R56, R140, R5 ;  /* 0x000000058c387221 */ /* 0x000fe20000010000 */
[----:B------:R-:W1:Y:S01]  /*c3b0*/  MUFU.EX2 R52, R52 ;  /* 0x0000003400347308 */ /* 0x000e620000000800 */
[--C-:B------:R-:W-:Y:S01]  /*c3c0*/  FFMA.FTZ R135, R38, UR41, -R71.reuse ;  /* 0x0000002926877c23 */ /* 0x100fe20008010847 */
[--C-:B------:R-:W-:Y:S01]  /*c3d0*/  FFMA.FTZ R38, R39, UR41, -R71.reuse ;  /* 0x0000002927267c23 */ /* 0x100fe20008010847 */
[----:B------:R-:W-:Y:S01]  /*c3e0*/  FADD.FTZ R21, R61, R56 ;  /* 0x000000383d157221 */ /* 0x000fe20000010000 */
[--C-:B------:R-:W-:Y:S01]  /*c3f0*/  FFMA.FTZ R129, R40, UR41, -R71.reuse ;  /* 0x0000002928817c23 */ /* 0x100fe20008010847 */
[--C-:B------:R-:W-:Y:S01]  /*c400*/  FFMA.FTZ R40, R41, UR41, -R71.reuse ;  /* 0x0000002929287c23 */ /* 0x100fe20008010847 */
[----:B------:R-:W-:Y:S01]  /*c410*/  FFMA.FTZ R131, R42, UR41, -R71 ;  /* 0x000000292a837c23 */ /* 0x000fe20008010847 */
[----:B------:R-:W-:Y:S01]  /*c420*/  FADD.FTZ R56, R142, R21 ;  /* 0x000000158e387221 */ /* 0x000fe20000010000 */
[----:B------:R-:W2:Y:S01]  /*c430*/  MUFU.EX2 R145, R145 ;  /* 0x0000009100917308 */ /* 0x000ea20000000800 */
[----:B0-----:R-:W-:Y:S01]  /*c440*/  FADD.FTZ R4, R149, R50 ;  /* 0x0000003295047221 */ /* 0x001fe20000010000 */
[--C-:B------:R-:W-:Y:S01]  /*c450*/  FFMA.FTZ R42, R43, UR41, -R71.reuse ;  /* 0x000000292b2a7c23 */ /* 0x100fe20008010847 */
[----:B------:R-:W-:Y:S01]  /*c460*/  FADD.FTZ R21, R59, R56 ;  /* 0x000000383b157221 */ /* 0x000fe20000010000 */
[--C-:B------:R-:W-:Y:S01]  /*c470*/  FFMA.FTZ R45, R45, UR41, -R71.reuse ;  /* 0x000000292d2d7c23 */ /* 0x100fe20008010847 */
[----:B------:R-:W-:Y:S01]  /*c480*/  FADD.FTZ R5, R151, R4 ;  /* 0x0000000497057221 */ /* 0x000fe20000010000 */
[----:B------:R-:W-:Y:S01]  /*c490*/  FFMA.FTZ R46, R46, UR41, -R71 ;  /* 0x000000292e2e7c23 */ /* 0x000fe20008010847 */
[----:B------:R-:W-:Y:S01]  /*c4a0*/  FADD.FTZ R56, R136, R21 ;  /* 0x0000001588387221 */ /* 0x000fe20000010000 */
[----:B------:R-:W0:Y:S01]  /*c4b0*/  MUFU.EX2 R20, R20 ;  /* 0x0000001400147308 */ /* 0x000e220000000800 */
[----:B-1----:R-:W-:Y:S01]  /*c4c0*/  FADD.FTZ R4, R52, R5 ;  /* 0x0000000534047221 */ /* 0x002fe20000010000 */
[--C-:B------:R-:W-:Y:S01]  /*c4d0*/  FFMA.FTZ R47, R47, UR41, -R71.reuse ;  /* 0x000000292f2f7c23 */ /* 0x100fe20008010847 */
[----:B------:R-:W-:Y:S01]  /*c4e0*/  FADD.FTZ R21, R81, R56 ;  /* 0x0000003851157221 */ /* 0x000fe20000010000 */
[--C-:B------:R-:W-:Y:S01]  /*c4f0*/  FFMA.FTZ R28, R28, UR41, -R71.reuse ;  /* 0x000000291c1c7c23 */ /* 0x100fe20008010847 */
[--C-:B------:R-:W-:Y:S01]  /*c500*/  FFMA.FTZ R34, R34, UR41, -R71.reuse ;  /* 0x0000002922227c23 */ /* 0x100fe20008010847 */
[----:B------:R-:W-:Y:S01]  /*c510*/  FFMA.FTZ R48, R48, UR41, -R71 ;  /* 0x0000002930307c23 */ /* 0x000fe20008010847 */
[----:B------:R-:W-:Y:S01]  /*c520*/  FADD.FTZ R56, R138, R21 ;  /* 0x000000158a387221 */ /* 0x000fe20000010000 */
[----:B------:R-:W1:Y:S01]  /*c530*/  MUFU.EX2 R147, R147 ;  /* 0x0000009300937308 */ /* 0x000e620000000800 */
[----:B--2---:R-:W-:Y:S01]  /*c540*/  FADD.FTZ R5, R145, R4 ;  /* 0x0000000491057221 */ /* 0x004fe20000010000 */
[----:B------:R-:W-:Y:S01]  /*c550*/  F2FP.BF16.F32.PACK_AB R148, R79, R148 ;  /* 0x000000944f94723e */ /* 0x000fe200000010ff */
[----:B------:R-:W-:Y:S01]  /*c560*/  FADD.FTZ R21, R55, R56 ;  /* 0x0000003837157221 */ /* 0x000fe20000010000 */
[----:B------:R-:W-:-:S02]  /*c570*/  F2FP.BF16.F32.PACK_AB R150, R49, R150 ;  /* 0x000000963196723e */ /* 0x000fc400000010ff */
[----:B------:R-:W-:Y:S01]  /*c580*/  F2FP.BF16.F32.PACK_AB R144, R63, R144 ;  /* 0x000000903f90723e */ /* 0x000fe200000010ff */
[----:B------:R-:W-:Y:S01]  /*c590*/  FADD.FTZ R56, R132, R21 ;  /* 0x0000001584387221 */ /* 0x000fe20000010000 */
[----:B------:R-:W2:Y:S01]  /*c5a0*/  MUFU.EX2 R54, R54 ;  /* 0x0000003600367308 */ /* 0x000ea20000000800 */
[C---:B0-----:R-:W-:Y:S01]  /*c5b0*/  FADD.FTZ R4, R20.reuse, R5 ;  /* 0x0000000514047221 */ /* 0x041fe20000010000 */
[----:B------:R-:W-:Y:S01]  /*c5c0*/  F2FP.BF16.F32.PACK_AB R145, R20, R145 ;  /* 0x000000911491723e */ /* 0x000fe200000010ff */
[----:B------:R-:W-:Y:S01]  /*c5d0*/  FADD.FTZ R21, R29, R56 ;  /* 0x000000381d157221 */ /* 0x000fe20000010000 */
[----:B------:R-:W-:Y:S02]  /*c5e0*/  F2FP.BF16.F32.PACK_AB R146, R51, R146 ;  /* 0x000000923392723e */ /* 0x000fe400000010ff */
[----:B------:R-:W-:Y:S01]  /*c5f0*/  F2FP.BF16.F32.PACK_AB R140, R61, R140 ;  /* 0x0000008c3d8c723e */ /* 0x000fe200000010ff */
[----:B------:R-:W-:Y:S01]  /*c600*/  FADD.FTZ R44, R134, R21 ;  /* 0x00000015862c7221 */ /* 0x000fe20000010000 */
[----:B------:R-:W0:Y:S01]  /*c610*/  MUFU.EX2 R141, R141 ;  /* 0x0000008d008d7308 */ /* 0x000e220000000800 */
[----:B-1----:R-:W-:Y:S01]  /*c620*/  FADD.FTZ R5, R147, R4 ;  /* 0x0000000493057221 */ /* 0x002fe20000010000 */
[----:B------:R-:W-:Y:S01]  /*c630*/  F2FP.BF16.F32.PACK_AB R142, R59, R142 ;  /* 0x0000008e3b8e723e */ /* 0x000fe200000010ff */
[----:B------:R-:W-:Y:S01]  /*c640*/  FADD.FTZ R23, R37, R44 ;  /* 0x0000002c25177221 */ /* 0x000fe20000010000 */
[----:B------:R-:W-:-:S02]  /*c650*/  F2FP.BF16.F32.PACK_AB R136, R81, R136 ;  /* 0x000000885188723e */ /* 0x000fc400000010ff */
[----:B------:R-:W-:Y:S02]  /*c660*/  F2FP.BF16.F32.PACK_AB R138, R55, R138 ;  /* 0x0000008a378a723e */ /* 0x000fe400000010ff */
[----:B------:R-:W1:Y:S01]  /*c670*/  MUFU.EX2 R24, R24 ;  /* 0x0000001800187308 */ /* 0x000e620000000800 */
[----:B--2---:R-:W-:Y:S01]  /*c680*/  FADD.FTZ R4, R54, R5 ;  /* 0x0000000536047221 */ /* 0x004fe20000010000 */
[----:B------:R-:W-:Y:S02]  /*c690*/  F2FP.BF16.F32.PACK_AB R132, R29, R132 ;  /* 0x000000841d84723e */ /* 0x000fe400000010ff */
[----:B------:R-:W-:Y:S02]  /*c6a0*/  F2FP.BF16.F32.PACK_AB R134, R37, R134 ;  /* 0x000000862586723e */ /* 0x000fe400000010ff */
[----:B------:R-:W-:Y:S02]  /*c6b0*/  F2FP.BF16.F32.PACK_AB R149, R50, R149 ;  /* 0x000000953295723e */ /* 0x000fe400000010ff */
[----:B------:R-:W2:Y:S01]  /*c6c0*/  MUFU.EX2 R143, R143 ;  /* 0x0000008f008f7308 */ /* 0x000ea20000000800 */
[----:B0-----:R-:W-:Y:S01]  /*c6d0*/  FADD.FTZ R5, R141, R4 ;  /* 0x000000048d057221 */ /* 0x001fe20000010000 */
[----:B------:R-:W-:-:S02]  /*c6e0*/  F2FP.BF16.F32.PACK_AB R151, R52, R151 ;  /* 0x000000973497723e */ /* 0x000fc400000010ff */
[----:B------:R-:W-:-:S04]  /*c6f0*/  F2FP.BF16.F32.PACK_AB R147, R54, R147 ;  /* 0x000000933693723e */ /* 0x000fc800000010ff */
[----:B------:R-:W0:Y:S01]  /*c700*/  MUFU.EX2 R26, R26 ;  /* 0x0000001a001a7308 */ /* 0x000e220000000800 */
[C---:B-1----:R-:W-:Y:S01]  /*c710*/  FADD.FTZ R4, R24.reuse, R5 ;  /* 0x0000000518047221 */ /* 0x042fe20000010000 */
[----:B------:R-:W-:-:S06]  /*c720*/  F2FP.BF16.F32.PACK_AB R141, R24, R141 ;  /* 0x0000008d188d723e */ /* 0x000fcc00000010ff */
[----:B------:R-:W1:Y:S01]  /*c730*/  MUFU.EX2 R137, R137 ;  /* 0x0000008900897308 */ /* 0x000e620000000800 */
[----:B--2---:R-:W-:-:S07]  /*c740*/  FADD.FTZ R5, R143, R4 ;  /* 0x000000048f057221 */ /* 0x004fce0000010000 */
[----:B------:R-:W2:Y:S01]  /*c750*/  MUFU.EX2 R30, R30 ;  /* 0x0000001e001e7308 */ /* 0x000ea20000000800 */
[----:B0-----:R-:W-:Y:S01]  /*c760*/  FADD.FTZ R4, R26, R5 ;  /* 0x000000051a047221 */ /* 0x001fe20000010000 */
[----:B------:R-:W-:Y:S01]  /*c770*/  FFMA.FTZ R5, R0, UR41, -R71 ;  /* 0x0000002900057c23 */ /* 0x000fe20008010847 */
[----:B------:R-:W-:-:S05]  /*c780*/  F2FP.BF16.F32.PACK_AB R143, R26, R143 ;  /* 0x0000008f1a8f723e */ /* 0x000fca00000010ff */
[----:B------:R-:W0:Y:S01]  /*c790*/  MUFU.EX2 R139, R139 ;  /* 0x0000008b008b7308 */ /* 0x000e220000000800 */
[----:B-1----:R-:W-:Y:S01]  /*c7a0*/  FADD.FTZ R21, R137, R4 ;  /* 0x0000000489157221 */ /* 0x002fe20000010000 */
[----:B------:R-:W-:Y:S01]  /*c7b0*/  FADD.FTZ R4, R128, R23 ;  /* 0x0000001780047221 */ /* 0x000fe20000010000 */
[----:B------:R-:W-:-:S03]  /*c7c0*/  F2FP.BF16.F32.PACK_AB R128, R53, R128 ;  /* 0x000000803580723e */ /* 0x000fc600000010ff */
[----:B------:R-:W-:Y:S02]  /*c7d0*/  FADD.FTZ R23, R53, R4 ;  /* 0x0000000435177221 */ /* 0x000fe40000010000 */
[----:B------:R-:W1:Y:S01]  /*c7e0*/  MUFU.EX2 R32, R32 ;  /* 0x0000002000207308 */ /* 0x000e620000000800 */
[----:B--2---:R-:W-:Y:S01]  /*c7f0*/  FADD.FTZ R0, R30, R21 ;  /* 0x000000151e007221 */ /* 0x004fe20000010000 */
[----:B------:R-:W-:Y:S01]  /*c800*/  FADD.FTZ R44, R130, R23 ;  /* 0x00000017822c7221 */ /* 0x000fe20000010000 */
[C---:B------:R-:W-:Y:S02]  /*c810*/  F2FP.BF16.F32.PACK_AB R130, R57.reuse, R130 ;  /* 0x000000823982723e */ /* 0x040fe400000010ff */
[----:B------:R-:W-:Y:S01]  /*c820*/  F2FP.BF16.F32.PACK_AB R137, R30, R137 ;  /* 0x000000891e89723e */ /* 0x000fe200000010ff */
[----:B------:R-:W-:Y:S02]  /*c830*/  FADD.FTZ R23, R57, R44 ;  /* 0x0000002c39177221 */ /* 0x000fe40000010000 */
        /* <DEDUP_REMOVED lines=48> */
[----:B-1----:R-:W-:Y:S01]  /*cb40*/  FADD.FTZ R20, R46, R21 ;  /* 0x000000152e147221 */ /* 0x002fe20000010000 */
[----:B------:R-:W-:-:S04]  /*cb50*/  IMAD.IADD R21, R110, 0x1, -R111 ;  /* 0x000000016e157824 */ /* 0x000fc800078e0a6f */
[----:B------:R-:W-:Y:S02]  /*cb60*/  IMAD R23, R109, 0xc0, R21 ;  /* 0x000000c06d177824 */ /* 0x000fe400078e0215 */
        /* <DEDUP_REMOVED lines=9> */
[C---:B--2---:R-:W-:Y:S01]  /*cc00*/  FADD.FTZ R3, R5.reuse, R20 ;  /* 0x0000001405037221 */ /* 0x044fe20000010000 */
[----:B------:R-:W-:Y:S01]  /*cc10*/  F2FP.BF16.F32.PACK_AB R121, R5, R28 ;  /* 0x0000001c0579723e */ /* 0x000fe200000010ff */
[----:B------:R-:W-:Y:S02]  /*cc20*/  VIADD R5, R23, UR6 ;  /* 0x0000000617057c36 */ /* 0x000fe40008000000 */
[----:B0-----:R-:W-:-:S04]  /*cc30*/  FADD.FTZ R0, R34, R3 ;  /* 0x0000000322007221 */ /* 0x001fc80000010000 */
[C---:B-1----:R-:W-:Y:S01]  /*cc40*/  FADD.FTZ R3, R123.reuse, R0 ;  /* 0x000000007b037221 */ /* 0x042fe20000010000 */
[----:B------:R-:W-:Y:S01]  /*cc50*/  F2FP.BF16.F32.PACK_AB R123, R123, R34 ;  /* 0x000000227b7b723e */ /* 0x000fe200000010ff */
[----:B------:R-:W-:Y:S01]  /*cc60*/  VIADD R0, R88, 0xfffffffe ;  /* 0xfffffffe58007836 */ /* 0x000fe20000000000 */
[----:B------:R-:W-:Y:S06]  /*cc70*/  @P2 BRA `(.L_x_1230) ;  /* 0x0000000000542947 */ /* 0x000fec0003800000 */
[C---:B------:R-:W-:Y:S01]  /*cc80*/  ISETP.GT.AND P2, PT, R23.reuse, RZ, PT ;  /* 0x000000ff1700720c */ /* 0x040fe20003f44270 */
[----:B------:R-:W-:Y:S01]  /*cc90*/  BSSY B0, `(.L_x_1231) ;  /* 0x0000010000007945 */ /* 0x000fe20003800000 */
[----:B------:R-:W-:-:S11]  /*cca0*/  VIADD R20, R23, 0xffffffff ;  /* 0xffffffff17147836 */ /* 0x000fd60000000000 */
[----:B------:R-:W-:Y:S05]  /*ccb0*/  @P2 BRA `(.L_x_1232) ;  /* 0x0000000000202947 */ /* 0x000fea0003800000 */
[----:B------:R-:W-:Y:S01]  /*ccc0*/  UISETP.NE.AND UP1, UPT, UR7, 0x1, UPT ;  /* 0x000000010700788c */ /* 0x000fe2000bf25270 */
[----:B------:R-:W-:-:S05]  /*ccd0*/  IMAD.MOV R20, RZ, RZ, -R23 ;  /* 0x000000ffff147224 */ /* 0x000fca00078e0a17 */
[----:B------:R-:W-:-:S05]  /*cce0*/  PLOP3.LUT P2, PT, PT, PT, UP1, 0x80, 0x0 ;  /* 0x000000000000781c */ /* 0x000fca0003f4f018 */
[----:B------:R-:W-:-:S08]  /*ccf0*/  @UP1 ULDC.64 UR4, c[0x0][0x9e8] ;  /* 0x00027a0000041ab9 */ /* 0x000fd00000000a00 */
[----:B------:R-:W-:-:S05]  /*cd00*/  @P2 IMAD.HI.U32 R23, R20, UR4, RZ ;  /* 0x0000000414172c27 */ /* 0x000fca000f8e00ff */
[----:B------:R-:W-:-:S04]  /*cd10*/  @P2 SHF.R.U32.HI R20, RZ, UR5, R23 ;  /* 0x00000005ff142c19 */ /* 0x000fc80008011617 */
[----:B------:R-:W-:Y:S01]  /*cd20*/  LOP3.LUT R20, RZ, R20, RZ, 0x33, !PT ;  /* 0x00000014ff147212 */ /* 0x000fe200078e33ff */
[----:B------:R-:W-:Y:S06]  /*cd30*/  BRA `(.L_x_1233) ;  /* 0x0000000000147947 */ /* 0x000fec0003800000 */
.L_x_1232:
[----:B------:R-:W-:-:S06]  /*cd40*/  UISETP.NE.AND UP1, UPT, UR7, 0x1, UPT ;  /* 0x000000010700788c */ /* 0x000fcc000bf25270 */
[----:B------:R-:W-:-:S05]  /*cd50*/  PLOP3.LUT P2, PT, PT, PT, UP1, 0x80, 0x0 ;  /* 0x000000000000781c */ /* 0x000fca0003f4f018 */
[----:B------:R-:W-:-:S08]  /*cd60*/  @UP1 ULDC.64 UR4, c[0x0][0x9e8] ;  /* 0x00027a0000041ab9 */ /* 0x000fd00000000a00 */
[----:B------:R-:W-:-:S05]  /*cd70*/  @P2 IMAD.HI.U32 R23, R20, UR4, RZ ;  /* 0x0000000414172c27 */ /* 0x000fca000f8e00ff */
[----:B------:R-:W-:-:S07]  /*cd80*/  @P2 SHF.R.U32.HI R20, RZ, UR5, R23 ;  /* 0x00000005ff142c19 */ /* 0x000fce0008011617 */
.L_x_1233:
[----:B------:R-:W-:Y:S05]  /*cd90*/  BSYNC B0 ;  /* 0x0000000000007941 */ /* 0x000fea0003800000 */
.L_x_1231:
[----:B------:R-:W-:-:S04]  /*cda0*/  IMAD.U32 R23, RZ, RZ, UR7 ;  /* 0x00000007ff177e24 */ /* 0x000fc8000f8e00ff */
[----:B------:R-:W-:-:S05]  /*cdb0*/  IMAD R20, R20, UR7, R23 ;  /* 0x0000000714147c24 */ /* 0x000fca000f8e0217 */
[----:B------:R-:W-:-:S07]  /*cdc0*/  VIMNMX R5, R5, R20, PT ;  /* 0x0000001405057248 */ /* 0x000fce0003fe0100 */
.L_x_1230:
[----:B------:R-:W2:Y:S01]  /*cdd0*/  LDL R23, [R1+0x18] ;  /* 0x0000180001177983 */ /* 0x000ea20000100800 */
[----:B------:R-:W-:Y:S01]  /*cde0*/  SHF.R.S32.HI R20, RZ, 0x1f, R5 ;  /* 0x0000001fff147819 */ /* 0x000fe20000011405 */
[----:B------:R-:W-:Y:S01]  /*cdf0*/  ULDC UR24, c[0x0][0x9e4] ;  /* 0x0002790000187ab9 */ /* 0x000fe20000000800 */
[----:B------:R-:W-:Y:S01]  /*ce00*/  ULDC UR4, c[0x0][0x9e4] ;  /* 0x0002790000047ab9 */ /* 0x000fe20000000800 */
[----:B------:R-:W-:Y:S01]  /*ce10*/  ULDC UR5, c[0x0][0x988] ;  /* 0x0002620000057ab9 */ /* 0x000fe20000000800 */
[----:B------:R-:W-:Y:S01]  /*ce20*/  LEA.HI R20, R20, R5, RZ, 0x7 ;  /* 0x0000000514147211 */ /* 0x000fe200078f38ff */
[----:B------:R-:W-:Y:S01]  /*ce30*/  ULDC UR7, c[0x0][0x988] ;  /* 0x0002620000077ab9 */ /* 0x000fe20000000800 */
[----:B------:R-:W-:Y:S01]  /*ce40*/  ULDC UR6, c[0x0][0x988] ;  /* 0x0002620000067ab9 */ /* 0x000fe20000000800 */
[----:B------:R-:W-:Y:S01]  /*ce50*/  ULDC UR29, c[0x0][0x9d8] ;  /* 0x00027600001d7ab9 */ /* 0x000fe20000000800 */
[----:B------:R-:W-:Y:S01]  /*ce60*/  SHF.R.S32.HI R20, RZ, 0x7, R20 ;  /* 0x00000007ff147819 */ /* 0x000fe20000011414 */
[----:B------:R-:W-:Y:S01]  /*ce70*/  ULDC UR27, c[0x0][0x9d8] ;  /* 0x00027600001b7ab9 */ /* 0x000fe20000000800 */
[----:B------:R-:W-:Y:S01]  /*ce80*/  ULDC UR26, c[0x0][0x9d8] ;  /* 0x00027600001a7ab9 */ /* 0x000fe20000000800 */
[----:B------:R-:W-:Y:S01]  /*ce90*/  ULDC UR28, c[0x0][0x9e0] ;  /* 0x00027800001c7ab9 */ /* 0x000fe20000000800 */
[----:B------:R-:W-:Y:S01]  /*cea0*/  ULDC UR25, c[0x0][0x9e0] ;  /* 0x0002780000197ab9 */ /* 0x000fe20000000800 */
        /* <DEDUP_REMOVED lines=16> */
[----:B--2---:R-:W-:-:S04]  /*cfb0*/  VIMNMX R23, R23, R20, !PT ;  /* 0x0000001417177248 */ /* 0x004fc80007fe0100 */
[----:B------:R-:W-:Y:S01]  /*cfc0*/  ISETP.GE.AND P2, PT, R0, R23, PT ;  /* 0x000000170000720c */ /* 0x000fe20003f46270 */
[----:B------:R0:W-:-:S12]  /*cfd0*/  STL [R1+0x8], R23 ;  /* 0x0000081701007387 */ /* 0x0001d80000100800 */
[----:B0-----:R-:W-:Y:S05]  /*cfe0*/  @!P2 BRA `(.L_x_1234) ;  /* 0x0000003400e8a947 */ /* 0x001fea0003800000 */
[----:B------:R-:W-:Y:S02]  /*cff0*/  IMAD.IADD R5, R156, 0x1, R21 ;  /* 0x000000019c057824 */ /* 0x000fe400078e0215 */
[----:B------:R-:W-:Y:S02]  /*d000*/  IMAD.MOV.U32 R119, RZ, RZ, RZ ;  /* 0x000000ffff777224 */ /* 0x000fe400078e00ff */
[----:B------:R-:W-:Y:S01]  /*d010*/  VIADD R23, R5, 0x8 ;  /* 0x0000000805177836 */ /* 0x000fe20000000000 */
[----:B------:R-:W-:-:S04]  /*d020*/  LOP3.LUT R20, RZ, R5, RZ, 0x33, !PT ;  /* 0x00000005ff147212 */ /* 0x000fc800078e33ff */
[----:B------:R-:W-:Y:S01]  /*d030*/  LOP3.LUT R154, RZ, R23, RZ, 0x33, !PT ;  /* 0x00000017ff9a7212 */ /* 0x000fe200078e33ff */
[----:B------:R0:W-:Y:S06]  /*d040*/  STL [R1+0x4], R20 ;  /* 0x0000041401007387 */ /* 0x0001ec0000100800 */
.L_x_1252:
[----:B------:R-:W2:Y:S01]  /*d050*/  LDL R21, [R1+0x10] ;  /* 0x0000100001157983 */ /* 0x000ea20000100800 */
[----:B------:R-:W-:Y:S01]  /*d060*/  VIADD R152, R16, 0x1 ;  /* 0x0000000110987836 */ /* 0x000fe20000000000 */
[----:B------:R-:W-:Y:S05]  /*d070*/  YIELD ;  /* 0x0000000000007946 */ /* 0x000fea0003800000 */
[----:B------:R-:W-:-:S04]  /*d080*/  ISETP.NE.AND P3, PT, R152, 0x2, PT ;  /* 0x000000029800780c */ /* 0x000fc80003f65270 */
[----:B0-----:R-:W-:Y:S02]  /*d090*/  SEL R20, RZ, 0x1, P3 ;  /* 0x00000001ff147807 */ /* 0x001fe40001800000 */
[----:B------:R-:W-:Y:S02]  /*d0a0*/  SEL R152, R152, RZ, P3 ;  /* 0x000000ff98987207 */ /* 0x000fe40001800000 */
[----:B------:R-:W-:Y:S02]  /*d0b0*/  LOP3.LUT R153, R19, R20, RZ, 0x3c, !PT ;  /* 0x0000001413997212 */ /* 0x000fe400078e3cff */
[----:B--2---:R-:W-:-:S13]  /*d0c0*/  ISETP.NE.AND P2, PT, R21, RZ, PT ;  /* 0x000000ff1500720c */ /* 0x004fda0003f45270 */
[----:B------:R-:W-:Y:S05]  /*d0d0*/  @P2 BRA `(.L_x_1235) ;  /* 0x0000000000302947 */ /* 0x000fea0003800000 */
[----:B------:R-:W-:Y:S05]  /*d0e0*/  @!P0 BRA `(.L_x_1236) ;  /* 0x0000000000048947 */ /* 0x000fea0003800000 */
[----:B------:R-:W-:Y:S01]  /*d0f0*/  BPT.TRAP 0x1 ;  /* 0x000000040000795c */ /* 0x000fe20000300000 */
.L_x_1236:
[----:B------:R-:W-:Y:S01]  /*d100*/  IMAD R21, R152, 0x8, R2 ;  /* 0x0000000898157824 */ /* 0x000fe200078e0202 */
[----:B------:R-:W-:-:S04]  /*d110*/  SHF.L.U32 R20, R153, 0x1f, RZ ;  /* 0x0000001f99147819 */ /* 0x000fc800000006ff */
[----:B------:R0:W1:Y:S01]  /*d120*/  SYNCS.PHASECHK.TRANS64.TRYWAIT P3, [R21+URZ+0x16830], R20 ;  /* 0x01683014150075a7 */ /* 0x000062000806017f */
[----:B------:R-:W-:Y:S05]  /*d130*/  @!P0 BRA `(.L_x_1237) ;  /* 0x0000000000048947 */ /* 0x000fea0003800000 */
[----:B------:R-:W-:Y:S01]  /*d140*/  BPT.TRAP 0x1 ;  /* 0x000000040000795c */ /* 0x000fe20000300000 */
.L_x_1237:
[----:B------:R-:W-:Y:S04]  /*d150*/  BSSY B0, `(.L_x_1235) ;  /* 0x0000004000007945 */ /* 0x000fe80003800000 */
[----:B-1----:R-:W-:Y:S05]  /*d160*/  @P3 BRA `(.L_x_1238) ;  /* 0x0000000000083947 */ /* 0x002fea0003800000 */
[----:B------:R-:W1:Y:S02]  /*d170*/  SYNCS.PHASECHK.TRANS64.TRYWAIT P3, [R21+URZ+0x16830], R20 ;  /* 0x01683014150075a7 */ /* 0x000e64000806017f */
[----:B-1----:R-:W-:Y:S05]  /*d180*/  @!P3 BRA `(.L_x_1239) ;  /* 0x0000011c002cb947 */ /* 0x002fea0003800000 */
.L_x_1238:
[----:B------:R-:W-:Y:S05]  /*d190*/  BSYNC B0 ;  /* 0x0000000000007941 */ /* 0x000fea0003800000 */
.L_x_1235:
[----:B01----:R-:W2:Y:S01]  /*d1a0*/  LDL R21, [R1+0xc] ;  /* 0x00000c0001157983 */ /* 0x003ea20000100800 */
[----:B------:R-:W0:Y:S01]  /*d1b0*/  S2R R20, SR_TID.X ;  /* 0x0000000000147919 */ /* 0x000e220000002100 */
[----:B------:R-:W-:Y:S05]  /*d1c0*/  WARPSYNC.ALL ;  /* 0x0000000000007948 */ /* 0x000fea0003800000 */
[----:B------:R-:W-:Y:S01]  /*d1d0*/  IMAD.MOV.U32 R27, RZ, RZ, 0x40000040 ;  /* 0x40000040ff1b7424 */ /* 0x000fe200078e00ff */
[----:B0-----:R-:W-:Y:S01]  /*d1e0*/  SHF.R.U32.HI R20, RZ, 0x7, R20 ;  /* 0x00000007ff147819 */ /* 0x001fe20000011614 */
[----:B------:R-:W-:Y:S01]  /*d1f0*/  IMAD.MOV.U32 R25, RZ, RZ, 0x40000040 ;  /* 0x40000040ff197424 */ /* 0x000fe200078e00ff */
[----:B------:R-:W-:-:S02]  /*d200*/  R2UR UR8, R6 ;  /* 0x00000000060872ca */ /* 0x000fc400000e0000 */
[----:B------:R-:W-:Y:S02]  /*d210*/  R2UR UR9, R7 ;  /* 0x00000000070972ca */ /* 0x000fe400000e0000 */
[----:B------:R-:W-:Y:S02]  /*d220*/  R2UR UR11, R27 ;  /* 0x000000001b0b72ca */ /* 0x000fe400000e0000 */
[----:B------:R-:W-:Y:S02]  /*d230*/  R2UR UR15, R25 ;  /* 0x00000000190f72ca */ /* 0x000fe400000e0000 */
[----:B------:R-:W-:Y:S02]  /*d240*/  R2UR UR23, R27 ;  /* 0x000000001b1772ca */ /* 0x000fe400000e0000 */
[----:B------:R-:W-:Y:S02]  /*d250*/  R2UR UR12, R12 ;  /* 0x000000000c0c72ca */ /* 0x000fe400000e0000 */
[----:B------:R-:W-:Y:S01]  /*d260*/  R2UR UR13, R13 ;  /* 0x000000000d0d72ca */ /* 0x000fe200000e0000 */
[----:B--2---:R-:W-:-:S02]  /*d270*/  IMAD R26, R152, 0x400, R21 ;  /* 0x00000400981a7824 */ /* 0x004fc400078e0215 */
[----:B------:R-:W-:-:S05]  /*d280*/  VIADD R21, R20, 0x8 ;  /* 0x0000000814157836 */ /* 0x000fca0000000000 */
[----:B------:R0:W-:Y:S01]  /*d290*/  BAR.SYNC.DEFER_BLOCKING R21, 0x100 ;  /* 0x000400150000751d */ /* 0x0001e20000010000 */
[C---:B------:R-:W-:Y:S01]  /*d2a0*/  R2UR UR10, R26.reuse ;  /* 0x000000001a0a72ca */ /* 0x040fe200000e0000 */
[C---:B------:R-:W-:Y:S02]  /*d2b0*/  VIADD R24, R26.reuse, 0x2 ;  /* 0x000000021a187836 */ /* 0x040fe40000000000 */
[C---:B------:R-:W-:Y:S02]  /*d2c0*/  VIADD R20, R26.reuse, 0x4 ;  /* 0x000000041a147836 */ /* 0x040fe40000000000 */
[----:B------:R-:W-:Y:S01]  /*d2d0*/  VIADD R26, R26, 0x6 ;  /* 0x000000061a1a7836 */ /* 0x000fe20000000000 */
[----:B------:R-:W-:-:S04]  /*d2e0*/  R2UR UR14, R24 ;  /* 0x00000000180e72ca */ /* 0x000fc800000e0000 */
[----:B------:R-:W-:Y:S02]  /*d2f0*/  R2UR UR22, R26 ;  /* 0x000000001a1672ca */ /* 0x000fe400000e0000 */
[----:B------:R-:W-:-:S06]  /*d300*/  WARPGROUP.ARRIVE ;  /* 0x00000000000079c5 */ /* 0x000fcc0000000000 */
[----:B------:R-:W-:Y:S01]  /*d310*/  HGMMA.64x128x16.F32.BF16 R24, gdesc[UR8], RZ, !UPT, gsb0 ;  /* 0x01e00000081879f0 */ /* 0x000fe2000c0018ff */
[----:B0-----:R-:W-:Y:S01]  /*d320*/  IMAD.MOV.U32 R21, RZ, RZ, 0x40000040 ;  /* 0x40000040ff157424 */ /* 0x001fe200078e00ff */
[----:B------:R-:W-:Y:S02]  /*d330*/  R2UR UR18, R20 ;  /* 0x00000000141272ca */ /* 0x000fe400000e0000 */
[----:B------:R-:W-:Y:S02]  /*d340*/  R2UR UR16, R10 ;  /* 0x000000000a1072ca */ /* 0x000fe400000e0000 */
[----:B------:R-:W-:Y:S02]  /*d350*/  R2UR UR19, R21 ;  /* 0x00000000151372ca */ /* 0x000fe400000e0000 */
[----:B------:R-:W-:Y:S01]  /*d360*/  R2UR UR17, R11 ;  /* 0x000000000b1172ca */ /* 0x000fe200000e0000 */
[----:B------:R-:W-:Y:S02]  /*d370*/  WARPGROUP.DEPBAR.LE gsb0, 0x0 ;  /* 0x00008000000079c5 */ /* 0x000fe40000010000 */
[----:B------:R-:W-:-:S06]  /*d380*/  WARPGROUP.ARRIVE ;  /* 0x00000000000079c5 */ /* 0x000fcc0000000000 */
[----:B------:R-:W-:Y:S01]  /*d390*/  HGMMA.64x128x16.F32.BF16 R24, gdesc[UR12], R24, gsb0 ;  /* 0x01e000000c1879f0 */ /* 0x000fe20008001818 */
[----:B------:R-:W-:Y:S02]  /*d3a0*/  R2UR UR20, R8 ;  /* 0x00000000081472ca */ /* 0x000fe400000e0000 */
[----:B------:R-:W-:Y:S01]  /*d3b0*/  R2UR UR21, R9 ;  /* 0x00000000091572ca */ /* 0x000fe200000e0000 */
[----:B------:R-:W-:Y:S02]  /*d3c0*/  WARPGROUP.DEPBAR.LE gsb0, 0x0 ;  /* 0x00008000000079c5 */ /* 0x000fe40000010000 */
[----:B------:R-:W-:-:S06]  /*d3d0*/  WARPGROUP.ARRIVE ;  /* 0x00000000000079c5 */ /* 0x000fcc0000000000 */
[----:B------:R-:W-:Y:S03]  /*d3e0*/  HGMMA.64x128x16.F32.BF16 R24, gdesc[UR16], R24, gsb0 ;  /* 0x01e00000101879f0 */ /* 0x000fe60008001818 */
[----:B------:R-:W-:Y:S02]  /*d3f0*/  WARPGROUP.DEPBAR.LE gsb0, 0x0 ;  /* 0x00008000000079c5 */ /* 0x000fe40000010000 */
[----:B------:R-:W-:-:S07]  /*d400*/  WARPGROUP.ARRIVE ;  /* 0x00000000000079c5 */ /* 0x000fce0000000000 */
[----:B------:R-:W-:Y:S03]  /*d410*/  HGMMA.64x128x16.F32.BF16 R24, gdesc[UR20], R24, gsb0 ;  /* 0x01e00000141879f0 */ /* 0x000fe60008001818 */
[----:B------:R-:W-:Y:S02]  /*d420*/  WARPGROUP.DEPBAR.LE gsb0, 0x0 ;  /* 0x00008000000079c5 */ /* 0x000fe40000010000 */
[----:B------:R-:W-:Y:S05]  /*d430*/  @P2 BRA `(.L_x_1240) ;  /* 0x0000000000282947 */ /* 0x000fea0003800000 */
[----:B------:R-:W-:Y:S05]  /*d440*/  @!P0 BRA `(.L_x_1241) ;  /* 0x0000000000048947 */ /* 0x000fea0003800000 */
[----:B------:R-:W-:Y:S01]  /*d450*/  BPT.TRAP 0x1 ;  /* 0x000000040000795c */ /* 0x000fe20000300000 */
.L_x_1241:
[----:B------:R-:W-:Y:S01]  /*d460*/  SHF.L.U32 R19, R19, 0x1f, RZ ;  /* 0x0000001f13137819 */ /* 0x000fe200000006ff */
[----:B------:R-:W-:-:S04]  /*d470*/  IMAD R20, R16, 0x8, R2 ;  /* 0x0000000810147824 */ /* 0x000fc800078e0202 */
[----:B------:R0:W1:Y:S01]  /*d480*/  SYNCS.PHASECHK.TRANS64.TRYWAIT P2, [R20+URZ+0x16850], R19 ;  /* 0x01685013140075a7 */ /* 0x000062000804017f */
[----:B------:R-:W-:Y:S05]  /*d490*/  @!P0 BRA `(.L_x_1242) ;  /* 0x0000000000048947 */ /* 0x000fea0003800000 */
[----:B------:R-:W-:Y:S01]  /*d4a0*/  BPT.TRAP 0x1 ;  /* 0x000000040000795c */ /* 0x000fe20000300000 */
.L_x_1242:
[----:B-1----:R-:W-:Y:S05]  /*d4b0*/  @P2 BRA `(.L_x_1240) ;  /* 0x0000000000082947 */ /* 0x002fea0003800000 */
[----:B------:R-:W1:Y:S02]  /*d4c0*/  SYNCS.PHASECHK.TRANS64.TRYWAIT P2, [R20+URZ+0x16850], R19 ;  /* 0x01685013140075a7 */ /* 0x000e64000804017f */
[----:B-1----:R-:W-:Y:S05]  /*d4d0*/  @!P2 BRA `(.L_x_1243) ;  /* 0x00000118006ca947 */ /* 0x002fea0003800000 */
.L_x_1240:
[----:B01----:R-:W-:Y:S01]  /*d4e0*/  VIADD R19, R2, 0x400 ;  /* 0x0000040002137836 */ /* 0x003fe20000000000 */
[----:B------:R-:W-:Y:S05]  /*d4f0*/  WARPSYNC.ALL ;  /* 0x0000000000007948 */ /* 0x000fea0003800000 */
[----:B------:R-:W-:Y:S01]  /*d500*/  SHF.R.U32.HI R19, RZ, 0x4, R19 ;  /* 0x00000004ff137819 */ /* 0x000fe20000011613 */
[----:B------:R-:W-:Y:S01]  /*d510*/  IMAD.MOV.U32 R21, RZ, RZ, 0x40000040 ;  /* 0x40000040ff157424 */ /* 0x000fe200078e00ff */
[----:B------:R-:W-:Y:S02]  /*d520*/  WARPGROUP.ARRIVE ;  /* 0x00000000000079c5 */ /* 0x000fe40000000000 */
[----:B------:R-:W-:-:S02]  /*d530*/  LOP3.LUT R19, R19, 0x3fff, RZ, 0xc0, !PT ;  /* 0x00003fff13137812 */ /* 0x000fc400078ec0ff */
[----:B------:R-:W-:-:S03]  /*d540*/  R2UR UR11, R21 ;  /* 0x00000000150b72ca */ /* 0x000fc600000e0000 */
[----:B------:R-:W-:-:S05]  /*d550*/  IMAD R20, R16, 0x400, R19 ;  /* 0x0000040010147824 */ /* 0x000fca00078e0213 */
[----:B------:R-:W-:-:S13]  /*d560*/  R2UR UR10, R20 ;  /* 0x00000000140a72ca */ /* 0x000fda00000e0000 */
[----:B------:R-:W-:Y:S03]  /*d570*/  HGMMA.64x64x16.F32.BF16 R88, R148, gdesc[UR8].tnspB, R88, gsb0 ;  /* 0x40e0000894587df0 */ /* 0x000fe60008001858 */
[----:B------:R-:W-:Y:S02]  /*d580*/  WARPGROUP.DEPBAR.LE gsb0, 0x0 ;  /* 0x00008000000079c5 */ /* 0x000fe40000010000 */
[----:B------:R-:W-:Y:S02]  /*d590*/  VIADD R148, R20, 0x80 ;  /* 0x0000008014947836 */ /* 0x000fe40000000000 */
[----:B------:R-:W-:Y:S01]  /*d5a0*/  FMUL.FTZ R19, R24, UR29 ;  /* 0x0000001d18137c20 */ /* 0x000fe20008410000 */
[----:B------:R-:W-:Y:S02]  /*d5b0*/  IMAD.MOV.U32 R149, RZ, RZ, 0x40000040 ;  /* 0x40000040ff957424 */ /* 0x000fe400078e00ff */
[----:B------:R-:W-:Y:S01]  /*d5c0*/  FMUL.FTZ R21, R25, UR29 ;  /* 0x0000001d19157c20 */ /* 0x000fe20008410000 */
[----:B------:R-:W2:Y:S01]  /*d5d0*/  LDL R150, [R1+0x20] ;  /* 0x0000200001967983 */ /* 0x000ea20000100800 */
[----:B------:R-:W-:-:S02]  /*d5e0*/  R2UR UR10, R148 ;  /* 0x00000000940a72ca */ /* 0x000fc400000e0000 */
[----:B------:R-:W-:Y:S01]  /*d5f0*/  R2UR UR11, R149 ;  /* 0x00000000950b72ca */ /* 0x000fe200000e0000 */
[----:B------:R-:W-:Y:S01]  /*d600*/  WARPGROUP.ARRIVE ;  /* 0x00000000000079c5 */ /* 0x000fe20000000000 */
[----:B------:R-:W3:Y:S01]  /*d610*/  LDL R151, [R1+0x24] ;  /* 0x0000240001977983 */ /* 0x000ee20000100800 */
[----:B------:R-:W-:Y:S02]  /*d620*/  VIADD R24, R20, 0x200 ;  /* 0x0000020014187836 */ /* 0x000fe40000000000 */
[----:B------:R-:W-:Y:S01]  /*d630*/  FMUL.FTZ R26, R26, UR29 ;  /* 0x0000001d1a1a7c20 */ /* 0x000fe20008410000 */
[----:B------:R-:W-:Y:S01]  /*d640*/  IMAD.MOV.U32 R25, RZ, RZ, 0x40000040 ;  /* 0x40000040ff197424 */ /* 0x000fe200078e00ff */
[----:B------:R-:W0:Y:S01]  /*d650*/  S2R R148, SR_TID.X ;  /* 0x0000000000947919 */ /* 0x000e220000002100 */
[----:B------:R-:W-:Y:S01]  /*d660*/  FMUL.FTZ R27, R27, UR29 ;  /* 0x0000001d1b1b7c20 */ /* 0x000fe20008410000 */
[----:B------:R-:W-:Y:S01]  /*d670*/  FMUL.FTZ R28, R28, UR29 ;  /* 0x0000001d1c1c7c20 */ /* 0x000fe20008410000 */
[----:B------:R-:W-:Y:S01]  /*d680*/  FMUL.FTZ R29, R29, UR29 ;  /* 0x0000001d1d1d7c20 */ /* 0x000fe20008410000 */
[----:B------:R-:W-:Y:S01]  /*d690*/  FMUL.FTZ R30, R30, UR29 ;  /* 0x0000001d1e1e7c20 */ /* 0x000fe20008410000 */
[----:B------:R-:W-:Y:S01]  /*d6a0*/  FMUL.FTZ R31, R31, UR29 ;  /* 0x0000001d1f1f7c20 */ /* 0x000fe20008410000 */
[----:B------:R-:W-:Y:S01]  /*d6b0*/  FMUL.FTZ R32, R32, UR29 ;  /* 0x0000001d20207c20 */ /* 0x000fe20008410000 */
[----:B------:R-:W-:Y:S01]  /*d6c0*/  HGMMA.64x64x16.F32.BF16 R88, R144, gdesc[UR8].tnspB, R88, gsb0 ;  /* 0x40e0000890587df0 */ /* 0x000fe20008001858 */
        /* <DEDUP_REMOVED lines=24> */
[----:B0-----:R-:W-:Y:S01]  /*d850*/  SHF.R.U32.HI R149, RZ, 0x7, R148 ;  /* 0x00000007ff957819 */ /* 0x001fe20000011694 */
        /* <DEDUP_REMOVED lines=22> */
[----:B------:R-:W0:Y:S08]  /*d9c0*/  MUFU.TANH R19, R19 ;  /* 0x0000001300137308 */ /* 0x000e300000002400 */
[----:B------:R-:W1:Y:S08]  /*d9d0*/  MUFU.TANH R21, R21 ;  /* 0x0000001500157308 */ /* 0x000e700000002400 */
[----:B------:R-:W4:Y:S08]  /*d9e0*/  MUFU.TANH R26, R26 ;  /* 0x0000001a001a7308 */ /* 0x000f300000002400 */
[----:B------:R-:W0:Y:S01]  /*d9f0*/  MUFU.TANH R27, R27 ;  /* 0x0000001b001b7308 */ /* 0x000e220000002400 */
[----:B------:R-:W-:-:S02]  /*da00*/  WARPGROUP.DEPBAR.LE gsb0, 0x0 ;  /* 0x00008000000079c5 */ /* 0x000fc40000010000 */
[----:B------:R-:W-:Y:S01]  /*da10*/  VIADD R144, R20, 0x100 ;  /* 0x0000010014907836 */ /* 0x000fe20000000000 */
[----:B------:R-:W-:Y:S01]  /*da20*/  WARPGROUP.ARRIVE ;  /* 0x00000000000079c5 */ /* 0x000fe20000000000 */
[----:B------:R-:W-:-:S03]  /*da30*/  IMAD.MOV.U32 R145, RZ, RZ, 0x40000040 ;  /* 0x40000040ff917424 */ /* 0x000fc600078e00ff */
[----:B------:R-:W0:Y:S01]  /*da40*/  MUFU.TANH R28, R28 ;  /* 0x0000001c001c7308 */ /* 0x000e220000002400 */
[----:B------:R-:W-:Y:S02]  /*da50*/  R2UR UR10, R144 ;  /* 0x00000000900a72ca */ /* 0x000fe400000e0000 */
[----:B------:R-:W-:-:S05]  /*da60*/  R2UR UR11, R145 ;  /* 0x00000000910b72ca */ /* 0x000fca00000e0000 */
[----:B------:R-:W0:Y:S08]  /*da70*/  MUFU.TANH R29, R29 ;  /* 0x0000001d001d7308 */ /* 0x000e300000002400 */
[----:B------:R-:W0:Y:S01]  /*da80*/  MUFU.TANH R30, R30 ;  /* 0x0000001e001e7308 */ /* 0x000e220000002400 */
[----:B------:R-:W-:Y:S07]  /*da90*/  HGMMA.64x64x16.F32.BF16 R88, R140, gdesc[UR8].tnspB, R88, gsb0 ;  /* 0x40e000088c587df0 */ /* 0x000fee0008001858 */
        /* <DEDUP_REMOVED lines=18> */
[----:B------:R-:W-:Y:S01]  /*dbc0*/  HGMMA.64x64x16.F32.BF16 R88, R136, gdesc[UR8].tnspB, R88, gsb0 ;  /* 0x40e0000888587df0 */ /* 0x000fe20008001858 */
[----:B------:R-:W-:Y:S01]  /*dbd0*/  R2UR UR10, R24 ;  /* 0x00000000180a72ca */ /* 0x000fe200000e0000 */
[----:B------:R-:W-:Y:S01]  /*dbe0*/  VIADD R24, R20, 0x280 ;  /* 0x0000028014187836 */ /* 0x000fe20000000000 */
[----:B------:R-:W-:Y:S01]  /*dbf0*/  R2UR UR11, R25 ;  /* 0x00000000190b72ca */ /* 0x000fe200000e0000 */
[----:B------:R-:W-:-:S03]  /*dc00*/  IMAD.MOV.U32 R25, RZ, RZ, 0x40000040 ;  /* 0x40000040ff197424 */ /* 0x000fc600078e00ff */
        /* <DEDUP_REMOVED lines=51> */
[----:B------:R-:W-:-:S03]  /*df40*/  @!P1 IMAD R25, R152, 0x8, R2 ;  /* 0x0000000898199824 */ /* 0x000fc600078e0202 */
[----:B------:R-:W0:Y:S01]  /*df50*/  MUFU.TANH R74, R74 ;  /* 0x0000004a004a7308 */ /* 0x000e220000002400 */
[----:B------:R-:W-:Y:S01]  /*df60*/  SEL R24, R24, 0x9, !P2 ;  /* 0x0000000918187807 */ /* 0x000fe20005000000 */
[----:B------:R-:W-:Y:S01]  /*df70*/  @!P1 VIADD R25, R25, 0x16840 ;  /* 0x0001684019199836 */ /* 0x000fe20000000000 */
[----:B------:R-:W-:-:S05]  /*df80*/  PLOP3.LUT P2, PT, PT, PT, UP0, 0x40, 0x0 ;  /* 0x000000000000781c */ /* 0x000fca0003f4e808 */
[----:B------:R-:W0:Y:S01]  /*df90*/  MUFU.TANH R75, R75 ;  /* 0x0000004b004b7308 */ /* 0x000e220000002400 */
[----:B------:R-:W-:-:S07]  /*dfa0*/  @!P1 PRMT R25, RZ, 0x654, R25 ;  /* 0x00000654ff199816 */ /* 0x000fce0000000019 */
[----:B------:R-:W0:Y:S08]  /*dfb0*/  MUFU.TANH R76, R76 ;  /* 0x0000004c004c7308 */ /* 0x000e300000002400 */
[----:B------:R-:W0:Y:S01]  /*dfc0*/  MUFU.TANH R77, R77 ;  /* 0x0000004d004d7308 */ /* 0x000e220000002400 */
[----:B------:R-:W-:Y:S02]  /*dfd0*/  WARPGROUP.DEPBAR.LE gsb0, 0x0 ;  /* 0x00008000000079c5 */ /* 0x000fe40000010000 */
[----:B------:R-:W-:Y:S01]  /*dfe0*/  WARPGROUP.ARRIVE ;  /* 0x00000000000079c5 */ /* 0x000fe20000000000 */
        /* <DEDUP_REMOVED lines=8> */
[----:B------:R0:W0:Y:S08]  /*e070*/  MUFU.TANH R20, R124 ;  /* 0x0000007c00147308 */ /* 0x0000300000002400 */
[----:B------:R-:W0:Y:S08]  /*e080*/  MUFU.TANH R78, R78 ;  /* 0x0000004e004e7308 */ /* 0x000e300000002400 */
[----:B------:R-:W0:Y:S08]  /*e090*/  MUFU.TANH R79, R79 ;  /* 0x0000004f004f7308 */ /* 0x000e300000002400 */
[----:B------:R-:W0:Y:S08]  /*e0a0*/  MUFU.TANH R80, R80 ;  /* 0x0000005000507308 */ /* 0x000e300000002400 */
[----:B------:R-:W0:Y:S08]  /*e0b0*/  MUFU.TANH R81, R81 ;  /* 0x0000005100517308 */ /* 0x000e300000002400 */
[----:B------:R-:W0:Y:S08]  /*e0c0*/  MUFU.TANH R82, R82 ;  /* 0x0000005200527308 */ /* 0x000e300000002400 */
[----:B------:R-:W0:Y:S01]  /*e0d0*/  MUFU.TANH R83, R83 ;  /* 0x0000005300537308 */ /* 0x000e220000002400 */
[----:B------:R-:W-:-:S02]  /*e0e0*/  WARPGROUP.DEPBAR.LE gsb0, 0x0 ;  /* 0x00008000000079c5 */ /* 0x000fc40000010000 */
[----:B------:R-:W-:Y:S01]  /*e0f0*/  FMUL.FTZ R120, R84, UR29 ;  /* 0x0000001d54787c20 */ /* 0x000fe20008410000 */
[----:B------:R-:W-:Y:S02]  /*e100*/  IMAD.SHL.U32 R84, R0, 0x80, RZ ;  /* 0x0000008000547824 */ /* 0x000fe400078e00ff */
[----:B------:R-:W-:Y:S01]  /*e110*/  FMUL.FTZ R121, R85, UR29 ;  /* 0x0000001d55797c20 */ /* 0x000fe20008410000 */
[----:B------:R-:W-:Y:S01]  /*e120*/  FMUL.FTZ R85, R87, UR29 ;  /* 0x0000001d57557c20 */ /* 0x000fe20008410000 */
[----:B------:R0:W-:Y:S06]  /*e130*/  BAR.ARV R24, 0x100 ;  /* 0x000400180000751d */ /* 0x0001ec0000002000 */
[----:B--2---:R-:W-:Y:S01]  /*e140*/  IADD3 R86, R150, 0x1, -R84 ;  /* 0x0000000196567810 */ /* 0x004fe20007ffe854 */
[----:B------:R-:W2:Y:S01]  /*e150*/  MUFU.TANH R120, R120 ;  /* 0x0000007800787308 */ /* 0x000ea20000002400 */
[----:B------:R0:W-:Y:S03]  /*e160*/  @!P1 SYNCS.ARRIVE.TRANS64.RED.A1T0 RZ, [R25+URZ], RZ ;  /* 0x000000ff19ff99a7 */ /* 0x0001e6000810043f */
[----:B---3--:R-:W-:-:S04]  /*e170*/  IMAD.IADD R86, R86, 0x1, -R151 ;  /* 0x0000000156567824 */ /* 0x008fc800078e0a97 */
[----:B------:R-:W3:Y:S01]  /*e180*/  MUFU.TANH R121, R121 ;  /* 0x0000007900797308 */ /* 0x000ee20000002400 */
[----:B------:R-:W-:-:S04]  /*e190*/  IMAD R86, R155, -0x2, R86 ;  /* 0xfffffffe9b567824 */ /* 0x000fc800078e0256 */
[C---:B------:R-:W-:Y:S02]  /*e1a0*/  VIADD R123, R86.reuse, UR28 ;  /* 0x0000001c567b7c36 */ /* 0x040fe40008000000 */
[----:B------:R-:W-:Y:S01]  /*e1b0*/  VIADD R122, R86, UR30 ;  /* 0x0000001e567a7c36 */ /* 0x000fe20008000000 */
[----:B------:R-:W0:Y:S01]  /*e1c0*/  MUFU.TANH R85, R85 ;  /* 0x0000005500557308 */ /* 0x000e220000002400 */
[C---:B------:R-:W-:Y:S02]  /*e1d0*/  IMAD.IADD R87, R156.reuse, 0x1, R123 ;  /* 0x000000019c577824 */ /* 0x040fe400078e027b */
[----:B------:R-:W-:Y:S01]  /*e1e0*/  IMAD.IADD R86, R156, 0x1, R122 ;  /* 0x000000019c567824 */ /* 0x000fe200078e027a */
[----:B-12-4-:R-:W-:Y:S06]  /*e1f0*/  @P2 BRA `(.L_x_1244) ;  /* 0x00000000005c2947 */ /* 0x016fec0003800000 */
[----:B------:R-:W-:Y:S01]  /*e200*/  ISETP.GT.AND P2, PT, R5, -0x1, PT ;  /* 0xffffffff0500780c */ /* 0x000fe20003f44270 */
[----:B------:R-:W-:-:S12]  /*e210*/  BSSY B0, `(.L_x_1245) ;  /* 0x0000011000007945 */ /* 0x000fd80003800000 */
[----:B------:R-:W-:Y:S05]  /*e220*/  @P2 BRA `(.L_x_1246) ;  /* 0x0000000000242947 */ /* 0x000fea0003800000 */
[----:B------:R-:W2:Y:S01]  /*e230*/  LDL R151, [R1+0x4] ;  /* 0x0000040001977983 */ /* 0x000ea20000100800 */
[----:B0-----:R-:W-:-:S05]  /*e240*/  IMAD.U32 R124, RZ, RZ, UR24 ;  /* 0x00000018ff7c7e24 */ /* 0x001fca000f8e00ff */
[----:B------:R-:W-:-:S13]  /*e250*/  ISETP.NE.AND P2, PT, R124, 0x1, PT ;  /* 0x000000017c00780c */ /* 0x000fda0003f45270 */
[----:B------:R-:W2:Y:S02]  /*e260*/  @P2 LDC.64 R24, c[0x0][0x9e8] ;  /* 0x00027a00ff182b82 */ /* 0x000ea40000000a00 */
[----:B--2---:R-:W-:-:S04]  /*e270*/  @P2 IMAD.HI.U32 R126, R151, R24, RZ ;  /* 0x00000018977e2227 */ /* 0x004fc800078e00ff */
[----:B------:R-:W-:Y:S01]  /*e280*/  IMAD.MOV.U32 R24, RZ, RZ, R151 ;  /* 0x000000ffff187224 */ /* 0x000fe200078e0097 */
[----:B------:R-:W-:-:S04]  /*e290*/  @P2 SHF.R.U32.HI R24, RZ, R25, R126 ;  /* 0x00000019ff182219 */ /* 0x000fc8000001167e */
[----:B------:R-:W-:Y:S01]  /*e2a0*/  LOP3.LUT R125, RZ, R24, RZ, 0x33, !PT ;  /* 0x00000018ff7d7212 */ /* 0x000fe200078e33ff */
[----:B------:R-:W-:Y:S06]  /*e2b0*/  BRA `(.L_x_1247) ;  /* 0x0000000000187947 */ /* 0x000fec0003800000 */
.L_x_1246:
[----:B0-----:R-:W-:Y:S02]  /*e2c0*/  IMAD.U32 R124, RZ, RZ, UR24 ;  /* 0x00000018ff7c7e24 */ /* 0x001fe4000f8e00ff */
[----:B------:R-:W-:-:S03]  /*e2d0*/  IMAD.MOV.U32 R125, RZ, RZ, R5 ;  /* 0x000000ffff7d7224 */ /* 0x000fc600078e0005 */
[----:B------:R-:W-:-:S13]  /*e2e0*/  ISETP.NE.AND P2, PT, R124, 0x1, PT ;  /* 0x000000017c00780c */ /* 0x000fda0003f45270 */
[----:B------:R-:W0:Y:S02]  /*e2f0*/  @P2 LDC.64 R24, c[0x0][0x9e8] ;  /* 0x00027a00ff182b82 */ /* 0x000e240000000a00 */
[----:B0-----:R-:W-:-:S05]  /*e300*/  @P2 IMAD.HI.U32 R24, R5, R24, RZ ;  /* 0x0000001805182227 */ /* 0x001fca00078e00ff */
[----:B------:R-:W-:-:S07]  /*e310*/  @P2 SHF.R.U32.HI R125, RZ, R25, R24 ;  /* 0x00000019ff7d2219 */ /* 0x000fce0000011618 */
.L_x_1247:
[----:B------:R-:W-:Y:S05]  /*e320*/  BSYNC B0 ;  /* 0x0000000000007941 */ /* 0x000fea0003800000 */
.L_x_1245:
[----:B------:R-:W-:-:S04]  /*e330*/  IMAD R24, R125, R124, -R84 ;  /* 0x0000007c7d187224 */ /* 0x000fc800078e0a54 */
[----:B------:R-:W-:-:S05]  /*e340*/  IMAD R25, R155, -0x2, R24 ;  /* 0xfffffffe9b197824 */ /* 0x000fca00078e0218 */
[----:B------:R-:W-:Y:S02]  /*e350*/  VIADDMNMX R87, R25, R124, R87, PT ;  /* 0x0000007c19577246 */ /* 0x000fe40003800157 */
[----:B------:R-:W-:-:S07]  /*e360*/  VIMNMX R86, R86, R25, !PT ;  /* 0x0000001956567248 */ /* 0x000fce0007fe0100 */
.L_x_1244:
[----:B------:R-:W-:Y:S01]  /*e370*/  ISETP.GT.AND P2, PT, R0, -0x1, PT ;  /* 0xffffffff0000780c */ /* 0x000fe20003f44270 */
[C---:B------:R-:W-:Y:S02]  /*e380*/  IMAD.IADD R123, R157.reuse, 0x1, R123 ;  /* 0x000000019d7b7824 */ /* 0x040fe400078e027b */
[----:B------:R-:W-:Y:S01]  /*e390*/  IMAD.IADD R122, R157, 0x1, R122 ;  /* 0x000000019d7a7824 */ /* 0x000fe200078e027a */
[C---:B------:R-:W-:Y:S02]  /*e3a0*/  ISETP.GT.AND P5, PT, R86.reuse, 0x8, P2 ;  /* 0x000000085600780c */ /* 0x040fe400017a4270 */
[C---:B------:R-:W-:Y:S02]  /*e3b0*/  ISETP.GT.AND P4, PT, R86.reuse, RZ, P2 ;  /* 0x000000ff5600720c */ /* 0x040fe40001784270 */
[----:B------:R-:W-:Y:S02]  /*e3c0*/  ISETP.LT.OR P5, PT, R87, 0x9, P5 ;  /* 0x000000095700780c */ /* 0x000fe40002fa1670 */
[----:B------:R-:W-:-:S02]  /*e3d0*/  ISETP.GT.AND P3, PT, R86, 0x1, P2 ;  /* 0x000000015600780c */ /* 0x000fc40001764270 */
[----:B0-----:R-:W-:Y:S02]  /*e3e0*/  FSEL R28, R28, -INF , !P5 ;  /* 0xff8000001c1c7808 */ /* 0x001fe40006800000 */
[----:B------:R-:W-:Y:S02]  /*e3f0*/  ISETP.GT.AND P5, PT, R86, 0x11, P2 ;  /* 0x000000115600780c */ /* 0x000fe400017a4270 */
[C---:B------:R-:W-:Y:S02]  /*e400*/  ISETP.LT.OR P4, PT, R87.reuse, 0x1, P4 ;  /* 0x000000015700780c */ /* 0x040fe40002781670 */
[C---:B------:R-:W-:Y:S02]  /*e410*/  ISETP.LT.OR P3, PT, R87.reuse, 0x2, P3 ;  /* 0x000000025700780c */ /* 0x040fe40001f61670 */
[----:B------:R-:W-:Y:S02]  /*e420*/  ISETP.LT.OR P5, PT, R87, 0x12, P5 ;  /* 0x000000125700780c */ /* 0x000fe40002fa1670 */
[----:B------:R-:W-:-:S02]  /*e430*/  FSEL R19, R19, -INF , !P4 ;  /* 0xff80000013137808 */ /* 0x000fc40006000000 */
[----:B------:R-:W-:Y:S02]  /*e440*/  FSEL R21, R21, -INF , !P3 ;  /* 0xff80000015157808 */ /* 0x000fe40005800000 */
[C---:B------:R-:W-:Y:S02]  /*e450*/  ISETP.GT.AND P4, PT, R86.reuse, 0x9, P2 ;  /* 0x000000095600780c */ /* 0x040fe40001784270 */
[C---:B------:R-:W-:Y:S02]  /*e460*/  ISETP.GT.AND P3, PT, R86.reuse, 0x10, P2 ;  /* 0x000000105600780c */ /* 0x040fe40001764270 */
[----:B------:R-:W-:Y:S02]  /*e470*/  FSEL R33, R33, -INF , !P5 ;  /* 0xff80000021217808 */ /* 0x000fe40006800000 */
[----:B------:R-:W-:Y:S02]  /*e480*/  ISETP.GT.AND P5, PT, R86, 0x20, P2 ;  /* 0x000000205600780c */ /* 0x000fe400017a4270 */
[----:B------:R-:W-:-:S02]  /*e490*/  ISETP.LT.OR P4, PT, R87, 0xa, P4 ;  /* 0x0000000a5700780c */ /* 0x000fc40002781670 */
[C---:B------:R-:W-:Y:S02]  /*e4a0*/  ISETP.LT.OR P3, PT, R87.reuse, 0x11, P3 ;  /* 0x000000115700780c */ /* 0x040fe40001f61670 */
[----:B------:R-:W-:Y:S02]  /*e4b0*/  ISETP.LT.OR P5, PT, R87, 0x21, P5 ;  /* 0x000000215700780c */ /* 0x000fe40002fa1670 */
[----:B------:R-:W-:Y:S02]  /*e4c0*/  FSEL R29, R29, -INF , !P4 ;  /* 0xff8000001d1d7808 */ /* 0x000fe40006000000 */
[----:B------:R-:W-:Y:S02]  /*e4d0*/  FSEL R32, R32, -INF , !P3 ;  /* 0xff80000020207808 */ /* 0x000fe40005800000 */
[C---:B------:R-:W-:Y:S02]  /*e4e0*/  ISETP.GT.AND P4, PT, R86.reuse, 0x18, P2 ;  /* 0x000000185600780c */ /* 0x040fe40001784270 */
[----:B------:R-:W-:-:S02]  /*e4f0*/  ISETP.GT.AND P3, PT, R86, 0x19, P2 ;  /* 0x000000195600780c */ /* 0x000fc40001764270 */
[----:B------:R-:W-:Y:S02]  /*e500*/  FSEL R40, R40, -INF , !P5 ;  /* 0xff80000028287808 */ /* 0x000fe40006800000 */
        /* <DEDUP_REMOVED lines=61> */
[----:B------:R-:W-:Y:S02]  /*e8e0*/  ISETP.GT.AND P3, PT, R86, 0x70, P2 ;  /* 0x000000705600780c */ /* 0x000fe40001764270 */
[----:B------:R-:W-:Y:S02]  /*e8f0*/  FSEL R80, R80, -INF , !P5 ;  /* 0xff80000050507808 */ /* 0x000fe40006800000 */
[----:B------:R-:W-:Y:S02]  /*e900*/  PLOP3.LUT P5, PT, PT, PT, UP0, 0x40, 0x0 ;  /* 0x000000000000781c */ /* 0x000fe40003fae808 */
[----:B------:R-:W-:-:S02]  /*e910*/  ISETP.LT.OR P4, PT, R87, 0x6a, P4 ;  /* 0x0000006a5700780c */ /* 0x000fc40002781670 */
[----:B------:R-:W-:Y:S02]  /*e920*/  ISETP.LT.OR P3, PT, R87, 0x71, P3 ;  /* 0x000000715700780c */ /* 0x000fe40001f61670 */
[----:B------:R-:W-:Y:S02]  /*e930*/  FSEL R77, R77, -INF , !P4 ;  /* 0xff8000004d4d7808 */ /* 0x000fe40006000000 */
[----:B------:R-:W-:Y:S02]  /*e940*/  FSEL R79, R79, -INF , !P3 ;  /* 0xff8000004f4f7808 */ /* 0x000fe40005800000 */
[C---:B------:R-:W-:Y:S02]  /*e950*/  ISETP.GT.AND P4, PT, R86.reuse, 0x78, P2 ;  /* 0x000000785600780c */ /* 0x040fe40001784270 */
[----:B------:R-:W-:Y:S02]  /*e960*/  ISETP.GT.AND P3, PT, R86, 0x79, P2 ;  /* 0x000000795600780c */ /* 0x000fe40001764270 */
[----:B------:R-:W-:-:S02]  /*e970*/  ISETP.LT.OR P4, PT, R87, 0x79, P4 ;  /* 0x000000795700780c */ /* 0x000fc40002781670 */
[----:B------:R-:W-:Y:S02]  /*e980*/  ISETP.LT.OR P3, PT, R87, 0x7a, P3 ;  /* 0x0000007a5700780c */ /* 0x000fe40001f61670 */
[----:B------:R-:W-:Y:S02]  /*e990*/  FSEL R120, R120, -INF , !P4 ;  /* 0xff80000078787808 */ /* 0x000fe40006000000 */
[----:B---3--:R-:W-:Y:S01]  /*e9a0*/  FSEL R121, R121, -INF , !P3 ;  /* 0xff80000079797808 */ /* 0x008fe20005800000 */
[----:B------:R-:W-:Y:S08]  /*e9b0*/  @P5 BRA `(.L_x_1248) ;  /* 0x0000000000585947 */ /* 0x000ff00003800000 */
        /* <DEDUP_REMOVED lines=11> */
.L_x_1250:
[----:B------:R-:W-:Y:S02]  /*ea70*/  IMAD.U32 R124, RZ, RZ, UR24 ;  /* 0x00000018ff7c7e24 */ /* 0x000fe4000f8e00ff */
[----:B------:R-:W-:-:S03]  /*ea80*/  IMAD.MOV.U32 R87, RZ, RZ, R23 ;  /* 0x000000ffff577224 */ /* 0x000fc600078e0017 */
[----:B------:R-:W-:-:S13]  /*ea90*/  ISETP.NE.AND P3, PT, R124, 0x1, PT ;  /* 0x000000017c00780c */ /* 0x000fda0003f65270 */
[----:B------:R-:W0:Y:S02]  /*eaa0*/  @P3 LDC.64 R24, c[0x0][0x9e8] ;  /* 0x00027a00ff183b82 */ /* 0x000e240000000a00 */
[----:B0-----:R-:W-:-:S05]  /*eab0*/  @P3 IMAD.HI.U32 R24, R23, R24, RZ ;  /* 0x0000001817183227 */ /* 0x001fca00078e00ff */
[----:B------:R-:W-:-:S07]  /*eac0*/  @P3 SHF.R.U32.HI R87, RZ, R25, R24 ;  /* 0x00000019ff573219 */ /* 0x000fce0000011618 */
.L_x_1251:
[----:B------:R-:W-:Y:S05]  /*ead0*/  BSYNC B0 ;  /* 0x0000000000007941 */ /* 0x000fea0003800000 */
.L_x_1249:
[----:B------:R-:W-:-:S04]  /*eae0*/  IMAD R84, R87, R124, -R84 ;  /* 0x0000007c57547224 */ /* 0x000fc800078e0a54 */
[----:B------:R-:W-:-:S05]  /*eaf0*/  IMAD R84, R155, -0x2, R84 ;  /* 0xfffffffe9b547824 */ /* 0x000fca00078e0254 */
[----:B------:R-:W-:Y:S02]  /*eb00*/  VIADDMNMX R123, R84, R124, R123, PT ;  /* 0x0000007c547b7246 */ /* 0x000fe4000380017b */
[----:B------:R-:W-:-:S07]  /*eb10*/  VIMNMX R122, R122, R84, !PT ;  /* 0x000000547a7a7248 */ /* 0x000fce0007fe0100 */
.L_x_1248:
[----:B------:R-:W-:Y:S01]  /*eb20*/  FMNMX.FTZ R24, R19, R14, !PT ;  /* 0x0000000e13187209 */ /* 0x000fe20007810000 */
[----:B------:R-:W2:Y:S01]  /*eb30*/  LDL R86, [R1+0x8] ;  /* 0x0000080001567983 */ /* 0x000ea20000100800 */
[----:B------:R-:W-:Y:S01]  /*eb40*/  ISETP.GT.AND P5, PT, R122, 0x9, P2 ;  /* 0x000000097a00780c */ /* 0x000fe200017a4270 */
[----:B------:R-:W-:Y:S01]  /*eb50*/  UMOV UR41, UR7 ;  /* 0x0000000700297c82 */ /* 0x000fe20008000000 */
[----:B------:R-:W-:Y:S01]  /*eb60*/  FMNMX.FTZ R25, R21, R24, !PT ;  /* 0x0000001815197209 */ /* 0x000fe20007810000 */
[----:B------:R-:W-:Y:S01]  /*eb70*/  @!P1 IMAD R16, R16, 0x8, R2 ;  /* 0x0000000810109824 */ /* 0x000fe200078e0202 */
[----:B------:R-:W-:Y:S02]  /*eb80*/  ISETP.LT.OR P5, PT, R123, 0xa, P5 ;  /* 0x0000000a7b00780c */ /* 0x000fe40002fa1670 */
[----:B------:R-:W-:Y:S01]  /*eb90*/  FMNMX.FTZ R24, R28, R25, !PT ;  /* 0x000000191c187209 */ /* 0x000fe20007810000 */
[----:B------:R-:W-:Y:S01]  /*eba0*/  @!P1 VIADD R16, R16, 0x16860 ;  /* 0x0001686010109836 */ /* 0x000fe20000000000 */
        /* <DEDUP_REMOVED lines=59> */
[----:B------:R-:W-:Y:S01]  /*ef60*/  ISETP.GT.AND P5, PT, R122, 0x59, P2 ;  /* 0x000000597a00780c */ /* 0x000fe200017a4270 */
[----:B------:R-:W0:Y:S01]  /*ef70*/  SHFL.BFLY PT, R24, R25, 0x2, 0x1f ;  /* 0x0c401f0019187f89 */ /* 0x000e2200000e0000 */
[----:B------:R-:W-:-:S02]  /*ef80*/  FSEL R46, R46, -INF , !P3 ;  /* 0xff8000002e2e7808 */ /* 0x000fc40005800000 */
[C---:B------:R-:W-:Y:S02]  /*ef90*/  ISETP.GT.AND P3, PT, R122.reuse, 0x31, P2 ;  /* 0x000000317a00780c */ /* 0x040fe40001764270 */
[C---:B------:R-:W-:Y:S02]  /*efa0*/  ISETP.LT.OR P5, PT, R123.reuse, 0x5a, P5 ;  /* 0x0000005a7b00780c */ /* 0x040fe40002fa1670 */
[----:B------:R-:W-:Y:S02]  /*efb0*/  ISETP.LT.OR P3, PT, R123, 0x32, P3 ;  /* 0x000000327b00780c */ /* 0x000fe40001f61670 */
[----:B------:R-:W-:Y:S02]  /*efc0*/  FSEL R71, R71, -INF , !P5 ;  /* 0xff80000047477808 */ /* 0x000fe40006800000 */
[----:B------:R-:W-:Y:S02]  /*efd0*/  ISETP.GT.AND P5, PT, R122, 0x61, P2 ;  /* 0x000000617a00780c */ /* 0x000fe400017a4270 */
[----:B------:R-:W-:-:S02]  /*efe0*/  FSEL R51, R51, -INF , !P3 ;  /* 0xff80000033337808 */ /* 0x000fc40005800000 */
[C---:B------:R-:W-:Y:S02]  /*eff0*/  ISETP.GT.AND P3, PT, R122.reuse, 0x40, P2 ;  /* 0x000000407a00780c */ /* 0x040fe40001764270 */
[C---:B------:R-:W-:Y:S02]  /*f000*/  ISETP.LT.OR P5, PT, R123.reuse, 0x62, P5 ;  /* 0x000000627b00780c */ /* 0x040fe40002fa1670 */
[----:B------:R-:W-:Y:S02]  /*f010*/  ISETP.LT.OR P3, PT, R123, 0x41, P3 ;  /* 0x000000417b00780c */ /* 0x000fe40001f61670 */
[----:B------:R-:W-:Y:S02]  /*f020*/  FSEL R75, R75, -INF , !P5 ;  /* 0xff8000004b4b7808 */ /* 0x000fe40006800000 */
[----:B------:R-:W-:Y:S02]  /*f030*/  ISETP.GT.AND P5, PT, R122, 0x69, P2 ;  /* 0x000000697a00780c */ /* 0x000fe400017a4270 */
[----:B0-----:R-:W-:-:S02]  /*f040*/  FMNMX.FTZ R84, R25, R24, !PT ;  /* 0x0000001819547209 */ /* 0x001fc40007810000 */
[----:B------:R-:W-:Y:S02]  /*f050*/  FSEL R58, R58, -INF , !P3 ;  /* 0xff8000003a3a7808 */ /* 0x000fe40005800000 */
[----:B------:R-:W-:Y:S01]  /*f060*/  ISETP.GT.AND P3, PT, R122, 0x49, P2 ;  /* 0x000000497a00780c */ /* 0x000fe20001764270 */
[----:B------:R-:W0:Y:S01]  /*f070*/  SHFL.BFLY PT, R87, R84, 0x1, 0x1f ;  /* 0x0c201f0054577f89 */ /* 0x000e2200000e0000 */
[C---:B------:R-:W-:Y:S02]  /*f080*/  ISETP.LT.OR P5, PT, R123.reuse, 0x6a, P5 ;  /* 0x0000006a7b00780c */ /* 0x040fe40002fa1670 */
[----:B------:R-:W-:Y:S02]  /*f090*/  ISETP.LT.OR P3, PT, R123, 0x4a, P3 ;  /* 0x0000004a7b00780c */ /* 0x000fe40001f61670 */
[----:B------:R-:W-:Y:S02]  /*f0a0*/  FSEL R78, R78, -INF , !P5 ;  /* 0xff8000004e4e7808 */ /* 0x000fe40006800000 */
[----:B------:R-:W-:-:S02]  /*f0b0*/  ISETP.GT.AND P5, PT, R122, RZ, P2 ;  /* 0x000000ff7a00720c */ /* 0x000fc400017a4270 */
[----:B------:R-:W-:Y:S02]  /*f0c0*/  FSEL R63, R63, -INF , !P3 ;  /* 0xff8000003f3f7808 */ /* 0x000fe40005800000 */
[C---:B------:R-:W-:Y:S02]  /*f0d0*/  ISETP.LT.OR P5, PT, R123.reuse, 0x1, P5 ;  /* 0x000000017b00780c */ /* 0x040fe40002fa1670 */
[----:B------:R-:W-:Y:S02]  /*f0e0*/  ISETP.GT.AND P4, PT, R122, 0x8, P2 ;  /* 0x000000087a00780c */ /* 0x000fe40001784270 */
[----:B------:R-:W-:Y:S02]  /*f0f0*/  FSEL R26, R26, -INF , !P5 ;  /* 0xff8000001a1a7808 */ /* 0x000fe40006800000 */
[----:B------:R-:W-:Y:S02]  /*f100*/  ISETP.LT.OR P4, PT, R123, 0x9, P4 ;  /* 0x000000097b00780c */ /* 0x000fe40002781670 */
[----:B------:R-:W-:-:S02]  /*f110*/  ISETP.GT.AND P5, PT, R122, 0x78, P2 ;  /* 0x000000787a00780c */ /* 0x000fc400017a4270 */
[----:B------:R-:W-:Y:S02]  /*f120*/  FSEL R30, R30, -INF , !P4 ;  /* 0xff8000001e1e7808 */ /* 0x000fe40006000000 */
[----:B------:R-:W-:Y:S02]  /*f130*/  ISETP.GT.AND P4, PT, R122, 0x11, P2 ;  /* 0x000000117a00780c */ /* 0x000fe40001784270 */
[----:B0-----:R-:W-:Y:S02]  /*f140*/  FMNMX.FTZ R24, R84, R87, !PT ;  /* 0x0000005754187209 */ /* 0x001fe40007810000 */
[----:B------:R-:W-:Y:S02]  /*f150*/  ISETP.LT.OR P4, PT, R123, 0x12, P4 ;  /* 0x000000127b00780c */ /* 0x000fe40002781670 */
[C---:B------:R-:W-:Y:S01]  /*f160*/  FSETP.NEU.FTZ.AND P3, PT, R24.reuse, -INF , PT ;  /* 0xff8000001800780b */ /* 0x040fe20003f7d000 */
[----:B------:R-:W-:Y:S01]  /*f170*/  FMUL.FTZ R84, R24, UR41 ;  /* 0x0000002918547c20 */ /* 0x000fe20008410000 */
[----:B------:R-:W-:-:S02]  /*f180*/  FSEL R35, R35, -INF , !P4 ;  /* 0xff80000023237808 */ /* 0x000fc40006000000 */
[----:B------:R-:W-:Y:S02]  /*f190*/  ISETP.GT.AND P4, PT, R122, 0x20, P2 ;  /* 0x000000207a00780c */ /* 0x000fe40001784270 */
[----:B------:R-:W-:Y:S02]  /*f1a0*/  FSEL R84, R84, RZ, P3 ;  /* 0x000000ff54547208 */ /* 0x000fe40001800000 */
[C---:B------:R-:W-:Y:S02]  /*f1b0*/  ISETP.LT.OR P4, PT, R123.reuse, 0x21, P4 ;  /* 0x000000217b00780c */ /* 0x040fe40002781670 */
        /* <DEDUP_REMOVED lines=17> */
[----:B------:R-:W-:Y:S01]  /*f2d0*/  MUFU.EX2 R148, R148 ;  /* 0x0000009400947308 */ /* 0x000fe20000000800 */
[----:B------:R-:W-:Y:S01]  /*f2e0*/  FMNMX.FTZ R32, R34, R25, !PT ;  /* 0x0000001922207209 */ /* 0x000fe20007810000 */
[--C-:B------:R-:W-:Y:S01]  /*f2f0*/  FFMA.FTZ R21, R29, UR41, -R84.reuse ;  /* 0x000000291d157c23 */ /* 0x100fe20008010854 */
[----:B------:R-:W-:Y:S01]  /*f300*/  ISETP.GT.AND P4, PT, R122, 0x38, P2 ;  /* 0x000000387a00780c */ /* 0x000fe20001784270 */
        /* <DEDUP_REMOVED lines=48> */
[----:B------:R-:W-:Y:S01]  /*f610*/  FFMA.FTZ R53, R80, UR41, -R84 ;  /* 0x0000002950357c23 */ /* 0x000fe20008010854 */
[----:B------:R-:W-:-:S02]  /*f620*/  FMNMX.FTZ R25, R59, R40, !PT ;  /* 0x000000283b197209 */ /* 0x000fc40007810000 */
[----:B------:R-:W-:Y:S01]  /*f630*/  ISETP.LT.OR P4, PT, R123, 0x61, P4 ;  /* 0x000000617b00780c */ /* 0x000fe20002781670 */
[----:B------:R-:W-:Y:S01]  /*f640*/  MUFU.EX2 R29, R29 ;  /* 0x0000001d001d7308 */ /* 0x000fe20000000800 */
[----:B------:R-:W-:Y:S02]  /*f650*/  FMNMX.FTZ R40, R62, R25, !PT ;  /* 0x000000193e287209 */ /* 0x000fe40007810000 */
[----:B------:R-:W-:Y:S02]  /*f660*/  FSEL R74, R74, -INF , !P4 ;  /* 0xff8000004a4a7808 */ /* 0x000fe40006000000 */
[----:B------:R-:W-:Y:S02]  /*f670*/  FMNMX.FTZ R25, R63, R40, !PT ;  /* 0x000000283f197209 */ /* 0x000fe40007810000 */
[----:B------:R-:W-:Y:S01]  /*f680*/  ISETP.GT.AND P4, PT, R122, 0x68, P2 ;  /* 0x000000687a00780c */ /* 0x000fe20001784270 */
[----:B------:R-:W-:Y:S01]  /*f690*/  MUFU.EX2 R140, R140 ;  /* 0x0000008c008c7308 */ /* 0x000fe20000000800 */
[----:B------:R-:W-:-:S02]  /*f6a0*/  FMNMX.FTZ R40, R66, R25, !PT ;  /* 0x0000001942287209 */ /* 0x000fc40007810000 */
[----:B------:R-:W-:Y:S02]  /*f6b0*/  ISETP.LT.OR P4, PT, R123, 0x69, P4 ;  /* 0x000000697b00780c */ /* 0x000fe40002781670 */
[----:B------:R-:W-:Y:S02]  /*f6c0*/  FMNMX.FTZ R25, R67, R40, !PT ;  /* 0x0000002843197209 */ /* 0x000fe40007810000 */
[----:B------:R-:W-:Y:S01]  /*f6d0*/  FSEL R20, R20, -INF , !P4 ;  /* 0xff80000014147808 */ /* 0x000fe20006000000 */
[----:B------:R-:W-:Y:S01]  /*f6e0*/  MUFU.EX2 R32, R32 ;  /* 0x0000002000207308 */ /* 0x000fe20000000800 */
[----:B------:R-:W-:Y:S02]  /*f6f0*/  FMNMX.FTZ R40, R70, R25, !PT ;  /* 0x0000001946287209 */ /* 0x000fe40007810000 */
[----:B------:R-:W-:Y:S02]  /*f700*/  ISETP.GT.AND P4, PT, R122, 0x70, P2 ;  /* 0x000000707a00780c */ /* 0x000fe40001784270 */
[----:B------:R-:W-:Y:S01]  /*f710*/  FMNMX.FTZ R25, R71, R40, !PT ;  /* 0x0000002847197209 */ /* 0x000fe20007810000 */
[----:B------:R-:W-:Y:S01]  /*f720*/  FFMA.FTZ R40, R57, UR41, -R84 ;  /* 0x0000002939287c23 */ /* 0x000fe20008010854 */
[----:B------:R-:W-:Y:S01]  /*f730*/  ISETP.LT.OR P4, PT, R123, 0x71, P4 ;  /* 0x000000717b00780c */ /* 0x000fe20002781670 */
[----:B------:R-:W-:Y:S01]  /*f740*/  MUFU.EX2 R142, R142 ;  /* 0x0000008e008e7308 */ /* 0x000fe20000000800 */
[----:B------:R-:W-:-:S02]  /*f750*/  FMNMX.FTZ R44, R74, R25, !PT ;  /* 0x000000194a2c7209 */ /* 0x000fc40007810000 */
[----:B------:R-:W-:Y:S02]  /*f760*/  FSEL R81, R81, -INF , !P4 ;  /* 0xff80000051517808 */ /* 0x000fe40006000000 */
[----:B------:R-:W-:Y:S02]  /*f770*/  FMNMX.FTZ R25, R75, R44, !PT ;  /* 0x0000002c4b197209 */ /* 0x000fe40007810000 */
[----:B------:R-:W-:Y:S01]  /*f780*/  ISETP.GT.AND P4, PT, R122, 0x71, P2 ;  /* 0x000000717a00780c */ /* 0x000fe20001784270 */
[----:B------:R-:W-:Y:S01]  /*f790*/  MUFU.EX2 R33, R33 ;  /* 0x0000002100217308 */ /* 0x000fe20000000800 */
[----:B------:R-:W-:Y:S02]  /*f7a0*/  FMNMX.FTZ R25, R20, R25, !PT ;  /* 0x0000001914197209 */ /* 0x000fe40007810000 */
[----:B------:R-:W-:Y:S02]  /*f7b0*/  ISETP.LT.OR P4, PT, R123, 0x72, P4 ;  /* 0x000000727b00780c */ /* 0x000fe40002781670 */
[----:B------:R-:W-:-:S02]  /*f7c0*/  FMNMX.FTZ R44, R78, R25, !PT ;  /* 0x000000194e2c7209 */ /* 0x000fc40007810000 */
[----:B------:R-:W-:Y:S01]  /*f7d0*/  ISETP.GT.AND P2, PT, R122, 0x79, P2 ;  /* 0x000000797a00780c */ /* 0x000fe20001744270 */
[----:B------:R-:W-:Y:S01]  /*f7e0*/  MUFU.EX2 R136, R136 ;  /* 0x0000008800887308 */ /* 0x000fe20000000800 */
[----:B------:R-:W-:Y:S01]  /*f7f0*/  FSEL R82, R82, -INF , !P4 ;  /* 0xff80000052527808 */ /* 0x000fe20006000000 */
[----:B------:R-:W-:Y:S01]  /*f800*/  FFMA.FTZ R122, R120, UR41, -R84 ;  /* 0x00000029787a7c23 */ /* 0x000fe20008010854 */
[----:B------:R-:W-:Y:S02]  /*f810*/  FMNMX.FTZ R25, R81, R44, !PT ;  /* 0x0000002c51197209 */ /* 0x000fe40007810000 */
[----:B------:R-:W-:Y:S02]  /*f820*/  ISETP.LT.OR P2, PT, R123, 0x7a, P2 ;  /* 0x0000007a7b00780c */ /* 0x000fe40001741670 */
[----:B------:R-:W-:Y:S01]  /*f830*/  FSEL R83, R83, -INF , !P5 ;  /* 0xff80000053537808 */ /* 0x000fe20006800000 */
[----:B------:R-:W-:Y:S01]  /*f840*/  MUFU.EX2 R36, R36 ;  /* 0x0000002400247308 */ /* 0x000fe20000000800 */
[----:B------:R-:W-:-:S02]  /*f850*/  FMNMX.FTZ R44, R82, R25, !PT ;  /* 0x00000019522c7209 */ /* 0x000fc40007810000 */
[----:B------:R-:W-:Y:S02]  /*f860*/  FSEL R85, R85, -INF , !P2 ;  /* 0xff80000055557808 */ /* 0x000fe40005000000 */
[----:B------:R-:W-:Y:S02]  /*f870*/  FMNMX.FTZ R44, R83, R44, !PT ;  /* 0x0000002c532c7209 */ /* 0x000fe40007810000 */
[----:B------:R-:W-:Y:S01]  /*f880*/  FSEL R57, R24, RZ, P3 ;  /* 0x000000ff18397208 */ /* 0x000fe20001800000 */
[----:B------:R-:W-:Y:S01]  /*f890*/  MUFU.EX2 R138, R138 ;  /* 0x0000008a008a7308 */ /* 0x000fe20000000800 */
[----:B------:R-:W-:Y:S01]  /*f8a0*/  FMNMX.FTZ R25, R85, R44, !PT ;  /* 0x0000002c55197209 */ /* 0x000fe20007810000 */
[--C-:B------:R-:W-:Y:S01]  /*f8b0*/  FFMA.FTZ R44, R65, UR41, -R84.reuse ;  /* 0x00000029412c7c23 */ /* 0x100fe20008010854 */
[----:B------:R-:W-:Y:S01]  /*f8c0*/  FFMA.FTZ R84, R121, UR41, -R84 ;  /* 0x0000002979547c23 */ /* 0x000fe20008010854 */
[----:B------:R-:W-:Y:S02]  /*f8d0*/  FADD.FTZ R57, -R57, R14 ;  /* 0x0000000e39397221 */ /* 0x000fe40000010100 */
[----:B------:R-:W0:Y:S02]  /*f8e0*/  SHFL.BFLY PT, R56, R25, 0x2, 0x1f ;  /* 0x0c401f0019387f89 */ /* 0x000e2400000e0000 */
[----:B------:R-:W-:Y:S01]  /*f8f0*/  FMUL.FTZ R14, R57, UR41 ;  /* 0x00000029390e7c20 */ /* 0x000fe20008410000 */
[----:B------:R-:W-:Y:S08]  /*f900*/  MUFU.EX2 R37, R37 ;  /* 0x0000002500257308 */ /* 0x000ff00000000800 */
[----:B------:R-:W1:Y:S08]  /*f910*/  MUFU.EX2 R14, R14 ;  /* 0x0000000e000e7308 */ /* 0x000e700000000800 */
[----:B------:R-:W-:Y:S01]  /*f920*/  MUFU.EX2 R132, R132 ;  /* 0x0000008400847308 */ /* 0x000fe20000000800 */
[----:B0-----:R-:W-:-:S07]  /*f930*/  FMNMX.FTZ R56, R25, R56, !PT ;  /* 0x0000003819387209 */ /* 0x001fce0007810000 */
[----:B------:R-:W-:Y:S01]  /*f940*/  MUFU.EX2 R40, R40 ;  /* 0x0000002800287308 */ /* 0x000fe20000000800 */
[----:B-1----:R-:W-:Y:S01]  /*f950*/  FFMA.FTZ R4, R14, R4, R148 ;  /* 0x000000040e047223 */ /* 0x002fe20000010094 */
[----:B------:R-:W0:Y:S01]  /*f960*/  SHFL.BFLY PT, R25, R56, 0x1, 0x1f ;  /* 0x0c201f0038197f89 */ /* 0x000e2200000e0000 */
[----:B------:R-:W-:Y:S01]  /*f970*/  F2FP.BF16.F32.PACK_AB R148, R19, R148 ;  /* 0x000000941394723e */ /* 0x000fe200000010ff */
        /* <DEDUP_REMOVED lines=17> */
[----:B------:R-:W-:Y:S01]  /*fa90*/  FMUL.FTZ R117, R117, R14 ;  /* 0x0000000e75757220 */ /* 0x000fe20000410000 */
[----:B------:R-:W-:-:S02]  /*faa0*/  IMAD.MOV.U32 R14, RZ, RZ, R24 ;  /* 0x000000ffff0e7224 */ /* 0x000fc400078e0018 */
[----:B------:R-:W-:Y:S01]  /*fab0*/  MUFU.EX2 R128, R128 ;  /* 0x0000008000807308 */ /* 0x000fe20000000800 */
[----:B0-----:R-:W-:-:S04]  /*fac0*/  FMNMX.FTZ R25, R56, R25, !PT ;  /* 0x0000001938197209 */ /* 0x001fc80007810000 */
[C---:B------:R-:W-:Y:S01]  /*fad0*/  FSETP.NEU.FTZ.AND P2, PT, R25.reuse, -INF , PT ;  /* 0xff8000001900780b */ /* 0x040fe20003f5d000 */
[----:B------:R-:W-:Y:S02]  /*fae0*/  FMUL.FTZ R60, R25, UR41 ;  /* 0x00000029193c7c20 */ /* 0x000fe40008410000 */
[----:B------:R-:W-:Y:S03]  /*faf0*/  MUFU.EX2 R44, R44 ;  /* 0x0000002c002c7308 */ /* 0x000fe60000000800 */
[----:B------:R-:W-:-:S05]  /*fb00*/  FSEL R57, R60, RZ, P2 ;  /* 0x000000ff3c397208 */ /* 0x000fca0001000000 */
[----:B------:R-:W-:Y:S01]  /*fb10*/  MUFU.EX2 R130, R130 ;  /* 0x0000008200827308 */ /* 0x000fe20000000800 */
[--C-:B------:R-:W-:Y:S01]  /*fb20*/  FFMA.FTZ R149, R26, UR41, -R57.reuse ;  /* 0x000000291a957c23 */ /* 0x100fe20008010839 */
        /* <DEDUP_REMOVED lines=11> */
[----:B------:R-:W-:Y:S01]  /*fbe0*/  FADD.FTZ R43, R21, R4 ;  /* 0x00000004152b7221 */ /* 0x000fe20000010000 */
[----:B------:R-:W-:Y:S01]  /*fbf0*/  FSEL R4, R25, RZ, P2 ;  /* 0x000000ff19047208 */ /* 0x000fe20001000000 */
[--C-:B------:R-:W-:Y:S01]  /*fc00*/  FFMA.FTZ R35, R47, UR41, -R57.reuse ;  /* 0x000000292f237c23 */ /* 0x100fe20008010839 */
[----:B------:R-:W-:Y:S01]  /*fc10*/  FFMA.FTZ R147, R38, UR41, -R57 ;  /* 0x0000002926937c23 */ /* 0x000fe20008010839 */
[----:B------:R-:W-:Y:S01]  /*fc20*/  FADD.FTZ R43, R144, R43 ;  /* 0x0000002b902b7221 */ /* 0x000fe20000010000 */
[----:B------:R-:W-:Y:S01]  /*fc30*/  MUFU.EX2 R26, R26 ;  /* 0x0000001a001a7308 */ /* 0x000fe20000000800 */
[----:B------:R-:W-:Y:S01]  /*fc40*/  FADD.FTZ R4, -R4, R15 ;  /* 0x0000000f04047221 */ /* 0x000fe20000010100 */
[----:B------:R-:W-:Y:S01]  /*fc50*/  FFMA.FTZ R143, R46, UR41, -R57 ;  /* 0x000000292e8f7c23 */ /* 0x000fe20008010839 */
[----:B------:R-:W-:Y:S01]  /*fc60*/  FADD.FTZ R43, R28, R43 ;  /* 0x0000002b1c2b7221 */ /* 0x000fe20000010000 */
[----:B------:R-:W-:Y:S01]  /*fc70*/  @!P1 PRMT R46, RZ, 0x654, R16 ;  /* 0x00000654ff2e9816 */ /* 0x000fe20000000010 */
[----:B------:R-:W-:Y:S01]  /*fc80*/  FMUL.FTZ R4, R4, UR41 ;  /* 0x0000002904047c20 */ /* 0x000fe20008410000 */
[----:B------:R-:W-:Y:S01]  /*fc90*/  FFMA.FTZ R137, R50, UR41, -R57 ;  /* 0x0000002932897c23 */ /* 0x000fe20008010839 */
[----:B------:R-:W-:Y:S01]  /*fca0*/  FADD.FTZ R42, R146, R43 ;  /* 0x0000002b922a7221 */ /* 0x000fe20000010000 */
[----:B------:R-:W-:Y:S01]  /*fcb0*/  MUFU.EX2 R151, R151 ;  /* 0x0000009700977308 */ /* 0x000fe20000000800 */
[----:B------:R0:W-:Y:S01]  /*fcc0*/  @!P1 SYNCS.ARRIVE.TRANS64.RED.A1T0 RZ, [R46+URZ], RZ ;  /* 0x000000ff2eff99a7 */ /* 0x0001e2000810043f */
[--C-:B------:R-:W-:Y:S01]  /*fcd0*/  FFMA.FTZ R38, R51, UR41, -R57.reuse ;  /* 0x0000002933267c23 */ /* 0x100fe20008010839 */
[----:B------:R-:W-:Y:S01]  /*fce0*/  FADD.FTZ R43, R29, R42 ;  /* 0x0000002a1d2b7221 */ /* 0x000fe20000010000 */
[--C-:B------:R-:W-:Y:S01]  /*fcf0*/  FFMA.FTZ R139, R54, UR41, -R57.reuse ;  /* 0x00000029368b7c23 */ /* 0x100fe20008010839 */
[--C-:B------:R-:W-:Y:S01]  /*fd00*/  FFMA.FTZ R39, R55, UR41, -R57.reuse ;  /* 0x0000002937277c23 */ /* 0x100fe20008010839 */
[----:B------:R-:W-:Y:S01]  /*fd10*/  FFMA.FTZ R133, R58, UR41, -R57 ;  /* 0x000000293a857c23 */ /* 0x000fe20008010839 */
[----:B------:R-:W-:Y:S01]  /*fd20*/  FADD.FTZ R43, R140, R43 ;  /* 0x0000002b8c2b7221 */ /* 0x000fe20000010000 */
[----:B------:R-:W1:Y:S01]  /*fd30*/  MUFU.EX2 R15, R4 ;  /* 0x00000004000f7308 */ /* 0x000e620000000800 */
[----:B------:R-:W-:Y:S01]  /*fd40*/  FFMA.FTZ R16, R59, UR41, -R57 ;  /* 0x000000293b107c23 */ /* 0x000fe20008010839 */
[----:B------:R-:W-:Y:S01]  /*fd50*/  F2FP.BF16.F32.PACK_AB R150, R21, R150 ;  /* 0x000000961596723e */ /* 0x000fe200000010ff */
[----:B------:R-:W-:Y:S01]  /*fd60*/  FADD.FTZ R43, R32, R43 ;  /* 0x0000002b202b7221 */ /* 0x000fe20000010000 */
[--C-:B------:R-:W-:Y:S01]  /*fd70*/  FFMA.FTZ R135, R62, UR41, -R57.reuse ;  /* 0x000000293e877c23 */ /* 0x100fe20008010839 */
[----:B------:R-:W-:Y:S01]  /*fd80*/  F2FP.BF16.F32.PACK_AB R144, R28, R144 ;  /* 0x000000901c90723e */ /* 0x000fe200000010ff */
[----:B------:R-:W-:Y:S01]  /*fd90*/  FFMA.FTZ R129, R66, UR41, -R57 ;  /* 0x0000002942817c23 */ /* 0x000fe20008010839 */
[----:B------:R-:W-:Y:S01]  /*fda0*/  FADD.FTZ R42, R142, R43 ;  /* 0x0000002b8e2a7221 */ /* 0x000fe20000010000 */
[----:B------:R-:W3:Y:S01]  /*fdb0*/  MUFU.EX2 R27, R27 ;  /* 0x0000001b001b7308 */ /* 0x000ee20000000800 */
[----:B------:R-:W-:Y:S01]  /*fdc0*/  F2FP.BF16.F32.PACK_AB R140, R32, R140 ;  /* 0x0000008c208c723e */ /* 0x000fe200000010ff */
[--C-:B------:R-:W-:Y:S01]  /*fdd0*/  FFMA.FTZ R67, R67, UR41, -R57.reuse ;  /* 0x0000002943437c23 */ /* 0x100fe20008010839 */
[----:B------:R-:W-:Y:S01]  /*fde0*/  FADD.FTZ R47, R33, R42 ;  /* 0x0000002a212f7221 */ /* 0x000fe20000010000 */
[----:B------:R-:W-:Y:S01]  /*fdf0*/  F2FP.BF16.F32.PACK_AB R146, R29, R146 ;  /* 0x000000921d92723e */ /* 0x000fe200000010ff */
[--C-:B------:R-:W-:Y:S01]  /*fe00*/  FFMA.FTZ R131, R70, UR41, -R57.reuse ;  /* 0x0000002946837c23 */ /* 0x100fe20008010839 */
[----:B------:R-:W-:Y:S01]  /*fe10*/  FFMA.FTZ R71, R71, UR41, -R57 ;  /* 0x0000002947477c23 */ /* 0x000fe20008010839 */
[----:B------:R-:W-:Y:S01]  /*fe20*/  FADD.FTZ R47, R136, R47 ;  /* 0x0000002f882f7221 */ /* 0x000fe20000010000 */
[----:B------:R-:W4:Y:S01]  /*fe30*/  MUFU.EX2 R145, R145 ;  /* 0x0000009100917308 */ /* 0x000f220000000800 */
[----:B-1----:R-:W-:Y:S01]  /*fe40*/  FFMA.FTZ R43, R15, R3, R149 ;  /* 0x000000030f2b7223 */ /* 0x002fe20000010095 */
[----:B------:R-:W-:Y:S01]  /*fe50*/  FFMA.FTZ R3, R63, UR41, -R57 ;  /* 0x000000293f037c23 */ /* 0x000fe20008010839 */
[C---:B------:R-:W-:Y:S01]  /*fe60*/  FADD.FTZ R47, R36.reuse, R47 ;  /* 0x0000002f242f7221 */ /* 0x040fe20000010000 */
[----:B------:R-:W-:Y:S01]  /*fe70*/  F2FP.BF16.F32.PACK_AB R136, R36, R136 ;  /* 0x000000882488723e */ /* 0x000fe200000010ff */
[----:B------:R-:W-:Y:S01]  /*fe80*/  FADD.FTZ R4, R26, R43 ;  /* 0x0000002b1a047221 */ /* 0x000fe20000010000 */
[----:B------:R-:W-:Y:S01]  /*fe90*/  FFMA.FTZ R125, R74, UR41, -R57 ;  /* 0x000000294a7d7c23 */ /* 0x000fe20008010839 */
[----:B------:R-:W-:Y:S01]  /*fea0*/  FADD.FTZ R42, R138, R47 ;  /* 0x0000002f8a2a7221 */ /* 0x000fe20000010000 */
[----:B------:R-:W1:Y:S01]  /*feb0*/  MUFU.EX2 R30, R30 ;  /* 0x0000001e001e7308 */ /* 0x000e620000000800 */
[----:B------:R-:W-:Y:S01]  /*fec0*/  FADD.FTZ R4, R151, R4 ;  /* 0x0000000497047221 */ /* 0x000fe20000010000 */
[--C-:B------:R-:W-:Y:S01]  /*fed0*/  FFMA.FTZ R75, R75, UR41, -R57.reuse ;  /* 0x000000294b4b7c23 */ /* 0x100fe20008010839 */
[----:B------:R-:W-:Y:S01]  /*fee0*/  FADD.FTZ R47, R37, R42 ;  /* 0x0000002a252f7221 */ /* 0x000fe20000010000 */
[--C-:B------:R-:W-:Y:S01]  /*fef0*/  FFMA.FTZ R78, R78, UR41, -R57.reuse ;  /* 0x000000294e4e7c23 */ /* 0x100fe20008010839 */
[----:B---3--:R-:W-:Y:S01]  /*ff00*/  FADD.FTZ R4, R27, R4 ;  /* 0x000000041b047221 */ /* 0x008fe20000010000 */
[----:B------:R-:W-:Y:S01]  /*ff10*/  FFMA.FTZ R81, R81, UR41, -R57 ;  /* 0x0000002951517c23 */ /* 0x000fe20008010839 */
[----:B------:R-:W-:Y:S01]  /*ff20*/  FADD.FTZ R47, R132, R47 ;  /* 0x0000002f842f7221 */ /* 0x000fe20000010000 */
[----:B------:R-:W3:Y:S01]  /*ff30*/  MUFU.EX2 R147, R147 ;  /* 0x0000009300937308 */ /* 0x000ee20000000800 */
[----:B----4-:R-:W-:Y:S01]  /*ff40*/  FADD.FTZ R43, R145, R4 ;  /* 0x00000004912b7221 */ /* 0x010fe20000010000 */
[----:B------:R-:W-:Y:S01]  /*ff50*/  FFMA.FTZ R4, R20, UR41, -R57 ;  /* 0x0000002914047c23 */ /* 0x000fe20008010839 */
[----:B------:R-:W-:Y:S01]  /*ff60*/  FADD.FTZ R47, R40, R47 ;  /* 0x0000002f282f7221 */ /* 0x000fe20000010000 */
[--C-:B------:R-:W-:Y:S01]  /*ff70*/  FFMA.FTZ R82, R82, UR41, -R57.reuse ;  /* 0x0000002952527c23 */ /* 0x100fe20008010839 */
[--C-:B------:R-:W-:Y:S01]  /*ff80*/  FFMA.FTZ R83, R83, UR41, -R57.reuse ;  /* 0x0000002953537c23 */ /* 0x100fe20008010839 */
[----:B------:R-:W-:Y:S01]  /*ff90*/  FFMA.FTZ R57, R85, UR41, -R57 ;  /* 0x0000002955397c23 */ /* 0x000fe20008010839 */
[----:B0-----:R-:W-:Y:S01]  /*ffa0*/  FADD.FTZ R46, R134, R47 ;  /* 0x0000002f862e7221 */ /* 0x001fe20000010000 */
[----:B------:R-:W0:Y:S01]  /*ffb0*/  MUFU.EX2 R31, R31 ;  /* 0x0000001f001f7308 */ /* 0x000e220000000800 */
[----:B-1----:R-:W-:Y:S01]  /*ffc0*/  FADD.FTZ R42, R30, R43 ;  /* 0x0000002b1e2a7221 */ /* 0x002fe20000010000 */
[----:B------:R-:W-:Y:S01]  /*ffd0*/  F2FP.BF16.F32.PACK_AB R132, R40, R132 ;  /* 0x000000842884723e */ /* 0x000fe200000010ff */
[----:B------:R-:W-:Y:S01]  /*ffe0*/  FADD.FTZ R47, R41, R46 ;  /* 0x0000002e292f7221 */ /* 0x000fe20000010000 */
[----:B--2---:R-:W-:Y:S01]  /*fff0*/  ISETP.GT.AND P2, PT, R0, R86, PT ;  /* 0x000000560000720c */ /* 0x004fe20003f44270 */
[-C--:B------:R-:W-:Y:S01]  /*10000*/  FMUL.FTZ R90, R90, R15.reuse ;  /* 0x0000000f5a5a7220 */ /* 0x080fe20000410000 */
[-C--:B------:R-:W-:Y:S01]  /*10010*/  FMUL.FTZ R91, R91, R15.reuse ;  /* 0x0000000f5b5b7220 */ /* 0x080fe20000410000 */
[----:B------:R-:W-:Y:S01]  /*10020*/  FADD.FTZ R47, R128, R47 ;  /* 0x0000002f802f7221 */ /* 0x000fe20000010000 */
[----:B------:R-:W1:Y:S01]  /*10030*/  MUFU.EX2 R141, R141 ;  /* 0x0000008d008d7308 */ /* 0x000e620000000800 */
[----:B---3--:R-:W-:Y:S01]  /*10040*/  FADD.FTZ R42, R147, R42 ;  /* 0x0000002a932a7221 */ /* 0x008fe20000010000 */
[-C--:B------:R-:W-:Y:S01]  /*10050*/  FMUL.FTZ R94, R94, R15.reuse ;  /* 0x0000000f5e5e7220 */ /* 0x080fe20000410000 */
[----:B------:R-:W-:Y:S01]  /*10060*/  FADD.FTZ R47, R44, R47 ;  /* 0x0000002f2c2f7221 */ /* 0x000fe20000010000 */
[-C--:B------:R-:W-:Y:S01]  /*10070*/  FMUL.FTZ R95, R95, R15.reuse ;  /* 0x0000000f5f5f7220 */ /* 0x080fe20000410000 */
[-C--:B------:R-:W-:Y:S01]  /*10080*/  FMUL.FTZ R98, R98, R15.reuse ;  /* 0x0000000f62627220 */ /* 0x080fe20000410000 */
[-C--:B------:R-:W-:Y:S01]  /*10090*/  FMUL.FTZ R99, R99, R15.reuse ;  /* 0x0000000f63637220 */ /* 0x080fe20000410000 */
[----:B------:R-:W-:Y:S01]  /*100a0*/  FADD.FTZ R46, R130, R47 ;  /* 0x0000002f822e7221 */ /* 0x000fe20000010000 */
[----:B------:R-:W2:Y:S01]  /*100b0*/  MUFU.EX2 R34, R34 ;  /* 0x0000002200227308 */ /* 0x000ea20000000800 */
[----:B0-----:R-:W-:Y:S01]  /*100c0*/  FADD.FTZ R42, R31, R42 ;  /* 0x0000002a1f2a7221 */ /* 0x001fe20000010000 */
[-C--:B------:R-:W-:Y:S01]  /*100d0*/  FMUL.FTZ R102, R102, R15.reuse ;  /* 0x0000000f66667220 */ /* 0x080fe20000410000 */
[-C--:B------:R-:W-:Y:S01]  /*100e0*/  FMUL.FTZ R103, R103, R15.reuse ;  /* 0x0000000f67677220 */ /* 0x080fe20000410000 */
        /* <DEDUP_REMOVED lines=9> */
[----:B------:R-:W-:Y:S01]  /*10180*/  FMUL.FTZ R119, R119, R15 ;  /* 0x0000000f77777220 */ /* 0x000fe20000410000 */
[----:B------:R-:W-:Y:S01]  /*10190*/  F2FP.BF16.F32.PACK_AB R142, R33, R142 ;  /* 0x0000008e218e723e */ /* 0x000fe200000010ff */
[----:B------:R-:W-:Y:S01]  /*101a0*/  VIADD R0, R0, 0xffffffff ;  /* 0xffffffff00007836 */ /* 0x000fe20000000000 */
[----:B------:R-:W1:Y:S01]  /*101b0*/  MUFU.EX2 R35, R35 ;  /* 0x0000002300237308 */ /* 0x000e620000000800 */
[----:B--2---:R-:W-:Y:S01]  /*101c0*/  FADD.FTZ R42, R34, R43 ;  /* 0x0000002b222a7221 */ /* 0x004fe20000010000 */
[----:B------:R-:W-:Y:S01]  /*101d0*/  F2FP.BF16.F32.PACK_AB R138, R37, R138 ;  /* 0x0000008a258a723e */ /* 0x000fe200000010ff */
[----:B------:R-:W-:Y:S01]  /*101e0*/  IMAD.MOV.U32 R15, RZ, RZ, R25 ;  /* 0x000000ffff0f7224 */ /* 0x000fe200078e0019 */
[----:B------:R-:W-:-:S02]  /*101f0*/  F2FP.BF16.F32.PACK_AB R134, R41, R134 ;  /* 0x000000862986723e */ /* 0x000fc400000010ff */
[----:B------:R-:W-:Y:S02]  /*10200*/  F2FP.BF16.F32.PACK_AB R128, R44, R128 ;  /* 0x000000802c80723e */ /* 0x000fe400000010ff */
[----:B------:R-:W2:Y:S01]  /*10210*/  MUFU.EX2 R45, R45 ;  /* 0x0000002d002d7308 */ /* 0x000ea20000000800 */
[----:B0-----:R-:W-:Y:S01]  /*10220*/  FADD.FTZ R42, R143, R42 ;  /* 0x0000002a8f2a7221 */ /* 0x001fe20000010000 */
[----:B------:R-:W-:Y:S02]  /*10230*/  F2FP.BF16.F32.PACK_AB R149, R26, R149 ;  /* 0x000000951a95723e */ /* 0x000fe400000010ff */
[----:B------:R-:W-:Y:S02]  /*10240*/  F2FP.BF16.F32.PACK_AB R151, R27, R151 ;  /* 0x000000971b97723e */ /* 0x000fe400000010ff */
[----:B------:R-:W-:Y:S02]  /*10250*/  F2FP.BF16.F32.PACK_AB R145, R30, R145 ;  /* 0x000000911e91723e */ /* 0x000fe400000010ff */
[----:B------:R-:W0:Y:S01]  /*10260*/  MUFU.EX2 R137, R137 ;  /* 0x0000008900897308 */ /* 0x000e220000000800 */
[----:B-1----:R-:W-:Y:S01]  /*10270*/  FADD.FTZ R42, R35, R42 ;  /* 0x0000002a232a7221 */ /* 0x002fe20000010000 */
[----:B------:R-:W-:-:S02]  /*10280*/  F2FP.BF16.F32.PACK_AB R147, R31, R147 ;  /* 0x000000931f93723e */ /* 0x000fc400000010ff */
[----:B------:R-:W-:Y:S02]  /*10290*/  F2FP.BF16.F32.PACK_AB R141, R34, R141 ;  /* 0x0000008d228d723e */ /* 0x000fe400000010ff */
[----:B------:R-:W-:Y:S02]  /*102a0*/  F2FP.BF16.F32.PACK_AB R143, R35, R143 ;  /* 0x0000008f238f723e */ /* 0x000fe400000010ff */
        /* <DEDUP_REMOVED lines=29> */
[----:B------:R-:W-:Y:S01]  /*10480*/  F2FP.BF16.F32.PACK_AB R133, R16, R133 ;  /* 0x000000851085723e */ /* 0x000fe200000010ff */
[----:B------:R-:W-:-:S05]  /*10490*/  IMAD.MOV.U32 R16, RZ, RZ, R152 ;  /* 0x000000ffff107224 */ /* 0x000fca00078e0098 */
        /* <DEDUP_REMOVED lines=11> */
[----:B0-----:R-:W-:-:S07]  /*10550*/  F2FP.BF16.F32.PACK_AB R122, R56, R122 ;  /* 0x0000007a387a723e */ /* 0x001fce00000010ff */
[----:B------:R-:W0:Y:S08]  /*10560*/  MUFU.EX2 R131, R131 ;  /* 0x0000008300837308 */ /* 0x000e300000000800 */
[----:B------:R-:W3:Y:S08]  /*10570*/  MUFU.EX2 R19, R71 ;  /* 0x0000004700137308 */ /* 0x000ef00000000800 */
[----:B------:R4:W-:Y:S08]  /*10580*/  MUFU.EX2 R127, R4 ;  /* 0x00000004007f7308 */ /* 0x0009f00000000800 */
[----:B------:R-:W5:Y:S01]  /*10590*/  MUFU.EX2 R125, R125 ;  /* 0x0000007d007d7308 */ /* 0x000f620000000800 */
[----:B----4-:R-:W-:Y:S01]  /*105a0*/  FADD.FTZ R4, R56, R21 ;  /* 0x0000001538047221 */ /* 0x010fe20000010000 */
[----:B-1----:R-:W-:Y:S01]  /*105b0*/  FADD.FTZ R21, R129, R32 ;  /* 0x0000002081157221 */ /* 0x002fe20000010000 */
[----:B--2---:R-:W-:-:S03]  /*105c0*/  F2FP.BF16.F32.PACK_AB R129, R20, R129 ;  /* 0x000000811481723e */ /* 0x004fc600000010ff */
[----:B------:R-:W-:Y:S02]  /*105d0*/  FADD.FTZ R32, R20, R21 ;  /* 0x0000001514207221 */ /* 0x000fe40000010000 */
[----:B------:R-:W1:Y:S02]  /*105e0*/  MUFU.EX2 R28, R75 ;  /* 0x0000004b001c7308 */ /* 0x000e640000000800 */
[----:B0-----:R-:W-:Y:S01]  /*105f0*/  FADD.FTZ R32, R131, R32 ;  /* 0x0000002083207221 */ /* 0x001fe20000010000 */
[----:B---3--:R-:W-:-:S03]  /*10600*/  F2FP.BF16.F32.PACK_AB R131, R19, R131 ;  /* 0x000000831383723e */ /* 0x008fc600000010ff */
[----:B------:R-:W-:Y:S01]  /*10610*/  FADD.FTZ R32, R19, R32 ;  /* 0x0000002013207221 */ /* 0x000fe20000010000 */
[----:B------:R-:W-:Y:S01]  /*10620*/  IMAD.MOV.U32 R19, RZ, RZ, R153 ;  /* 0x000000ffff137224 */ /* 0x000fe200078e0099 */
[----:B------:R-:W0:Y:S02]  /*10630*/  MUFU.EX2 R78, R78 ;  /* 0x0000004e004e7308 */ /* 0x000e240000000800 */
[----:B-----5:R-:W-:-:S06]  /*10640*/  FADD.FTZ R21, R125, R32 ;  /* 0x000000207d157221 */ /* 0x020fcc0000010000 */
[----:B------:R-:W2:Y:S01]  /*10650*/  MUFU.EX2 R36, R81 ;  /* 0x0000005100247308 */ /* 0x000ea20000000800 */
[C---:B-1----:R-:W-:Y:S01]  /*10660*/  FADD.FTZ R32, R28.reuse, R21 ;  /* 0x000000151c207221 */ /* 0x042fe20000010000 */
[----:B------:R-:W-:-:S03]  /*10670*/  F2FP.BF16.F32.PACK_AB R125, R28, R125 ;  /* 0x0000007d1c7d723e */ /* 0x000fc600000010ff */
[----:B------:R-:W-:-:S03]  /*10680*/  FADD.FTZ R21, R127, R32 ;  /* 0x000000207f157221 */ /* 0x000fc60000010000 */
[----:B------:R-:W1:Y:S01]  /*10690*/  MUFU.EX2 R82, R82 ;  /* 0x0000005200527308 */ /* 0x000e620000000800 */
[C---:B0-----:R-:W-:Y:S01]  /*106a0*/  FADD.FTZ R21, R78.reuse, R21 ;  /* 0x000000154e157221 */ /* 0x041fe20000010000 */
[----:B------:R-:W-:-:S06]  /*106b0*/  F2FP.BF16.F32.PACK_AB R127, R78, R127 ;  /* 0x0000007f4e7f723e */ /* 0x000fcc00000010ff */
[----:B------:R-:W0:Y:S01]  /*106c0*/  MUFU.EX2 R40, R83 ;  /* 0x0000005300287308 */ /* 0x000e220000000800 */
[----:B--2---:R-:W-:-:S07]  /*106d0*/  FADD.FTZ R21, R36, R21 ;  /* 0x0000001524157221 */ /* 0x004fce0000010000 */
[----:B------:R-:W2:Y:S01]  /*106e0*/  MUFU.EX2 R57, R57 ;  /* 0x0000003900397308 */ /* 0x000ea20000000800 */
[C---:B-1----:R-:W-:Y:S01]  /*106f0*/  FADD.FTZ R21, R82.reuse, R21 ;  /* 0x0000001552157221 */ /* 0x042fe20000010000 */
[----:B------:R-:W-:-:S03]  /*10700*/  F2FP.BF16.F32.PACK_AB R121, R82, R36 ;  /* 0x000000245279723e */ /* 0x000fc600000010ff */
[----:B0-----:R-:W-:-:S04]  /*10710*/  FADD.FTZ R21, R40, R21 ;  /* 0x0000001528157221 */ /* 0x001fc80000010000 */
[C---:B--2---:R-:W-:Y:S01]  /*10720*/  FADD.FTZ R3, R57.reuse, R21 ;  /* 0x0000001539037221 */ /* 0x044fe20000010000 */
[----:B------:R-:W-:Y:S01]  /*10730*/  F2FP.BF16.F32.PACK_AB R123, R57, R40 ;  /* 0x00000028397b723e */ /* 0x000fe200000010ff */
[----:B------:R-:W-:Y:S06]  /*10740*/  @P2 BRA `(.L_x_1252) ;  /* 0xffffffc800402947 */ /* 0x000fec000383ffff */
[----:B------:R-:W-:Y:S02]  /*10750*/  IMAD.MOV.U32 R15, RZ, RZ, R25 ;  /* 0x000000ffff0f7224 */ /* 0x000fe400078e0019 */
[----:B------:R-:W-:Y:S02]  /*10760*/  IMAD.MOV.U32 R14, RZ, RZ, R24 ;  /* 0x000000ffff0e7224 */ /* 0x000fe400078e0018 */
[----:B------:R-:W-:Y:S02]  /*10770*/  IMAD.MOV.U32 R16, RZ, RZ, R152 ;  /* 0x000000ffff107224 */ /* 0x000fe400078e0098 */
[----:B------:R-:W-:-:S07]  /*10780*/  IMAD.MOV.U32 R19, RZ, RZ, R153 ;  /* 0x000000ffff137224 */ /* 0x000fce00078e0099 */
.L_x_1234:
[----:B------:R-:W2:Y:S01]  /*10790*/  LDL R21, [R1+0x24] ;  /* 0x0000240001157983 */ /* 0x000ea20000100800 */
[----:B------:R-:W0:Y:S01]  /*107a0*/  LDC R26, c[0x0][0x9e4] ;  /* 0x00027900ff1a7b82 */ /* 0x000e220000000800 */
[----:B------:R-:W-:Y:S02]  /*107b0*/  ULDC UR8, c[0x0][0x9dc] ;  /* 0x0002770000087ab9 */ /* 0x000fe40000000800 */
[----:B------:R-:W2:Y:S04]  /*107c0*/  LDL R5, [R1+0x20] ;  /* 0x0000200001057983 */ /* 0x000ea80000100800 */
[----:B------:R-:W3:Y:S01]  /*107d0*/  LDL.LU R20, [R1+0x14] ;  /* 0x0000140001147983 */ /* 0x000ee20000300800 */
[----:B0-----:R-:W-:Y:S02]  /*107e0*/  ISETP.GE.AND P5, PT, R26, 0x1, PT ;  /* 0x000000011a00780c */ /* 0x001fe40003fa6270 */
[----:B--2---:R-:W-:-:S05]  /*107f0*/  IADD3 R5, R5, 0xc0, -R21 ;  /* 0x000000c005057810 */ /* 0x004fca0007ffe815 */
[----:B---3--:R-:W-:-:S04]  /*10800*/  IMAD R5, R20, 0xc0, R5 ;  /* 0x000000c014057824 */ /* 0x008fc800078e0205 */
[----:B------:R-:W-:Y:S02]  /*10810*/  VIADD R20, R5, -UR8 ;  /* 0x8000000805147c36 */ /* 0x000fe40008000000 */
[----:B------:R-:W-:Y:S05]  /*10820*/  @!P5 BRA `(.L_x_1253) ;  /* 0x000000000044d947 */ /* 0x000fea0003800000 */
        /* <DEDUP_REMOVED lines=10> */
.L_x_1255:
[----:B------:R-:W-:-:S13]  /*108d0*/  ISETP.NE.AND P2, PT, R26, 0x1, PT ;  /* 0x000000011a00780c */ /* 0x000fda0003f45270 */
[----:B------:R-:W0:Y:S02]  /*108e0*/  @P2 LDC.64 R24, c[0x0][0x9e8] ;  /* 0x00027a00ff182b82 */ /* 0x000e240000000a00 */
[----:B0-----:R-:W-:-:S05]  /*108f0*/  @P2 IMAD.HI.U32 R24, R5, R24, RZ ;  /* 0x0000001805182227 */ /* 0x001fca00078e00ff */
[----:B------:R-:W-:-:S07]  /*10900*/  @P2 SHF.R.U32.HI R5, RZ, R25, R24 ;  /* 0x00000019ff052219 */ /* 0x000fce0000011618 */
.L_x_1256:
[----:B------:R-:W-:Y:S05]  /*10910*/  BSYNC B0 ;  /* 0x0000000000007941 */ /* 0x000fea0003800000 */
.L_x_1254:
[----:B------:R-:W-:-:S05]  /*10920*/  IMAD R5, R5, R26, RZ ;  /* 0x0000001a05057224 */ /* 0x000fca00078e02ff */
[----:B------:R-:W-:-:S07]  /*10930*/  VIMNMX R20, R20, R5, !PT ;  /* 0x0000000514147248 */ /* 0x000fce0007fe0100 */
.L_x_1253:
[----:B------:R-:W2:Y:S01]  /*10940*/  LDL R21, [R1+0x18] ;  /* 0x0000180001157983 */ /* 0x000ea20000100800 */
[----:B------:R-:W-:-:S05]  /*10950*/  VIADD R20, R20, 0x7f ;  /* 0x0000007f14147836 */ /* 0x000fca0000000000 */
[----:B------:R-:W-:-:S04]  /*10960*/  SHF.R.S32.HI R5, RZ, 0x1f, R20 ;  /* 0x0000001fff057819 */ /* 0x000fc80000011414 */
[----:B------:R-:W-:-:S04]  /*10970*/  LEA.HI R5, R5, R20, RZ, 0x7 ;  /* 0x0000001405057211 */ /* 0x000fc800078f38ff */
[----:B------:R-:W-:-:S04]  /*10980*/  SHF.R.S32.HI R5, RZ, 0x7, R5 ;  /* 0x00000007ff057819 */ /* 0x000fc80000011405 */
[----:B--2---:R-:W-:-:S04]  /*10990*/  VIMNMX R21, R21, R5, !PT ;  /* 0x0000000515157248 */ /* 0x004fc80007fe0100 */
[----:B------:R-:W-:Y:S01]  /*109a0*/  ISETP.GE.AND P2, PT, R0, R21, PT ;  /* 0x000000150000720c */ /* 0x000fe20003f46270 */
[----:B------:R0:W-:-:S12]  /*109b0*/  STL [R1+0x4], R21 ;  /* 0x0000041501007387 */ /* 0x0001d80000100800 */
[----:B0-----:R-:W-:Y:S05]  /*109c0*/  @!P2 BRA `(.L_x_1257) ;  /* 0x0000002400c0a947 */ /* 0x001fea0003800000 */
[----:B------:R-:W-:Y:S02]  /*109d0*/  IMAD.MOV.U32 R23, RZ, RZ, R15 ;  /* 0x000000ffff177224 */ /* 0x000fe400078e000f */
[----:B------:R-:W-:Y:S02]  /*109e0*/  IMAD.MOV.U32 R5, RZ, RZ, R14 ;  /* 0x000000ffff057224 */ /* 0x000fe400078e000e */
[----:B------:R-:W-:Y:S02]  /*109f0*/  IMAD.MOV.U32 R20, RZ, RZ, R19 ;  /* 0x000000ffff147224 */ /* 0x000fe400078e0013 */
[----:B------:R-:W-:-:S07]  /*10a00*/  IMAD.MOV.U32 R152, RZ, RZ, R16 ;  /* 0x000000ffff987224 */ /* 0x000fce00078e0010 */
.L_x_1267:
[----:B------:R-:W2:Y:S01]  /*10a10*/  LDL R14, [R1+0x10] ;  /* 0x00001000010e7983 */ /* 0x000ea20000100800 */
[----:B------:R-:W-:Y:S01]  /*10a20*/  VIADD R16, R152, 0x1 ;  /* 0x0000000198107836 */ /* 0x000fe20000000000 */
[----:B------:R-:W-:Y:S05]  /*10a30*/  YIELD ;  /* 0x0000000000007946 */ /* 0x000fea0003800000 */
[----:B------:R-:W-:-:S04]  /*10a40*/  ISETP.NE.AND P3, PT, R16, 0x2, PT ;  /* 0x000000021000780c */ /* 0x000fc80003f65270 */
[----:B------:R-:W-:Y:S02]  /*10a50*/  SEL R19, RZ, 0x1, P3 ;  /* 0x00000001ff137807 */ /* 0x000fe40001800000 */
[----:B------:R-:W-:Y:S02]  /*10a60*/  SEL R16, R16, RZ, P3 ;  /* 0x000000ff10107207 */ /* 0x000fe40001800000 */
[----:B------:R-:W-:Y:S02]  /*10a70*/  LOP3.LUT R19, R20, R19, RZ, 0x3c, !PT ;  /* 0x0000001314137212 */ /* 0x000fe400078e3cff */
[----:B--2---:R-:W-:-:S13]  /*10a80*/  ISETP.NE.AND P2, PT, R14, RZ, PT ;  /* 0x000000ff0e00720c */ /* 0x004fda0003f45270 */
[----:B------:R-:W-:Y:S05]  /*10a90*/  @P2 BRA `(.L_x_1258) ;  /* 0x0000000000302947 */ /* 0x000fea0003800000 */
[----:B------:R-:W-:Y:S05]  /*10aa0*/  @!P0 BRA `(.L_x_1259) ;  /* 0x0000000000048947 */ /* 0x000fea0003800000 */
[----:B------:R-:W-:Y:S01]  /*10ab0*/  BPT.TRAP 0x1 ;  /* 0x000000040000795c */ /* 0x000fe20000300000 */
.L_x_1259:
[----:B------:R-:W-:Y:S01]  /*10ac0*/  IMAD R14, R16, 0x8, R2 ;  /* 0x00000008100e7824 */ /* 0x000fe200078e0202 */
[----:B------:R-:W-:-:S04]  /*10ad0*/  SHF.L.U32 R15, R19, 0x1f, RZ ;  /* 0x0000001f130f7819 */ /* 0x000fc800000006ff */
[----:B------:R0:W1:Y:S01]  /*10ae0*/  SYNCS.PHASECHK.TRANS64.TRYWAIT P3, [R14+URZ+0x16830], R15 ;  /* 0x0168300f0e0075a7 */ /* 0x000062000806017f */
[----:B------:R-:W-:Y:S05]  /*10af0*/  @!P0 BRA `(.L_x_1260) ;  /* 0x0000000000048947 */ /* 0x000fea0003800000 */
[----:B------:R-:W-:Y:S01]  /*10b00*/  BPT.TRAP 0x1 ;  /* 0x000000040000795c */ /* 0x000fe20000300000 */
.L_x_1260:
[----:B------:R-:W-:Y:S04]  /*10b10*/  BSSY B0, `(.L_x_1258) ;  /* 0x0000004000007945 */ /* 0x000fe80003800000 */
[----:B-1----:R-:W-:Y:S05]  /*10b20*/  @P3 BRA `(.L_x_1261) ;  /* 0x0000000000083947 */ /* 0x002fea0003800000 */
[----:B------:R-:W1:Y:S02]  /*10b30*/  SYNCS.PHASECHK.TRANS64.TRYWAIT P3, [R14+URZ+0x16830], R15 ;  /* 0x0168300f0e0075a7 */ /* 0x000e64000806017f */
[----:B-1----:R-:W-:Y:S05]  /*10b40*/  @!P3 BRA `(.L_x_1262) ;  /* 0x000000e000e4b947 */ /* 0x002fea0003800000 */
.L_x_1261:
[----:B------:R-:W-:Y:S05]  /*10b50*/  BSYNC B0 ;  /* 0x0000000000007941 */ /* 0x000fea0003800000 */
.L_x_1258:
[----:B01----:R-:W2:Y:S01]  /*10b60*/  LDL R14, [R1+0xc] ;  /* 0x00000c00010e7983 */ /* 0x003ea20000100800 */
[----:B------:R-:W0:Y:S01]  /*10b70*/  S2R R21, SR_TID.X ;  /* 0x0000000000157919 */ /* 0x000e220000002100 */
[----:B------:R-:W-:Y:S05]  /*10b80*/  WARPSYNC.ALL ;  /* 0x0000000000007948 */ /* 0x000fea0003800000 */
[----:B------:R-:W-:Y:S01]  /*10b90*/  IMAD.MOV.U32 R15, RZ, RZ, 0x40000040 ;  /* 0x40000040ff0f7424 */ /* 0x000fe200078e00ff */
[----:B0-----:R-:W-:-:S05]  /*10ba0*/  SHF.R.U32.HI R21, RZ, 0x7, R21 ;  /* 0x00000007ff157819 */ /* 0x001fca0000011615 */
[----:B------:R-:W-:Y:S01]  /*10bb0*/  VIADD R21, R21, 0x8 ;  /* 0x0000000815157836 */ /* 0x000fe20000000000 */
[----:B------:R-:W-:Y:S01]  /*10bc0*/  R2UR UR8, R6 ;  /* 0x00000000060872ca */ /* 0x000fe200000e0000 */
[----:B------:R-:W-:Y:S01]  /*10bd0*/  IMAD.MOV.U32 R25, RZ, RZ, 0x40000040 ;  /* 0x40000040ff197424 */ /* 0x000fe200078e00ff */
[----:B------:R-:W-:Y:S01]  /*10be0*/  R2UR UR9, R7 ;  /* 0x00000000070972ca */ /* 0x000fe200000e0000 */
[----:B------:R-:W-:Y:S01]  /*10bf0*/  IMAD.MOV.U32 R27, RZ, RZ, 0x40000040 ;  /* 0x40000040ff1b7424 */ /* 0x000fe200078e00ff */
[----:B------:R-:W-:Y:S02]  /*10c00*/  R2UR UR11, R15 ;  /* 0x000000000f0b72ca */ /* 0x000fe400000e0000 */
[----:B------:R-:W-:Y:S02]  /*10c10*/  R2UR UR15, R25 ;  /* 0x00000000190f72ca */ /* 0x000fe400000e0000 */
[----:B------:R-:W-:Y:S02]  /*10c20*/  R2UR UR19, R27 ;  /* 0x000000001b1372ca */ /* 0x000fe400000e0000 */
[----:B------:R-:W-:-:S02]  /*10c30*/  R2UR UR12, R12 ;  /* 0x000000000c0c72ca */ /* 0x000fc400000e0000 */
[----:B------:R-:W-:Y:S01]  /*10c40*/  R2UR UR13, R13 ;  /* 0x000000000d0d72ca */ /* 0x000fe200000e0000 */
[----:B------:R0:W-:Y:S01]  /*10c50*/  BAR.SYNC.DEFER_BLOCKING R21, 0x100 ;  /* 0x000400150000751d */ /* 0x0001e20000010000 */
[----:B------:R-:W-:Y:S02]  /*10c60*/  R2UR UR16, R10 ;  /* 0x000000000a1072ca */ /* 0x000fe400000e0000 */
[----:B------:R-:W-:Y:S01]  /*10c70*/  R2UR UR17, R11 ;  /* 0x000000000b1172ca */ /* 0x000fe200000e0000 */
[----:B--2---:R-:W-:-:S04]  /*10c80*/  IMAD R14, R16, 0x400, R14 ;  /* 0x00000400100e7824 */ /* 0x004fc800078e020e */
[C---:B------:R-:W-:Y:S01]  /*10c90*/  VIADD R24, R14.reuse, 0x2 ;  /* 0x000000020e187836 */ /* 0x040fe20000000000 */
[C---:B------:R-:W-:Y:S01]  /*10ca0*/  R2UR UR10, R14.reuse ;  /* 0x000000000e0a72ca */ /* 0x040fe200000e0000 */
[----:B------:R-:W-:-:S03]  /*10cb0*/  VIADD R26, R14, 0x4 ;  /* 0x000000040e1a7836 */ /* 0x000fc60000000000 */
[----:B------:R-:W-:Y:S02]  /*10cc0*/  R2UR UR14, R24 ;  /* 0x00000000180e72ca */ /* 0x000fe400000e0000 */
[----:B------:R-:W-:Y:S02]  /*10cd0*/  R2UR UR18, R26 ;  /* 0x000000001a1272ca */ /* 0x000fe400000e0000 */
[----:B------:R-:W-:-:S06]  /*10ce0*/  WARPGROUP.ARRIVE ;  /* 0x00000000000079c5 */ /* 0x000fcc0000000000 */
[----:B------:R-:W-:Y:S03]  /*10cf0*/  HGMMA.64x128x16.F32.BF16 R24, gdesc[UR8], RZ, !UPT, gsb0 ;  /* 0x01e00000081879f0 */ /* 0x000fe6000c0018ff */
[----:B------:R-:W-:Y:S02]  /*10d00*/  WARPGROUP.DEPBAR.LE gsb0, 0x0 ;  /* 0x00008000000079c5 */ /* 0x000fe40000010000 */
[----:B------:R-:W-:-:S07]  /*10d10*/  WARPGROUP.ARRIVE ;  /* 0x00000000000079c5 */ /* 0x000fce0000000000 */
[----:B------:R-:W-:Y:S01]  /*10d20*/  HGMMA.64x128x16.F32.BF16 R24, gdesc[UR12], R24, gsb0 ;  /* 0x01e000000c1879f0 */ /* 0x000fe20008001818 */
[----:B------:R-:W-:Y:S01]  /*10d30*/  VIADD R14, R14, 0x6 ;  /* 0x000000060e0e7836 */ /* 0x000fe20000000000 */
[----:B------:R-:W-:Y:S02]  /*10d40*/  R2UR UR23, R15 ;  /* 0x000000000f1772ca */ /* 0x000fe400000e0000 */
[----:B------:R-:W-:Y:S02]  /*10d50*/  R2UR UR20, R8 ;  /* 0x00000000081472ca */ /* 0x000fe400000e0000 */
        /* <DEDUP_REMOVED lines=12> */
.L_x_1264:
[----:B------:R-:W-:Y:S01]  /*10e20*/  SHF.L.U32 R14, R20, 0x1f, RZ ;  /* 0x0000001f140e7819 */ /* 0x000fe200000006ff */
[----:B------:R-:W-:-:S04]  /*10e30*/  IMAD R15, R152, 0x8, R2 ;  /* 0x00000008980f7824 */ /* 0x000fc800078e0202 */
[----:B------:R0:W1:Y:S01]  /*10e40*/  SYNCS.PHASECHK.TRANS64.TRYWAIT P2, [R15+URZ+0x16850], R14 ;  /* 0x0168500e0f0075a7 */ /* 0x000062000804017f */
[----:B------:R-:W-:Y:S05]  /*10e50*/  @!P0 BRA `(.L_x_1265) ;  /* 0x0000000000048947 */ /* 0x000fea0003800000 */
[----:B------:R-:W-:Y:S01]  /*10e60*/  BPT.TRAP 0x1 ;  /* 0x000000040000795c */ /* 0x000fe20000300000 */
.L_x_1265:
[----:B-1----:R-:W-:Y:S05]  /*10e70*/  @P2 BRA `(.L_x_1263) ;  /* 0x0000000000082947 */ /* 0x002fea0003800000 */
[----:B------:R-:W1:Y:S02]  /*10e80*/  SYNCS.PHASECHK.TRANS64.TRYWAIT P2, [R15+URZ+0x16850], R14 ;  /* 0x0168500e0f0075a7 */ /* 0x000e64000804017f */
[----:B-1----:R-:W-:Y:S05]  /*10e90*/  @!P2 BRA `(.L_x_1266) ;  /* 0x000000e00024a947 */ /* 0x002fea0003800000 */
.L_x_1263:
[----:B01----:R-:W-:Y:S01]  /*10ea0*/  VIADD R14, R2, 0x400 ;  /* 0x00000400020e7836 */ /* 0x003fe20000000000 */
[----:B------:R-:W-:Y:S05]  /*10eb0*/  WARPSYNC.ALL ;  /* 0x0000000000007948 */ /* 0x000fea0003800000 */
[----:B------:R-:W-:-:S04]  /*10ec0*/  SHF.R.U32.HI R14, RZ, 0x4, R14 ;  /* 0x00000004ff0e7819 */ /* 0x000fc8000001160e */
[----:B------:R-:W-:-:S05]  /*10ed0*/  LOP3.LUT R20, R14, 0x3fff, RZ, 0xc0, !PT ;  /* 0x00003fff0e147812 */ /* 0x000fca00078ec0ff */
[----:B------:R-:W-:Y:S01]  /*10ee0*/  IMAD R20, R152, 0x400, R20 ;  /* 0x0000040098147824 */ /* 0x000fe200078e0214 */
[----:B------:R-:W-:Y:S01]  /*10ef0*/  WARPGROUP.ARRIVE ;  /* 0x00000000000079c5 */ /* 0x000fe20000000000 */
[----:B------:R-:W-:Y:S02]  /*10f00*/  IMAD.MOV.U32 R21, RZ, RZ, 0x40000040 ;  /* 0x40000040ff157424 */ /* 0x000fe400078e00ff */
[----:B------:R-:W-:Y:S01]  /*10f10*/  FMUL.FTZ R154, R26, UR27 ;  /* 0x0000001b1a9a7c20 */ /* 0x000fe20008410000 */
[C---:B------:R-:W-:Y:S01]  /*10f20*/  VIADD R14, R20.reuse, 0x80 ;  /* 0x00000080140e7836 */ /* 0x040fe20000000000 */
[----:B------:R-:W-:Y:S01]  /*10f30*/  R2UR UR10, R20 ;  /* 0x00000000140a72ca */ /* 0x000fe200000e0000 */
[----:B------:R-:W-:Y:S01]  /*10f40*/  IMAD.MOV.U32 R15, RZ, RZ, 0x40000040 ;  /* 0x40000040ff0f7424 */ /* 0x000fe200078e00ff */
[----:B------:R-:W-:Y:S01]  /*10f50*/  R2UR UR11, R21 ;  /* 0x00000000150b72ca */ /* 0x000fe200000e0000 */
[----:B------:R-:W-:Y:S01]  /*10f60*/  FMUL.FTZ R21, R25, UR27 ;  /* 0x0000001b19157c20 */ /* 0x000fe20008410000 */
[----:B------:R-:W-:Y:S01]  /*10f70*/  FMUL.FTZ R25, R29, UR27 ;  /* 0x0000001b1d197c20 */ /* 0x000fe20008410000 */
[----:B------:R-:W-:Y:S01]  /*10f80*/  FMUL.FTZ R26, R32, UR27 ;  /* 0x0000001b201a7c20 */ /* 0x000fe20008410000 */
[----:B------:R-:W-:Y:S01]  /*10f90*/  FMUL.FTZ R153, R27, UR27 ;  /* 0x0000001b1b997c20 */ /* 0x000fe20008410000 */
[----:B------:R-:W-:Y:S01]  /*10fa0*/  FMUL.FTZ R27, R33, UR27 ;  /* 0x0000001b211b7c20 */ /* 0x000fe20008410000 */
[----:B------:R-:W-:Y:S01]  /*10fb0*/  FMUL.FTZ R29, R37, UR27 ;  /* 0x0000001b251d7c20 */ /* 0x000fe20008410000 */
[----:B------:R-:W-:Y:S01]  /*10fc0*/  MUFU.TANH R21, R21 ;  /* 0x0000001500157308 */ /* 0x000fe20000002400 */
[----:B------:R-:W-:Y:S01]  /*10fd0*/  FMUL.FTZ R32, R42, UR27 ;  /* 0x0000001b2a207c20 */ /* 0x000fe20008410000 */
[----:B------:R-:W-:Y:S01]  /*10fe0*/  FMUL.FTZ R42, R52, UR27 ;  /* 0x0000001b342a7c20 */ /* 0x000fe20008410000 */
[----:B------:R-:W-:Y:S01]  /*10ff0*/  FMUL.FTZ R33, R43, UR27 ;  /* 0x0000001b2b217c20 */ /* 0x000fe20008410000 */
[----:B------:R-:W-:Y:S01]  /*11000*/  FMUL.FTZ R43, R53, UR27 ;  /* 0x0000001b352b7c20 */ /* 0x000fe20008410000 */
[----:B------:R-:W-:Y:S01]  /*11010*/  FMUL.FTZ R53, R64, UR27 ;  /* 0x0000001b40357c20 */ /* 0x000fe20008410000 */
[----:B------:R-:W-:Y:S01]  /*11020*/  HGMMA.64x64x16.F32.BF16 R88, R148, gdesc[UR8].tnspB, R88, gsb0 ;  /* 0x40e0000894587df0 */ /* 0x000fe20008001858 */
[----:B------:R-:W-:Y:S01]  /*11030*/  R2UR UR10, R14 ;  /* 0x000000000e0a72ca */ /* 0x000fe200000e0000 */
[----:B------:R-:W-:Y:S01]  /*11040*/  VIADD R14, R20, 0x100 ;  /* 0x00000100140e7836 */ /* 0x000fe20000000000 */
[----:B------:R-:W-:Y:S01]  /*11050*/  R2UR UR11, R15 ;  /* 0x000000000f0b72ca */ /* 0x000fe200000e0000 */
[----:B------:R-:W-:Y:S01]  /*11060*/  IMAD.MOV.U32 R15, RZ, RZ, 0x40000040 ;  /* 0x40000040ff0f7424 */ /* 0x000fe200078e00ff */
[----:B------:R-:W-:Y:S01]  /*11070*/  MUFU.TANH R25, R25 ;  /* 0x0000001900197308 */ /* 0x000fe20000002400 */
[----:B------:R-:W-:Y:S01]  /*11080*/  FMUL.FTZ R37, R47, UR27 ;  /* 0x0000001b2f257c20 */ /* 0x000fe20008410000 */
[----:B------:R-:W-:Y:S01]  /*11090*/  FMUL.FTZ R47, R58, UR27 ;  /* 0x0000001b3a2f7c20 */ /* 0x000fe20008410000 */
[----:B------:R-:W-:Y:S01]  /*110a0*/  FMUL.FTZ R58, R73, UR27 ;  /* 0x0000001b493a7c20 */ /* 0x000fe20008410000 */
[----:B------:R-:W-:Y:S01]  /*110b0*/  FMUL.FTZ R52, R62, UR27 ;  /* 0x0000001b3e347c20 */ /* 0x000fe20008410000 */
[----:B------:R-:W-:Y:S01]  /*110c0*/  FMUL.FTZ R62, R81, UR27 ;  /* 0x0000001b513e7c20 */ /* 0x000fe20008410000 */
[----:B------:R-:W-:Y:S01]  /*110d0*/  FMUL.FTZ R64, R85, UR27 ;  /* 0x0000001b55407c20 */ /* 0x000fe20008410000 */
[----:B------:R-:W-:Y:S01]  /*110e0*/  UMOV UR41, UR6 ;  /* 0x0000000600297c82 */ /* 0x000fe20008000000 */
[----:B------:R-:W-:Y:S01]  /*110f0*/  MUFU.TANH R26, R26 ;  /* 0x0000001a001a7308 */ /* 0x000fe20000002400 */
[----:B------:R-:W-:Y:S01]  /*11100*/  FMUL.FTZ R73, R79, UR27 ;  /* 0x0000001b4f497c20 */ /* 0x000fe20008410000 */
[----:B------:R-:W-:Y:S01]  /*11110*/  FMUL.FTZ R63, R63, UR27 ;  /* 0x0000001b3f3f7c20 */ /* 0x000fe20008410000 */
[----:B------:R-:W-:Y:S01]  /*11120*/  FMUL.FTZ R66, R66, UR27 ;  /* 0x0000001b42427c20 */ /* 0x000fe20008410000 */
[----:B------:R-:W-:Y:S01]  /*11130*/  FMUL.FTZ R67, R67, UR27 ;  /* 0x0000001b43437c20 */ /* 0x000fe20008410000 */
[----:B------:R-:W0:Y:S03]  /*11140*/  S2R R81, SR_TID.X ;  /* 0x0000000000517919 */ /* 0x000e260000002100 */
[----:B------:R-:W-:Y:S08]  /*11150*/  MUFU.TANH R27, R27 ;  /* 0x0000001b001b7308 */ /* 0x000ff00000002400 */
[----:B------:R-:W-:Y:S08]  /*11160*/  MUFU.TANH R29, R29 ;  /* 0x0000001d001d7308 */ /* 0x000ff00000002400 */
[----:B------:R-:W-:Y:S08]  /*11170*/  MUFU.TANH R42, R42 ;  /* 0x0000002a002a7308 */ /* 0x000ff00000002400 */
[----:B------:R-:W-:Y:S01]  /*11180*/  MUFU.TANH R43, R43 ;  /* 0x0000002b002b7308 */ /* 0x000fe20000002400 */
[----:B0-----:R-:W-:-:S07]  /*11190*/  ISETP.GE.U32.AND P2, PT, R81, 0x180, PT ;  /* 0x000001805100780c */ /* 0x001fce0003f46070 */
[----:B------:R-:W-:Y:S08]  /*111a0*/  MUFU.TANH R53, R53 ;  /* 0x0000003500357308 */ /* 0x000ff00000002400 */
[----:B------:R-:W-:Y:S08]  /*111b0*/  MUFU.TANH R58, R58 ;  /* 0x0000003a003a7308 */ /* 0x000ff00000002400 */
[----:B------:R-:W-:Y:S08]  /*111c0*/  MUFU.TANH R62, R62 ;  /* 0x0000003e003e7308 */ /* 0x000ff00000002400 */
[----:B------:R-:W-:Y:S01]  /*111d0*/  MUFU.TANH R64, R64 ;  /* 0x0000004000407308 */ /* 0x000fe20000002400 */
        /* <DEDUP_REMOVED lines=19> */
[----:B------:R-:W-:Y:S01]  /*11310*/  SHF.R.U32.HI R80, RZ, 0x7, R81 ;  /* 0x00000007ff507819 */ /* 0x000fe20000011651 */
[----:B------:R-:W-:Y:S08]  /*11320*/  MUFU.TANH R31, R31 ;  /* 0x0000001f001f7308 */ /* 0x000ff00000002400 */
[----:B------:R-:W-:Y:S08]  /*11330*/  MUFU.TANH R40, R40 ;  /* 0x0000002800287308 */ /* 0x000ff00000002400 */
[----:B------:R-:W-:Y:S08]  /*11340*/  MUFU.TANH R51, R51 ;  /* 0x0000003300337308 */ /* 0x000ff00000002400 */
[----:B------:R-:W-:Y:S08]  /*11350*/  MUFU.TANH R59, R59 ;  /* 0x0000003b003b7308 */ /* 0x000ff00000002400 */
[----:B------:R-:W-:Y:S08]  /*11360*/  MUFU.TANH R61, R61 ;  /* 0x0000003d003d7308 */ /* 0x000ff00000002400 */
        /* <DEDUP_REMOVED lines=13> */
[----:B------:R-:W-:Y:S01]  /*11440*/  FMUL.FTZ R15, R24, UR27 ;  /* 0x0000001b180f7c20 */ /* 0x000fe20008410000 */
[----:B------:R-:W-:Y:S01]  /*11450*/  FMUL.FTZ R24, R28, UR27 ;  /* 0x0000001b1c187c20 */ /* 0x000fe20008410000 */
[----:B------:R-:W-:Y:S01]  /*11460*/  R2UR UR10, R14 ;  /* 0x000000000e0a72ca */ /* 0x000fe200000e0000 */
        /* <DEDUP_REMOVED lines=15> */
[----:B------:R-:W-:-:S03]  /*11560*/  FMUL.FTZ R75, R83, UR27 ;  /* 0x0000001b534b7c20 */ /* 0x000fc60008410000 */
[----:B------:R-:W1:Y:S08]  /*11570*/  MUFU.TANH R24, R24 ;  /* 0x0000001800187308 */ /* 0x000e700000002400 */
[----:B------:R-:W2:Y:S01]  /*11580*/  MUFU.TANH R28, R28 ;  /* 0x0000001c001c7308 */ /* 0x000ea20000002400 */
[----:B0-----:R-:W-:-:S04]  /*11590*/  FMNMX.FTZ R14, R15, R5, !PT ;  /* 0x000000050f0e7209 */ /* 0x001fc80007810000 */
[----:B------:R-:W-:-:S03]  /*115a0*/  FMNMX.FTZ R14, R21, R14, !PT ;  /* 0x0000000e150e7209 */ /* 0x000fc60007810000 */
[----:B------:R-:W0:Y:S01]  /*115b0*/  MUFU.TANH R36, R36 ;  /* 0x0000002400247308 */ /* 0x000e220000002400 */
[----:B-1----:R-:W-:-:S04]  /*115c0*/  FMNMX.FTZ R14, R24, R14, !PT ;  /* 0x0000000e180e7209 */ /* 0x002fc80007810000 */
[----:B------:R-:W-:-:S03]  /*115d0*/  FMNMX.FTZ R14, R25, R14, !PT ;  /* 0x0000000e190e7209 */ /* 0x000fc60007810000 */
[----:B------:R-:W-:Y:S01]  /*115e0*/  MUFU.TANH R46, R46 ;  /* 0x0000002e002e7308 */ /* 0x000fe20000002400 */
[----:B------:R-:W-:-:S04]  /*115f0*/  FMNMX.FTZ R14, R26, R14, !PT ;  /* 0x0000000e1a0e7209 */ /* 0x000fc80007810000 */
[----:B------:R-:W-:-:S03]  /*11600*/  FMNMX.FTZ R14, R27, R14, !PT ;  /* 0x0000000e1b0e7209 */ /* 0x000fc60007810000 */
[----:B------:R-:W-:Y:S01]  /*11610*/  MUFU.TANH R54, R54 ;  /* 0x0000003600367308 */ /* 0x000fe20000002400 */
[----:B--2---:R-:W-:-:S04]  /*11620*/  FMNMX.FTZ R14, R28, R14, !PT ;  /* 0x0000000e1c0e7209 */ /* 0x004fc80007810000 */
[----:B------:R-:W-:-:S03]  /*11630*/  FMNMX.FTZ R14, R29, R14, !PT ;  /* 0x0000000e1d0e7209 */ /* 0x000fc60007810000 */
[----:B------:R-:W-:Y:S01]  /*11640*/  MUFU.TANH R55, R55 ;  /* 0x0000003700377308 */ /* 0x000fe20000002400 */
[----:B------:R-:W-:-:S04]  /*11650*/  FMNMX.FTZ R14, R30, R14, !PT ;  /* 0x0000000e1e0e7209 */ /* 0x000fc80007810000 */
[----:B------:R-:W-:-:S03]  /*11660*/  FMNMX.FTZ R14, R31, R14, !PT ;  /* 0x0000000e1f0e7209 */ /* 0x000fc60007810000 */
[----:B------:R-:W-:Y:S01]  /*11670*/  MUFU.TANH R56, R56 ;  /* 0x0000003800387308 */ /* 0x000fe20000002400 */
[----:B------:R-:W-:-:S04]  /*11680*/  FMNMX.FTZ R14, R34, R14, !PT ;  /* 0x0000000e220e7209 */ /* 0x000fc80007810000 */
[----:B0-----:R-:W-:Y:S01]  /*11690*/  FMNMX.FTZ R14, R36, R14, !PT ;  /* 0x0000000e240e7209 */ /* 0x001fe20007810000 */
[----:B------:R-:W-:Y:S02]  /*116a0*/  WARPGROUP.DEPBAR.LE gsb0, 0x0 ;  /* 0x00008000000079c5 */ /* 0x000fe40000010000 */
        /* <DEDUP_REMOVED lines=9> */
[----:B------:R-:W-:-:S06]  /*11740*/  WARPGROUP.ARRIVE ;  /* 0x00000000000079c5 */ /* 0x000fcc0000000000 */
[----:B------:R-:W1:Y:S01]  /*11750*/  MUFU.TANH R48, R48 ;  /* 0x0000003000307308 */ /* 0x000e620000002400 */
[----:B------:R-:W-:Y:S07]  /*11760*/  HGMMA.64x64x16.F32.BF16 R88, R136, gdesc[UR8].tnspB, R88, gsb0 ;  /* 0x40e0000888587df0 */ /* 0x000fee0008001858 */
[----:B------:R-:W2:Y:S01]  /*11770*/  MUFU.TANH R50, R50 ;  /* 0x0000003200327308 */ /* 0x000ea20000002400 */
[----:B0-----:R-:W-:-:S04]  /*11780*/  FMNMX.FTZ R14, R38, R14, !PT ;  /* 0x0000000e260e7209 */ /* 0x001fc80007810000 */
[----:B------:R-:W-:-:S03]  /*11790*/  FMNMX.FTZ R14, R40, R14, !PT ;  /* 0x0000000e280e7209 */ /* 0x000fc60007810000 */
[----:B------:R-:W0:Y:S01]  /*117a0*/  MUFU.TANH R57, R57 ;  /* 0x0000003900397308 */ /* 0x000e220000002400 */
[----:B------:R-:W-:-:S04]  /*117b0*/  FMNMX.FTZ R14, R42, R14, !PT ;  /* 0x0000000e2a0e7209 */ /* 0x000fc80007810000 */
[----:B------:R-:W-:-:S03]  /*117c0*/  FMNMX.FTZ R14, R43, R14, !PT ;  /* 0x0000000e2b0e7209 */ /* 0x000fc60007810000 */
[----:B------:R-:W3:Y:S01]  /*117d0*/  MUFU.TANH R60, R60 ;  /* 0x0000003c003c7308 */ /* 0x000ee20000002400 */
[----:B------:R-:W-:-:S04]  /*117e0*/  FMNMX.FTZ R14, R46, R14, !PT ;  /* 0x0000000e2e0e7209 */ /* 0x000fc80007810000 */
[----:B-1----:R-:W-:-:S03]  /*117f0*/  FMNMX.FTZ R14, R48, R14, !PT ;  /* 0x0000000e300e7209 */ /* 0x002fc60007810000 */
[----:B------:R-:W1:Y:S01]  /*11800*/  MUFU.TANH R65, R65 ;  /* 0x0000004100417308 */ /* 0x000e620000002400 */
[----:B--2---:R-:W-:-:S04]  /*11810*/  FMNMX.FTZ R14, R50, R14, !PT ;  /* 0x0000000e320e7209 */ /* 0x004fc80007810000 */
[----:B------:R-:W-:-:S03]  /*11820*/  FMNMX.FTZ R14, R51, R14, !PT ;  /* 0x0000000e330e7209 */ /* 0x000fc60007810000 */
[----:B------:R-:W2:Y:S01]  /*11830*/  MUFU.TANH R147, R147 ;  /* 0x0000009300937308 */ /* 0x000ea20000002400 */
[----:B------:R-:W-:-:S04]  /*11840*/  FMNMX.FTZ R14, R53, R14, !PT ;  /* 0x0000000e350e7209 */ /* 0x000fc80007810000 */
[----:B------:R-:W-:-:S03]  /*11850*/  FMNMX.FTZ R14, R54, R14, !PT ;  /* 0x0000000e360e7209 */ /* 0x000fc60007810000 */
[----:B------:R-:W4:Y:S01]  /*11860*/  MUFU.TANH R145, R145 ;  /* 0x0000009100917308 */ /* 0x000f220000002400 */
[----:B------:R-:W-:-:S04]  /*11870*/  FMNMX.FTZ R14, R55, R14, !PT ;  /* 0x0000000e370e7209 */ /* 0x000fc80007810000 */
[----:B------:R-:W-:-:S03]  /*11880*/  FMNMX.FTZ R14, R56, R14, !PT ;  /* 0x0000000e380e7209 */ /* 0x000fc60007810000 */
[----:B------:R-:W5:Y:S01]  /*11890*/  MUFU.TANH R143, R143 ;  /* 0x0000008f008f7308 */ /* 0x000f620000002400 */
[----:B0-----:R-:W-:-:S04]  /*118a0*/  FMNMX.FTZ R14, R57, R14, !PT ;  /* 0x0000000e390e7209 */ /* 0x001fc80007810000 */
[----:B------:R-:W-:-:S03]  /*118b0*/  FMNMX.FTZ R14, R58, R14, !PT ;  /* 0x0000000e3a0e7209 */ /* 0x000fc60007810000 */
[----:B------:R-:W0:Y:S01]  /*118c0*/  MUFU.TANH R141, R141 ;  /* 0x0000008d008d7308 */ /* 0x000e220000002400 */
[----:B------:R-:W-:-:S04]  /*118d0*/  FMNMX.FTZ R14, R59, R14, !PT ;  /* 0x0000000e3b0e7209 */ /* 0x000fc80007810000 */
[----:B---3--:R-:W-:-:S03]  /*118e0*/  FMNMX.FTZ R14, R60, R14, !PT ;  /* 0x0000000e3c0e7209 */ /* 0x008fc60007810000 */
[----:B------:R-:W3:Y:S01]  /*118f0*/  MUFU.TANH R32, R32 ;  /* 0x0000002000207308 */ /* 0x000ee20000002400 */
[----:B------:R-:W-:-:S04]  /*11900*/  FMNMX.FTZ R14, R61, R14, !PT ;  /* 0x0000000e3d0e7209 */ /* 0x000fc80007810000 */
[----:B------:R-:W-:Y:S01]  /*11910*/  FMNMX.FTZ R14, R62, R14, !PT ;  /* 0x0000000e3e0e7209 */ /* 0x000fe20007810000 */
[----:B------:R-:W-:-:S03]  /*11920*/  WARPGROUP.DEPBAR.LE gsb0, 0x0 ;  /* 0x00008000000079c5 */ /* 0x000fc60000010000 */
[----:B-1----:R-:W-:Y:S01]  /*11930*/  FMNMX.FTZ R14, R65, R14, !PT ;  /* 0x0000000e410e7209 */ /* 0x002fe20007810000 */
[----:B------:R-:W1:Y:S01]  /*11940*/  MUFU.TANH R33, R33 ;  /* 0x0000002100217308 */ /* 0x000e620000002400 */
[----:B------:R-:W-:Y:S02]  /*11950*/  WARPGROUP.ARRIVE ;  /* 0x00000000000079c5 */ /* 0x000fe40000000000 */
[----:B------:R-:W-:-:S05]  /*11960*/  FMNMX.FTZ R14, R64, R14, !PT ;  /* 0x0000000e400e7209 */ /* 0x000fca0007810000 */
[----:B------:R-:W2:Y:S01]  /*11970*/  SHFL.BFLY PT, R72, R14, 0x2, 0x1f ;  /* 0x0c401f000e487f89 */ /* 0x000ea200000e0000 */
[----:B------:R-:W1:Y:S08]  /*11980*/  MUFU.TANH R35, R35 ;  /* 0x0000002300237308 */ /* 0x000e700000002400 */
[----:B------:R-:W1:Y:S08]  /*11990*/  MUFU.TANH R37, R37 ;  /* 0x0000002500257308 */ /* 0x000e700000002400 */
[----:B------:R-:W1:Y:S01]  /*119a0*/  MUFU.TANH R39, R39 ;  /* 0x0000002700277308 */ /* 0x000e620000002400 */
[----:B--2---:R-:W-:-:S07]  /*119b0*/  FMNMX.FTZ R14, R14, R72, !PT ;  /* 0x000000480e0e7209 */ /* 0x004fce0007810000 */
[----:B------:R-:W2:Y:S01]  /*119c0*/  MUFU.TANH R41, R41 ;  /* 0x0000002900297308 */ /* 0x000ea20000002400 */
[----:B------:R-:W-:Y:S01]  /*119d0*/  FMUL.FTZ R72, R78, UR27 ;  /* 0x0000001b4e487c20 */ /* 0x000fe20008410000 */
[----:B------:R-:W4:Y:S06]  /*119e0*/  SHFL.BFLY PT, R77, R14, 0x1, 0x1f ;  /* 0x0c201f000e4d7f89 */ /* 0x000f2c00000e0000 */
[----:B------:R-:W2:Y:S08]  /*119f0*/  MUFU.TANH R44, R44 ;  /* 0x0000002c002c7308 */ /* 0x000eb00000002400 */
[----:B------:R-:W2:Y:S08]  /*11a00*/  MUFU.TANH R45, R45 ;  /* 0x0000002d002d7308 */ /* 0x000eb00000002400 */
[----:B------:R-:W2:Y:S01]  /*11a10*/  MUFU.TANH R47, R47 ;  /* 0x0000002f002f7308 */ /* 0x000ea20000002400 */
[----:B----4-:R-:W-:Y:S01]  /*11a20*/  FMNMX.FTZ R14, R14, R77, !PT ;  /* 0x0000004d0e0e7209 */ /* 0x010fe20007810000 */
[----:B------:R-:W-:-:S06]  /*11a30*/  FMUL.FTZ R77, R87, UR27 ;  /* 0x0000001b574d7c20 */ /* 0x000fcc0008410000 */
[----:B------:R-:W4:Y:S01]  /*11a40*/  MUFU.TANH R49, R49 ;  /* 0x0000003100317308 */ /* 0x000f220000002400 */
[C---:B------:R-:W-:Y:S01]  /*11a50*/  FMUL.FTZ R79, R14.reuse, UR41 ;  /* 0x000000290e4f7c20 */ /* 0x040fe20008410000 */
[----:B------:R-:W-:-:S03]  /*11a60*/  FADD.FTZ R5, -R14, R5 ;  /* 0x000000050e057221 */ /* 0x000fc60000010100 */
[--C-:B------:R-:W-:Y:S01]  /*11a70*/  FFMA.FTZ R148, R15, UR41, -R79.reuse ;  /* 0x000000290f947c23 */ /* 0x100fe2000801084f */
[----:B------:R-:W-:Y:S01]  /*11a80*/  FMNMX.FTZ R15, R154, R23, !PT ;  /* 0x000000179a0f7209 */ /* 0x000fe20007810000 */
[--C-:B------:R-:W-:Y:S01]  /*11a90*/  FFMA.FTZ R150, R24, UR41, -R79.reuse ;  /* 0x0000002918967c23 */ /* 0x100fe2000801084f */
[----:B------:R-:W4:Y:S01]  /*11aa0*/  MUFU.TANH R52, R52 ;  /* 0x0000003400347308 */ /* 0x000f220000002400 */
[--C-:B------:R-:W-:Y:S01]  /*11ab0*/  FFMA.FTZ R78, R25, UR41, -R79.reuse ;  /* 0x00000029194e7c23 */ /* 0x100fe2000801084f */
[----:B------:R-:W-:Y:S01]  /*11ac0*/  FMNMX.FTZ R15, R153, R15, !PT ;  /* 0x0000000f990f7209 */ /* 0x000fe20007810000 */
[----:B------:R-:W-:Y:S02]  /*11ad0*/  VIADD R24, R20, 0x200 ;  /* 0x0000020014187836 */ /* 0x000fe40000000000 */
[--C-:B------:R-:W-:Y:S01]  /*11ae0*/  FFMA.FTZ R144, R26, UR41, -R79.reuse ;  /* 0x000000291a907c23 */ /* 0x100fe2000801084f */
[----:B------:R-:W-:Y:S01]  /*11af0*/  IMAD.MOV.U32 R25, RZ, RZ, 0x40000040 ;  /* 0x40000040ff197424 */ /* 0x000fe200078e00ff */
[----:B------:R-:W-:Y:S01]  /*11b00*/  FMNMX.FTZ R15, R151, R15, !PT ;  /* 0x0000000f970f7209 */ /* 0x000fe20007810000 */
[--C-:B------:R-:W-:Y:S01]  /*11b10*/  FFMA.FTZ R26, R27, UR41, -R79.reuse ;  /* 0x000000291b1a7c23 */ /* 0x100fe2000801084f */
[----:B------:R-:W4:Y:S01]  /*11b20*/  MUFU.TANH R63, R63 ;  /* 0x0000003f003f7308 */ /* 0x000f220000002400 */
[----:B------:R-:W-:Y:S01]  /*11b30*/  R2UR UR10, R24 ;  /* 0x00000000180a72ca */ /* 0x000fe200000e0000 */
[--C-:B------:R-:W-:Y:S01]  /*11b40*/  FFMA.FTZ R27, R36, UR41, -R79.reuse ;  /* 0x00000029241b7c23 */ /* 0x100fe2000801084f */
[----:B------:R-:W-:Y:S01]  /*11b50*/  FMNMX.FTZ R15, R149, R15, !PT ;  /* 0x0000000f950f7209 */ /* 0x000fe20007810000 */
[--C-:B------:R-:W-:Y:S01]  /*11b60*/  FFMA.FTZ R36, R48, UR41, -R79.reuse ;  /* 0x0000002930247c23 */ /* 0x100fe2000801084f */
[----:B------:R-:W-:Y:S01]  /*11b70*/  R2UR UR11, R25 ;  /* 0x00000000190b72ca */ /* 0x000fe200000e0000 */
[----:B------:R-:W-:Y:S01]  /*11b80*/  IMAD.MOV.U32 R25, RZ, RZ, 0x40000040 ;  /* 0x40000040ff197424 */ /* 0x000fe200078e00ff */
[----:B------:R-:W-:Y:S01]  /*11b90*/  FMNMX.FTZ R15, R147, R15, !PT ;  /* 0x0000000f930f7209 */ /* 0x000fe20007810000 */
[----:B------:R-:W4:Y:S01]  /*11ba0*/  MUFU.TANH R66, R66 ;  /* 0x0000004200427308 */ /* 0x000f220000002400 */
[--C-:B------:R-:W-:Y:S01]  /*11bb0*/  FFMA.FTZ R146, R28, UR41, -R79.reuse ;  /* 0x000000291c927c23 */ /* 0x100fe2000801084f */
[--C-:B------:R-:W-:Y:S01]  /*11bc0*/  FFMA.FTZ R28, R29, UR41, -R79.reuse ;  /* 0x000000291d1c7c23 */ /* 0x100fe2000801084f */
[----:B------:R-:W-:Y:S01]  /*11bd0*/  FMNMX.FTZ R15, R145, R15, !PT ;  /* 0x0000000f910f7209 */ /* 0x000fe20007810000 */
[--C-:B------:R-:W-:Y:S01]  /*11be0*/  FFMA.FTZ R29, R31, UR41, -R79.reuse ;  /* 0x000000291f1d7c23 */ /* 0x100fe2000801084f */
[--C-:B------:R-:W-:Y:S01]  /*11bf0*/  FFMA.FTZ R31, R43, UR41, -R79.reuse ;  /* 0x000000292b1f7c23 */ /* 0x100fe2000801084f */
[--C-:B------:R-:W-:Y:S01]  /*11c00*/  FFMA.FTZ R43, R56, UR41, -R79.reuse ;  /* 0x00000029382b7c23 */ /* 0x100fe2000801084f */
[----:B-----5:R-:W-:Y:S01]  /*11c10*/  FMNMX.FTZ R15, R143, R15, !PT ;  /* 0x0000000f8f0f7209 */ /* 0x020fe20007810000 */
[----:B------:R-:W5:Y:S01]  /*11c20*/  MUFU.TANH R67, R67 ;  /* 0x0000004300437308 */ /* 0x000f620000002400 */
[----:B------:R-:W-:Y:S01]  /*11c30*/  FMUL.FTZ R5, R5, UR41 ;  /* 0x0000002905057c20 */ /* 0x000fe20008410000 */
[----:B------:R-:W-:Y:S01]  /*11c40*/  HGMMA.64x64x16.F32.BF16 R88, R132, gdesc[UR8].tnspB, R88, gsb0 ;  /* 0x40e0000884587df0 */ /* 0x000fe20008001858 */
[----:B0-----:R-:W-:Y:S01]  /*11c50*/  FMNMX.FTZ R15, R141, R15, !PT ;  /* 0x0000000f8d0f7209 */ /* 0x001fe20007810000 */
[--C-:B------:R-:W-:Y:S01]  /*11c60*/  FFMA.FTZ R21, R21, UR41, -R79.reuse ;  /* 0x0000002915157c23 */ /* 0x100fe2000801084f */
[----:B------:R-:W-:Y:S01]  /*11c70*/  R2UR UR11, R25 ;  /* 0x00000000190b72ca */ /* 0x000fe200000e0000 */
[----:B------:R-:W-:Y:S01]  /*11c80*/  IMAD.MOV.U32 R25, RZ, RZ, 0x40000040 ;  /* 0x40000040ff197424 */ /* 0x000fe200078e00ff */
[----:B---3--:R-:W-:Y:S01]  /*11c90*/  FMNMX.FTZ R15, R32, R15, !PT ;  /* 0x0000000f200f7209 */ /* 0x008fe20007810000 */
[----:B------:R-:W0:Y:S01]  /*11ca0*/  MUFU.TANH R68, R68 ;  /* 0x0000004400447308 */ /* 0x000e220000002400 */
[--C-:B------:R-:W-:Y:S01]  /*11cb0*/  FFMA.FTZ R142, R34, UR41, -R79.reuse ;  /* 0x00000029228e7c23 */ /* 0x100fe2000801084f */
[--C-:B------:R-:W-:Y:S01]  /*11cc0*/  FFMA.FTZ R140, R30, UR41, -R79.reuse ;  /* 0x000000291e8c7c23 */ /* 0x100fe2000801084f */
[----:B-1----:R-:W-:Y:S01]  /*11cd0*/  FMNMX.FTZ R15, R33, R15, !PT ;  /* 0x0000000f210f7209 */ /* 0x002fe20007810000 */
[--C-:B------:R-:W-:Y:S01]  /*11ce0*/  FFMA.FTZ R34, R53, UR41, -R79.reuse ;  /* 0x0000002935227c23 */ /* 0x100fe2000801084f */
[--C-:B------:R-:W-:Y:S01]  /*11cf0*/  FFMA.FTZ R30, R40, UR41, -R79.reuse ;  /* 0x00000029281e7c23 */ /* 0x100fe2000801084f */
[--C-:B------:R-:W-:Y:S01]  /*11d00*/  FFMA.FTZ R53, R61, UR41, -R79.reuse ;  /* 0x000000293d357c23 */ /* 0x100fe2000801084f */
[----:B------:R-:W-:Y:S01]  /*11d10*/  FMNMX.FTZ R15, R35, R15, !PT ;  /* 0x0000000f230f7209 */ /* 0x000fe20007810000 */
[----:B------:R-:W1:Y:S01]  /*11d20*/  MUFU.TANH R69, R69 ;  /* 0x0000004500457308 */ /* 0x000e620000002400 */
[--C-:B------:R-:W-:Y:S01]  /*11d30*/  FFMA.FTZ R40, R54, UR41, -R79.reuse ;  /* 0x0000002936287c23 */ /* 0x100fe2000801084f */
[--C-:B------:R-:W-:Y:S01]  /*11d40*/  FFMA.FTZ R136, R38, UR41, -R79.reuse ;  /* 0x0000002926887c23 */ /* 0x100fe2000801084f */
[----:B------:R-:W-:Y:S01]  /*11d50*/  FMNMX.FTZ R15, R37, R15, !PT ;  /* 0x0000000f250f7209 */ /* 0x000fe20007810000 */
[--C-:B------:R-:W-:Y:S01]  /*11d60*/  FFMA.FTZ R54, R62, UR41, -R79.reuse ;  /* 0x000000293e367c23 */ /* 0x100fe2000801084f */
[--C-:B------:R-:W-:Y:S01]  /*11d70*/  FFMA.FTZ R38, R51, UR41, -R79.reuse ;  /* 0x0000002933267c23 */ /* 0x100fe2000801084f */
[--C-:B------:R-:W-:Y:S01]  /*11d80*/  FFMA.FTZ R51, R60, UR41, -R79.reuse ;  /* 0x000000293c337c23 */ /* 0x100fe2000801084f */
[----:B------:R-:W-:Y:S01]  /*11d90*/  FMNMX.FTZ R15, R39, R15, !PT ;  /* 0x0000000f270f7209 */ /* 0x000fe20007810000 */
[----:B------:R-:W3:Y:S01]  /*11da0*/  MUFU.TANH R70, R70 ;  /* 0x0000004600467308 */ /* 0x000ee20000002400 */
[--C-:B------:R-:W-:Y:S01]  /*11db0*/  FFMA.FTZ R64, R64, UR41, -R79.reuse ;  /* 0x0000002940407c23 */ /* 0x100fe2000801084f */
[--C-:B------:R-:W-:Y:S01]  /*11dc0*/  FFMA.FTZ R138, R42, UR41, -R79.reuse ;  /* 0x000000292a8a7c23 */ /* 0x100fe2000801084f */
[----:B--2---:R-:W-:Y:S01]  /*11dd0*/  FMNMX.FTZ R15, R41, R15, !PT ;  /* 0x0000000f290f7209 */ /* 0x004fe20007810000 */
[--C-:B------:R-:W-:Y:S01]  /*11de0*/  FFMA.FTZ R42, R55, UR41, -R79.reuse ;  /* 0x00000029372a7c23 */ /* 0x100fe2000801084f */
[----:B------:R-:W-:-:S02]  /*11df0*/  FFMA.FTZ R55, R65, UR41, -R79 ;  /* 0x0000002941377c23 */ /* 0x000fc4000801084f */
[----:B------:R-:W-:Y:S01]  /*11e00*/  FMNMX.FTZ R15, R44, R15, !PT ;  /* 0x0000000f2c0f7209 */ /* 0x000fe20007810000 */
[----:B------:R-:W2:Y:S03]  /*11e10*/  MUFU.TANH R71, R71 ;  /* 0x0000004700477308 */ /* 0x000ea60000002400 */
[----:B------:R-:W-:-:S04]  /*11e20*/  FMNMX.FTZ R15, R45, R15, !PT ;  /* 0x0000000f2d0f7209 */ /* 0x000fc80007810000 */
[----:B------:R-:W-:Y:S01]  /*11e30*/  FMNMX.FTZ R15, R47, R15, !PT ;  /* 0x0000000f2f0f7209 */ /* 0x000fe20007810000 */
[----:B------:R-:W2:Y:S03]  /*11e40*/  MUFU.TANH R72, R72 ;  /* 0x0000004800487308 */ /* 0x000ea60000002400 */
[----:B----4-:R-:W-:-:S04]  /*11e50*/  FMNMX.FTZ R15, R49, R15, !PT ;  /* 0x0000000f310f7209 */ /* 0x010fc80007810000 */
[----:B------:R-:W-:Y:S01]  /*11e60*/  FMNMX.FTZ R15, R52, R15, !PT ;  /* 0x0000000f340f7209 */ /* 0x000fe20007810000 */
[----:B------:R-:W4:Y:S03]  /*11e70*/  MUFU.TANH R73, R73 ;  /* 0x0000004900497308 */ /* 0x000f260000002400 */
[----:B------:R-:W-:-:S04]  /*11e80*/  FMNMX.FTZ R15, R63, R15, !PT ;  /* 0x0000000f3f0f7209 */ /* 0x000fc80007810000 */
[----:B------:R-:W-:Y:S01]  /*11e90*/  FMNMX.FTZ R15, R66, R15, !PT ;  /* 0x0000000f420f7209 */ /* 0x000fe20007810000 */
[----:B------:R-:W4:Y:S03]  /*11ea0*/  MUFU.TANH R74, R74 ;  /* 0x0000004a004a7308 */ /* 0x000f260000002400 */
[----:B-----5:R-:W-:-:S04]  /*11eb0*/  FMNMX.FTZ R15, R67, R15, !PT ;  /* 0x0000000f430f7209 */ /* 0x020fc80007810000 */
[----:B0-----:R-:W-:Y:S01]  /*11ec0*/  FMNMX.FTZ R15, R68, R15, !PT ;  /* 0x0000000f440f7209 */ /* 0x001fe20007810000 */
[----:B------:R-:W0:Y:S03]  /*11ed0*/  MUFU.TANH R75, R75 ;  /* 0x0000004b004b7308 */ /* 0x000e260000002400 */
[----:B-1----:R-:W-:-:S04]  /*11ee0*/  FMNMX.FTZ R15, R69, R15, !PT ;  /* 0x0000000f450f7209 */ /* 0x002fc80007810000 */
[----:B---3--:R-:W-:Y:S01]  /*11ef0*/  FMNMX.FTZ R24, R70, R15, !PT ;  /* 0x0000000f46187209 */ /* 0x008fe20007810000 */
[----:B------:R-:W1:Y:S03]  /*11f00*/  MUFU.TANH R76, R76 ;  /* 0x0000004c004c7308 */ /* 0x000e660000002400 */
[----:B--2---:R-:W-:-:S04]  /*11f10*/  FMNMX.FTZ R15, R71, R24, !PT ;  /* 0x00000018470f7209 */ /* 0x004fc80007810000 */
[----:B------:R-:W-:Y:S01]  /*11f20*/  FMNMX.FTZ R24, R72, R15, !PT ;  /* 0x0000000f48187209 */ /* 0x000fe20007810000 */
[----:B------:R-:W2:Y:S01]  /*11f30*/  MUFU.TANH R77, R77 ;  /* 0x0000004d004d7308 */ /* 0x000ea20000002400 */
[----:B------:R-:W-:Y:S02]  /*11f40*/  WARPGROUP.DEPBAR.LE gsb0, 0x0 ;  /* 0x00008000000079c5 */ /* 0x000fe40000010000 */
[----:B----4-:R-:W-:Y:S01]  /*11f50*/  FMNMX.FTZ R15, R73, R24, !PT ;  /* 0x00000018490f7209 */ /* 0x010fe20007810000 */
[----:B------:R-:W-:Y:S01]  /*11f60*/  WARPGROUP.ARRIVE ;  /* 0x00000000000079c5 */ /* 0x000fe20000000000 */
[--C-:B------:R-:W-:Y:S01]  /*11f70*/  FFMA.FTZ R132, R46, UR41, -R79.reuse ;  /* 0x000000292e847c23 */ /* 0x100fe2000801084f */
[--C-:B------:R-:W-:Y:S01]  /*11f80*/  FFMA.FTZ R46, R57, UR41, -R79.reuse ;  /* 0x00000029392e7c23 */ /* 0x100fe2000801084f */
[----:B------:R-:W-:Y:S01]  /*11f90*/  FMNMX.FTZ R24, R74, R15, !PT ;  /* 0x0000000f4a187209 */ /* 0x000fe20007810000 */
[--C-:B------:R-:W-:Y:S01]  /*11fa0*/  FFMA.FTZ R134, R50, UR41, -R79.reuse ;  /* 0x0000002932867c23 */ /* 0x100fe2000801084f */
[----:B------:R-:W-:Y:S01]  /*11fb0*/  FFMA.FTZ R50, R59, UR41, -R79 ;  /* 0x000000293b327c23 */ /* 0x000fe2000801084f */
[----:B------:R-:W-:Y:S01]  /*11fc0*/  MUFU.EX2 R5, R5 ;  /* 0x0000000500057308 */ /* 0x000fe20000000800 */
[----:B0-----:R-:W-:-:S04]  /*11fd0*/  FMNMX.FTZ R15, R75, R24, !PT ;  /* 0x000000184b0f7209 */ /* 0x001fc80007810000 */
[----:B-1----:R-:W-:-:S03]  /*11fe0*/  FMNMX.FTZ R24, R76, R15, !PT ;  /* 0x0000000f4c187209 */ /* 0x002fc60007810000 */
[----:B------:R-:W0:Y:S01]  /*11ff0*/  MUFU.EX2 R148, R148 ;  /* 0x0000009400947308 */ /* 0x000e220000000800 */
[----:B--2---:R-:W-:Y:S01]  /*12000*/  FMNMX.FTZ R15, R77, R24, !PT ;  /* 0x000000184d0f7209 */ /* 0x004fe20007810000 */
[----:B------:R-:W-:-:S04]  /*12010*/  VIADD R24, R20, 0x280 ;  /* 0x0000028014187836 */ /* 0x000fc80000000000 */
[----:B------:R-:W1:Y:S01]  /*12020*/  SHFL.BFLY PT, R48, R15, 0x2, 0x1f ;  /* 0x0c401f000f307f89 */ /* 0x000e6200000e0000 */
[----:B------:R-:W-:Y:S01]  /*12030*/  R2UR UR10, R24 ;  /* 0x00000000180a72ca */ /* 0x000fe200000e0000 */
[----:B------:R-:W-:Y:S08]  /*12040*/  MUFU.EX2 R21, R21 ;  /* 0x0000001500157308 */ /* 0x000ff00000000800 */
[----:B------:R-:W-:Y:S04]  /*12050*/  MUFU.EX2 R150, R150 ;  /* 0x0000009600967308 */ /* 0x000fe80000000800 */
[----:B------:R-:W-:Y:S01]  /*12060*/  HGMMA.64x64x16.F32.BF16 R88, R128, gdesc[UR8].tnspB, R88, gsb0 ;  /* 0x40e0000880587df0 */ /* 0x000fe20008001858 */
[----:B------:R-:W-:Y:S01]  /*12070*/  R2UR UR11, R25 ;  /* 0x00000000190b72ca */ /* 0x000fe200000e0000 */
[----:B------:R-:W-:-:S02]  /*12080*/  IMAD.MOV.U32 R25, RZ, RZ, 0x40000040 ;  /* 0x40000040ff197424 */ /* 0x000fc400078e00ff */
[----:B------:R-:W-:Y:S01]  /*12090*/  MUFU.EX2 R78, R78 ;  /* 0x0000004e004e7308 */ /* 0x000fe20000000800 */
[----:B-1----:R-:W-:Y:S01]  /*120a0*/  FMNMX.FTZ R15, R15, R48, !PT ;  /* 0x000000300f0f7209 */ /* 0x002fe20007810000 */
[----:B------:R-:W-:-:S06]  /*120b0*/  FFMA.FTZ R48, R58, UR41, -R79 ;  /* 0x000000293a307c23 */ /* 0x000fcc000801084f */
[----:B------:R-:W-:Y:S01]  /*120c0*/  MUFU.EX2 R144, R144 ;  /* 0x0000009000907308 */ /* 0x000fe20000000800 */
[----:B------:R-:W1:Y:S01]  /*120d0*/  SHFL.BFLY PT, R24, R15, 0x1, 0x1f ;  /* 0x0c201f000f187f89 */ /* 0x000e6200000e0000 */
[----:B0-----:R-:W-:-:S06]  /*120e0*/  FFMA.FTZ R4, R5, R4, R148 ;  /* 0x0000000405047223 */ /* 0x001fcc0000010094 */
[----:B------:R-:W-:Y:S08]  /*120f0*/  MUFU.EX2 R26, R26 ;  /* 0x0000001a001a7308 */ /* 0x000ff00000000800 */
[----:B------:R-:W-:Y:S08]  /*12100*/  MUFU.EX2 R146, R146 ;  /* 0x0000009200927308 */ /* 0x000ff00000000800 */
[----:B------:R-:W-:Y:S01]  /*12110*/  MUFU.EX2 R28, R28 ;  /* 0x0000001c001c7308 */ /* 0x000fe20000000800 */
[----:B-1----:R-:W-:-:S05]  /*12120*/  FMNMX.FTZ R15, R15, R24, !PT ;  /* 0x000000180f0f7209 */ /* 0x002fca0007810000 */
[C---:B------:R-:W-:Y:S01]  /*12130*/  FMUL.FTZ R58, R15.reuse, UR41 ;  /* 0x000000290f3a7c20 */ /* 0x040fe20008410000 */
[----:B------:R-:W-:Y:S01]  /*12140*/  FADD.FTZ R24, -R15, R23 ;  /* 0x000000170f187221 */ /* 0x000fe20000010100 */
[----:B------:R-:W-:Y:S02]  /*12150*/  MUFU.EX2 R140, R140 ;  /* 0x0000008c008c7308 */ /* 0x000fe40000000800 */
[--C-:B------:R-:W-:Y:S01]  /*12160*/  FFMA.FTZ R137, R39, UR41, -R58.reuse ;  /* 0x0000002927897c23 */ /* 0x100fe2000801083a */
[----:B------:R-:W-:Y:S01]  /*12170*/  FMUL.FTZ R56, R24, UR41 ;  /* 0x0000002918387c20 */ /* 0x000fe20008410000 */
[----:B------:R-:W2:Y:S01]  /*12180*/  LDL R39, [R1+0x4] ;  /* 0x0000040001277983 */ /* 0x000ea20000100800 */
[----:B------:R-:W-:Y:S02]  /*12190*/  VIADD R24, R20, 0x300 ;  /* 0x0000030014187836 */ /* 0x000fe40000000000 */
[--C-:B------:R-:W-:Y:S01]  /*121a0*/  FFMA.FTZ R57, R154, UR41, -R58.reuse ;  /* 0x000000299a397c23 */ /* 0x100fe2000801083a */
[--C-:B------:R-:W-:Y:S01]  /*121b0*/  FFMA.FTZ R59, R153, UR41, -R58.reuse ;  /* 0x00000029993b7c23 */ /* 0x100fe2000801083a */
[----:B------:R-:W-:Y:S01]  /*121c0*/  FFMA.FTZ R151, R151, UR41, -R58 ;  /* 0x0000002997977c23 */ /* 0x000fe2000801083a */
[----:B------:R-:W-:Y:S01]  /*121d0*/  MUFU.EX2 R56, R56 ;  /* 0x0000003800387308 */ /* 0x000fe20000000800 */
[----:B------:R-:W-:Y:S01]  /*121e0*/  R2UR UR10, R24 ;  /* 0x00000000180a72ca */ /* 0x000fe200000e0000 */
[----:B------:R-:W-:-:S02]  /*121f0*/  VIADD R24, R20, 0x380 ;  /* 0x0000038014187836 */ /* 0x000fc40000000000 */
[--C-:B------:R-:W-:Y:S01]  /*12200*/  FFMA.FTZ R61, R149, UR41, -R58.reuse ;  /* 0x00000029953d7c23 */ /* 0x100fe2000801083a */
[--C-:B------:R-:W-:Y:S01]  /*12210*/  FFMA.FTZ R62, R141, UR41, -R58.reuse ;  /* 0x000000298d3e7c23 */ /* 0x100fe2000801083a */
[--C-:B------:R-:W-:Y:S01]  /*12220*/  FFMA.FTZ R141, R32, UR41, -R58.reuse ;  /* 0x00000029208d7c23 */ /* 0x100fe2000801083a */
[--C-:B------:R-:W-:Y:S01]  /*12230*/  FFMA.FTZ R60, R147, UR41, -R58.reuse ;  /* 0x00000029933c7c23 */ /* 0x100fe2000801083a */
[--C-:B------:R-:W-:Y:S01]  /*12240*/  FFMA.FTZ R32, R33, UR41, -R58.reuse ;  /* 0x0000002921207c23 */ /* 0x100fe2000801083a */
[----:B------:R-:W0:Y:S01]  /*12250*/  MUFU.EX2 R57, R57 ;  /* 0x0000003900397308 */ /* 0x000e220000000800 */
[--C-:B------:R-:W-:Y:S01]  /*12260*/  FFMA.FTZ R33, R37, UR41, -R58.reuse ;  /* 0x0000002925217c23 */ /* 0x100fe2000801083a */
[--C-:B------:R-:W-:Y:S01]  /*12270*/  FFMA.FTZ R145, R145, UR41, -R58.reuse ;  /* 0x0000002991917c23 */ /* 0x100fe2000801083a */
[--C-:B------:R-:W-:Y:S01]  /*12280*/  FFMA.FTZ R139, R44, UR41, -R58.reuse ;  /* 0x000000292c8b7c23 */ /* 0x100fe2000801083a */
[--C-:B------:R-:W-:Y:S01]  /*12290*/  FFMA.FTZ R147, R143, UR41, -R58.reuse ;  /* 0x000000298f937c23 */ /* 0x100fe2000801083a */
[----:B------:R-:W-:-:S03]  /*122a0*/  FFMA.FTZ R143, R35, UR41, -R58 ;  /* 0x00000029238f7c23 */ /* 0x000fc6000801083a */
[----:B------:R-:W-:Y:S01]  /*122b0*/  MUFU.EX2 R29, R29 ;  /* 0x0000001d001d7308 */ /* 0x000fe20000000800 */
[----:B------:R-:W-:Y:S02]  /*122c0*/  WARPGROUP.DEPBAR.LE gsb0, 0x0 ;  /* 0x00008000000079c5 */ /* 0x000fe40000010000 */
[----:B------:R-:W-:-:S05]  /*122d0*/  WARPGROUP.ARRIVE ;  /* 0x00000000000079c5 */ /* 0x000fca0000000000 */
[----:B------:R-:W1:Y:S01]  /*122e0*/  MUFU.EX2 R59, R59 ;  /* 0x0000003b003b7308 */ /* 0x000e620000000800 */
[--C-:B------:R-:W-:Y:S01]  /*122f0*/  FFMA.FTZ R135, R52, UR41, -R58.reuse ;  /* 0x0000002934877c23 */ /* 0x100fe2000801083a */
[----:B------:R-:W-:-:S06]  /*12300*/  FFMA.FTZ R133, R47, UR41, -R58 ;  /* 0x000000292f857c23 */ /* 0x000fcc000801083a */
[----:B------:R-:W3:Y:S01]  /*12310*/  MUFU.EX2 R151, R151 ;  /* 0x0000009700977308 */ /* 0x000ee20000000800 */
[----:B------:R-:W-:Y:S01]  /*12320*/  HGMMA.64x64x16.F32.BF16 R88, R124, gdesc[UR8].tnspB, R88, gsb0 ;  /* 0x40e000087c587df0 */ /* 0x000fe20008001858 */
[----:B------:R-:W-:Y:S01]  /*12330*/  R2UR UR10, R24 ;  /* 0x00000000180a72ca */ /* 0x000fe200000e0000 */
[----:B------:R-:W-:Y:S01]  /*12340*/  @!P1 IMAD R24, R16, 0x8, R2 ;  /* 0x0000000810189824 */ /* 0x000fe200078e0202 */
[----:B------:R-:W-:Y:S01]  /*12350*/  R2UR UR11, R25 ;  /* 0x00000000190b72ca */ /* 0x000fe200000e0000 */
[----:B------:R-:W-:Y:S02]  /*12360*/  VIADD R25, R80, 0x9 ;  /* 0x0000000950197836 */ /* 0x000fe40000000000 */
[--C-:B------:R-:W-:Y:S01]  /*12370*/  FFMA.FTZ R20, R45, UR41, -R58.reuse ;  /* 0x000000292d147c23 */ /* 0x100fe2000801083a */
[----:B------:R-:W-:Y:S01]  /*12380*/  @!P1 VIADD R24, R24, 0x16840 ;  /* 0x0001684018189836 */ /* 0x000fe20000000000 */
[----:B------:R-:W4:Y:S01]  /*12390*/  MUFU.EX2 R61, R61 ;  /* 0x0000003d003d7308 */ /* 0x000f220000000800 */
[----:B0-----:R-:W-:Y:S01]  /*123a0*/  FFMA.FTZ R44, R56, R3, R57 ;  /* 0x00000003382c7223 */ /* 0x001fe20000010039 */
[----:B------:R-:W-:Y:S01]  /*123b0*/  SEL R37, R25, 0x9, !P2 ;  /* 0x0000000919257807 */ /* 0x000fe20005000000 */
[----:B------:R-:W-:-:S05]  /*123c0*/  FFMA.FTZ R35, R41, UR41, -R58 ;  /* 0x0000002929237c23 */ /* 0x000fca000801083a */
[----:B------:R-:W0:Y:S08]  /*123d0*/  MUFU.EX2 R60, R60 ;  /* 0x0000003c003c7308 */ /* 0x000e300000000800 */
[----:B------:R-:W5:Y:S08]  /*123e0*/  MUFU.EX2 R145, R145 ;  /* 0x0000009100917308 */ /* 0x000f700000000800 */
[----:B------:R-:W5:Y:S08]  /*123f0*/  MUFU.EX2 R147, R147 ;  /* 0x0000009300937308 */ /* 0x000f700000000800 */
[----:B------:R-:W5:Y:S08]  /*12400*/  MUFU.EX2 R62, R62 ;  /* 0x0000003e003e7308 */ /* 0x000f700000000800 */
[----:B------:R-:W5:Y:S08]  /*12410*/  MUFU.EX2 R141, R141 ;  /* 0x0000008d008d7308 */ /* 0x000f700000000800 */
[----:B------:R-:W5:Y:S08]  /*12420*/  MUFU.EX2 R32, R32 ;  /* 0x0000002000207308 */ /* 0x000f700000000800 */
[----:B------:R-:W5:Y:S08]  /*12430*/  MUFU.EX2 R142, R142 ;  /* 0x0000008e008e7308 */ /* 0x000f700000000800 */
[----:B------:R-:W5:Y:S01]  /*12440*/  MUFU.EX2 R143, R143 ;  /* 0x0000008f008f7308 */ /* 0x000f620000000800 */
[----:B------:R-:W-:-:S02]  /*12450*/  WARPGROUP.DEPBAR.LE gsb0, 0x0 ;  /* 0x00008000000079c5 */ /* 0x000fc40000010000 */
[----:B------:R-:W-:Y:S01]  /*12460*/  WARPGROUP.ARRIVE ;  /* 0x00000000000079c5 */ /* 0x000fe20000000000 */
[----:B------:R-:W-:Y:S01]  /*12470*/  @!P1 PRMT R25, RZ, 0x654, R24 ;  /* 0x00000654ff199816 */ /* 0x000fe20000000018 */
[----:B------:R-:W-:Y:S01]  /*12480*/  FADD.FTZ R3, R21, R4 ;  /* 0x0000000415037221 */ /* 0x000fe20000010000 */
[----:B-1----:R-:W-:Y:S02]  /*12490*/  FADD.FTZ R44, R59, R44 ;  /* 0x0000002c3b2c7221 */ /* 0x002fe40000010000 */
[----:B------:R-:W1:Y:S01]  /*124a0*/  MUFU.EX2 R27, R27 ;  /* 0x0000001b001b7308 */ /* 0x000e620000000800 */
[----:B------:R-:W-:Y:S01]  /*124b0*/  HGMMA.64x64x16.F32.BF16 R88, R120, gdesc[UR8].tnspB, R88, gsb0 ;  /* 0x40e0000878587df0 */ /* 0x000fe20008001858 */
[----:B---3--:R-:W-:-:S06]  /*124c0*/  FADD.FTZ R44, R151, R44 ;  /* 0x0000002c972c7221 */ /* 0x008fcc0000010000 */
[----:B------:R-:W3:Y:S08]  /*124d0*/  MUFU.EX2 R33, R33 ;  /* 0x0000002100217308 */ /* 0x000ef00000000800 */
[----:B------:R-:W3:Y:S08]  /*124e0*/  MUFU.EX2 R136, R136 ;  /* 0x0000008800887308 */ /* 0x000ef00000000800 */
[----:B------:R1:W-:Y:S08]  /*124f0*/  MUFU.EX2 R23, R64 ;  /* 0x0000004000177308 */ /* 0x0003f00000000800 */
[----:B------:R-:W3:Y:S08]  /*12500*/  MUFU.EX2 R137, R137 ;  /* 0x0000008900897308 */ /* 0x000ef00000000800 */
[----:B------:R-:W3:Y:S08]  /*12510*/  MUFU.EX2 R30, R30 ;  /* 0x0000001e001e7308 */ /* 0x000ef00000000800 */
[----:B------:R-:W3:Y:S08]  /*12520*/  MUFU.EX2 R35, R35 ;  /* 0x0000002300237308 */ /* 0x000ef00000000800 */
[----:B------:R-:W3:Y:S08]  /*12530*/  MUFU.EX2 R138, R138 ;  /* 0x0000008a008a7308 */ /* 0x000ef00000000800 */
[----:B------:R-:W3:Y:S01]  /*12540*/  MUFU.EX2 R139, R139 ;  /* 0x0000008b008b7308 */ /* 0x000ee20000000800 */
[----:B------:R-:W-:-:S07]  /*12550*/  FFMA.FTZ R49, R49, UR41, -R58 ;  /* 0x0000002931317c23 */ /* 0x000fce000801083a */
[----:B------:R-:W3:Y:S01]  /*12560*/  MUFU.EX2 R31, R31 ;  /* 0x0000001f001f7308 */ /* 0x000ee20000000800 */
[----:B------:R-:W-:Y:S02]  /*12570*/  WARPGROUP.DEPBAR.LE gsb0, 0x0 ;  /* 0x00008000000079c5 */ /* 0x000fe40000010000 */
[----:B------:R4:W-:Y:S06]  /*12580*/  BAR.ARV R37, 0x100 ;  /* 0x000400250000751d */ /* 0x0009ec0000002000 */
[----:B------:R0:W-:Y:S01]  /*12590*/  @!P1 SYNCS.ARRIVE.TRANS64.RED.A1T0 RZ, [R25+URZ], RZ ;  /* 0x000000ff19ff99a7 */ /* 0x0001e2000810043f */
[----:B------:R-:W3:Y:S01]  /*125a0*/  MUFU.EX2 R20, R20 ;  /* 0x0000001400147308 */ /* 0x000ee20000000800 */
[----:B0-----:R-:W-:-:S07]  /*125b0*/  @!P1 IMAD R25, R152, 0x8, R2 ;  /* 0x0000000898199824 */ /* 0x001fce00078e0202 */
[----:B------:R-:W0:Y:S01]  /*125c0*/  MUFU.EX2 R132, R132 ;  /* 0x0000008400847308 */ /* 0x000e220000000800 */
[----:B------:R-:W-:Y:S02]  /*125d0*/  @!P1 VIADD R4, R25, 0x16860 ;  /* 0x0001686019049836 */ /* 0x000fe40000000000 */
[----:B------:R-:W-:Y:S01]  /*125e0*/  FADD.FTZ R25, R150, R3 ;  /* 0x0000000396197221 */ /* 0x000fe20000010000 */
[----:B----4-:R-:W-:-:S03]  /*125f0*/  FADD.FTZ R37, R61, R44 ;  /* 0x0000002c3d257221 */ /* 0x010fc60000010000 */
[----:B------:R-:W-:Y:S01]  /*12600*/  FADD.FTZ R25, R78, R25 ;  /* 0x000000194e197221 */ /* 0x000fe20000010000 */
[----:B------:R-:W-:Y:S01]  /*12610*/  FADD.FTZ R44, R60, R37 ;  /* 0x000000253c2c7221 */ /* 0x000fe20000010000 */
[----:B------:R-:W4:Y:S02]  /*12620*/  MUFU.EX2 R133, R133 ;  /* 0x0000008500857308 */ /* 0x000f240000000800 */
[----:B------:R-:W-:Y:S01]  /*12630*/  FADD.FTZ R25, R144, R25 ;  /* 0x0000001990197221 */ /* 0x000fe20000010000 */
[----:B-----5:R-:W-:-:S03]  /*12640*/  FADD.FTZ R52, R145, R44 ;  /* 0x0000002c91347221 */ /* 0x020fc60000010000 */
[----:B------:R-:W-:Y:S01]  /*12650*/  FADD.FTZ R25, R26, R25 ;  /* 0x000000191a197221 */ /* 0x000fe20000010000 */
[----:B------:R-:W-:Y:S01]  /*12660*/  FADD.FTZ R37, R147, R52 ;  /* 0x0000003493257221 */ /* 0x000fe20000010000 */
[----:B------:R-:W5:Y:S02]  /*12670*/  MUFU.EX2 R36, R36 ;  /* 0x0000002400247308 */ /* 0x000f640000000800 */
[----:B------:R-:W-:Y:S01]  /*12680*/  FADD.FTZ R25, R146, R25 ;  /* 0x0000001992197221 */ /* 0x000fe20000010000 */
[----:B------:R-:W-:-:S03]  /*12690*/  FADD.FTZ R52, R62, R37 ;  /* 0x000000253e347221 */ /* 0x000fc60000010000 */
[----:B------:R-:W-:Y:S02]  /*126a0*/  FADD.FTZ R25, R28, R25 ;  /* 0x000000191c197221 */ /* 0x000fe40000010000 */
[----:B------:R-:W-:Y:S02]  /*126b0*/  MUFU.EX2 R134, R134 ;  /* 0x0000008600867308 */ /* 0x000fe40000000800 */
[----:B-1----:R-:W-:Y:S01]  /*126c0*/  FADD.FTZ R64, R140, R25 ;  /* 0x000000198c407221 */ /* 0x002fe20000010000 */
[----:B------:R-:W-:-:S03]  /*126d0*/  FADD.FTZ R25, R141, R52 ;  /* 0x000000348d197221 */ /* 0x000fc60000010000 */
[----:B------:R-:W-:Y:S01]  /*126e0*/  FADD.FTZ R37, R29, R64 ;  /* 0x000000401d257221 */ /* 0x000fe20000010000 */
[----:B------:R-:W-:Y:S01]  /*126f0*/  FADD.FTZ R52, R32, R25 ;  /* 0x0000001920347221 */ /* 0x000fe20000010000 */
[----:B------:R-:W-:Y:S02]  /*12700*/  MUFU.EX2 R38, R38 ;  /* 0x0000002600267308 */ /* 0x000fe40000000800 */
[----:B------:R-:W-:Y:S01]  /*12710*/  FADD.FTZ R64, R142, R37 ;  /* 0x000000258e407221 */ /* 0x000fe20000010000 */
[----:B------:R-:W-:-:S03]  /*12720*/  FADD.FTZ R52, R143, R52 ;  /* 0x000000348f347221 */ /* 0x000fc60000010000 */
[----:B------:R-:W-:Y:S01]  /*12730*/  FADD.FTZ R25, R27, R64 ;  /* 0x000000401b197221 */ /* 0x000fe20000010000 */
[----:B---3--:R-:W-:Y:S01]  /*12740*/  FADD.FTZ R52, R33, R52 ;  /* 0x0000003421347221 */ /* 0x008fe20000010000 */
[----:B------:R-:W-:Y:S02]  /*12750*/  MUFU.EX2 R34, R34 ;  /* 0x0000002200227308 */ /* 0x000fe40000000800 */
[----:B------:R-:W-:Y:S01]  /*12760*/  FADD.FTZ R25, R136, R25 ;  /* 0x0000001988197221 */ /* 0x000fe20000010000 */
[----:B------:R-:W-:Y:S01]  /*12770*/  FADD.FTZ R52, R137, R52 ;  /* 0x0000003489347221 */ /* 0x000fe20000010000 */
[----:B------:R-:W-:Y:S02]  /*12780*/  FFMA.FTZ R3, R63, UR41, -R58 ;  /* 0x000000293f037c23 */ /* 0x000fe4000801083a */
[----:B------:R-:W-:Y:S01]  /*12790*/  FADD.FTZ R25, R30, R25 ;  /* 0x000000191e197221 */ /* 0x000fe20000010000 */
[----:B------:R-:W-:Y:S01]  /*127a0*/  FADD.FTZ R52, R35, R52 ;  /* 0x0000003423347221 */ /* 0x000fe20000010000 */
[----:B------:R-:W1:Y:S01]  /*127b0*/  MUFU.EX2 R24, R49 ;  /* 0x0000003100187308 */ /* 0x000e620000000800 */
[----:B------:R-:W-:Y:S01]  /*127c0*/  F2FP.BF16.F32.PACK_AB R148, R21, R148 ;  /* 0x000000941594723e */ /* 0x000fe200000010ff */
[----:B------:R-:W-:Y:S01]  /*127d0*/  FADD.FTZ R64, R138, R25 ;  /* 0x000000198a407221 */ /* 0x000fe20000010000 */
[----:B------:R-:W-:Y:S01]  /*127e0*/  @!P1 PRMT R4, RZ, 0x654, R4 ;  /* 0x00000654ff049816 */ /* 0x000fe20000000004 */
[----:B------:R-:W-:Y:S01]  /*127f0*/  FADD.FTZ R21, R139, R52 ;  /* 0x000000348b157221 */ /* 0x000fe20000010000 */
[----:B------:R-:W-:-:S03]  /*12800*/  FFMA.FTZ R129, R66, UR41, -R58 ;  /* 0x0000002942817c23 */ /* 0x000fc6000801083a */
[----:B------:R-:W3:Y:S01]  /*12810*/  MUFU.EX2 R135, R135 ;  /* 0x0000008700877308 */ /* 0x000ee20000000800 */
[----:B------:R-:W-:Y:S01]  /*12820*/  FADD.FTZ R25, R31, R64 ;  /* 0x000000401f197221 */ /* 0x000fe20000010000 */
[----:B------:R0:W-:Y:S01]  /*12830*/  @!P1 SYNCS.ARRIVE.TRANS64.RED.A1T0 RZ, [R4+URZ], RZ ;  /* 0x000000ff04ff99a7 */ /* 0x0001e2000810043f */
[----:B------:R-:W-:-:S05]  /*12840*/  FADD.FTZ R52, R20, R21 ;  /* 0x0000001514347221 */ /* 0x000fca0000010000 */
[----:B------:R-:W2:Y:S01]  /*12850*/  MUFU.EX2 R3, R3 ;  /* 0x0000000300037308 */ /* 0x000ea20000000800 */
[----:B0-----:R-:W-:Y:S01]  /*12860*/  FFMA.FTZ R4, R67, UR41, -R58 ;  /* 0x0000002943047c23 */ /* 0x001fe2000801083a */
[----:B------:R-:W-:Y:S01]  /*12870*/  FADD.FTZ R25, R132, R25 ;  /* 0x0000001984197221 */ /* 0x000fe20000010000 */
[----:B----4-:R-:W-:Y:S01]  /*12880*/  FADD.FTZ R21, R133, R52 ;  /* 0x0000003485157221 */ /* 0x010fe20000010000 */
[----:B------:R-:W-:-:S04]  /*12890*/  FFMA.FTZ R131, R68, UR41, -R58 ;  /* 0x0000002944837c23 */ /* 0x000fc8000801083a */
[----:B------:R-:W0:Y:S01]  /*128a0*/  MUFU.EX2 R129, R129 ;  /* 0x0000008100817308 */ /* 0x000e220000000800 */
[----:B------:R-:W-:Y:S01]  /*128b0*/  F2FP.BF16.F32.PACK_AB R146, R28, R146 ;  /* 0x000000921c92723e */ /* 0x000fe200000010ff */
[----:B-----5:R-:W-:Y:S01]  /*128c0*/  FADD.FTZ R25, R36, R25 ;  /* 0x0000001924197221 */ /* 0x020fe20000010000 */
[----:B-1----:R-:W-:Y:S01]  /*128d0*/  FADD.FTZ R28, R24, R21 ;  /* 0x00000015181c7221 */ /* 0x002fe20000010000 */
[----:B------:R-:W-:-:S04]  /*128e0*/  FFMA.FTZ R44, R69, UR41, -R58 ;  /* 0x00000029452c7c23 */ /* 0x000fc8000801083a */
[----:B------:R-:W1:Y:S01]  /*128f0*/  MUFU.EX2 R40, R40 ;  /* 0x0000002800287308 */ /* 0x000e620000000800 */
[----:B------:R-:W-:Y:S01]  /*12900*/  FADD.FTZ R25, R134, R25 ;  /* 0x0000001986197221 */ /* 0x000fe20000010000 */
[----:B---3--:R-:W-:-:S06]  /*12910*/  FADD.FTZ R28, R135, R28 ;  /* 0x0000001c871c7221 */ /* 0x008fcc0000010000 */
[----:B------:R-:W3:Y:S01]  /*12920*/  MUFU.EX2 R4, R4 ;  /* 0x0000000400047308 */ /* 0x000ee20000000800 */
[----:B------:R-:W-:Y:S01]  /*12930*/  FFMA.FTZ R125, R70, UR41, -R58 ;  /* 0x00000029467d7c23 */ /* 0x000fe2000801083a */
[----:B------:R-:W-:-:S06]  /*12940*/  FADD.FTZ R25, R38, R25 ;  /* 0x0000001926197221 */ /* 0x000fcc0000010000 */
[----:B------:R-:W4:Y:S01]  /*12950*/  MUFU.EX2 R42, R42 ;  /* 0x0000002a002a7308 */ /* 0x000f220000000800 */
[----:B--2---:R-:W-:-:S07]  /*12960*/  FADD.FTZ R28, R3, R28 ;  /* 0x0000001c031c7221 */ /* 0x004fce0000010000 */
[----:B------:R-:W2:Y:S01]  /*12970*/  MUFU.EX2 R131, R131 ;  /* 0x0000008300837308 */ /* 0x000ea20000000800 */
[----:B------:R-:W-:Y:S01]  /*12980*/  FFMA.FTZ R71, R71, UR41, -R58 ;  /* 0x0000002947477c23 */ /* 0x000fe2000801083a */
[----:B------:R-:W-:-:S06]  /*12990*/  FADD.FTZ R25, R34, R25 ;  /* 0x0000001922197221 */ /* 0x000fcc0000010000 */
[----:B------:R-:W5:Y:S01]  /*129a0*/  MUFU.EX2 R43, R43 ;  /* 0x0000002b002b7308 */ /* 0x000f620000000800 */
[----:B0-----:R-:W-:Y:S01]  /*129b0*/  FADD.FTZ R21, R129, R28 ;  /* 0x0000001c81157221 */ /* 0x001fe20000010000 */
[----:B------:R-:W-:-:S06]  /*129c0*/  FFMA.FTZ R72, R72, UR41, -R58 ;  /* 0x0000002948487c23 */ /* 0x000fcc000801083a */
[----:B------:R-:W0:Y:S01]  /*129d0*/  MUFU.EX2 R44, R44 ;  /* 0x0000002c002c7308 */ /* 0x000e220000000800 */
[----:B------:R-:W-:Y:S01]  /*129e0*/  F2FP.BF16.F32.PACK_AB R144, R26, R144 ;  /* 0x000000901a90723e */ /* 0x000fe200000010ff */
[----:B-1----:R-:W-:-:S06]  /*129f0*/  FADD.FTZ R25, R40, R25 ;  /* 0x0000001928197221 */ /* 0x002fcc0000010000 */
[----:B------:R-:W1:Y:S01]  /*12a00*/  MUFU.EX2 R46, R46 ;  /* 0x0000002e002e7308 */ /* 0x000e620000000800 */
[----:B---3--:R-:W-:Y:S01]  /*12a10*/  FADD.FTZ R28, R4, R21 ;  /* 0x00000015041c7221 */ /* 0x008fe20000010000 */
[----:B------:R-:W-:-:S06]  /*12a20*/  FFMA.FTZ R73, R73, UR41, -R58 ;  /* 0x0000002949497c23 */ /* 0x000fcc000801083a */
[----:B------:R-:W3:Y:S01]  /*12a30*/  MUFU.EX2 R125, R125 ;  /* 0x0000007d007d7308 */ /* 0x000ee20000000800 */
[----:B------:R-:W-:Y:S01]  /*12a40*/  F2FP.BF16.F32.PACK_AB R136, R30, R136 ;  /* 0x000000881e88723e */ /* 0x000fe200000010ff */
[----:B----4-:R-:W-:-:S06]  /*12a50*/  FADD.FTZ R30, R42, R25 ;  /* 0x000000192a1e7221 */ /* 0x010fcc0000010000 */
[----:B------:R-:W4:Y:S01]  /*12a60*/  MUFU.EX2 R48, R48 ;  /* 0x0000003000307308 */ /* 0x000f220000000800 */
[----:B--2---:R-:W-:Y:S01]  /*12a70*/  FADD.FTZ R21, R131, R28 ;  /* 0x0000001c83157221 */ /* 0x004fe20000010000 */
[----:B------:R-:W-:-:S06]  /*12a80*/  FFMA.FTZ R74, R74, UR41, -R58 ;  /* 0x000000294a4a7c23 */ /* 0x000fcc000801083a */
[----:B------:R-:W2:Y:S01]  /*12a90*/  MUFU.EX2 R26, R71 ;  /* 0x00000047001a7308 */ /* 0x000ea20000000800 */
[----:B------:R-:W-:Y:S01]  /*12aa0*/  F2FP.BF16.F32.PACK_AB R139, R20, R139 ;  /* 0x0000008b148b723e */ /* 0x000fe200000010ff */
[----:B-----5:R-:W-:-:S06]  /*12ab0*/  FADD.FTZ R25, R43, R30 ;  /* 0x0000001e2b197221 */ /* 0x020fcc0000010000 */
[----:B------:R-:W5:Y:S01]  /*12ac0*/  MUFU.EX2 R50, R50 ;  /* 0x0000003200327308 */ /* 0x000f620000000800 */
[----:B0-----:R-:W-:Y:S01]  /*12ad0*/  FADD.FTZ R20, R44, R21 ;  /* 0x000000152c147221 */ /* 0x001fe20000010000 */
[----:B------:R-:W-:-:S06]  /*12ae0*/  FFMA.FTZ R75, R75, UR41, -R58 ;  /* 0x000000294b4b7c23 */ /* 0x000fcc000801083a */
[----:B------:R-:W0:Y:S01]  /*12af0*/  MUFU.EX2 R72, R72 ;  /* 0x0000004800487308 */ /* 0x000e220000000800 */
[----:B-1----:R-:W-:Y:S01]  /*12b00*/  FADD.FTZ R25, R46, R25 ;  /* 0x000000192e197221 */ /* 0x002fe20000010000 */
[----:B---3--:R-:W-:-:S06]  /*12b10*/  FADD.FTZ R21, R125, R20 ;  /* 0x000000147d157221 */ /* 0x008fcc0000010000 */
[----:B------:R-:W1:Y:S01]  /*12b20*/  MUFU.EX2 R51, R51 ;  /* 0x0000003300337308 */ /* 0x000e620000000800 */
[----:B------:R-:W-:-:S07]  /*12b30*/  FFMA.FTZ R76, R76, UR41, -R58 ;  /* 0x000000294c4c7c23 */ /* 0x000fce000801083a */
[----:B------:R-:W3:Y:S01]  /*12b40*/  MUFU.EX2 R73, R73 ;  /* 0x0000004900497308 */ /* 0x000ee20000000800 */
[----:B----4-:R-:W-:Y:S01]  /*12b50*/  FADD.FTZ R25, R48, R25 ;  /* 0x0000001930197221 */ /* 0x010fe20000010000 */
[----:B--2---:R-:W-:-:S06]  /*12b60*/  FADD.FTZ R21, R26, R21 ;  /* 0x000000151a157221 */ /* 0x004fcc0000010000 */
[----:B------:R-:W2:Y:S01]  /*12b70*/  MUFU.EX2 R53, R53 ;  /* 0x0000003500357308 */ /* 0x000ea20000000800 */
[----:B------:R-:W-:-:S07]  /*12b80*/  FFMA.FTZ R58, R77, UR41, -R58 ;  /* 0x000000294d3a7c23 */ /* 0x000fce000801083a */
[----:B------:R-:W4:Y:S01]  /*12b90*/  MUFU.EX2 R74, R74 ;  /* 0x0000004a004a7308 */ /* 0x000f220000000800 */
[----:B-----5:R-:W-:Y:S01]  /*12ba0*/  FADD.FTZ R20, R50, R25 ;  /* 0x0000001932147221 */ /* 0x020fe20000010000 */
[----:B------:R-:W-:-:S06]  /*12bb0*/  F2FP.BF16.F32.PACK_AB R129, R4, R129 ;  /* 0x000000810481723e */ /* 0x000fcc00000010ff */
[----:B------:R-:W5:Y:S01]  /*12bc0*/  MUFU.EX2 R54, R54 ;  /* 0x0000003600367308 */ /* 0x000f620000000800 */
[----:B0-----:R-:W-:-:S07]  /*12bd0*/  FADD.FTZ R4, R72, R21 ;  /* 0x0000001548047221 */ /* 0x001fce0000010000 */
[----:B------:R-:W0:Y:S01]  /*12be0*/  MUFU.EX2 R75, R75 ;  /* 0x0000004b004b7308 */ /* 0x000e220000000800 */
[----:B------:R-:W-:Y:S01]  /*12bf0*/  F2FP.BF16.F32.PACK_AB R135, R3, R135 ;  /* 0x000000870387723e */ /* 0x000fe200000010ff */
[----:B-1----:R-:W-:-:S06]  /*12c00*/  FADD.FTZ R20, R51, R20 ;  /* 0x0000001433147221 */ /* 0x002fcc0000010000 */
[----:B------:R-:W1:Y:S01]  /*12c10*/  MUFU.EX2 R55, R55 ;  /* 0x0000003700377308 */ /* 0x000e620000000800 */
[----:B---3--:R-:W-:Y:S01]  /*12c20*/  FADD.FTZ R3, R73, R4 ;  /* 0x0000000449037221 */ /* 0x008fe20000010000 */
[----:B------:R-:W-:-:S06]  /*12c30*/  ISETP.GT.AND P2, PT, R0, R39, PT ;  /* 0x000000270000720c */ /* 0x000fcc0003f44270 */
[----:B------:R-:W3:Y:S01]  /*12c40*/  MUFU.EX2 R76, R76 ;  /* 0x0000004c004c7308 */ /* 0x000ee20000000800 */
[----:B--2---:R-:W-:Y:S01]  /*12c50*/  FADD.FTZ R21, R53, R20 ;  /* 0x0000001435157221 */ /* 0x004fe20000010000 */
[----:B----4-:R-:W-:-:S06]  /*12c60*/  FADD.FTZ R3, R74, R3 ;  /* 0x000000034a037221 */ /* 0x010fcc0000010000 */
[----:B------:R-:W2:Y:S01]  /*12c70*/  MUFU.EX2 R58, R58 ;  /* 0x0000003a003a7308 */ /* 0x000ea20000000800 */
[----:B-----5:R-:W-:Y:S01]  /*12c80*/  FADD.FTZ R4, R54, R21 ;  /* 0x0000001536047221 */ /* 0x020fe20000010000 */
[----:B0-----:R-:W-:-:S03]  /*12c90*/  FADD.FTZ R3, R75, R3 ;  /* 0x000000034b037221 */ /* 0x001fc60000010000 */
[----:B-1----:R-:W-:Y:S01]  /*12ca0*/  FADD.FTZ R4, R55, R4 ;  /* 0x0000000437047221 */ /* 0x002fe20000010000 */
[C---:B------:R-:W-:Y:S01]  /*12cb0*/  F2FP.BF16.F32.PACK_AB R122, R23.reuse, R55 ;  /* 0x00000037177a723e */ /* 0x040fe200000010ff */
[----:B---3--:R-:W-:Y:S02]  /*12cc0*/  FADD.FTZ R3, R76, R3 ;  /* 0x000000034c037221 */ /* 0x008fe40000010000 */
        /* <DEDUP_REMOVED lines=17> */
[----:B------:R-:W-:Y:S01]  /*12de0*/  F2FP.BF16.F32.PACK_AB R150, R78, R150 ;  /* 0x000000964e96723e */ /* 0x000fe200000010ff */
[----:B--2---:R-:W-:Y:S01]  /*12df0*/  FADD.FTZ R3, R58, R3 ;  /* 0x000000033a037221 */ /* 0x004fe20000010000 */
[----:B------:R-:W-:Y:S01]  /*12e00*/  F2FP.BF16.F32.PACK_AB R149, R59, R57 ;  /* 0x000000393b95723e */ /* 0x000fe200000010ff */
[----:B------:R-:W-:Y:S01]  /*12e10*/  VIADD R0, R0, 0xffffffff ;  /* 0xffffffff00007836 */ /* 0x000fe20000000000 */
[----:B------:R-:W-:Y:S01]  /*12e20*/  F2FP.BF16.F32.PACK_AB R151, R61, R151 ;  /* 0x000000973d97723e */ /* 0x000fe200000010ff */
[----:B------:R-:W-:Y:S01]  /*12e30*/  FMUL.FTZ R90, R90, R56 ;  /* 0x000000385a5a7220 */ /* 0x000fe20000410000 */
[----:B------:R-:W-:Y:S01]  /*12e40*/  F2FP.BF16.F32.PACK_AB R145, R145, R60 ;  /* 0x0000003c9191723e */ /* 0x000fe200000010ff */
[-C--:B------:R-:W-:Y:S01]  /*12e50*/  FMUL.FTZ R91, R91, R56.reuse ;  /* 0x000000385b5b7220 */ /* 0x080fe20000410000 */
        /* <DEDUP_REMOVED lines=9> */
[-C--:B------:R-:W-:Y:S01]  /*12ef0*/  FMUL.FTZ R102, R102, R56.reuse ;  /* 0x0000003866667220 */ /* 0x080fe20000410000 */
[----:B------:R-:W-:Y:S01]  /*12f00*/  F2FP.BF16.F32.PACK_AB R137, R35, R137 ;  /* 0x000000892389723e */ /* 0x000fe200000010ff */
[----:B------:R-:W-:Y:S01]  /*12f10*/  FMUL.FTZ R103, R103, R56 ;  /* 0x0000003867677220 */ /* 0x000fe20000410000 */
[----:B------:R-:W-:Y:S01]  /*12f20*/  F2FP.BF16.F32.PACK_AB R138, R31, R138 ;  /* 0x0000008a1f8a723e */ /* 0x000fe200000010ff */
[----:B------:R-:W-:Y:S01]  /*12f30*/  FMUL.FTZ R106, R106, R56 ;  /* 0x000000386a6a7220 */ /* 0x000fe20000410000 */
[----:B------:R-:W-:Y:S01]  /*12f40*/  F2FP.BF16.F32.PACK_AB R132, R36, R132 ;  /* 0x000000842484723e */ /* 0x000fe200000010ff */
        /* <DEDUP_REMOVED lines=21> */
[----:B------:R-:W-:-:S02]  /*130a0*/  F2FP.BF16.F32.PACK_AB R121, R75, R74 ;  /* 0x0000004a4b79723e */ /* 0x000fc400000010ff */
[----:B------:R-:W-:Y:S01]  /*130b0*/  F2FP.BF16.F32.PACK_AB R123, R58, R76 ;  /* 0x0000004c3a7b723e */ /* 0x000fe200000010ff */
[----:B------:R-:W-:Y:S06]  /*130c0*/  @P2 BRA `(.L_x_1267) ;  /* 0xffffffd800502947 */ /* 0x000fec000383ffff */
.L_x_1257:
[----:B------:R-:W2:Y:S02]  /*130d0*/  LDL R5, [R1+0x18] ;  /* 0x0000180001057983 */ /* 0x000ea40000100800 */
[----:B--2---:R-:W-:-:S13]  /*130e0*/  ISETP.GE.AND P2, PT, R0, R5, PT ;  /* 0x000000050000720c */ /* 0x004fda0003f46270 */
[----:B------:R-:W-:Y:S05]  /*130f0*/  @!P2 BRA `(.L_x_1268) ;  /* 0x0000003400f0a947 */ /* 0x000fea0003800000 */
[----:B------:R-:W2:Y:S04]  /*13100*/  LDL R20, [R1+0x24] ;  /* 0x0000240001147983 */ /* 0x000ea80000100800 */
[----:B------:R-:W2:Y:S01]  /*13110*/  LDL R5, [R1+0x20] ;  /* 0x0000200001057983 */ /* 0x000ea20000100800 */
[----:B------:R-:W-:Y:S02]  /*13120*/  IMAD.MOV.U32 R23, RZ, RZ, R14 ;  /* 0x000000ffff177224 */ /* 0x000fe400078e000e */
[----:B------:R-:W-:Y:S02]  /*13130*/  IMAD.MOV.U32 R154, RZ, RZ, R16 ;  /* 0x000000ffff9a7224 */ /* 0x000fe400078e0010 */
[----:B--2---:R-:W-:Y:S02]  /*13140*/  IMAD.IADD R153, R5, 0x1, -R20 ;  /* 0x0000000105997824 */ /* 0x004fe400078e0a14 */
[----:B------:R-:W-:-:S02]  /*13150*/  IMAD.MOV.U32 R5, RZ, RZ, R15 ;  /* 0x000000ffff057224 */ /* 0x000fc400078e000f */
[--C-:B------:R-:W-:Y:S02]  /*13160*/  IMAD.IADD R152, R156, 0x1, R153.reuse ;  /* 0x000000019c987824 */ /* 0x100fe400078e0299 */
[----:B------:R-:W-:Y:S02]  /*13170*/  IMAD.IADD R153, R157, 0x1, R153 ;  /* 0x000000019d997824 */ /* 0x000fe400078e0299 */
[----:B------:R-:W-:Y:S01]  /*13180*/  IMAD.MOV.U32 R20, RZ, RZ, R19 ;  /* 0x000000ffff147224 */ /* 0x000fe200078e0013 */
[----:B------:R-:W-:Y:S02]  /*13190*/  LOP3.LUT R15, RZ, R152, RZ, 0x33, !PT ;  /* 0x00000098ff0f7212 */ /* 0x000fe400078e33ff */
[----:B------:R-:W-:-:S05]  /*131a0*/  LOP3.LUT R14, RZ, R153, RZ, 0x33, !PT ;  /* 0x00000099ff0e7212 */ /* 0x000fca00078e33ff */
[----:B------:R0:W-:Y:S04]  /*131b0*/  STL [R1+0x4], R14 ;  /* 0x0000040e01007387 */ /* 0x0001e80000100800 */
[----:B------:R0:W-:Y:S02]  /*131c0*/  STL [R1+0x8], R15 ;  /* 0x0000080f01007387 */ /* 0x0001e40000100800 */
.L_x_1286:
[----:B0-----:R-:W2:Y:S01]  /*131d0*/  LDL R14, [R1+0x10] ;  /* 0x00001000010e7983 */ /* 0x001ea20000100800 */
        /* <DEDUP_REMOVED lines=10> */
.L_x_1270:
[----:B------:R-:W-:Y:S01]  /*13280*/  IMAD R14, R16, 0x8, R2 ;  /* 0x00000008100e7824 */ /* 0x000fe200078e0202 */
[----:B------:R-:W-:-:S04]  /*13290*/  SHF.L.U32 R15, R19, 0x1f, RZ ;  /* 0x0000001f130f7819 */ /* 0x000fc800000006ff */
[----:B------:R0:W1:Y:S01]  /*132a0*/  SYNCS.PHASECHK.TRANS64.TRYWAIT P3, [R14+URZ+0x16830], R15 ;  /* 0x0168300f0e0075a7 */ /* 0x000062000806017f */
[----:B------:R-:W-:Y:S05]  /*132b0*/  @!P0 BRA `(.L_x_1271) ;  /* 0x0000000000048947 */ /* 0x000fea0003800000 */
[----:B------:R-:W-:Y:S01]  /*132c0*/  BPT.TRAP 0x1 ;  /* 0x000000040000795c */ /* 0x000fe20000300000 */
.L_x_1271:
[----:B------:R-:W-:Y:S04]  /*132d0*/  BSSY B0, `(.L_x_1269) ;  /* 0x0000004000007945 */ /* 0x000fe80003800000 */
[----:B-1----:R-:W-:Y:S05]  /*132e0*/  @P3 BRA `(.L_x_1272) ;  /* 0x0000000000083947 */ /* 0x002fea0003800000 */
[----:B------:R-:W1:Y:S02]  /*132f0*/  SYNCS.PHASECHK.TRANS64.TRYWAIT P3, [R14+URZ+0x16830], R15 ;  /* 0x0168300f0e0075a7 */ /* 0x000e64000806017f */
[----:B-1----:R-:W-:Y:S05]  /*13300*/  @!P3 BRA `(.L_x_1273) ;  /* 0x000000bc001cb947 */ /* 0x002fea0003800000 */
.L_x_1272:
[----:B------:R-:W-:Y:S05]  /*13310*/  BSYNC B0 ;  /* 0x0000000000007941 */ /* 0x000fea0003800000 */
.L_x_1269:
[----:B------:R-:W2:Y:S01]  /*13320*/  LDL R21, [R1+0xc] ;  /* 0x00000c0001157983 */ /* 0x000ea20000100800 */
[----:B01----:R-:W0:Y:S01]  /*13330*/  S2R R14, SR_TID.X ;  /* 0x00000000000e7919 */ /* 0x003e220000002100 */
        /* <DEDUP_REMOVED lines=8> */
[----:B------:R-:W-:Y:S01]  /*133c0*/  R2UR UR23, R27 ;  /* 0x000000001b1772ca */ /* 0x000fe200000e0000 */
[----:B------:R-:W-:Y:S01]  /*133d0*/  IMAD.MOV.U32 R15, RZ, RZ, 0x40000040 ;  /* 0x40000040ff0f7424 */ /* 0x000fe200078e00ff */
[----:B------:R-:W-:Y:S02]  /*133e0*/  R2UR UR12, R12 ;  /* 0x000000000c0c72ca */ /* 0x000fe400000e0000 */
[----:B------:R-:W-:-:S02]  /*133f0*/  R2UR UR13, R13 ;  /* 0x000000000d0d72ca */ /* 0x000fc400000e0000 */
[----:B------:R-:W-:Y:S01]  /*13400*/  R2UR UR15, R15 ;  /* 0x000000000f0f72ca */ /* 0x000fe200000e0000 */
[----:B--2---:R-:W-:Y:S02]  /*13410*/  IMAD R26, R16, 0x400, R21 ;  /* 0x00000400101a7824 */ /* 0x004fe400078e0215 */
[----:B------:R-:W-:Y:S02]  /*13420*/  VIADD R21, R14, 0x8 ;  /* 0x000000080e157836 */ /* 0x000fe40000000000 */
[C---:B------:R-:W-:Y:S01]  /*13430*/  VIADD R14, R26.reuse, 0x2 ;  /* 0x000000021a0e7836 */ /* 0x040fe20000000000 */
[C---:B------:R-:W-:Y:S01]  /*13440*/  R2UR UR10, R26.reuse ;  /* 0x000000001a0a72ca */ /* 0x040fe200000e0000 */
[C---:B------:R-:W-:Y:S02]  /*13450*/  VIADD R24, R26.reuse, 0x4 ;  /* 0x000000041a187836 */ /* 0x040fe40000000000 */
[----:B------:R-:W-:-:S03]  /*13460*/  VIADD R26, R26, 0x6 ;  /* 0x000000061a1a7836 */ /* 0x000fc60000000000 */
[----:B------:R-:W-:Y:S02]  /*13470*/  R2UR UR18, R24 ;  /* 0x00000000181272ca */ /* 0x000fe400000e0000 */
[----:B------:R-:W-:Y:S01]  /*13480*/  R2UR UR22, R26 ;  /* 0x000000001a1672ca */ /* 0x000fe200000e0000 */
[----:B------:R0:W-:Y:S06]  /*13490*/  BAR.SYNC.DEFER_BLOCKING R21, 0x100 ;  /* 0x000400150000751d */ /* 0x0001ec0000010000 */
[----:B------:R-:W-:-:S06]  /*134a0*/  WARPGROUP.ARRIVE ;  /* 0x00000000000079c5 */ /* 0x000fcc0000000000 */
[----:B------:R-:W-:Y:S01]  /*134b0*/  HGMMA.64x128x16.F32.BF16 R24, gdesc[UR8], RZ, !UPT, gsb0 ;  /* 0x01e00000081879f0 */ /* 0x000fe2000c0018ff */
        /* <DEDUP_REMOVED lines=18> */
.L_x_1275:
[----:B------:R-:W-:Y:S01]  /*135e0*/  SHF.L.U32 R14, R20, 0x1f, RZ ;  /* 0x0000001f140e7819 */ /* 0x000fe200000006ff */
[----:B------:R-:W-:-:S04]  /*135f0*/  IMAD R15, R154, 0x8, R2 ;  /* 0x000000089a0f7824 */ /* 0x000fc800078e0202 */
[----:B------:R0:W1:Y:S01]  /*13600*/  SYNCS.PHASECHK.TRANS64.TRYWAIT P2, [R15+URZ+0x16850], R14 ;  /* 0x0168500e0f0075a7 */ /* 0x000062000804017f */
[----:B------:R-:W-:Y:S05]  /*13610*/  @!P0 BRA `(.L_x_1276) ;  /* 0x0000000000048947 */ /* 0x000fea0003800000 */
[----:B------:R-:W-:Y:S01]  /*13620*/  BPT.TRAP 0x1 ;  /* 0x000000040000795c */ /* 0x000fe20000300000 */
.L_x_1276:
[----:B-1----:R-:W-:Y:S05]  /*13630*/  @P2 BRA `(.L_x_1274) ;  /* 0x0000000000082947 */ /* 0x002fea0003800000 */
[----:B------:R-:W1:Y:S02]  /*13640*/  SYNCS.PHASECHK.TRANS64.TRYWAIT P2, [R15+URZ+0x16850], R14 ;  /* 0x0168500e0f0075a7 */ /* 0x000e64000804017f */
[----:B-1----:R-:W-:Y:S05]  /*13650*/  @!P2 BRA `(.L_x_1277) ;  /* 0x000000b8005ca947 */ /* 0x002fea0003800000 */
.L_x_1274:
        /* <DEDUP_REMOVED lines=9> */
[----:B------:R-:W-:Y:S01]  /*136f0*/  HGMMA.64x64x16.F32.BF16 R88, R148, gdesc[UR8].tnspB, R88, gsb0 ;  /* 0x40e0000894587df0 */ /* 0x000fe20008001858 */
[----:B------:R-:W-:Y:S02]  /*13700*/  VIADD R20, R14, 0x80 ;  /* 0x000000800e147836 */ /* 0x000fe40000000000 */
[----:B------:R-:W-:-:S03]  /*13710*/  IMAD.MOV.U32 R21, RZ, RZ, 0x40000040 ;  /* 0x40000040ff157424 */ /* 0x000fc600078e00ff */
[----:B------:R-:W-:Y:S02]  /*13720*/  R2UR UR10, R20 ;  /* 0x00000000140a72ca */ /* 0x000fe400000e0000 */
[----:B------:R-:W-:Y:S01]  /*13730*/  R2UR UR11, R21 ;  /* 0x00000000150b72ca */ /* 0x000fe200000e0000 */
[----:B------:R-:W-:Y:S02]  /*13740*/  VIADD R20, R14, 0x100 ;  /* 0x000001000e147836 */ /* 0x000fe40000000000 */
[----:B------:R-:W-:Y:S01]  /*13750*/  IMAD.MOV.U32 R21, RZ, RZ, 0x40000040 ;  /* 0x40000040ff157424 */ /* 0x000fe200078e00ff */
[----:B------:R-:W-:Y:S02]  /*13760*/  WARPGROUP.DEPBAR.LE gsb0, 0x0 ;  /* 0x00008000000079c5 */ /* 0x000fe40000010000 */
[----:B------:R-:W-:Y:S01]  /*13770*/  WARPGROUP.ARRIVE ;  /* 0x00000000000079c5 */ /* 0x000fe20000000000 */
[----:B------:R-:W2:Y:S04]  /*13780*/  LDL R148, [R1+0x20] ;  /* 0x0000200001947983 */ /* 0x000ea80000100800 */
[----:B------:R-:W3:Y:S02]  /*13790*/  LDL R151, [R1+0x24] ;  /* 0x0000240001977983 */ /* 0x000ee40000100800 */
[----:B------:R-:W-:Y:S01]  /*137a0*/  HGMMA.64x64x16.F32.BF16 R88, R144, gdesc[UR8].tnspB, R88, gsb0 ;  /* 0x40e0000890587df0 */ /* 0x000fe20008001858 */
[----:B------:R-:W-:Y:S01]  /*137b0*/  R2UR UR10, R20 ;  /* 0x00000000140a72ca */ /* 0x000fe200000e0000 */
[----:B------:R-:W-:Y:S01]  /*137c0*/  VIADD R20, R14, 0x180 ;  /* 0x000001800e147836 */ /* 0x000fe20000000000 */
[----:B------:R-:W-:Y:S01]  /*137d0*/  R2UR UR11, R21 ;  /* 0x00000000150b72ca */ /* 0x000fe200000e0000 */
[----:B------:R-:W-:-:S02]  /*137e0*/  IMAD.MOV.U32 R21, RZ, RZ, 0x40000040 ;  /* 0x40000040ff157424 */ /* 0x000fc400078e00ff */
        /* <DEDUP_REMOVED lines=25> */
[----:B------:R-:W0:Y:S01]  /*13980*/  S2R R149, SR_TID.X ;  /* 0x0000000000957919 */ /* 0x000e220000002100 */
        /* <DEDUP_REMOVED lines=27> */
[----:B------:R-:W-:-:S02]  /*13b40*/  @!P1 IMAD R83, R16, 0x8, R2 ;  /* 0x0000000810539824 */ /* 0x000fc400078e0202 */
[----:B------:R-:W-:Y:S01]  /*13b50*/  FMUL.FTZ R25, R25, UR26 ;  /* 0x0000001a19197c20 */ /* 0x000fe20008410000 */
[----:B------:R-:W-:Y:S01]  /*13b60*/  FMUL.FTZ R53, R53, UR26 ;  /* 0x0000001a35357c20 */ /* 0x000fe20008410000 */
[----:B------:R-:W-:Y:S01]  /*13b70*/  FMUL.FTZ R61, R61, UR26 ;  /* 0x0000001a3d3d7c20 */ /* 0x000fe20008410000 */
[----:B0-----:R-:W-:Y:S01]  /*13b80*/  SHF.R.U32.HI R150, RZ, 0x7, R149 ;  /* 0x00000007ff967819 */ /* 0x001fe20000011695 */
[----:B------:R-:W-:Y:S01]  /*13b90*/  FMUL.FTZ R65, R65, UR26 ;  /* 0x0000001a41417c20 */ /* 0x000fe20008410000 */
[----:B------:R-:W-:Y:S01]  /*13ba0*/  FMUL.FTZ R73, R73, UR26 ;  /* 0x0000001a49497c20 */ /* 0x000fe20008410000 */
[----:B------:R-:W-:Y:S01]  /*13bb0*/  FMUL.FTZ R77, R77, UR26 ;  /* 0x0000001a4d4d7c20 */ /* 0x000fe20008410000 */
[----:B------:R-:W-:Y:S01]  /*13bc0*/  FMUL.FTZ R85, R85, UR26 ;  /* 0x0000001a55557c20 */ /* 0x000fe20008410000 */
[----:B------:R-:W-:Y:S01]  /*13bd0*/  ISETP.GE.U32.AND P2, PT, R149, 0x180, PT ;  /* 0x000001809500780c */ /* 0x000fe20003f46070 */
[----:B------:R-:W0:Y:S08]  /*13be0*/  MUFU.TANH R15, R15 ;  /* 0x0000000f000f7308 */ /* 0x000e300000002400 */
[----:B------:R-:W1:Y:S01]  /*13bf0*/  MUFU.TANH R25, R25 ;  /* 0x0000001900197308 */ /* 0x000e620000002400 */
[----:B------:R-:W-:-:S02]  /*13c00*/  WARPGROUP.DEPBAR.LE gsb0, 0x0 ;  /* 0x00008000000079c5 */ /* 0x000fc40000010000 */
[----:B------:R-:W-:-:S05]  /*13c10*/  WARPGROUP.ARRIVE ;  /* 0x00000000000079c5 */ /* 0x000fca0000000000 */
[----:B------:R-:W4:Y:S01]  /*13c20*/  MUFU.TANH R24, R24 ;  /* 0x0000001800187308 */ /* 0x000f220000002400 */
        /* <DEDUP_REMOVED lines=56> */
[----:B------:R-:W-:Y:S02]  /*13fb0*/  IMAD.MOV.U32 R21, RZ, RZ, 0x40000040 ;  /* 0x40000040ff157424 */ /* 0x000fe400078e00ff */
[----:B------:R-:W-:Y:S01]  /*13fc0*/  FMUL.FTZ R14, R80, UR26 ;  /* 0x0000001a500e7c20 */ /* 0x000fe20008410000 */
[----:B------:R-:W-:Y:S01]  /*13fd0*/  FMUL.FTZ R80, R82, UR26 ;  /* 0x0000001a52507c20 */ /* 0x000fe20008410000 */
[----:B------:R-:W-:Y:S01]  /*13fe0*/  IMAD.SHL.U32 R82, R0, 0x80, RZ ;  /* 0x0000008000527824 */ /* 0x000fe200078e00ff */
        /* <DEDUP_REMOVED lines=13> */
[----:B------:R-:W-:Y:S02]  /*140c0*/  R2UR UR10, R20 ;  /* 0x00000000140a72ca */ /* 0x000fe400000e0000 */
[----:B------:R-:W-:Y:S01]  /*140d0*/  R2UR UR11, R21 ;  /* 0x00000000150b72ca */ /* 0x000fe200000e0000 */
[----:B------:R-:W-:Y:S01]  /*140e0*/  VIADD R21, R150, 0x9 ;  /* 0x0000000996157836 */ /* 0x000fe20000000000 */
[----:B--2---:R-:W-:Y:S02]  /*140f0*/  IADD3 R20, R148, 0x1, -R82 ;  /* 0x0000000194147810 */ /* 0x004fe40007ffe852 */
[----:B------:R-:W2:Y:S02]  /*14100*/  MUFU.TANH R67, R67 ;  /* 0x0000004300437308 */ /* 0x000ea40000002400 */
[----:B------:R-:W-:Y:S01]  /*14110*/  SEL R21, R21, 0x9, !P2 ;  /* 0x0000000915157807 */ /* 0x000fe20005000000 */
[----:B---3--:R-:W-:-:S05]  /*14120*/  IMAD.IADD R20, R20, 0x1, -R151 ;  /* 0x0000000114147824 */ /* 0x008fca00078e0a97 */
[----:B------:R-:W3:Y:S01]  /*14130*/  MUFU.TANH R68, R68 ;  /* 0x0000004400447308 */ /* 0x000ee20000002400 */
[----:B------:R-:W-:-:S07]  /*14140*/  IMAD R20, R155, -0x2, R20 ;  /* 0xfffffffe9b147824 */ /* 0x000fce00078e0214 */
        /* <DEDUP_REMOVED lines=20> */
[----:B------:R-:W-:Y:S01]  /*14290*/  FMUL.FTZ R84, R86, UR26 ;  /* 0x0000001a56547c20 */ /* 0x000fe20008410000 */
[----:B------:R-:W-:Y:S02]  /*142a0*/  @!P1 VIADD R86, R83, 0x16840 ;  /* 0x0001684053569836 */ /* 0x000fe40000000000 */
[----:B------:R-:W-:Y:S01]  /*142b0*/  FMUL.FTZ R83, R87, UR26 ;  /* 0x0000001a57537c20 */ /* 0x000fe20008410000 */
[C---:B------:R-:W-:Y:S01]  /*142c0*/  VIADD R122, R20.reuse, UR25 ;  /* 0x00000019147a7c36 */ /* 0x040fe20008000000 */
[----:B------:R-:W0:Y:S01]  /*142d0*/  MUFU.TANH R120, R120 ;  /* 0x0000007800787308 */ /* 0x000e220000002400 */
[----:B------:R-:W-:Y:S01]  /*142e0*/  @!P1 PRMT R86, RZ, 0x654, R86 ;  /* 0x00000654ff569816 */ /* 0x000fe20000000056 */
[----:B------:R0:W-:Y:S06]  /*142f0*/  BAR.ARV R21, 0x100 ;  /* 0x000400150000751d */ /* 0x0001ec0000002000 */
[----:B------:R-:W0:Y:S01]  /*14300*/  MUFU.TANH R84, R84 ;  /* 0x0000005400547308 */ /* 0x000e220000002400 */
[----:B------:R-:W-:Y:S01]  /*14310*/  VIADD R121, R20, UR30 ;  /* 0x0000001e14797c36 */ /* 0x000fe20008000000 */
[----:B------:R5:W-:Y:S01]  /*14320*/  @!P1 SYNCS.ARRIVE.TRANS64.RED.A1T0 RZ, [R86+URZ], RZ ;  /* 0x000000ff56ff99a7 */ /* 0x000be2000810043f */
[----:B------:R-:W-:-:S05]  /*14330*/  IMAD.IADD R87, R156, 0x1, R122 ;  /* 0x000000019c577824 */ /* 0x000fca00078e027a */
[----:B------:R-:W0:Y:S01]  /*14340*/  MUFU.TANH R83, R83 ;  /* 0x0000005300537308 */ /* 0x000e220000002400 */
[----:B-----5:R-:W-:Y:S01]  /*14350*/  IMAD.IADD R86, R156, 0x1, R121 ;  /* 0x000000019c567824 */ /* 0x020fe200078e0279 */
[----:B-1234-:R-:W-:Y:S06]  /*14360*/  @!P5 BRA `(.L_x_1278) ;  /* 0x00000000005cd947 */ /* 0x01efec0003800000 */
[----:B------:R-:W-:Y:S01]  /*14370*/  ISETP.GT.AND P2, PT, R152, -0x1, PT ;  /* 0xffffffff9800780c */ /* 0x000fe20003f44270 */
[----:B------:R-:W-:-:S12]  /*14380*/  BSSY B0, `(.L_x_1279) ;  /* 0x0000011000007945 */ /* 0x000fd80003800000 */
[----:B------:R-:W-:Y:S05]  /*14390*/  @P2 BRA `(.L_x_1280) ;  /* 0x0000000000242947 */ /* 0x000fea0003800000 */
[----:B------:R-:W2:Y:S01]  /*143a0*/  LDL R123, [R1+0x8] ;  /* 0x00000800017b7983 */ /* 0x000ea20000100800 */
[----:B------:R-:W-:-:S05]  /*143b0*/  IMAD.U32 R125, RZ, RZ, UR4 ;  /* 0x00000004ff7d7e24 */ /* 0x000fca000f8e00ff */
[----:B------:R-:W-:-:S13]  /*143c0*/  ISETP.NE.AND P2, PT, R125, 0x1, PT ;  /* 0x000000017d00780c */ /* 0x000fda0003f45270 */
[----:B0-----:R-:W2:Y:S02]  /*143d0*/  @P2 LDC.64 R20, c[0x0][0x9e8] ;  /* 0x00027a00ff142b82 */ /* 0x001ea40000000a00 */
[----:B--2---:R-:W-:-:S04]  /*143e0*/  @P2 IMAD.HI.U32 R124, R123, R20, RZ ;  /* 0x000000147b7c2227 */ /* 0x004fc800078e00ff */
[----:B------:R-:W-:Y:S01]  /*143f0*/  IMAD.MOV.U32 R20, RZ, RZ, R123 ;  /* 0x000000ffff147224 */ /* 0x000fe200078e007b */
[----:B------:R-:W-:-:S04]  /*14400*/  @P2 SHF.R.U32.HI R20, RZ, R21, R124 ;  /* 0x00000015ff142219 */ /* 0x000fc8000001167c */
[----:B------:R-:W-:Y:S01]  /*14410*/  LOP3.LUT R123, RZ, R20, RZ, 0x33, !PT ;  /* 0x00000014ff7b7212 */ /* 0x000fe200078e33ff */
[----:B------:R-:W-:Y:S06]  /*14420*/  BRA `(.L_x_1281) ;  /* 0x0000000000187947 */ /* 0x000fec0003800000 */
.L_x_1280:
[----:B------:R-:W-:Y:S02]  /*14430*/  IMAD.U32 R125, RZ, RZ, UR4 ;  /* 0x00000004ff7d7e24 */ /* 0x000fe4000f8e00ff */
[----:B------:R-:W-:-:S03]  /*14440*/  IMAD.MOV.U32 R123, RZ, RZ, R152 ;  /* 0x000000ffff7b7224 */ /* 0x000fc600078e0098 */
[----:B------:R-:W-:-:S13]  /*14450*/  ISETP.NE.AND P2, PT, R125, 0x1, PT ;  /* 0x000000017d00780c */ /* 0x000fda0003f45270 */
[----:B0-----:R-:W0:Y:S02]  /*14460*/  @P2 LDC.64 R20, c[0x0][0x9e8] ;  /* 0x00027a00ff142b82 */ /* 0x001e240000000a00 */
[----:B0-----:R-:W-:-:S05]  /*14470*/  @P2 IMAD.HI.U32 R20, R152, R20, RZ ;  /* 0x0000001498142227 */ /* 0x001fca00078e00ff */
[----:B------:R-:W-:-:S07]  /*14480*/  @P2 SHF.R.U32.HI R123, RZ, R21, R20 ;  /* 0x00000015ff7b2219 */ /* 0x000fce0000011614 */
.L_x_1281:
[----:B------:R-:W-:Y:S05]  /*14490*/  BSYNC B0 ;  /* 0x0000000000007941 */ /* 0x000fea0003800000 */
.L_x_1279:
[----:B------:R-:W-:-:S04]  /*144a0*/  IMAD R20, R123, R125, -R82 ;  /* 0x0000007d7b147224 */ /* 0x000fc800078e0a52 */
[----:B------:R-:W-:-:S05]  /*144b0*/  IMAD R20, R155, -0x2, R20 ;  /* 0xfffffffe9b147824 */ /* 0x000fca00078e0214 */
[----:B------:R-:W-:Y:S02]  /*144c0*/  VIADDMNMX R87, R20, R125, R87, PT ;  /* 0x0000007d14577246 */ /* 0x000fe40003800157 */
[----:B------:R-:W-:-:S07]  /*144d0*/  VIMNMX R86, R86, R20, !PT ;  /* 0x0000001456567248 */ /* 0x000fce0007fe0100 */
.L_x_1278:
        /* <DEDUP_REMOVED lines=10> */
[----:B------:R-:W-:Y:S02]  /*14580*/  ISETP.GT.AND P3, PT, R86, 0x9, P2 ;  /* 0x000000095600780c */ /* 0x000fe40001764270 */
[C---:B------:R-:W-:Y:S02]  /*14590*/  ISETP.LT.OR P4, PT, R87.reuse, 0x9, P4 ;  /* 0x000000095700780c */ /* 0x040fe40002781670 */
[----:B------:R-:W-:-:S02]  /*145a0*/  ISETP.LT.OR P3, PT, R87, 0xa, P3 ;  /* 0x0000000a5700780c */ /* 0x000fc40001f61670 */
[----:B------:R-:W-:Y:S02]  /*145b0*/  FSEL R27, R27, -INF , !P4 ;  /* 0xff8000001b1b7808 */ /* 0x000fe40006000000 */
        /* <DEDUP_REMOVED lines=84> */
[----:B------:R-:W-:Y:S01]  /*14b00*/  FSEL R85, R85, -INF , !P3 ;  /* 0xff80000055557808 */ /* 0x000fe20005800000 */
[----:B------:R-:W-:Y:S08]  /*14b10*/  @!P5 BRA `(.L_x_1282) ;  /* 0x00000000005cd947 */ /* 0x000ff00003800000 */
[----:B------:R-:W-:Y:S01]  /*14b20*/  ISETP.GT.AND P3, PT, R153, -0x1, PT ;  /* 0xffffffff9900780c */ /* 0x000fe20003f64270 */
[----:B------:R-:W-:-:S12]  /*14b30*/  BSSY B0, `(.L_x_1283) ;  /* 0x0000011000007945 */ /* 0x000fd80003800000 */
[----:B------:R-:W-:Y:S05]  /*14b40*/  @P3 BRA `(.L_x_1284) ;  /* 0x0000000000243947 */ /* 0x000fea0003800000 */
[----:B------:R-:W2:Y:S01]  /*14b50*/  LDL R124, [R1+0x4] ;  /* 0x00000400017c7983 */ /* 0x000ea20000100800 */
[----:B------:R-:W-:-:S05]  /*14b60*/  IMAD.U32 R123, RZ, RZ, UR4 ;  /* 0x00000004ff7b7e24 */ /* 0x000fca000f8e00ff */
[----:B------:R-:W-:-:S13]  /*14b70*/  ISETP.NE.AND P3, PT, R123, 0x1, PT ;  /* 0x000000017b00780c */ /* 0x000fda0003f65270 */
[----:B------:R-:W2:Y:S02]  /*14b80*/  @P3 LDC.64 R14, c[0x0][0x9e8] ;  /* 0x00027a00ff0e3b82 */ /* 0x000ea40000000a00 */
[----:B--2---:R-:W-:-:S04]  /*14b90*/  @P3 IMAD.HI.U32 R86, R124, R14, RZ ;  /* 0x0000000e7c563227 */ /* 0x004fc800078e00ff */
[----:B------:R-:W-:Y:S01]  /*14ba0*/  IMAD.MOV.U32 R14, RZ, RZ, R124 ;  /* 0x000000ffff0e7224 */ /* 0x000fe200078e007c */
[----:B------:R-:W-:-:S04]  /*14bb0*/  @P3 SHF.R.U32.HI R14, RZ, R15, R86 ;  /* 0x0000000fff0e3219 */ /* 0x000fc80000011656 */
[----:B------:R-:W-:Y:S01]  /*14bc0*/  LOP3.LUT R87, RZ, R14, RZ, 0x33, !PT ;  /* 0x0000000eff577212 */ /* 0x000fe200078e33ff */
[----:B------:R-:W-:Y:S06]  /*14bd0*/  BRA `(.L_x_1285) ;  /* 0x0000000000187947 */ /* 0x000fec0003800000 */
.L_x_1284:
[----:B------:R-:W-:Y:S02]  /*14be0*/  IMAD.U32 R123, RZ, RZ, UR4 ;  /* 0x00000004ff7b7e24 */ /* 0x000fe4000f8e00ff */
[----:B------:R-:W-:-:S03]  /*14bf0*/  IMAD.MOV.U32 R87, RZ, RZ, R153 ;  /* 0x000000ffff577224 */ /* 0x000fc600078e0099 */
[----:B------:R-:W-:-:S13]  /*14c00*/  ISETP.NE.AND P3, PT, R123, 0x1, PT ;  /* 0x000000017b00780c */ /* 0x000fda0003f65270 */
[----:B------:R-:W0:Y:S02]  /*14c10*/  @P3 LDC.64 R14, c[0x0][0x9e8] ;  /* 0x00027a00ff0e3b82 */ /* 0x000e240000000a00 */
[----:B0-----:R-:W-:-:S05]  /*14c20*/  @P3 IMAD.HI.U32 R14, R153, R14, RZ ;  /* 0x0000000e990e3227 */ /* 0x001fca00078e00ff */
[----:B------:R-:W-:-:S07]  /*14c30*/  @P3 SHF.R.U32.HI R87, RZ, R15, R14 ;  /* 0x0000000fff573219 */ /* 0x000fce000001160e */
.L_x_1285:
[----:B------:R-:W-:Y:S05]  /*14c40*/  BSYNC B0 ;  /* 0x0000000000007941 */ /* 0x000fea0003800000 */
.L_x_1283:
[----:B------:R-:W-:-:S04]  /*14c50*/  IMAD R82, R87, R123, -R82 ;  /* 0x0000007b57527224 */ /* 0x000fc800078e0a52 */
[----:B------:R-:W-:-:S05]  /*14c60*/  IMAD R82, R155, -0x2, R82 ;  /* 0xfffffffe9b527824 */ /* 0x000fca00078e0252 */
[----:B------:R-:W-:Y:S02]  /*14c70*/  VIADDMNMX R122, R82, R123, R122, PT ;  /* 0x0000007b527a7246 */ /* 0x000fe4000380017a */
[----:B------:R-:W-:-:S07]  /*14c80*/  VIMNMX R121, R121, R82, !PT ;  /* 0x0000005279797248 */ /* 0x000fce0007fe0100 */
.L_x_1282:
[----:B------:R-:W-:Y:S01]  /*14c90*/  FMNMX.FTZ R14, R20, R23, !PT ;  /* 0x00000017140e7209 */ /* 0x000fe20007810000 */
[----:B------:R-:W2:Y:S01]  /*14ca0*/  LDL R86, [R1+0x18] ;  /* 0x0000180001567983 */ /* 0x000ea20000100800 */
        /* <DEDUP_REMOVED lines=13> */
[C---:B------:R-:W-:Y:S02]  /*14d80*/  ISETP.GT.AND P4, PT, R121.reuse, 0x18, P2 ;  /* 0x000000187900780c */ /* 0x040fe40001784270 */
        /* <DEDUP_REMOVED lines=50> */
[C---:B------:R-:W-:Y:S01]  /*150b0*/  ISETP.LT.OR P4, PT, R122.reuse, 0x39, P4 ;  /* 0x000000397a00780c */ /* 0x040fe20002781670 */
[----:B------:R-:W0:Y:S01]  /*150c0*/  SHFL.BFLY PT, R15, R14, 0x2, 0x1f ;  /* 0x0c401f000e0f7f89 */ /* 0x000e2200000e0000 */
[----:B------:R-:W-:-:S02]  /*150d0*/  ISETP.LT.OR P3, PT, R122, 0x22, P3 ;  /* 0x000000227a00780c */ /* 0x000fc40001f61670 */
[----:B------:R-:W-:Y:S02]  /*150e0*/  FSEL R52, R52, -INF , !P4 ;  /* 0xff80000034347808 */ /* 0x000fe40006000000 */
[C---:B------:R-:W-:Y:S02]  /*150f0*/  ISETP.GT.AND P4, PT, R121.reuse, 0x40, P2 ;  /* 0x000000407900780c */ /* 0x040fe40001784270 */
[----:B------:R-:W-:Y:S02]  /*15100*/  FSEL R42, R42, -INF , !P3 ;  /* 0xff8000002a2a7808 */ /* 0x000fe40005800000 */
[----:B------:R-:W-:Y:S02]  /*15110*/  ISETP.GT.AND P3, PT, R121, 0x29, P2 ;  /* 0x000000297900780c */ /* 0x000fe40001764270 */
[C---:B------:R-:W-:Y:S02]  /*15120*/  ISETP.LT.OR P4, PT, R122.reuse, 0x41, P4 ;  /* 0x000000417a00780c */ /* 0x040fe40002781670 */
[----:B------:R-:W-:-:S02]  /*15130*/  ISETP.LT.OR P3, PT, R122, 0x2a, P3 ;  /* 0x0000002a7a00780c */ /* 0x000fc40001f61670 */
[----:B------:R-:W-:Y:S02]  /*15140*/  FSEL R57, R57, -INF , !P4 ;  /* 0xff80000039397808 */ /* 0x000fe40006000000 */
[C---:B------:R-:W-:Y:S02]  /*15150*/  ISETP.GT.AND P4, PT, R121.reuse, 0x41, P2 ;  /* 0x000000417900780c */ /* 0x040fe40001784270 */
[----:B------:R-:W-:Y:S02]  /*15160*/  FSEL R46, R46, -INF , !P3 ;  /* 0xff8000002e2e7808 */ /* 0x000fe40005800000 */
[----:B------:R-:W-:Y:S02]  /*15170*/  ISETP.GT.AND P3, PT, R121, 0x31, P2 ;  /* 0x000000317900780c */ /* 0x000fe40001764270 */
[----:B------:R-:W-:Y:S02]  /*15180*/  ISETP.LT.OR P4, PT, R122, 0x42, P4 ;  /* 0x000000427a00780c */ /* 0x000fe40002781670 */
[----:B0-----:R-:W-:-:S02]  /*15190*/  FMNMX.FTZ R14, R14, R15, !PT ;  /* 0x0000000f0e0e7209 */ /* 0x001fc40007810000 */
[----:B------:R-:W-:Y:S02]  /*151a0*/  ISETP.LT.OR P3, PT, R122, 0x32, P3 ;  /* 0x000000327a00780c */ /* 0x000fe40001f61670 */
[----:B------:R-:W-:Y:S01]  /*151b0*/  FSEL R58, R58, -INF , !P4 ;  /* 0xff8000003a3a7808 */ /* 0x000fe20006000000 */
[----:B------:R-:W0:Y:S01]  /*151c0*/  SHFL.BFLY PT, R15, R14, 0x1, 0x1f ;  /* 0x0c201f000e0f7f89 */ /* 0x000e2200000e0000 */
[C---:B------:R-:W-:Y:S02]  /*151d0*/  ISETP.GT.AND P4, PT, R121.reuse, 0x48, P2 ;  /* 0x000000487900780c */ /* 0x040fe40001784270 */
[----:B------:R-:W-:Y:S02]  /*151e0*/  FSEL R50, R50, -INF , !P3 ;  /* 0xff80000032327808 */ /* 0x000fe40005800000 */
[----:B------:R-:W-:Y:S02]  /*151f0*/  ISETP.GT.AND P3, PT, R121, 0x39, P2 ;  /* 0x000000397900780c */ /* 0x000fe40001764270 */
[----:B------:R-:W-:-:S02]  /*15200*/  ISETP.LT.OR P4, PT, R122, 0x49, P4 ;  /* 0x000000497a00780c */ /* 0x000fc40002781670 */
[----:B------:R-:W-:Y:S02]  /*15210*/  ISETP.LT.OR P3, PT, R122, 0x3a, P3 ;  /* 0x0000003a7a00780c */ /* 0x000fe40001f61670 */
[----:B------:R-:W-:Y:S02]  /*15220*/  FSEL R60, R60, -INF , !P4 ;  /* 0xff8000003c3c7808 */ /* 0x000fe40006000000 */
[----:B------:R-:W-:Y:S02]  /*15230*/  ISETP.GT.AND P4, PT, R121, RZ, P2 ;  /* 0x000000ff7900720c */ /* 0x000fe40001784270 */
[----:B------:R-:W-:Y:S02]  /*15240*/  FSEL R54, R54, -INF , !P3 ;  /* 0xff80000036367808 */ /* 0x000fe40005800000 */
[----:B------:R-:W-:-:S04]  /*15250*/  ISETP.LT.OR P4, PT, R122, 0x1, P4 ;  /* 0x000000017a00780c */ /* 0x000fc80002781670 */
[----:B------:R-:W-:Y:S02]  /*15260*/  FSEL R24, R24, -INF , !P4 ;  /* 0xff80000018187808 */ /* 0x000fe40006000000 */
[----:B------:R-:W-:Y:S02]  /*15270*/  ISETP.GT.AND P4, PT, R121, 0x49, P2 ;  /* 0x000000497900780c */ /* 0x000fe40001784270 */
[----:B0-----:R-:W-:Y:S02]  /*15280*/  FMNMX.FTZ R14, R14, R15, !PT ;  /* 0x0000000f0e0e7209 */ /* 0x001fe40007810000 */
[----:B------:R-:W-:Y:S02]  /*15290*/  FMNMX.FTZ R15, R24, R5, !PT ;  /* 0x00000005180f7209 */ /* 0x000fe40007810000 */
[C---:B------:R-:W-:Y:S01]  /*152a0*/  FSETP.NEU.FTZ.AND P3, PT, R14.reuse, -INF , PT ;  /* 0xff8000000e00780b */ /* 0x040fe20003f7d000 */
[----:B------:R-:W-:Y:S01]  /*152b0*/  FMUL.FTZ R82, R14, UR41 ;  /* 0x000000290e527c20 */ /* 0x000fe20008410000 */
[----:B------:R-:W-:-:S04]  /*152c0*/  ISETP.LT.OR P4, PT, R122, 0x4a, P4 ;  /* 0x0000004a7a00780c */ /* 0x000fc80002781670 */
[----:B------:R-:W-:Y:S02]  /*152d0*/  FSEL R82, R82, RZ, P3 ;  /* 0x000000ff52527208 */ /* 0x000fe40001800000 */
[----:B------:R-:W-:Y:S02]  /*152e0*/  FSEL R62, R62, -INF , !P4 ;  /* 0xff8000003e3e7808 */ /* 0x000fe40006000000 */
[----:B------:R-:W-:Y:S01]  /*152f0*/  ISETP.GT.AND P4, PT, R121, 0x50, P2 ;  /* 0x000000507900780c */ /* 0x000fe20001784270 */
[--C-:B------:R-:W-:Y:S01]  /*15300*/  FFMA.FTZ R148, R20, UR41, -R82.reuse ;  /* 0x0000002914947c23 */ /* 0x100fe20008010852 */
[--C-:B------:R-:W-:Y:S01]  /*15310*/  FFMA.FTZ R20, R25, UR41, -R82.reuse ;  /* 0x0000002919147c23 */ /* 0x100fe20008010852 */
[--C-:B------:R-:W-:Y:S01]  /*15320*/  FFMA.FTZ R25, R28, UR41, -R82.reuse ;  /* 0x000000291c197c23 */ /* 0x100fe20008010852 */
[----:B------:R-:W-:Y:S01]  /*15330*/  FMNMX.FTZ R28, R26, R15, !PT ;  /* 0x0000000f1a1c7209 */ /* 0x000fe20007810000 */
[--C-:B------:R-:W-:Y:S01]  /*15340*/  FFMA.FTZ R150, R27, UR41, -R82.reuse ;  /* 0x000000291b967c23 */ /* 0x100fe20008010852 */
        /* <DEDUP_REMOVED lines=16> */
[----:B------:R-:W-:Y:S01]  /*15450*/  MUFU.EX2 R148, R148 ;  /* 0x0000009400947308 */ /* 0x000fe20000000800 */
[----:B------:R-:W-:Y:S01]  /*15460*/  FSEL R66, R66, -INF , !P4 ;  /* 0xff80000042427808 */ /* 0x000fe20006000000 */
[--C-:B------:R-:W-:Y:S01]  /*15470*/  FFMA.FTZ R132, R55, UR41, -R82.reuse ;  /* 0x0000002937847c23 */ /* 0x100fe20008010852 */
[----:B------:R-:W-:Y:S01]  /*15480*/  FMNMX.FTZ R15, R37, R32, !PT ;  /* 0x00000020250f7209 */ /* 0x000fe20007810000 */
[--C-:B------:R-:W-:Y:S01]  /*15490*/  FFMA.FTZ R142, R43, UR41, -R82.reuse ;  /* 0x000000292b8e7c23 */ /* 0x100fe20008010852 */
[----:B------:R-:W-:Y:S01]  /*154a0*/  ISETP.GT.AND P4, PT, R121, 0x58, P2 ;  /* 0x000000587900780c */ /* 0x000fe20001784270 */
        /* <DEDUP_REMOVED lines=10> */
[----:B------:R-:W-:Y:S01]  /*15550*/  MUFU.EX2 R150, R150 ;  /* 0x0000009600967308 */ /* 0x000fe20000000800 */
        /* <DEDUP_REMOVED lines=21> */
[----:B------:R-:W-:Y:S01]  /*156b0*/  FFMA.FTZ R51, R79, UR41, -R82 ;  /* 0x000000294f337c23 */ /* 0x000fe20008010852 */
[----:B------:R-:W-:Y:S01]  /*156c0*/  FMNMX.FTZ R36, R54, R15, !PT ;  /* 0x0000000f36247209 */ /* 0x000fe20007810000 */
[----:B------:R-:W-:Y:S01]  /*156d0*/  MUFU.EX2 R27, R27 ;  /* 0x0000001b001b7308 */ /* 0x000fe20000000800 */
[----:B------:R-:W-:-:S02]  /*156e0*/  ISETP.GT.AND P4, PT, R121, 0x61, P2 ;  /* 0x000000617900780c */ /* 0x000fc40001784270 */
[----:B------:R-:W-:Y:S01]  /*156f0*/  FMNMX.FTZ R15, R57, R36, !PT ;  /* 0x00000024390f7209 */ /* 0x000fe20007810000 */
[----:B------:R-:W-:Y:S01]  /*15700*/  FFMA.FTZ R36, R53, UR41, -R82 ;  /* 0x0000002935247c23 */ /* 0x000fe20008010852 */
[----:B------:R-:W-:Y:S02]  /*15710*/  ISETP.LT.OR P4, PT, R122, 0x62, P4 ;  /* 0x000000627a00780c */ /* 0x000fe40002781670 */
[----:B------:R-:W-:Y:S01]  /*15720*/  FMNMX.FTZ R15, R58, R15, !PT ;  /* 0x0000000f3a0f7209 */ /* 0x000fe20007810000 */
[----:B------:R-:W-:Y:S01]  /*15730*/  MUFU.EX2 R146, R146 ;  /* 0x0000009200927308 */ /* 0x000fe20000000800 */
[----:B------:R-:W-:Y:S02]  /*15740*/  FSEL R74, R74, -INF , !P4 ;  /* 0xff8000004a4a7808 */ /* 0x000fe40006000000 */
[----:B------:R-:W-:Y:S02]  /*15750*/  ISETP.GT.AND P4, PT, R121, 0x68, P2 ;  /* 0x000000687900780c */ /* 0x000fe40001784270 */
        /* <DEDUP_REMOVED lines=13> */
[----:B------:R-:W-:Y:S02]  /*15830*/  ISETP.GT.AND P4, PT, R121, 0x70, P2 ;  /* 0x000000707900780c */ /* 0x000fe40001784270 */
[----:B------:R-:W-:Y:S02]  /*15840*/  FMNMX.FTZ R15, R70, R15, !PT ;  /* 0x0000000f460f7209 */ /* 0x000fe40007810000 */
[----:B------:R-:W-:-:S02]  /*15850*/  ISETP.LT.OR P4, PT, R122, 0x71, P4 ;  /* 0x000000717a00780c */ /* 0x000fc40002781670 */
[----:B------:R-:W-:Y:S01]  /*15860*/  FMNMX.FTZ R15, R72, R15, !PT ;  /* 0x0000000f480f7209 */ /* 0x000fe20007810000 */
[----:B------:R-:W-:Y:S01]  /*15870*/  MUFU.EX2 R142, R142 ;  /* 0x0000008e008e7308 */ /* 0x000fe20000000800 */
[----:B------:R-:W-:Y:S02]  /*15880*/  FSEL R80, R80, -INF , !P4 ;  /* 0xff80000050507808 */ /* 0x000fe40006000000 */
[----:B------:R-:W-:Y:S02]  /*15890*/  ISETP.GT.AND P4, PT, R121, 0x71, P2 ;  /* 0x000000717900780c */ /* 0x000fe40001784270 */
[----:B------:R-:W-:Y:S02]  /*158a0*/  FMNMX.FTZ R15, R74, R15, !PT ;  /* 0x0000000f4a0f7209 */ /* 0x000fe40007810000 */
[----:B------:R-:W-:Y:S01]  /*158b0*/  ISETP.LT.OR P4, PT, R122, 0x72, P4 ;  /* 0x000000727a00780c */ /* 0x000fe20002781670 */
[----:B------:R-:W-:Y:S01]  /*158c0*/  MUFU.EX2 R32, R32 ;  /* 0x0000002000207308 */ /* 0x000fe20000000800 */
[----:B------:R-:W-:-:S02]  /*158d0*/  FMNMX.FTZ R15, R76, R15, !PT ;  /* 0x0000000f4c0f7209 */ /* 0x000fc40007810000 */
[----:B------:R-:W-:Y:S02]  /*158e0*/  FSEL R81, R81, -INF , !P4 ;  /* 0xff80000051517808 */ /* 0x000fe40006000000 */
[C---:B------:R-:W-:Y:S02]  /*158f0*/  ISETP.GT.AND P4, PT, R121.reuse, 0x78, P2 ;  /* 0x000000787900780c */ /* 0x040fe40001784270 */
[----:B------:R-:W-:Y:S01]  /*15900*/  FMNMX.FTZ R15, R78, R15, !PT ;  /* 0x0000000f4e0f7209 */ /* 0x000fe20007810000 */
[----:B------:R-:W-:Y:S01]  /*15910*/  MUFU.EX2 R136, R136 ;  /* 0x0000008800887308 */ /* 0x000fe20000000800 */
[----:B------:R-:W-:Y:S02]  /*15920*/  ISETP.GT.AND P2, PT, R121, 0x79, P2 ;  /* 0x000000797900780c */ /* 0x000fe40001744270 */
[----:B------:R-:W-:Y:S02]  /*15930*/  ISETP.LT.OR P4, PT, R122, 0x79, P4 ;  /* 0x000000797a00780c */ /* 0x000fe40002781670 */
[----:B------:R-:W-:-:S02]  /*15940*/  FMNMX.FTZ R40, R80, R15, !PT ;  /* 0x0000000f50287209 */ /* 0x000fc40007810000 */
[----:B------:R-:W-:Y:S01]  /*15950*/  ISETP.LT.OR P2, PT, R122, 0x7a, P2 ;  /* 0x0000007a7a00780c */ /* 0x000fe20001741670 */
[----:B------:R-:W-:Y:S01]  /*15960*/  MUFU.EX2 R35, R35 ;  /* 0x0000002300237308 */ /* 0x000fe20000000800 */
[----:B------:R-:W-:Y:S01]  /*15970*/  FSEL R84, R84, -INF , !P4 ;  /* 0xff80000054547808 */ /* 0x000fe20006000000 */
[--C-:B------:R-:W-:Y:S01]  /*15980*/  FFMA.FTZ R122, R120, UR41, -R82.reuse ;  /* 0x00000029787a7c23 */ /* 0x100fe20008010852 */
[----:B------:R-:W-:Y:S02]  /*15990*/  FMNMX.FTZ R15, R81, R40, !PT ;  /* 0x00000028510f7209 */ /* 0x000fe40007810000 */
[----:B------:R-:W-:Y:S02]  /*159a0*/  FSEL R83, R83, -INF , !P2 ;  /* 0xff80000053537808 */ /* 0x000fe40005000000 */
[----:B------:R-:W-:Y:S01]  /*159b0*/  FMNMX.FTZ R44, R84, R15, !PT ;  /* 0x0000000f542c7209 */ /* 0x000fe20007810000 */
[----:B------:R-:W-:Y:S03]  /*159c0*/  MUFU.EX2 R138, R138 ;  /* 0x0000008a008a7308 */ /* 0x000fe60000000800 */
[----:B------:R-:W-:Y:S01]  /*159d0*/  FMNMX.FTZ R15, R83, R44, !PT ;  /* 0x0000002c530f7209 */ /* 0x000fe20007810000 */
[----:B------:R-:W-:Y:S01]  /*159e0*/  FFMA.FTZ R44, R68, UR41, -R82 ;  /* 0x00000029442c7c23 */ /* 0x000fe20008010852 */
[----:B------:R-:W-:-:S03]  /*159f0*/  FSEL R68, R14, RZ, P3 ;  /* 0x000000ff0e447208 */ /* 0x000fc60001800000 */
[----:B------:R-:W0:Y:S01]  /*15a00*/  SHFL.BFLY PT, R48, R15, 0x2, 0x1f ;  /* 0x0c401f000f307f89 */ /* 0x000e2200000e0000 */
[----:B------:R-:W-:Y:S01]  /*15a10*/  MUFU.EX2 R36, R36 ;  /* 0x0000002400247308 */ /* 0x000fe20000000800 */
[----:B------:R-:W-:-:S04]  /*15a20*/  FADD.FTZ R68, -R68, R23 ;  /* 0x0000001744447221 */ /* 0x000fc80000010100 */
[----:B------:R-:W-:-:S03]  /*15a30*/  FMUL.FTZ R23, R68, UR41 ;  /* 0x0000002944177c20 */ /* 0x000fc60008410000 */
[----:B------:R-:W-:Y:S08]  /*15a40*/  MUFU.EX2 R132, R132 ;  /* 0x0000008400847308 */ /* 0x000ff00000000800 */
[----:B------:R-:W1:Y:S01]  /*15a50*/  MUFU.EX2 R23, R23 ;  /* 0x0000001700177308 */ /* 0x000e620000000800 */
[----:B0-----:R-:W-:-:S07]  /*15a60*/  FMNMX.FTZ R53, R15, R48, !PT ;  /* 0x000000300f357209 */ /* 0x001fce0007810000 */
[----:B------:R-:W-:Y:S01]  /*15a70*/  MUFU.EX2 R39, R39 ;  /* 0x0000002700277308 */ /* 0x000fe20000000800 */
[--C-:B------:R-:W-:Y:S01]  /*15a80*/  FFMA.FTZ R48, R77, UR41, -R82.reuse ;  /* 0x000000294d307c23 */ /* 0x100fe20008010852 */
[----:B------:R-:W-:Y:S01]  /*15a90*/  FFMA.FTZ R82, R85, UR41, -R82 ;  /* 0x0000002955527c23 */ /* 0x000fe20008010852 */
[----:B------:R-:W0:Y:S05]  /*15aa0*/  SHFL.BFLY PT, R56, R53, 0x1, 0x1f ;  /* 0x0c201f0035387f89 */ /* 0x000e2a00000e0000 */
[----:B------:R-:W-:Y:S01]  /*15ab0*/  MUFU.EX2 R134, R134 ;  /* 0x0000008600867308 */ /* 0x000fe20000000800 */
[-C--:B-1----:R-:W-:Y:S01]  /*15ac0*/  FMUL.FTZ R88, R88, R23.reuse ;  /* 0x0000001758587220 */ /* 0x082fe20000410000 */
        /* <DEDUP_REMOVED lines=17> */
[----:B0-----:R-:W-:-:S04]  /*15be0*/  FMNMX.FTZ R15, R53, R56, !PT ;  /* 0x00000038350f7209 */ /* 0x001fc80007810000 */
[C---:B------:R-:W-:Y:S01]  /*15bf0*/  FSETP.NEU.FTZ.AND P2, PT, R15.reuse, -INF , PT ;  /* 0xff8000000f00780b */ /* 0x040fe20003f5d000 */
[----:B------:R-:W-:Y:S01]  /*15c00*/  FMUL.FTZ R55, R15, UR41 ;  /* 0x000000290f377c20 */ /* 0x000fe20008410000 */
[----:B------:R-:W-:Y:S04]  /*15c10*/  MUFU.EX2 R43, R43 ;  /* 0x0000002b002b7308 */ /* 0x000fe80000000800 */
[----:B------:R-:W-:-:S04]  /*15c20*/  FSEL R55, R55, RZ, P2 ;  /* 0x000000ff37377208 */ /* 0x000fc80001000000 */
[----:B------:R-:W-:Y:S01]  /*15c30*/  MUFU.EX2 R130, R130 ;  /* 0x0000008200827308 */ /* 0x000fe20000000800 */
[--C-:B------:R-:W-:Y:S01]  /*15c40*/  FFMA.FTZ R141, R41, UR41, -R55.reuse ;  /* 0x00000029298d7c23 */ /* 0x100fe20008010837 */
[----:B------:R-:W-:Y:S01]  /*15c50*/  FFMA.FTZ R41, R23, R4, R148 ;  /* 0x0000000417297223 */ /* 0x000fe20000010094 */
[--C-:B------:R-:W-:Y:S01]  /*15c60*/  FFMA.FTZ R145, R33, UR41, -R55.reuse ;  /* 0x0000002921917c23 */ /* 0x100fe20008010837 */
[--C-:B------:R-:W-:Y:S01]  /*15c70*/  FFMA.FTZ R33, R42, UR41, -R55.reuse ;  /* 0x000000292a217c23 */ /* 0x100fe20008010837 */
        /* <DEDUP_REMOVED lines=16> */
[--C-:B------:R-:W-:Y:S01]  /*15d80*/  FFMA.FTZ R30, R38, UR41, -R55.reuse ;  /* 0x00000029261e7c23 */ /* 0x100fe20008010837 */
[----:B------:R-:W-:Y:S01]  /*15d90*/  FADD.FTZ R5, R27, R42 ;  /* 0x0000002a1b057221 */ /* 0x000fe20000010000 */
[--C-:B------:R-:W-:Y:S01]  /*15da0*/  FFMA.FTZ R34, R46, UR41, -R55.reuse ;  /* 0x000000292e227c23 */ /* 0x100fe20008010837 */
[----:B------:R-:W-:Y:S01]  /*15db0*/  FMUL.FTZ R4, R4, UR41 ;  /* 0x0000002904047c20 */ /* 0x000fe20008410000 */
[----:B------:R-:W-:Y:S01]  /*15dc0*/  FFMA.FTZ R37, R50, UR41, -R55 ;  /* 0x0000002932257c23 */ /* 0x000fe20008010837 */
[----:B------:R-:W-:Y:S01]  /*15dd0*/  FADD.FTZ R41, R146, R5 ;  /* 0x0000000592297221 */ /* 0x000fe20000010000 */
[----:B------:R-:W-:Y:S01]  /*15de0*/  MUFU.EX2 R151, R151 ;  /* 0x0000009700977308 */ /* 0x000fe20000000800 */
[--C-:B------:R-:W-:Y:S01]  /*15df0*/  FFMA.FTZ R139, R52, UR41, -R55.reuse ;  /* 0x00000029348b7c23 */ /* 0x100fe20008010837 */
[----:B------:R-:W-:Y:S01]  /*15e00*/  FFMA.FTZ R38, R54, UR41, -R55 ;  /* 0x0000002936267c23 */ /* 0x000fe20008010837 */
[----:B------:R-:W-:Y:S01]  /*15e10*/  FADD.FTZ R41, R28, R41 ;  /* 0x000000291c297221 */ /* 0x000fe20000010000 */
[----:B------:R-:W-:Y:S01]  /*15e20*/  F2FP.BF16.F32.PACK_AB R150, R25, R150 ;  /* 0x000000961996723e */ /* 0x000fe200000010ff */
[--C-:B------:R-:W-:Y:S01]  /*15e30*/  FFMA.FTZ R133, R57, UR41, -R55.reuse ;  /* 0x0000002939857c23 */ /* 0x100fe20008010837 */
[----:B------:R-:W-:Y:S01]  /*15e40*/  FFMA.FTZ R135, R60, UR41, -R55 ;  /* 0x000000293c877c23 */ /* 0x000fe20008010837 */
[----:B------:R-:W-:Y:S01]  /*15e50*/  FADD.FTZ R42, R140, R41 ;  /* 0x000000298c2a7221 */ /* 0x000fe20000010000 */
[----:B------:R-:W0:Y:S01]  /*15e60*/  MUFU.EX2 R5, R4 ;  /* 0x0000000400057308 */ /* 0x000e220000000800 */
[----:B------:R-:W-:Y:S01]  /*15e70*/  @!P1 IMAD R41, R154, 0x8, R2 ;  /* 0x000000089a299824 */ /* 0x000fe200078e0202 */
[----:B------:R-:W-:Y:S01]  /*15e80*/  F2FP.BF16.F32.PACK_AB R146, R28, R146 ;  /* 0x000000921c92723e */ /* 0x000fe200000010ff */
[----:B------:R-:W-:Y:S01]  /*15e90*/  FADD.FTZ R45, R31, R42 ;  /* 0x0000002a1f2d7221 */ /* 0x000fe20000010000 */
[----:B------:R-:W-:Y:S01]  /*15ea0*/  FFMA.FTZ R129, R64, UR41, -R55 ;  /* 0x0000002940817c23 */ /* 0x000fe20008010837 */
[----:B------:R-:W-:-:S02]  /*15eb0*/  @!P1 VIADD R42, R41, 0x16860 ;  /* 0x00016860292a9836 */ /* 0x000fc40000000000 */
[----:B------:R-:W-:Y:S01]  /*15ec0*/  FFMA.FTZ R41, R58, UR41, -R55 ;  /* 0x000000293a297c23 */ /* 0x000fe20008010837 */
[----:B------:R-:W-:Y:S01]  /*15ed0*/  FADD.FTZ R45, R142, R45 ;  /* 0x0000002d8e2d7221 */ /* 0x000fe20000010000 */
[----:B------:R-:W1:Y:S01]  /*15ee0*/  MUFU.EX2 R26, R26 ;  /* 0x0000001a001a7308 */ /* 0x000e620000000800 */
[----:B------:R-:W-:Y:S01]  /*15ef0*/  F2FP.BF16.F32.PACK_AB R144, R27, R144 ;  /* 0x000000901b90723e */ /* 0x000fe200000010ff */
[----:B------:R-:W-:Y:S01]  /*15f00*/  FFMA.FTZ R131, R69, UR41, -R55 ;  /* 0x0000002945837c23 */ /* 0x000fe20008010837 */
[----:B------:R-:W-:Y:S01]  /*15f10*/  FADD.FTZ R49, R32, R45 ;  /* 0x0000002d20317221 */ /* 0x000fe20000010000 */
[----:B------:R-:W-:Y:S01]  /*15f20*/  @!P1 PRMT R42, RZ, 0x654, R42 ;  /* 0x00000654ff2a9816 */ /* 0x000fe2000000002a */
[--C-:B------:R-:W-:Y:S01]  /*15f30*/  FFMA.FTZ R70, R70, UR41, -R55.reuse ;  /* 0x0000002946467c23 */ /* 0x100fe20008010837 */
[----:B------:R-:W-:Y:S01]  /*15f40*/  FFMA.FTZ R125, R72, UR41, -R55 ;  /* 0x00000029487d7c23 */ /* 0x000fe20008010837 */
[----:B------:R-:W-:Y:S01]  /*15f50*/  F2FP.BF16.F32.PACK_AB R148, R20, R148 ;  /* 0x000000941494723e */ /* 0x000fe200000010ff */
[----:B------:R-:W3:Y:S01]  /*15f60*/  MUFU.EX2 R145, R145 ;  /* 0x0000009100917308 */ /* 0x000ee20000000800 */
[----:B0-----:R-:W-:Y:S01]  /*15f70*/  FFMA.FTZ R45, R5, R3, R149 ;  /* 0x00000003052d7223 */ /* 0x001fe20000010095 */
[----:B------:R0:W-:Y:S01]  /*15f80*/  @!P1 SYNCS.ARRIVE.TRANS64.RED.A1T0 RZ, [R42+URZ], RZ ;  /* 0x000000ff2aff99a7 */ /* 0x0001e2000810043f */
[--C-:B------:R-:W-:Y:S01]  /*15f90*/  FFMA.FTZ R3, R62, UR41, -R55.reuse ;  /* 0x000000293e037c23 */ /* 0x100fe20008010837 */
[----:B------:R-:W-:Y:S01]  /*15fa0*/  FFMA.FTZ R74, R74, UR41, -R55 ;  /* 0x000000294a4a7c23 */ /* 0x000fe20008010837 */
[----:B------:R-:W-:Y:S01]  /*15fb0*/  FADD.FTZ R4, R24, R45 ;  /* 0x0000002d18047221 */ /* 0x000fe20000010000 */
[--C-:B------:R-:W-:Y:S01]  /*15fc0*/  FFMA.FTZ R76, R76, UR41, -R55.reuse ;  /* 0x000000294c4c7c23 */ /* 0x100fe20008010837 */
[----:B------:R-:W-:Y:S01]  /*15fd0*/  FFMA.FTZ R78, R78, UR41, -R55 ;  /* 0x000000294e4e7c23 */ /* 0x000fe20008010837 */
[----:B------:R-:W4:Y:S01]  /*15fe0*/  MUFU.EX2 R29, R29 ;  /* 0x0000001d001d7308 */ /* 0x000f220000000800 */
[----:B------:R-:W-:Y:S01]  /*15ff0*/  FADD.FTZ R45, R151, R4 ;  /* 0x00000004972d7221 */ /* 0x000fe20000010000 */
[----:B0-----:R-:W-:Y:S01]  /*16000*/  FADD.FTZ R42, R136, R49 ;  /* 0x00000031882a7221 */ /* 0x001fe20000010000 */
[--C-:B------:R-:W-:Y:S01]  /*16010*/  FFMA.FTZ R80, R80, UR41, -R55.reuse ;  /* 0x0000002950507c23 */ /* 0x100fe20008010837 */
[----:B------:R-:W-:Y:S01]  /*16020*/  FFMA.FTZ R81, R81, UR41, -R55 ;  /* 0x0000002951517c23 */ /* 0x000fe20008010837 */
[----:B-1----:R-:W-:Y:S01]  /*16030*/  FADD.FTZ R4, R26, R45 ;  /* 0x0000002d1a047221 */ /* 0x002fe20000010000 */
[----:B------:R-:W-:Y:S01]  /*16040*/  FADD.FTZ R49, R35, R42 ;  /* 0x0000002a23317221 */ /* 0x000fe20000010000 */
[----:B------:R-:W-:Y:S01]  /*16050*/  FFMA.FTZ R42, R66, UR41, -R55 ;  /* 0x00000029422a7c23 */ /* 0x000fe20008010837 */
[----:B------:R-:W0:Y:S01]  /*16060*/  MUFU.EX2 R147, R147 ;  /* 0x0000009300937308 */ /* 0x000e220000000800 */
[----:B---3--:R-:W-:Y:S01]  /*16070*/  FADD.FTZ R4, R145, R4 ;  /* 0x0000000491047221 */ /* 0x008fe20000010000 */
[----:B------:R-:W-:Y:S01]  /*16080*/  FADD.FTZ R49, R138, R49 ;  /* 0x000000318a317221 */ /* 0x000fe20000010000 */
[--C-:B------:R-:W-:Y:S01]  /*16090*/  FFMA.FTZ R84, R84, UR41, -R55.reuse ;  /* 0x0000002954547c23 */ /* 0x100fe20008010837 */
[----:B------:R-:W-:Y:S01]  /*160a0*/  FFMA.FTZ R55, R83, UR41, -R55 ;  /* 0x0000002953377c23 */ /* 0x000fe20008010837 */
[----:B------:R-:W-:Y:S01]  /*160b0*/  F2FP.BF16.F32.PACK_AB R149, R24, R149 ;  /* 0x000000951895723e */ /* 0x000fe200000010ff */
[----:B------:R-:W-:Y:S01]  /*160c0*/  FADD.FTZ R49, R36, R49 ;  /* 0x0000003124317221 */ /* 0x000fe20000010000 */
[----:B--2---:R-:W-:Y:S01]  /*160d0*/  ISETP.GT.AND P2, PT, R0, R86, PT ;  /* 0x000000560000720c */ /* 0x004fe20003f44270 */
[----:B------:R-:W1:Y:S01]  /*160e0*/  MUFU.EX2 R30, R30 ;  /* 0x0000001e001e7308 */ /* 0x000e620000000800 */
[----:B----4-:R-:W-:Y:S01]  /*160f0*/  FADD.FTZ R4, R29, R4 ;  /* 0x000000041d047221 */ /* 0x010fe20000010000 */
[----:B------:R-:W-:Y:S01]  /*16100*/  FADD.FTZ R46, R132, R49 ;  /* 0x00000031842e7221 */ /* 0x000fe20000010000 */
[----:B------:R-:W-:Y:S01]  /*16110*/  F2FP.BF16.F32.PACK_AB R142, R32, R142 ;  /* 0x0000008e208e723e */ /* 0x000fe200000010ff */
[-C--:B------:R-:W-:Y:S01]  /*16120*/  FMUL.FTZ R90, R90, R5.reuse ;  /* 0x000000055a5a7220 */ /* 0x080fe20000410000 */
[-C--:B------:R-:W-:Y:S01]  /*16130*/  FMUL.FTZ R91, R91, R5.reuse ;  /* 0x000000055b5b7220 */ /* 0x080fe20000410000 */
[----:B------:R-:W-:Y:S01]  /*16140*/  FADD.FTZ R49, R39, R46 ;  /* 0x0000002e27317221 */ /* 0x000fe20000010000 */
[-C--:B------:R-:W-:Y:S01]  /*16150*/  FMUL.FTZ R94, R94, R5.reuse ;  /* 0x000000055e5e7220 */ /* 0x080fe20000410000 */
[----:B------:R-:W2:Y:S01]  /*16160*/  MUFU.EX2 R141, R141 ;  /* 0x0000008d008d7308 */ /* 0x000ea20000000800 */
[----:B0-----:R-:W-:Y:S01]  /*16170*/  FADD.FTZ R45, R147, R4 ;  /* 0x00000004932d7221 */ /* 0x001fe20000010000 */
[----:B------:R-:W-:Y:S01]  /*16180*/  FADD.FTZ R49, R134, R49 ;  /* 0x0000003186317221 */ /* 0x000fe20000010000 */
[-C--:B------:R-:W-:Y:S01]  /*16190*/  FMUL.FTZ R95, R95, R5.reuse ;  /* 0x000000055f5f7220 */ /* 0x080fe20000410000 */
[-C--:B------:R-:W-:Y:S01]  /*161a0*/  FMUL.FTZ R98, R98, R5.reuse ;  /* 0x0000000562627220 */ /* 0x080fe20000410000 */
[-C--:B------:R-:W-:Y:S01]  /*161b0*/  FMUL.FTZ R99, R99, R5.reuse ;  /* 0x0000000563637220 */ /* 0x080fe20000410000 */
[----:B------:R-:W-:Y:S01]  /*161c0*/  FADD.FTZ R49, R40, R49 ;  /* 0x0000003128317221 */ /* 0x000fe20000010000 */
[-C--:B------:R-:W-:Y:S01]  /*161d0*/  FMUL.FTZ R102, R102, R5.reuse ;  /* 0x0000000566667220 */ /* 0x080fe20000410000 */
[----:B------:R-:W0:Y:S01]  /*161e0*/  MUFU.EX2 R33, R33 ;  /* 0x0000002100217308 */ /* 0x000e220000000800 */
[----:B-1----:R-:W-:Y:S01]  /*161f0*/  FADD.FTZ R4, R30, R45 ;  /* 0x0000002d1e047221 */ /* 0x002fe20000010000 */
[----:B------:R-:W-:Y:S01]  /*16200*/  FADD.FTZ R46, R128, R49 ;  /* 0x00000031802e7221 */ /* 0x000fe20000010000 */
[-C--:B------:R-:W-:Y:S01]  /*16210*/  FMUL.FTZ R103, R103, R5.reuse ;  /* 0x0000000567677220 */ /* 0x080fe20000410000 */
[-C--:B------:R-:W-:Y:S01]  /*16220*/  FMUL.FTZ R106, R106, R5.reuse ;  /* 0x000000056a6a7220 */ /* 0x080fe20000410000 */
[-C--:B------:R-:W-:Y:S01]  /*16230*/  FMUL.FTZ R107, R107, R5.reuse ;  /* 0x000000056b6b7220 */ /* 0x080fe20000410000 */
[----:B------:R-:W-:Y:S01]  /*16240*/  FADD.FTZ R45, R43, R46 ;  /* 0x0000002e2b2d7221 */ /* 0x000fe20000010000 */
[-C--:B------:R-:W-:Y:S01]  /*16250*/  FMUL.FTZ R110, R110, R5.reuse ;  /* 0x000000056e6e7220 */ /* 0x080fe20000410000 */
[----:B------:R-:W1:Y:S01]  /*16260*/  MUFU.EX2 R143, R143 ;  /* 0x0000008f008f7308 */ /* 0x000e620000000800 */
[----:B--2---:R-:W-:Y:S01]  /*16270*/  FADD.FTZ R4, R141, R4 ;  /* 0x000000048d047221 */ /* 0x004fe20000010000 */
[----:B------:R-:W-:Y:S01]  /*16280*/  FADD.FTZ R45, R130, R45 ;  /* 0x0000002d822d7221 */ /* 0x000fe20000010000 */
[-C--:B------:R-:W-:Y:S01]  /*16290*/  FMUL.FTZ R111, R111, R5.reuse ;  /* 0x000000056f6f7220 */ /* 0x080fe20000410000 */
[-C--:B------:R-:W-:Y:S01]  /*162a0*/  FMUL.FTZ R114, R114, R5.reuse ;  /* 0x0000000572727220 */ /* 0x080fe20000410000 */
[-C--:B------:R-:W-:Y:S01]  /*162b0*/  FMUL.FTZ R115, R115, R5.reuse ;  /* 0x0000000573737220 */ /* 0x080fe20000410000 */
[-C--:B------:R-:W-:Y:S01]  /*162c0*/  FMUL.FTZ R118, R118, R5.reuse ;  /* 0x0000000576767220 */ /* 0x080fe20000410000 */
[----:B------:R-:W-:Y:S01]  /*162d0*/  FMUL.FTZ R119, R119, R5 ;  /* 0x0000000577777220 */ /* 0x000fe20000410000 */
[----:B------:R-:W2:Y:S01]  /*162e0*/  MUFU.EX2 R34, R34 ;  /* 0x0000002200227308 */ /* 0x000ea20000000800 */
[----:B0-----:R-:W-:Y:S01]  /*162f0*/  FADD.FTZ R4, R33, R4 ;  /* 0x0000000421047221 */ /* 0x001fe20000010000 */
[----:B------:R-:W-:Y:S01]  /*16300*/  F2FP.BF16.F32.PACK_AB R140, R31, R140 ;  /* 0x0000008c1f8c723e */ /* 0x000fe200000010ff */
[----:B------:R-:W-:Y:S01]  /*16310*/  VIADD R0, R0, 0xffffffff ;  /* 0xffffffff00007836 */ /* 0x000fe20000000000 */
[----:B------:R-:W-:Y:S01]  /*16320*/  F2FP.BF16.F32.PACK_AB R136, R35, R136 ;  /* 0x000000882388723e */ /* 0x000fe200000010ff */
[----:B------:R-:W-:Y:S01]  /*16330*/  IMAD.MOV.U32 R154, RZ, RZ, R16 ;  /* 0x000000ffff9a7224 */ /* 0x000fe200078e0010 */
[----:B------:R-:W-:Y:S01]  /*16340*/  F2FP.BF16.F32.PACK_AB R138, R36, R138 ;  /* 0x0000008a248a723e */ /* 0x000fe200000010ff */
[----:B------:R-:W-:Y:S01]  /*16350*/  IMAD.MOV.U32 R23, RZ, RZ, R14 ;  /* 0x000000ffff177224 */ /* 0x000fe200078e000e */
[----:B------:R-:W0:Y:S01]  /*16360*/  MUFU.EX2 R137, R137 ;  /* 0x0000008900897308 */ /* 0x000e220000000800 */
[----:B-1----:R-:W-:Y:S01]  /*16370*/  FADD.FTZ R25, R143, R4 ;  /* 0x000000048f197221 */ /* 0x002fe20000010000 */
[----:B------:R-:W-:Y:S01]  /*16380*/  F2FP.BF16.F32.PACK_AB R132, R39, R132 ;  /* 0x000000842784723e */ /* 0x000fe200000010ff */
[----:B------:R-:W-:Y:S01]  /*16390*/  IMAD.MOV.U32 R5, RZ, RZ, R15 ;  /* 0x000000ffff057224 */ /* 0x000fe200078e000f */
        /* <DEDUP_REMOVED lines=76> */
[----:B--2---:R-:W-:Y:S01]  /*16860*/  FADD.FTZ R24, R123, R24 ;  /* 0x000000187b187221 */ /* 0x004fe20000010000 */
[C---:B0-----:R-:W-:Y:S01]  /*16870*/  FADD.FTZ R4, R53.reuse, R32 ;  /* 0x0000002035047221 */ /* 0x041fe20000010000 */
[----:B------:R-:W-:Y:S02]  /*16880*/  F2FP.BF16.F32.PACK_AB R122, R53, R122 ;  /* 0x0000007a357a723e */ /* 0x000fe400000010ff */
[C---:B-1----:R-:W-:Y:S01]  /*16890*/  FADD.FTZ R3, R55.reuse, R24 ;  /* 0x0000001837037221 */ /* 0x042fe20000010000 */
[----:B------:R-:W-:Y:S01]  /*168a0*/  F2FP.BF16.F32.PACK_AB R123, R55, R123 ;  /* 0x0000007b377b723e */ /* 0x000fe200000010ff */
[----:B------:R-:W-:Y:S06]  /*168b0*/  @P2 BRA `(.L_x_1286) ;  /* 0xffffffc800442947 */ /* 0x000fec000383ffff */
.L_x_1268:
[----:B------:R-:W-:Y:S05]  /*168c0*/  WARPSYNC.ALL ;  /* 0x0000000000007948 */ /* 0x000fea0003800000 */
[----:B------:R-:W-:Y:S06]  /*168d0*/  BAR.ARV 0x8, 0x1a0 ;  /* 0x0206800000007b1d */ /* 0x000fec0000002000 */
[----:B------:R-:W-:Y:S05]  /*168e0*/  @!P0 BRA `(.L_x_1287) ;  /* 0x0000000000048947 */ /* 0x000fea0003800000 */
[----:B------:R-:W-:Y:S01]  /*168f0*/  BPT.TRAP 0x1 ;  /* 0x000000040000795c */ /* 0x000fe20000300000 */
.L_x_1287:
[----:B------:R-:W-:Y:S01]  /*16900*/  IMAD R9, R16, 0x8, R2 ;  /* 0x0000000810097824 */ /* 0x000fe200078e0202 */
[----:B------:R-:W-:-:S04]  /*16910*/  SHF.L.U32 R0, R19, 0x1f, RZ ;  /* 0x0000001f13007819 */ /* 0x000fc800000006ff */
[----:B------:R0:W1:Y:S01]  /*16920*/  SYNCS.PHASECHK.TRANS64.TRYWAIT P2, [R9+URZ+0x16850], R0 ;  /* 0x01685000090075a7 */ /* 0x000062000804017f */
[----:B------:R-:W-:Y:S05]  /*16930*/  @!P0 BRA `(.L_x_1288) ;  /* 0x0000000000048947 */ /* 0x000fea0003800000 */
[----:B------:R-:W-:Y:S01]  /*16940*/  BPT.TRAP 0x1 ;  /* 0x000000040000795c */ /* 0x000fe20000300000 */
.L_x_1288:
[----:B------:R-:W-:-:S05]  /*16950*/  VIADD R2, R2, 0x400 ;  /* 0x0000040002027836 */ /* 0x000fca0000000000 */
[----:B------:R-:W-:-:S04]  /*16960*/  SHF.R.U32.HI R2, RZ, 0x4, R2 ;  /* 0x00000004ff027819 */ /* 0x000fc80000011602 */
[----:B------:R-:W-:Y:S01]  /*16970*/  LOP3.LUT R7, R2, 0x3fff, RZ, 0xc0, !PT ;  /* 0x00003fff02077812 */ /* 0x000fe200078ec0ff */
[----:B-1----:R-:W-:Y:S06]  /*16980*/  @P2 BRA `(.L_x_1289) ;  /* 0x0000000000082947 */ /* 0x002fec0003800000 */
[----:B------:R-:W1:Y:S02]  /*16990*/  SYNCS.PHASECHK.TRANS64.TRYWAIT P0, [R9+URZ+0x16850], R0 ;  /* 0x01685000090075a7 */ /* 0x000e64000800017f */
[----:B-1----:R-:W-:Y:S05]  /*169a0*/  @!P0 BRA `(.L_x_1290) ;  /* 0x00000084009c8947 */ /* 0x002fea0003800000 */
.L_x_1289:
[----:B------:R-:W-:Y:S01]  /*169b0*/  IMAD R6, R16, 0x400, R7 ;  /* 0x0000040010067824 */ /* 0x000fe200078e0207 */
[----:B------:R-:W2:Y:S01]  /*169c0*/  LDL.LU R8, [R1+0x34] ;  /* 0x0000340001087983 */ /* 0x000ea20000300800 */
[----:B------:R-:W-:Y:S01]  /*169d0*/  IMAD.MOV.U32 R7, RZ, RZ, 0x40000040 ;  /* 0x40000040ff077424 */ /* 0x000fe200078e00ff */
[----:B------:R-:W-:Y:S05]  /*169e0*/  WARPSYNC.ALL ;  /* 0x0000000000007948 */ /* 0x000fea0003800000 */
[C---:B------:R-:W-:Y:S01]  /*169f0*/  R2UR UR6, R6.reuse ;  /* 0x00000000060672ca */ /* 0x040fe200000e0000 */
[----:B------:R-:W-:Y:S01]  /*16a00*/  WARPGROUP.ARRIVE ;  /* 0x00000000000079c5 */ /* 0x000fe20000000000 */
[----:B------:R-:W-:Y:S01]  /*16a10*/  R2UR UR7, R7 ;  /* 0x00000000070772ca */ /* 0x000fe200000e0000 */
[----:B------:R-:W-:Y:S01]  /*16a20*/  VIADD R10, R6, 0x80 ;  /* 0x00000080060a7836 */ /* 0x000fe20000000000 */
[----:B------:R-:W3:Y:S01]  /*16a30*/  SHFL.BFLY PT, R5, R4, 0x2, 0x1f ;  /* 0x0c401f0004057f89 */ /* 0x000ee200000e0000 */
[----:B------:R-:W-:Y:S01]  /*16a40*/  IMAD.MOV.U32 R11, RZ, RZ, 0x40000040 ;  /* 0x40000040ff0b7424 */ /* 0x000fe200078e00ff */
[----:B------:R-:W-:Y:S01]  /*16a50*/  CS2R R26, SRZ ;  /* 0x00000000001a7805 */ /* 0x000fe2000001ff00 */
[----:B------:R-:W-:Y:S01]  /*16a60*/  IMAD.MOV.U32 R7, RZ, RZ, 0x40000040 ;  /* 0x40000040ff077424 */ /* 0x000fe200078e00ff */
[----:B01----:R-:W0:Y:S01]  /*16a70*/  SHFL.BFLY PT, R0, R3, 0x2, 0x1f ;  /* 0x0c401f0003007f89 */ /* 0x003e2200000e0000 */
[----:B------:R-:W-:-:S02]  /*16a80*/  VIADD R16, R16, 0x1 ;  /* 0x0000000110107836 */ /* 0x000fc40000000000 */
[----:B------:R-:W-:-:S03]  /*16a90*/  IMAD.MOV.U32 R21, RZ, RZ, -0x800000 ;  /* 0xff800000ff157424 */ /* 0x000fc600078e00ff */
[----:B------:R-:W-:Y:S01]  /*16aa0*/  ISETP.NE.AND P2, PT, R16, 0x2, PT ;  /* 0x000000021000780c */ /* 0x000fe20003f45270 */
[----:B------:R-:W-:Y:S01]  /*16ab0*/  HGMMA.64x64x16.F32.BF16 R88, R148, gdesc[UR4].tnspB, R88, gsb0 ;  /* 0x40e0000494587df0 */ /* 0x000fe20008001858 */
[----:B------:R-:W-:Y:S01]  /*16ac0*/  R2UR UR6, R10 ;  /* 0x000000000a0672ca */ /* 0x000fe200000e0000 */
[----:B------:R-:W-:Y:S01]  /*16ad0*/  VIADD R10, R6, 0x100 ;  /* 0x00000100060a7836 */ /* 0x000fe20000000000 */
[----:B------:R-:W-:Y:S01]  /*16ae0*/  R2UR UR7, R11 ;  /* 0x000000000b0772ca */ /* 0x000fe200000e0000 */
[----:B------:R-:W-:Y:S01]  /*16af0*/  IMAD.MOV.U32 R11, RZ, RZ, 0x40000040 ;  /* 0x40000040ff0b7424 */ /* 0x000fe200078e00ff */
[----:B------:R-:W-:Y:S01]  /*16b00*/  SEL R16, R16, RZ, P2 ;  /* 0x000000ff10107207 */ /* 0x000fe20001000000 */
[----:B---3--:R-:W-:Y:S01]  /*16b10*/  FADD.FTZ R5, R5, R4 ;  /* 0x0000000405057221 */ /* 0x008fe20000010000 */
[----:B0-----:R-:W-:Y:S01]  /*16b20*/  FADD.FTZ R2, R0, R3 ;  /* 0x0000000300027221 */ /* 0x001fe20000010000 */
[----:B------:R-:W-:-:S03]  /*16b30*/  IMAD.MOV.U32 R3, RZ, RZ, -0x800000 ;  /* 0xff800000ff037424 */ /* 0x000fc600078e00ff */
[----:B------:R-:W0:Y:S01]  /*16b40*/  SHFL.BFLY PT, R0, R5, 0x1, 0x1f ;  /* 0x0c201f0005007f89 */ /* 0x000e2200000e0000 */
[----:B------:R-:W-:Y:S02]  /*16b50*/  WARPGROUP.DEPBAR.LE gsb0, 0x0 ;  /* 0x00008000000079c5 */ /* 0x000fe40000010000 */
[----:B------:R-:W-:-:S06]  /*16b60*/  WARPGROUP.ARRIVE ;  /* 0x00000000000079c5 */ /* 0x000fcc0000000000 */
[----:B------:R-:W-:Y:S01]  /*16b70*/  HGMMA.64x64x16.F32.BF16 R88, R144, gdesc[UR4].tnspB, R88, gsb0 ;  /* 0x40e0000490587df0 */ /* 0x000fe20008001858 */
[----:B------:R-:W-:Y:S01]  /*16b80*/  R2UR UR6, R10 ;  /* 0x000000000a0672ca */ /* 0x000fe200000e0000 */
[----:B------:R-:W-:Y:S01]  /*16b90*/  VIADD R10, R6, 0x180 ;  /* 0x00000180060a7836 */ /* 0x000fe20000000000 */
[----:B------:R-:W-:Y:S01]  /*16ba0*/  R2UR UR7, R11 ;  /* 0x000000000b0772ca */ /* 0x000fe200000e0000 */
[----:B------:R-:W-:Y:S01]  /*16bb0*/  IMAD.MOV.U32 R11, RZ, RZ, 0x40000040 ;  /* 0x40000040ff0b7424 */ /* 0x000fe200078e00ff */
[----:B------:R-:W-:Y:S02]  /*16bc0*/  WARPGROUP.DEPBAR.LE gsb0, 0x0 ;  /* 0x00008000000079c5 */ /* 0x000fe40000010000 */
[----:B------:R-:W-:-:S09]  /*16bd0*/  WARPGROUP.ARRIVE ;  /* 0x00000000000079c5 */ /* 0x000fd20000000000 */
        /* <DEDUP_REMOVED lines=11> */
[----:B------:R-:W-:Y:S02]  /*16c90*/  IMAD.MOV.U32 R11, RZ, RZ, 0x40000040 ;  /* 0x40000040ff0b7424 */ /* 0x000fe400078e00ff */
[----:B--2---:R-:W-:-:S05]  /*16ca0*/  VIADD R8, R8, 0x1 ;  /* 0x0000000108087836 */ /* 0x004fca0000000000 */
[----:B------:R-:W-:Y:S01]  /*16cb0*/  STL [R1+0x34], R8 ;  /* 0x0000340801007387 */ /* 0x000fe20000100800 */
[----:B------:R-:W-:Y:S02]  /*16cc0*/  WARPGROUP.DEPBAR.LE gsb0, 0x0 ;  /* 0x00008000000079c5 */ /* 0x000fe40000010000 */
[----:B------:R-:W-:-:S06]  /*16cd0*/  WARPGROUP.ARRIVE ;  /* 0x00000000000079c5 */ /* 0x000fcc0000000000 */
[----:B------:R-:W-:Y:S01]  /*16ce0*/  HGMMA.64x64x16.F32.BF16 R88, R132, gdesc[UR4].tnspB, R88, gsb0 ;  /* 0x40e0000484587df0 */ /* 0x000fe20008001858 */
[----:B------:R-:W-:Y:S01]  /*16cf0*/  R2UR UR6, R10 ;  /* 0x000000000a0672ca */ /* 0x000fe200000e0000 */
[C---:B------:R-:W-:Y:S01]  /*16d00*/  VIADD R10, R6.reuse, 0x300 ;  /* 0x00000300060a7836 */ /* 0x040fe20000000000 */
[----:B------:R-:W-:Y:S01]  /*16d10*/  R2UR UR7, R11 ;  /* 0x000000000b0772ca */ /* 0x000fe200000e0000 */
[----:B------:R-:W-:Y:S02]  /*16d20*/  IMAD.MOV.U32 R11, RZ, RZ, 0x40000040 ;  /* 0x40000040ff0b7424 */ /* 0x000fe400078e00ff */
[----:B------:R-:W-:Y:S01]  /*16d30*/  VIADD R6, R6, 0x380 ;  /* 0x0000038006067836 */ /* 0x000fe20000000000 */
[----:B------:R-:W-:Y:S02]  /*16d40*/  WARPGROUP.DEPBAR.LE gsb0, 0x0 ;  /* 0x00008000000079c5 */ /* 0x000fe40000010000 */
[----:B------:R-:W-:-:S07]  /*16d50*/  WARPGROUP.ARRIVE ;  /* 0x00000000000079c5 */ /* 0x000fce0000000000 */
[----:B------:R-:W-:Y:S01]  /*16d60*/  HGMMA.64x64x16.F32.BF16 R88, R128, gdesc[UR4].tnspB, R88, gsb0 ;  /* 0x40e0000480587df0 */ /* 0x000fe20008001858 */
[----:B------:R-:W-:Y:S02]  /*16d70*/  R2UR UR6, R10 ;  /* 0x000000000a0672ca */ /* 0x000fe400000e0000 */
[----:B------:R-:W-:Y:S01]  /*16d80*/  R2UR UR7, R11 ;  /* 0x000000000b0772ca */ /* 0x000fe200000e0000 */
[----:B------:R-:W-:Y:S02]  /*16d90*/  WARPGROUP.DEPBAR.LE gsb0, 0x0 ;  /* 0x00008000000079c5 */ /* 0x000fe40000010000 */
[----:B------:R-:W-:-:S10]  /*16da0*/  WARPGROUP.ARRIVE ;  /* 0x00000000000079c5 */ /* 0x000fd40000000000 */
[----:B------:R-:W-:Y:S01]  /*16db0*/  HGMMA.64x64x16.F32.BF16 R88, R124, gdesc[UR4].tnspB, R88, gsb0 ;  /* 0x40e000047c587df0 */ /* 0x000fe20008001858 */
[----:B------:R-:W-:Y:S01]  /*16dc0*/  R2UR UR6, R6 ;  /* 0x00000000060672ca */ /* 0x000fe200000e0000 */
[----:B0-----:R-:W-:Y:S01]  /*16dd0*/  FADD.FTZ R6, R5, R0 ;  /* 0x0000000005067221 */ /* 0x001fe20000010000 */
[----:B------:R-:W-:Y:S01]  /*16de0*/  R2UR UR7, R7 ;  /* 0x00000000070772ca */ /* 0x000fe200000e0000 */
[----:B------:R-:W-:Y:S01]  /*16df0*/  IMAD.U32 R5, RZ, RZ, UR41 ;  /* 0x00000029ff057e24 */ /* 0x000fe2000f8e00ff */
[----:B------:R-:W0:Y:S02]  /*16e00*/  SHFL.BFLY PT, R7, R2, 0x1, 0x1f ;  /* 0x0c201f0002077f89 */ /* 0x000e2400000e0000 */
[----:B------:R-:W-:-:S13]  /*16e10*/  FSETP.NE.FTZ.AND P0, PT, R6, RZ, PT ;  /* 0x000000ff0600720b */ /* 0x000fda0003f15000 */
[----:B------:R-:W1:Y:S01]  /*16e20*/  @P0 MUFU.LG2 R0, R6 ;  /* 0x0000000600000308 */ /* 0x000e620000000c00 */
[----:B------:R-:W-:-:S07]  /*16e30*/  @P0 FMUL.FTZ R5, R5, 0.69314718246459960938 ;  /* 0x3f31721805050820 */ /* 0x000fce0000410000 */
[----:B------:R-:W-:Y:S01]  /*16e40*/  @P0 MUFU.RCP R26, R6 ;  /* 0x00000006001a0308 */ /* 0x000fe20000001000 */
[----:B0-----:R-:W-:Y:S01]  /*16e50*/  FADD.FTZ R7, R2, R7 ;  /* 0x0000000702077221 */ /* 0x001fe20000010000 */
[----:B------:R-:W-:-:S04]  /*16e60*/  SEL R2, RZ, 0x1, P2 ;  /* 0x00000001ff027807 */ /* 0x000fc80001000000 */
[----:B------:R-:W-:Y:S02]  /*16e70*/  FSETP.NE.FTZ.AND P3, PT, R7, RZ, PT ;  /* 0x000000ff0700720b */ /* 0x000fe40003f75000 */
[----:B------:R-:W-:Y:S01]  /*16e80*/  LOP3.LUT R19, R19, R2, RZ, 0x3c, !PT ;  /* 0x0000000213137212 */ /* 0x000fe200078e3cff */
[----:B------:R-:W-:Y:S02]  /*16e90*/  @!P1 VIADD R2, R9, 0x16860 ;  /* 0x0001686009029836 */ /* 0x000fe40000000000 */
[----:B-1----:R-:W-:Y:S01]  /*16ea0*/  @P0 FMUL.FTZ R0, R0, 0.69314718246459960938 ;  /* 0x3f31721800000820 */ /* 0x002fe20000410000 */
[----:B------:R-:W-:Y:S02]  /*16eb0*/  IMAD.U32 R9, RZ, RZ, UR41 ;  /* 0x00000029ff097e24 */ /* 0x000fe4000f8e00ff */
[----:B------:R-:W-:Y:S01]  /*16ec0*/  @!P1 PRMT R2, RZ, 0x654, R2 ;  /* 0x00000654ff029816 */ /* 0x000fe20000000002 */
[----:B------:R-:W-:Y:S01]  /*16ed0*/  @P0 FFMA.FTZ R21, R5, R14, R0 ;  /* 0x0000000e05150223 */ /* 0x000fe20000010000 */
[----:B------:R-:W-:-:S03]  /*16ee0*/  PLOP3.LUT P0, PT, PT, PT, PT, 0x8, 0x0 ;  /* 0x000000000000781c */ /* 0x000fc60003f0e170 */
[----:B------:R-:W0:Y:S01]  /*16ef0*/  @P3 MUFU.LG2 R4, R7 ;  /* 0x0000000700043308 */ /* 0x000e220000000c00 */
[----:B------:R-:W-:-:S07]  /*16f00*/  @P3 FMUL.FTZ R9, R9, 0.69314718246459960938 ;  /* 0x3f31721809093820 */ /* 0x000fce0000410000 */
[----:B------:R-:W1:Y:S01]  /*16f10*/  @P3 MUFU.RCP R27, R7 ;  /* 0x00000007001b3308 */ /* 0x000e620000001000 */
[----:B0-----:R-:W-:-:S04]  /*16f20*/  @P3 FMUL.FTZ R4, R4, 0.69314718246459960938 ;  /* 0x3f31721804043820 */ /* 0x001fc80000410000 */
[----:B------:R-:W-:Y:S01]  /*16f30*/  @P3 FFMA.FTZ R3, R9, R15, R4 ;  /* 0x0000000f09033223 */ /* 0x000fe20000010004 */
        /* <DEDUP_REMOVED lines=36> */
[----:B--2---:R-:W-:-:S07]  /*17180*/  FMUL.FTZ R27, R119, R27 ;  /* 0x0000001b771b7220 */ /* 0x004fce0000410000 */
.L_x_1172:
[----:B------:R-:W-:Y:S05]  /*17190*/  WARPSYNC.ALL ;  /* 0x0000000000007948 */ /* 0x000fea0003800000 */
[----:B------:R-:W1:Y:S08]  /*171a0*/  S2UR UR5, SR_CgaCtaId ;  /* 0x00000000000579c3 */ /* 0x000e700000008800 */
[----:B------:R-:W-:Y:S06]  /*171b0*/  BAR.SYNC.DEFER_BLOCKING 0x5, 0x1a0 ;  /* 0x0146800000007b1d */ /* 0x000fec0000010000 */
[----:B------:R-:W-:Y:S01]  /*171c0*/  UMOV UR4, 0x400 ;  /* 0x0000040000047882 */ /* 0x000fe20000000000 */
[----:B------:R-:W-:Y:S01]  /*171d0*/  BSSY B0, `(.L_x_1291) ;  /* 0x00001a1000007945 */ /* 0x000fe20003800000 */
[----:B------:R-:W2:Y:S01]  /*171e0*/  S2R R39, SR_TID.X ;  /* 0x0000000000277919 */ /* 0x000ea20000002100 */
[----:B-1----:R-:W-:-:S06]  /*171f0*/  ULEA UR4, UR5, UR4, 0x18 ;  /* 0x0000000405047291 */ /* 0x002fcc000f8ec03f */
[----:B------:R-:W-:-:S05]  /*17200*/  IMAD.U32 R2, RZ, RZ, UR4 ;  /* 0x00000004ff027e24 */ /* 0x000fca000f8e00ff */
[----:B------:R-:W1:Y:S01]  /*17210*/  LDS.128 R8, [R2+0x168d0] ;  /* 0x0168d00002087984 */ /* 0x000e620000000c00 */
[----:B--2---:R-:W-:-:S05]  /*17220*/  VIADD R36, R39, 0xffffff80 ;  /* 0xffffff8027247836 */ /* 0x004fca0000000000 */
[----:B------:R-:W-:-:S04]  /*17230*/  SHF.R.S32.HI R37, RZ, 0x1f, R36 ;  /* 0x0000001fff257819 */ /* 0x000fc80000011424 */
[----:B------:R-:W-:-:S04]  /*17240*/  LEA.HI R20, R37, R36, RZ, 0x3 ;  /* 0x0000002425147211 */ /* 0x000fc800078f18ff */
[----:B------:R-:W-:Y:S02]  /*17250*/  LOP3.LUT R5, R20, 0x1ffffff8, RZ, 0xc0, !PT ;  /* 0x1ffffff814057812 */ /* 0x000fe400078ec0ff */
[----:B------:R-:W-:-:S03]  /*17260*/  SHF.R.S32.HI R20, RZ, 0x3, R20 ;  /* 0x00000003ff147819 */ /* 0x000fc60000011414 */
[----:B------:R-:W-:-:S04]  /*17270*/  IMAD.IADD R0, R36, 0x1, -R5 ;  /* 0x0000000124007824 */ /* 0x000fc800078e0a05 */
[----:B------:R-:W-:Y:S01]  /*17280*/  IMAD.SHL.U32 R0, R0, 0x8, RZ ;  /* 0x0000000800007824 */ /* 0x000fe200078e00ff */
[----:B-1----:R1:W-:Y:S04]  /*17290*/  STL.64 [R1+0x10], R8 ;  /* 0x0000100801007387 */ /* 0x0023e80000100a00 */
[----:B------:R1:W-:Y:S01]  /*172a0*/  STL.64 [R1+0x18], R10 ;  /* 0x0000180a01007387 */ /* 0x0003e20000100a00 */
[----:B------:R-:W-:Y:S06]  /*172b0*/  BAR.ARV 0x4, 0x1a0 ;  /* 0x0106800000007b1d */ /* 0x000fec0000002000 */
[----:B------:R-:W-:Y:S05]  /*172c0*/  @P0 BRA `(.L_x_1292) ;  /* 0x0000001000080947 */ /* 0x000fea0003800000 */
[----:B------:R-:W2:Y:S01]  /*172d0*/  LDL R41, [R1+0x30] ;  /* 0x0000300001297983 */ /* 0x000ea20000100800 */
[----:B------:R-:W-:Y:S01]  /*172e0*/  LEA.HI R4, R37, R36, RZ, 0x4 ;  /* 0x0000002425047211 */ /* 0x000fe200078f20ff */
[----:B-1----:R-:W1:Y:S03]  /*172f0*/  S2R R8, SR_TID.X ;  /* 0x0000000000087919 */ /* 0x002e660000002100 */
[----:B------:R-:W-:Y:S02]  /*17300*/  SHF.R.S32.HI R11, RZ, 0x4, R4 ;  /* 0x00000004ff0b7819 */ /* 0x000fe40000011404 */
[C---:B------:R-:W-:Y:S01]  /*17310*/  LOP3.LUT R9, R4.reuse, 0x3fffff0, RZ, 0xc0, !PT ;  /* 0x03fffff004097812 */ /* 0x040fe200078ec0ff */
[----:B------:R-:W3:Y:S01]  /*17320*/  S2R R5, SR_SWINHI ;  /* 0x0000000000057919 */ /* 0x000ee20000002f00 */
[----:B------:R-:W-:-:S03]  /*17330*/  LEA.HI R4, R4, R11, RZ, 0x1 ;  /* 0x0000000b04047211 */ /* 0x000fc600078f08ff */
[----:B------:R-:W-:Y:S01]  /*17340*/  IMAD.IADD R9, R36, 0x1, -R9 ;  /* 0x0000000124097824 */ /* 0x000fe200078e0a09 */
[----:B------:R-:W-:Y:S01]  /*17350*/  LOP3.LUT R4, R4, 0x1ffffffe, RZ, 0xc0, !PT ;  /* 0x1ffffffe04047812 */ /* 0x000fe200078ec0ff */
[C---:B-1----:R-:W-:Y:S02]  /*17360*/  VIADD R10, R8.reuse, 0xffffff80 ;  /* 0xffffff80080a7836 */ /* 0x042fe40000000000 */
[----:B------:R-:W-:-:S05]  /*17370*/  VIADD R8, R8, 0xffffff80 ;  /* 0xffffff8008087836 */ /* 0x000fca0000000000 */
[----:B------:R-:W-:-:S04]  /*17380*/  SHF.R.S32.HI R8, RZ, 0x1f, R8 ;  /* 0x0000001fff087819 */ /* 0x000fc80000011408 */
[----:B------:R-:W-:-:S04]  /*17390*/  LEA.HI R8, R8, R10, RZ, 0x5 ;  /* 0x0000000a08087211 */ /* 0x000fc800078f28ff */
[----:B------:R-:W-:Y:S01]  /*173a0*/  SHF.R.S32.HI R8, RZ, 0x5, R8 ;  /* 0x00000005ff087819 */ /* 0x000fe20000011408 */
[----:B------:R-:W-:-:S04]  /*173b0*/  IMAD.IADD R4, R11, 0x1, -R4 ;  /* 0x000000010b047824 */ /* 0x000fc800078e0a04 */
[----:B------:R-:W-:Y:S01]  /*173c0*/  IMAD R9, R8, 0x10, R9 ;  /* 0x0000001008097824 */ /* 0x000fe200078e0209 */
[----:B------:R-:W-:Y:S02]  /*173d0*/  MOV R12, R2 ;  /* 0x00000002000c7202 */ /* 0x000fe40000000f00 */
[----:B---3--:R-:W-:Y:S01]  /*173e0*/  MOV R13, R5 ;  /* 0x00000005000d7202 */ /* 0x008fe20000000f00 */
[----:B------:R-:W-:-:S04]  /*173f0*/  IMAD R4, R9, 0x8, R4 ;  /* 0x0000000809047824 */ /* 0x000fc800078e0204 */
[----:B------:R-:W-:-:S04]  /*17400*/  IMAD.SHL.U32 R5, R4, 0x8, RZ ;  /* 0x0000000804057824 */ /* 0x000fc800078e00ff */
[----:B------:R-:W-:-:S03]  /*17410*/  IMAD.WIDE R4, R5, 0x2, R12 ;  /* 0x0000000205047825 */ /* 0x000fc600078e020c */
[C---:B------:R-:W-:Y:S02]  /*17420*/  LOP3.LUT R9, R4.reuse, 0x380, RZ, 0xc0, !PT ;  /* 0x0000038004097812 */ /* 0x040fe400078ec0ff */
[C---:B------:R-:W-:Y:S02]  /*17430*/  IADD3 R11, P1, R4.reuse, 0x40, RZ ;  /* 0x00000040040b7810 */ /* 0x040fe40007f3e0ff */
[C---:B-----5:R-:W-:Y:S02]  /*17440*/  IADD3 R23, P0, R4.reuse, 0x60, RZ ;  /* 0x0000006004177810 */ /* 0x060fe40007f1e0ff */
[----:B------:R-:W-:Y:S01]  /*17450*/  SHF.R.U64 R9, R9, 0x3, RZ ;  /* 0x0000000309097819 */ /* 0x000fe200000012ff */
[----:B------:R-:W-:Y:S05]  /*17460*/  WARPSYNC.ALL ;  /* 0x0000000000007948 */ /* 0x000fea0003800000 */
[----:B------:R-:W-:Y:S01]  /*17470*/  IADD3 R15, P2, R4, 0x20, RZ ;  /* 0x00000020040f7810 */ /* 0x000fe20007f5e0ff */
[----:B------:R-:W-:Y:S01]  /*17480*/  ULDC.64 UR4, c[0x0][0xbd8] ;  /* 0x0002f60000047ab9 */ /* 0x000fe20000000a00 */
[----:B------:R-:W-:-:S02]  /*17490*/  LOP3.LUT R10, R11, 0x380, RZ, 0xc0, !PT ;  /* 0x000003800b0a7812 */ /* 0x000fc400078ec0ff */
[----:B------:R-:W-:Y:S01]  /*174a0*/  LOP3.LUT R4, R9, R4, RZ, 0x3c, !PT ;  /* 0x0000000409047212 */ /* 0x000fe200078e3cff */
[--C-:B------:R-:W-:Y:S01]  /*174b0*/  IMAD.X R9, RZ, RZ, R5.reuse, P0 ;  /* 0x000000ffff097224 */ /* 0x100fe200000e0605 */
[----:B------:R-:W-:Y:S02]  /*174c0*/  ISETP.NE.U32.AND P0, PT, RZ, UR4, PT ;  /* 0x00000004ff007c0c */ /* 0x000fe4000bf05070 */
[----:B------:R-:W-:Y:S02]  /*174d0*/  SHF.R.U64 R10, R10, 0x3, RZ ;  /* 0x000000030a0a7819 */ /* 0x000fe400000012ff */
[----:B------:R-:W-:Y:S01]  /*174e0*/  ISETP.NE.AND.EX P0, PT, RZ, UR5, PT, P0 ;  /* 0x00000005ff007c0c */ /* 0x000fe2000bf05300 */
[----:B------:R-:W-:Y:S01]  /*174f0*/  ULDC.64 UR4, c[0x0][0xbe0] ;  /* 0x0002f80000047ab9 */ /* 0x000fe20000000a00 */
[----:B------:R-:W-:Y:S01]  /*17500*/  LOP3.LUT R10, R10, R11, RZ, 0x3c, !PT ;  /* 0x0000000b0a0a7212 */ /* 0x000fe200078e3cff */
[----:B------:R-:W-:Y:S01]  /*17510*/  IMAD.X R11, RZ, RZ, R5, P1 ;  /* 0x000000ffff0b7224 */ /* 0x000fe200008e0605 */
[----:B0-----:R-:W-:-:S02]  /*17520*/  LOP3.LUT R14, R15, 0x380, RZ, 0xc0, !PT ;  /* 0x000003800f0e7812 */ /* 0x001fc400078ec0ff */
[----:B------:R-:W-:Y:S02]  /*17530*/  ISETP.NE.U32.AND P1, PT, RZ, UR4, PT ;  /* 0x00000004ff007c0c */ /* 0x000fe4000bf25070 */
[----:B------:R-:W-:Y:S02]  /*17540*/  LOP3.LUT R8, R23, 0x380, RZ, 0xc0, !PT ;  /* 0x0000038017087812 */ /* 0x000fe400078ec0ff */
[----:B------:R-:W-:Y:S02]  /*17550*/  SHF.R.U64 R14, R14, 0x3, RZ ;  /* 0x000000030e0e7819 */ /* 0x000fe400000012ff */
[----:B------:R-:W-:Y:S02]  /*17560*/  ISETP.NE.AND.EX P1, PT, RZ, UR5, PT, P1 ;  /* 0x00000005ff007c0c */ /* 0x000fe4000bf25310 */
[----:B------:R-:W-:Y:S02]  /*17570*/  SHF.R.U64 R8, R8, 0x3, RZ ;  /* 0x0000000308087819 */ /* 0x000fe400000012ff */
[----:B------:R-:W-:Y:S01]  /*17580*/  LOP3.LUT R14, R14, R15, RZ, 0x3c, !PT ;  /* 0x0000000f0e0e7212 */ /* 0x000fe200078e3cff */
[----:B------:R-:W-:Y:S01]  /*17590*/  IMAD.X R15, RZ, RZ, R5, P2 ;  /* 0x000000ffff0f7224 */ /* 0x000fe200010e0605 */
[----:B------:R-:W-:-:S02]  /*175a0*/  MOV R34, R4 ;  /* 0x0000000400227202 */ /* 0x000fc40000000f00 */
[----:B------:R-:W-:Y:S02]  /*175b0*/  LOP3.LUT R8, R8, R23, RZ, 0x3c, !PT ;  /* 0x0000001708087212 */ /* 0x000fe400078e3cff */
[----:B------:R-:W-:Y:S02]  /*175c0*/  F2FP.BF16.F32.PACK_AB R4, R89, R28 ;  /* 0x0000001c5904723e */ /* 0x000fe400000010ff */
[----:B------:R-:W-:Y:S02]  /*175d0*/  F2FP.BF16.F32.PACK_AB R5, R91, R90 ;  /* 0x0000005a5b05723e */ /* 0x000fe400000010ff */
[----:B------:R-:W-:Y:S02]  /*175e0*/  F2FP.BF16.F32.PACK_AB R6, R6, R29 ;  /* 0x0000001d0606723e */ /* 0x000fe400000010ff */
[----:B------:R-:W-:Y:S01]  /*175f0*/  F2FP.BF16.F32.PACK_AB R7, R7, R94 ;  /* 0x0000005e0707723e */ /* 0x000fe200000010ff */
[----:B------:R-:W-:Y:S01]  /*17600*/  BAR.SYNC.DEFER_BLOCKING 0x1, 0x180 ;  /* 0x0046000000007b1d */ /* 0x000fe20000010000 */
[----:B------:R-:W-:-:S02]  /*17610*/  MOV R23, R8 ;  /* 0x0000000800177202 */ /* 0x000fc40000000f00 */
[----:B------:R-:W-:Y:S02]  /*17620*/  MOV R30, R10 ;  /* 0x0000000a001e7202 */ /* 0x000fe40000000f00 */
[----:B------:R-:W-:-:S03]  /*17630*/  MOV R32, R14 ;  /* 0x0000000e00207202 */ /* 0x000fc60000000f00 */
[----:B------:R-:W2:Y:S01]  /*17640*/  LDC.64 R28, c[0x0][0xbd8] ;  /* 0x0002f600ff1c7b82 */ /* 0x000ea20000000a00 */
[----:B------:R-:W-:Y:S02]  /*17650*/  F2FP.BF16.F32.PACK_AB R8, R97, R96 ;  /* 0x000000606108723e */ /* 0x000fe400000010ff */
[----:B------:R-:W-:Y:S02]  /*17660*/  F2FP.BF16.F32.PACK_AB R9, R99, R98 ;  /* 0x000000626309723e */ /* 0x000fe400000010ff */
[----:B------:R-:W-:Y:S02]  /*17670*/  F2FP.BF16.F32.PACK_AB R10, R101, R100 ;  /* 0x00000064650a723e */ /* 0x000fe400000010ff */
[----:B------:R-:W-:Y:S01]  /*17680*/  F2FP.BF16.F32.PACK_AB R11, R103, R102 ;  /* 0x00000066670b723e */ /* 0x000fe200000010ff */
[----:B------:R-:W0:Y:S01]  /*17690*/  @P1 LDC.64 R14, c[0x0][0xbe0] ;  /* 0x0002f800ff0e1b82 */ /* 0x000e220000000a00 */
[----:B------:R-:W-:Y:S02]  /*176a0*/  F2FP.BF16.F32.PACK_AB R24, R24, R33 ;  /* 0x000000211818723e */ /* 0x000fe400000010ff */
[----:B------:R-:W-:-:S02]  /*176b0*/  F2FP.BF16.F32.PACK_AB R25, R25, R114 ;  /* 0x000000721919723e */ /* 0x000fc400000010ff */
[----:B------:R-:W-:Y:S02]  /*176c0*/  F2FP.BF16.F32.PACK_AB R26, R26, R31 ;  /* 0x0000001f1a1a723e */ /* 0x000fe400000010ff */
[----:B------:R-:W-:Y:S01]  /*176d0*/  F2FP.BF16.F32.PACK_AB R27, R27, R118 ;  /* 0x000000761b1b723e */ /* 0x000fe200000010ff */
[----:B------:R1:W-:Y:S01]  /*176e0*/  STSM.16.M88.4 [R34], R4 ;  /* 0x0000000422007844 */ /* 0x0003e20000000200 */
[----:B------:R-:W-:-:S03]  /*176f0*/  LEA.HI R37, R37, R36, RZ, 0x7 ;  /* 0x0000002425257211 */ /* 0x000fc600078f38ff */
[----:B------:R-:W-:Y:S01]  /*17700*/  STSM.16.M88.4 [R32], R8 ;  /* 0x0000000820007844 */ /* 0x000fe20000000200 */
[----:B------:R-:W-:Y:S02]  /*17710*/  LOP3.LUT R31, R37, 0xffffff80, RZ, 0xc0, !PT ;  /* 0xffffff80251f7812 */ /* 0x000fe400078ec0ff */
[----:B-1----:R-:W-:Y:S02]  /*17720*/  F2FP.BF16.F32.PACK_AB R4, R105, R104 ;  /* 0x000000686904723e */ /* 0x002fe400000010ff */
[----:B------:R-:W-:Y:S02]  /*17730*/  F2FP.BF16.F32.PACK_AB R5, R107, R106 ;  /* 0x0000006a6b05723e */ /* 0x000fe400000010ff */
[----:B------:R-:W-:Y:S02]  /*17740*/  F2FP.BF16.F32.PACK_AB R6, R109, R108 ;  /* 0x0000006c6d06723e */ /* 0x000fe400000010ff */
[----:B------:R-:W-:-:S05]  /*17750*/  F2FP.BF16.F32.PACK_AB R7, R111, R110 ;  /* 0x0000006e6f07723e */ /* 0x000fca00000010ff */
[----:B------:R1:W-:Y:S04]  /*17760*/  STSM.16.M88.4 [R30], R4 ;  /* 0x000000041e007844 */ /* 0x0003e80000000200 */
[----:B------:R3:W-:Y:S01]  /*17770*/  STSM.16.M88.4 [R23], R24 ;  /* 0x0000001817007844 */ /* 0x0007e20000000200 */
[----:B------:R-:W-:Y:S01]  /*17780*/  IMAD.IADD R31, R36, 0x1, -R31 ;  /* 0x00000001241f7824 */ /* 0x000fe200078e0a1f */
[----:B------:R-:W-:Y:S01]  /*17790*/  ULDC UR4, c[0x0][0xa88] ;  /* 0x0002a20000047ab9 */ /* 0x000fe20000000800 */
[----:B------:R-:W-:-:S03]  /*177a0*/  IMAD.MOV.U32 R35, RZ, RZ, RZ ;  /* 0x000000ffff237224 */ /* 0x000fc600078e00ff */
[----:B-1----:R-:W-:-:S04]  /*177b0*/  SHF.R.S32.HI R6, RZ, 0x1f, R31 ;  /* 0x0000001fff067819 */ /* 0x002fc8000001141f */
[----:B------:R-:W-:Y:S01]  /*177c0*/  LEA.HI R4, R6, R31, RZ, 0x2 ;  /* 0x0000001f06047211 */ /* 0x000fe200078f10ff */
[----:B---3--:R-:W-:-:S03]  /*177d0*/  IMAD.U32 R23, RZ, RZ, UR4 ;  /* 0x00000004ff177e24 */ /* 0x008fc6000f8e00ff */
[--C-:B------:R-:W-:Y:S02]  /*177e0*/  SHF.R.S32.HI R7, RZ, 0x2, R4.reuse ;  /* 0x00000002ff077819 */ /* 0x100fe40000011404 */
[----:B------:R-:W-:Y:S01]  /*177f0*/  SHF.R.S32.HI R8, RZ, 0x1f, R4 ;  /* 0x0000001fff087819 */ /* 0x000fe20000011404 */
[C---:B--2---:R-:W-:Y:S01]  /*17800*/  IMAD.WIDE R28, R41.reuse, 0x4, R28 ;  /* 0x00000004291c7825 */ /* 0x044fe200078e021c */
[----:B------:R-:W-:Y:S03]  /*17810*/  BAR.SYNC.DEFER_BLOCKING 0x1, 0x180 ;  /* 0x0046000000007b1d */ /* 0x000fe60000010000 */
[----:B0-----:R-:W-:-:S03]  /*17820*/  @P1 IMAD.WIDE R4, R41, 0x4, R14 ;  /* 0x0000000429041825 */ /* 0x001fc600078e020e */
[----:B------:R0:W5:Y:S04]  /*17830*/  @P0 LDG.E R35, desc[UR38][R28.64] ;  /* 0x000000261c230981 */ /* 0x000168000c1e1900 */
[----:B------:R0:W5:Y:S01]  /*17840*/  @P1 LDG.E R23, desc[UR38][R4.64] ;  /* 0x0000002604171981 */ /* 0x000162000c1e1900 */
[----:B------:R-:W-:Y:S02]  /*17850*/  SHF.R.S32.HI R37, RZ, 0x7, R37 ;  /* 0x00000007ff257819 */ /* 0x000fe40000011425 */
[----:B------:R-:W-:Y:S01]  /*17860*/  LEA.HI R8, R8, R7, RZ, 0x3 ;  /* 0x0000000708087211 */ /* 0x000fe200078f18ff */
[----:B------:R-:W-:Y:S06]  /*17870*/  @P1 BRA `(.L_x_1293) ;  /* 0x0000000000101947 */ /* 0x000fec0003800000 */
[----:B------:R-:W-:Y:S05]  /*17880*/  @!P0 BRA `(.L_x_1293) ;  /* 0x00000000000c8947 */ /* 0x000fea0003800000 */
[----:B0-----:R-:W2:Y:S04]  /*17890*/  LDG.E R4, desc[UR38][R28.64] ;  /* 0x000000261c047981 */ /* 0x001ea8000c1e1900 */
[----:B-----5:R-:W2:Y:S02]  /*178a0*/  LDG.E R23, desc[UR38][R28.64+0x4] ;  /* 0x000004261c177981 */ /* 0x020ea4000c1e1900 */
[----:B--2---:R-:W-:-:S07]  /*178b0*/  IMAD.IADD R23, R23, 0x1, -R4 ;  /* 0x0000000117177824 */ /* 0x004fce00078e0a04 */
.L_x_1293:
[----:B------:R-:W2:Y:S01]  /*178c0*/  LDL.LU R40, [R1+0x2c] ;  /* 0x00002c0001287983 */ /* 0x000ea20000300800 */
[----:B0-----:R-:W-:Y:S01]  /*178d0*/  IMAD.HI R5, R37, 0x55555556, RZ ;  /* 0x5555555625057827 */ /* 0x001fe200078e02ff */
[----:B------:R-:W-:Y:S01]  /*178e0*/  LOP3.LUT R4, R8, 0xfffffff8, RZ, 0xc0, !PT ;  /* 0xfffffff808047812 */ /* 0x000fe200078ec0ff */
[----:B------:R-:W-:Y:S01]  /*178f0*/  ULDC.64 UR4, c[0x0][0xb70] ;  /* 0x0002dc0000047ab9 */ /* 0x000fe20000000a00 */
[----:B------:R-:W3:Y:S01]  /*17900*/  LDL.LU R39, [R1+0x38] ;  /* 0x0000380001277983 */ /* 0x000ee20000300800 */
[----:B------:R-:W-:Y:S01]  /*17910*/  LEA.HI R8, R6, R31, RZ, 0x5 ;  /* 0x0000001f06087211 */ /* 0x000fe200078f28ff */
[--C-:B-----5:R-:W-:Y:S01]  /*17920*/  IMAD.MOV.U32 R28, RZ, RZ, R35.reuse ;  /* 0x000000ffff1c7224 */ /* 0x120fe200078e0023 */
[----:B------:R-:W-:Y:S01]  /*17930*/  LEA.HI R6, R5, R5, RZ, 0x1 ;  /* 0x0000000505067211 */ /* 0x000fe200078f08ff */
[----:B------:R-:W-:Y:S01]  /*17940*/  IMAD.IADD R9, R7, 0x1, -R4 ;  /* 0x0000000107097824 */ /* 0x000fe200078e0a04 */
[----:B------:R-:W-:Y:S02]  /*17950*/  SHF.R.S32.HI R8, RZ, 0x5, R8 ;  /* 0x00000005ff087819 */ /* 0x000fe40000011408 */
[----:B------:R-:W-:Y:S01]  /*17960*/  SHF.R.S32.HI R29, RZ, 0x1f, R35 ;  /* 0x0000001fff1d7819 */ /* 0x000fe20000011423 */
[----:B------:R-:W-:Y:S01]  /*17970*/  IMAD R37, R6, -0x3, R37 ;  /* 0xfffffffd06257824 */ /* 0x000fe200078e0225 */
[----:B------:R-:W-:Y:S01]  /*17980*/  SHF.R.S32.HI R6, RZ, 0x1f, R41 ;  /* 0x0000001fff067819 */ /* 0x000fe20000011429 */
[----:B------:R-:W-:-:S03]  /*17990*/  IMAD R8, R8, 0x10, R9 ;  /* 0x0000001008087824 */ /* 0x000fc600078e0209 */
[----:B------:R-:W-:Y:S01]  /*179a0*/  SEL R38, R6, RZ, !P0 ;  /* 0x000000ff06267207 */ /* 0x000fe20004000000 */
[----:B------:R-:W-:Y:S01]  /*179b0*/  IMAD R8, R37, 0x40, R8 ;  /* 0x0000004025087824 */ /* 0x000fe200078e0208 */
[----:B------:R-:W-:Y:S02]  /*179c0*/  SEL R37, R41, RZ, !P0 ;  /* 0x000000ff29257207 */ /* 0x000fe40004000000 */
[----:B------:R-:W-:Y:S01]  /*179d0*/  LOP3.LUT P0, RZ, R31, 0x3, RZ, 0xc0, !PT ;  /* 0x000000031fff7812 */ /* 0x000fe2000780c0ff */
[--C-:B------:R-:W-:Y:S01]  /*179e0*/  IMAD.MOV.U32 R30, RZ, RZ, R0.reuse ;  /* 0x000000ffff1e7224 */ /* 0x100fe200078e0000 */
[----:B------:R-:W-:Y:S01]  /*179f0*/  SHF.R.S32.HI R31, RZ, 0x1f, R0 ;  /* 0x0000001fff1f7819 */ /* 0x000fe20000011400 */
[----:B------:R-:W-:Y:S01]  /*17a00*/  BSSY B1, `(.L_x_1294) ;  /* 0x000005f000017945 */ /* 0x000fe20003800000 */
[----:B--2---:R-:W-:Y:S01]  /*17a10*/  SHF.R.S32.HI R36, RZ, 0x1f, R40 ;  /* 0x0000001fff247819 */ /* 0x004fe20000011428 */
[----:B---3--:R-:W-:-:S04]  /*17a20*/  IMAD R10, R39, 0xc0, R8 ;  /* 0x000000c0270a7824 */ /* 0x008fc800078e0208 */
[----:B------:R-:W-:Y:S01]  /*17a30*/  IMAD R4, R36, UR4, RZ ;  /* 0x0000000424047c24 */ /* 0x000fe2000f8e02ff */
[----:B------:R-:W-:-:S03]  /*17a40*/  SHF.R.S32.HI R9, RZ, 0x1f, R10 ;  /* 0x0000001fff097819 */ /* 0x000fc6000001140a */
[C---:B------:R-:W-:Y:S02]  /*17a50*/  IMAD R7, R40.reuse, UR5, R4 ;  /* 0x0000000528077c24 */ /* 0x040fe4000f8e0204 */
[----:B------:R-:W-:Y:S01]  /*17a60*/  IMAD.WIDE.U32 R4, R40, UR4, R28 ;  /* 0x0000000428047c25 */ /* 0x000fe2000f8e001c */
[----:B------:R-:W-:-:S03]  /*17a70*/  ULDC.64 UR4, c[0x0][0xb78] ;  /* 0x0002de0000047ab9 */ /* 0x000fc60000000a00 */
[----:B------:R-:W-:Y:S02]  /*17a80*/  IMAD.IADD R5, R5, 0x1, R7 ;  /* 0x0000000105057824 */ /* 0x000fe400078e0207 */
[----:B------:R-:W-:Y:S02]  /*17a90*/  IMAD R6, R38, UR4, RZ ;  /* 0x0000000426067c24 */ /* 0x000fe4000f8e02ff */
[----:B------:R-:W-:-:S04]  /*17aa0*/  IMAD.WIDE.U32 R4, R37, UR4, R4 ;  /* 0x0000000425047c25 */ /* 0x000fc8000f8e0004 */
[----:B------:R-:W-:Y:S01]  /*17ab0*/  IMAD R8, R37, UR5, R6 ;  /* 0x0000000525087c24 */ /* 0x000fe2000f8e0206 */
[----:B------:R-:W-:Y:S01]  /*17ac0*/  IADD3 R6, P1, R10, R4, RZ ;  /* 0x000000040a067210 */ /* 0x000fe20007f3e0ff */
[----:B------:R-:W-:Y:S01]  /*17ad0*/  IMAD R7, R20, 0x40, R0 ;  /* 0x0000004014077824 */ /* 0x000fe200078e0200 */
[----:B------:R-:W-:Y:S01]  /*17ae0*/  ULDC.64 UR4, c[0x0][0xb40] ;  /* 0x0002d00000047ab9 */ /* 0x000fe20000000a00 */
[----:B------:R-:W-:Y:S01]  /*17af0*/  VIADD R4, R10, 0x8 ;  /* 0x000000080a047836 */ /* 0x000fe20000000000 */
[----:B------:R-:W-:Y:S01]  /*17b00*/  IADD3.X R9, R9, R5, R8, P1, !PT ;  /* 0x0000000509097210 */ /* 0x000fe20000ffe408 */
[----:B------:R-:W-:Y:S01]  /*17b10*/  IMAD.WIDE R12, R7, 0x2, R12 ;  /* 0x00000002070c7825 */ /* 0x000fe200078e020c */
[----:B------:R-:W-:Y:S02]  /*17b20*/  LEA R32, P2, R6, UR4, 0x2 ;  /* 0x0000000406207c11 */ /* 0x000fe4000f8410ff */
[----:B------:R-:W-:Y:S02]  /*17b30*/  ISETP.GE.OR P1, PT, R10, R23, P0 ;  /* 0x000000170a00720c */ /* 0x000fe40000726670 */
[----:B------:R-:W-:Y:S01]  /*17b40*/  LEA.HI.X R33, R6, UR5, R9, 0x2, P2 ;  /* 0x0000000506217c11 */ /* 0x000fe200090f1409 */
[----:B------:R-:W-:Y:S01]  /*17b50*/  ULDC.64 UR4, c[0x0][0xaa0] ;  /* 0x0002a80000047ab9 */ /* 0x000fe20000000a00 */
[----:B------:R-:W-:-:S02]  /*17b60*/  IADD3 R27, P2, R12, 0x1800, RZ ;  /* 0x000018000c1b7810 */ /* 0x000fc40007f5e0ff */
[C---:B------:R-:W-:Y:S02]  /*17b70*/  IADD3 R11, P3, R12.reuse, 0x3000, RZ ;  /* 0x000030000c0b7810 */ /* 0x040fe40007f7e0ff */
[----:B------:R-:W-:Y:S01]  /*17b80*/  IADD3 R7, P4, R12, 0x4800, RZ ;  /* 0x000048000c077810 */ /* 0x000fe20007f9e0ff */
[--C-:B------:R-:W-:Y:S01]  /*17b90*/  IMAD.X R5, RZ, RZ, R13.reuse, P2 ;  /* 0x000000ffff057224 */ /* 0x100fe200010e060d */
[----:B------:R-:W-:Y:S01]  /*17ba0*/  ISETP.GE.OR P0, PT, R4, R23, P0 ;  /* 0x000000170400720c */ /* 0x000fe20000706670 */
[--C-:B------:R-:W-:Y:S01]  /*17bb0*/  IMAD.X R9, RZ, RZ, R13.reuse, P3 ;  /* 0x000000ffff097224 */ /* 0x100fe200018e060d */
[----:B------:R-:W-:Y:S01]  /*17bc0*/  LOP3.LUT R25, R12, 0x380, RZ, 0xc0, !PT ;  /* 0x000003800c197812 */ /* 0x000fe200078ec0ff */
[----:B------:R-:W-:Y:S01]  /*17bd0*/  IMAD.X R15, RZ, RZ, R13, P4 ;  /* 0x000000ffff0f7224 */ /* 0x000fe200020e060d */
[----:B------:R-:W-:Y:S01]  /*17be0*/  LOP3.LUT R4, R27, 0x380, RZ, 0xc0, !PT ;  /* 0x000003801b047812 */ /* 0x000fe200078ec0ff */
[----:B------:R-:W-:Y:S01]  /*17bf0*/  @!P1 STG.E desc[UR38][R32.64], R21 ;  /* 0x0000001520009986 */ /* 0x000fe2000c101926 */
[----:B------:R-:W-:-:S02]  /*17c00*/  LOP3.LUT R8, R11, 0x380, RZ, 0xc0, !PT ;  /* 0x000003800b087812 */ /* 0x000fc400078ec0ff */
[----:B------:R-:W-:Y:S02]  /*17c10*/  LOP3.LUT R6, R7, 0x380, RZ, 0xc0, !PT ;  /* 0x0000038007067812 */ /* 0x000fe400078ec0ff */
[----:B------:R-:W-:Y:S02]  /*17c20*/  SHF.R.U64 R25, R25, 0x3, RZ ;  /* 0x0000000319197819 */ /* 0x000fe400000012ff */
[----:B------:R-:W-:Y:S01]  /*17c30*/  SHF.R.U64 R4, R4, 0x3, RZ ;  /* 0x0000000304047819 */ /* 0x000fe200000012ff */
[----:B------:R0:W-:Y:S01]  /*17c40*/  @!P0 STG.E desc[UR38][R32.64+0x20], R3 ;  /* 0x0000200320008986 */ /* 0x0001e2000c101926 */
[----:B------:R-:W-:Y:S02]  /*17c50*/  SHF.R.U64 R8, R8, 0x3, RZ ;  /* 0x0000000308087819 */ /* 0x000fe400000012ff */
[----:B------:R-:W-:Y:S02]  /*17c60*/  SHF.R.U64 R6, R6, 0x3, RZ ;  /* 0x0000000306067819 */ /* 0x000fe400000012ff */
[----:B------:R-:W-:Y:S01]  /*17c70*/  LOP3.LUT R24, R25, R12, RZ, 0x3c, !PT ;  /* 0x0000000c19187212 */ /* 0x000fe200078e3cff */
[----:B------:R-:W-:Y:S01]  /*17c80*/  IMAD.MOV.U32 R25, RZ, RZ, R13 ;  /* 0x000000ffff197224 */ /* 0x000fe200078e000d */
[----:B------:R-:W-:-:S02]  /*17c90*/  LOP3.LUT R4, R4, R27, RZ, 0x3c, !PT ;  /* 0x0000001b04047212 */ /* 0x000fc400078e3cff */
[----:B------:R-:W-:Y:S02]  /*17ca0*/  LOP3.LUT R8, R8, R11, RZ, 0x3c, !PT ;  /* 0x0000000b08087212 */ /* 0x000fe400078e3cff */
[----:B------:R-:W-:Y:S01]  /*17cb0*/  LOP3.LUT R14, R6, R7, RZ, 0x3c, !PT ;  /* 0x00000007060e7212 */ /* 0x000fe200078e3cff */
        /* <DEDUP_REMOVED lines=8> */
[----:B------:R-:W-:Y:S01]  /*17d40*/  VIADD R0, R20, 0x30 ;  /* 0x0000003014007836 */ /* 0x000fe20000000000 */
[----:B------:R-:W-:Y:S01]  /*17d50*/  @!PT LDS RZ, [RZ] ;  /* 0x00000000fffff984 */ /* 0x000fe20000000800 */
[----:B------:R-:W-:Y:S01]  /*17d60*/  @!PT LDS RZ, [RZ] ;  /* 0x00000000fffff984 */ /* 0x000fe20000000800 */
[----:B------:R-:W-:Y:S01]  /*17d70*/  @!PT LDS RZ, [RZ] ;  /* 0x00000000fffff984 */ /* 0x000fe20000000800 */
[----:B------:R-:W-:Y:S01]  /*17d80*/  @!PT LDS RZ, [RZ] ;  /* 0x00000000fffff984 */ /* 0x000fe20000000800 */
[----:B------:R1:W-:Y:S06]  /*17d90*/  MEMBAR.ALL.CTA ;  /* 0x0000000000007992 */ /* 0x0003ec0000008000 */
[----:B-1----:R-:W1:Y:S01]  /*17da0*/  FENCE.VIEW.ASYNC.S ;  /* 0x00000000000073c6 */ /* 0x002e620000000000 */
[----:B------:R-:W-:-:S02]  /*17db0*/  IMAD R31, R39, -0xc0, R23 ;  /* 0xffffff40271f7824 */ /* 0x000fc400078e0217 */
[C---:B0-----:R-:W-:Y:S02]  /*17dc0*/  VIADD R3, R20.reuse, 0x60 ;  /* 0x0000006014037836 */ /* 0x041fe40000000000 */
[----:B------:R-:W-:Y:S01]  /*17dd0*/  VIADD R21, R20, 0x90 ;  /* 0x0000009014157836 */ /* 0x000fe20000000000 */
[-C--:B------:R-:W-:Y:S01]  /*17de0*/  ISETP.GE.OR P3, PT, R0, R31.reuse, P0 ;  /* 0x0000001f0000720c */ /* 0x080fe20000766670 */
[----:B------:R-:W-:Y:S01]  /*17df0*/  IMAD R35, R35, UR5, R34 ;  /* 0x0000000523237c24 */ /* 0x000fe2000f8e0222 */
[----:B------:R-:W-:Y:S01]  /*17e00*/  ULDC.64 UR4, c[0x0][0xae0] ;  /* 0x0002b80000047ab9 */ /* 0x000fe20000000a00 */
[-C--:B------:R-:W-:Y:S01]  /*17e10*/  ISETP.GE.OR P1, PT, R3, R31.reuse, P0 ;  /* 0x0000001f0300720c */ /* 0x080fe20000726670 */
[----:B------:R-:W-:Y:S01]  /*17e20*/  IMAD R30, R36, UR4, RZ ;  /* 0x00000004241e7c24 */ /* 0x000fe2000f8e02ff */
[-C--:B------:R-:W-:Y:S01]  /*17e30*/  ISETP.GE.OR P2, PT, R21, R31.reuse, P0 ;  /* 0x0000001f1500720c */ /* 0x080fe20000746670 */
[----:B------:R-:W-:Y:S01]  /*17e40*/  IMAD.IADD R29, R29, 0x1, R35 ;  /* 0x000000011d1d7824 */ /* 0x000fe200078e0223 */
[----:B------:R-:W-:Y:S01]  /*17e50*/  ISETP.GE.OR P0, PT, R20, R31, P0 ;  /* 0x0000001f1400720c */ /* 0x000fe20000706670 */
[C---:B------:R-:W-:Y:S01]  /*17e60*/  IMAD R23, R40.reuse, UR5, R30 ;  /* 0x0000000528177c24 */ /* 0x040fe2000f8e021e */
[----:B------:R-:W-:Y:S01]  /*17e70*/  SHF.R.S32.HI R21, RZ, 0x1f, R20 ;  /* 0x0000001fff157819 */ /* 0x000fe20000011414 */
[----:B------:R-:W-:Y:S01]  /*17e80*/  IMAD.WIDE.U32 R28, R40, UR4, R28 ;  /* 0x00000004281c7c25 */ /* 0x000fe2000f8e001c */
[----:B------:R-:W-:-:S03]  /*17e90*/  ULDC.64 UR4, c[0x0][0xae8] ;  /* 0x0002ba0000047ab9 */ /* 0x000fc60000000a00 */
[----:B------:R-:W-:Y:S02]  /*17ea0*/  VIADD R0, R2, 0x16820 ;  /* 0x0001682002007836 */ /* 0x000fe40000000000 */
[----:B------:R-:W-:Y:S02]  /*17eb0*/  IMAD.IADD R29, R29, 0x1, R23 ;  /* 0x000000011d1d7824 */ /* 0x000fe400078e0217 */
[----:B------:R-:W-:Y:S01]  /*17ec0*/  IMAD R3, R38, UR4, RZ ;  /* 0x0000000426037c24 */ /* 0x000fe2000f8e02ff */
[----:B------:R-:W-:Y:S01]  /*17ed0*/  PRMT R0, RZ, 0x654, R0 ;  /* 0x00000654ff007816 */ /* 0x000fe20000000000 */
[----:B------:R-:W-:-:S03]  /*17ee0*/  IMAD.WIDE.U32 R32, R37, UR4, R28 ;  /* 0x0000000425207c25 */ /* 0x000fc6000f8e001c */
[----:B-1----:R0:W-:Y:S01]  /*17ef0*/  SYNCS.ARRIVE.TRANS64.RED.A1T0 RZ, [R0+URZ], RZ ;  /* 0x000000ff00ff79a7 */ /* 0x0021e2000810043f */
        /* <DEDUP_REMOVED lines=15> */
.L_x_1295:
[----:B------:R-:W-:Y:S05]  /*17ff0*/  BSYNC B1 ;  /* 0x0000000000017941 */ /* 0x000fea0003800000 */
.L_x_1294:
        /* <DEDUP_REMOVED lines=15> */
.L_x_1297:
[----:B------:R-:W-:Y:S05]  /*180f0*/  BSYNC B1 ;  /* 0x0000000000017941 */ /* 0x000fea0003800000 */
.L_x_1296:
        /* <DEDUP_REMOVED lines=15> */
.L_x_1299:
[----:B------:R-:W-:Y:S05]  /*181f0*/  BSYNC B1 ;  /* 0x0000000000017941 */ /* 0x000fea0003800000 */
.L_x_1298:
        /* <DEDUP_REMOVED lines=10> */
[----:B--2---:R-:W-:Y:S01]  /*182a0*/  LEA R6, P0, R4, UR4, 0x1 ;  /* 0x0000000404067c11 */ /* 0x004fe2000f8008ff */
[----:B------:R-:W-:-:S05]  /*182b0*/  IMAD.IADD R3, R5, 0x1, R3 ;  /* 0x0000000105037824 */ /* 0x000fca00078e0203 */
[----:B------:R-:W-:-:S05]  /*182c0*/  LEA.HI.X R7, R4, UR5, R3, 0x1, P0 ;  /* 0x0000000504077c11 */ /* 0x000fca00080f0c03 */
[----:B------:R3:W-:Y:S01]  /*182d0*/  STG.E.128 desc[UR38][R6.64], R12 ;  /* 0x0000000c06007986 */ /* 0x0007e2000c101d26 */
[----:B------:R-:W-:Y:S05]  /*182e0*/  BRA `(.L_x_1300) ;  /* 0x00000008003c7947 */ /* 0x000fea0003800000 */
.L_x_1292:
[----:B-1----:R-:W2:Y:S01]  /*182f0*/  LDL R8, [R1+0x30] ;  /* 0x0000300001087983 */ /* 0x002ea20000100800 */
[----:B------:R-:W-:Y:S01]  /*18300*/  ULDC.64 UR4, c[0x0][0xbd8] ;  /* 0x0002f60000047ab9 */ /* 0x000fe20000000a00 */
[----:B------:R-:W2:Y:S01]  /*18310*/  LDC.64 R4, c[0x0][0xbd8] ;  /* 0x0002f600ff047b82 */ /* 0x000ea20000000a00 */
[----:B------:R-:W-:Y:S01]  /*18320*/  ISETP.NE.U32.AND P0, PT, RZ, UR4, PT ;  /* 0x00000004ff007c0c */ /* 0x000fe2000bf05070 */
[----:B------:R-:W-:-:S03]  /*18330*/  IMAD.MOV.U32 R9, RZ, RZ, RZ ;  /* 0x000000ffff097224 */ /* 0x000fc600078e00ff */
[----:B------:R-:W-:Y:S01]  /*18340*/  ISETP.NE.AND.EX P0, PT, RZ, UR5, PT, P0 ;  /* 0x00000005ff007c0c */ /* 0x000fe2000bf05300 */
[----:B------:R-:W-:Y:S02]  /*18350*/  ULDC.64 UR4, c[0x0][0xbe0] ;  /* 0x0002f80000047ab9 */ /* 0x000fe40000000a00 */
[----:B------:R-:W-:-:S04]  /*18360*/  ISETP.NE.U32.AND P1, PT, RZ, UR4, PT ;  /* 0x00000004ff007c0c */ /* 0x000fc8000bf25070 */
[----:B------:R-:W-:-:S13]  /*18370*/  ISETP.NE.AND.EX P1, PT, RZ, UR5, PT, P1 ;  /* 0x00000005ff007c0c */ /* 0x000fda000bf25310 */
[----:B------:R-:W1:Y:S01]  /*18380*/  @P1 LDC.64 R6, c[0x0][0xbe0] ;  /* 0x0002f800ff061b82 */ /* 0x000e620000000a00 */
[----:B------:R-:W-:Y:S02]  /*18390*/  ULDC UR4, c[0x0][0xa88] ;  /* 0x0002a20000047ab9 */ /* 0x000fe40000000800 */
[----:B------:R-:W-:Y:S02]  /*183a0*/  IMAD.U32 R3, RZ, RZ, UR4 ;  /* 0x00000004ff037e24 */ /* 0x000fe4000f8e00ff */
[----:B--2---:R-:W-:-:S04]  /*183b0*/  IMAD.WIDE R4, R8, 0x4, R4 ;  /* 0x0000000408047825 */ /* 0x004fc800078e0204 */
[----:B-1----:R-:W-:Y:S01]  /*183c0*/  @P1 IMAD.WIDE R6, R8, 0x4, R6 ;  /* 0x0000000408061825 */ /* 0x002fe200078e0206 */
[----:B------:R1:W5:Y:S04]  /*183d0*/  @P0 LDG.E R9, desc[UR38][R4.64] ;  /* 0x0000002604090981 */ /* 0x000368000c1e1900 */
[----:B------:R1:W5:Y:S01]  /*183e0*/  @P1 LDG.E R3, desc[UR38][R6.64] ;  /* 0x0000002606031981 */ /* 0x000362000c1e1900 */
[----:B------:R-:W-:Y:S01]  /*183f0*/  ISETP.GT.AND P2, PT, R36, 0xbf, PT ;  /* 0x000000bf2400780c */ /* 0x000fe20003f44270 */
[----:B------:R-:W-:-:S12]  /*18400*/  @P1 BRA `(.L_x_1301) ;  /* 0x0000000000101947 */ /* 0x000fd80003800000 */
[----:B------:R-:W-:Y:S05]  /*18410*/  @!P0 BRA `(.L_x_1301) ;  /* 0x00000000000c8947 */ /* 0x000fea0003800000 */
[----:B-1----:R-:W2:Y:S04]  /*18420*/  LDG.E R6, desc[UR38][R4.64] ;  /* 0x0000002604067981 */ /* 0x002ea8000c1e1900 */
[----:B-----5:R-:W2:Y:S02]  /*18430*/  LDG.E R3, desc[UR38][R4.64+0x4] ;  /* 0x0000042604037981 */ /* 0x020ea4000c1e1900 */
[----:B--2---:R-:W-:-:S07]  /*18440*/  IMAD.IADD R3, R3, 0x1, -R6 ;  /* 0x0000000103037824 */ /* 0x004fce00078e0a06 */
.L_x_1301:
[----:B------:R-:W2:Y:S04]  /*18450*/  LDL R15, [R1+0x2c] ;  /* 0x00002c00010f7983 */ /* 0x000ea80000100800 */
[----:B0-----:R0:W5:Y:S01]  /*18460*/  LDL R14, [R1+0x38] ;  /* 0x00003800010e7983 */ /* 0x0011620000100800 */
[----:B-1----:R-:W-:Y:S01]  /*18470*/  SHF.R.S32.HI R4, RZ, 0x1f, R8 ;  /* 0x0000001fff047819 */ /* 0x002fe20000011408 */
[----:B------:R-:W-:Y:S01]  /*18480*/  BSSY B1, `(.L_x_1302) ;  /* 0x000001c000017945 */ /* 0x000fe20003800000 */
[----:B------:R-:W-:Y:S02]  /*18490*/  SEL R11, R8, RZ, !P0 ;  /* 0x000000ff080b7207 */ /* 0x000fe40004000000 */
[----:B------:R-:W-:Y:S02]  /*184a0*/  SHF.R.S32.HI R13, RZ, 0x1f, R0 ;  /* 0x0000001fff0d7819 */ /* 0x000fe40000011400 */
[----:B------:R-:W-:-:S02]  /*184b0*/  SEL R12, R4, RZ, !P0 ;  /* 0x000000ff040c7207 */ /* 0x000fc40004000000 */
[----:B-----5:R-:W-:Y:S02]  /*184c0*/  SHF.R.S32.HI R8, RZ, 0x1f, R9 ;  /* 0x0000001fff087819 */ /* 0x020fe40000011409 */
[----:B--2---:R-:W-:Y:S01]  /*184d0*/  SHF.R.S32.HI R10, RZ, 0x1f, R15 ;  /* 0x0000001fff0a7819 */ /* 0x004fe2000001140f */
[----:B0-----:R-:W-:Y:S06]  /*184e0*/  @P2 BRA `(.L_x_1303) ;  /* 0x0000000000542947 */ /* 0x001fec0003800000 */
[----:B------:R-:W-:-:S04]  /*184f0*/  IMAD R4, R14, 0xc0, R39 ;  /* 0x000000c00e047824 */ /* 0x000fc800078e0227 */
        /* <DEDUP_REMOVED lines=14> */
[----:B------:R-:W-:-:S03]  /*185e0*/  ULDC.64 UR4, c[0x0][0xb40] ;  /* 0x0002d00000047ab9 */ /* 0x000fc60000000a00 */
[----:B------:R-:W-:Y:S01]  /*185f0*/  IMAD.IADD R5, R5, 0x1, R7 ;  /* 0x0000000105057824 */ /* 0x000fe200078e0207 */
[----:B------:R-:W-:-:S04]  /*18600*/  LEA R6, P0, R4, UR4, 0x2 ;  /* 0x0000000404067c11 */ /* 0x000fc8000f8010ff */
[----:B------:R-:W-:Y:S01]  /*18610*/  LEA.HI.X R7, R4, UR5, R5, 0x2, P0 ;  /* 0x0000000504077c11 */ /* 0x000fe200080f1405 */
[----:B------:R-:W-:-:S05]  /*18620*/  IMAD.MOV.U32 R5, RZ, RZ, -0x800000 ;  /* 0xff800000ff057424 */ /* 0x000fca00078e00ff */
[----:B------:R0:W-:Y:S03]  /*18630*/  STG.E desc[UR38][R6.64], R5 ;  /* 0x0000000506007986 */ /* 0x0001e6000c101926 */
.L_x_1303:
[----:B------:R-:W-:Y:S05]  /*18640*/  BSYNC B1 ;  /* 0x0000000000017941 */ /* 0x000fea0003800000 */
.L_x_1302:
[----:B------:R-:W-:Y:S01]  /*18650*/  ULDC.64 UR4, c[0x0][0xaa0] ;  /* 0x0002a80000047ab9 */ /* 0x000fe20000000a00 */
[----:B------:R-:W-:Y:S01]  /*18660*/  IMAD.MOV.U32 R4, RZ, RZ, R0 ;  /* 0x000000ffff047224 */ /* 0x000fe200078e0000 */
[----:B------:R-:W-:Y:S01]  /*18670*/  ULDC.64 UR6, c[0x0][0xae0] ;  /* 0x0002b80000067ab9 */ /* 0x000fe20000000a00 */
[----:B0-----:R-:W-:Y:S01]  /*18680*/  IMAD.MOV.U32 R5, RZ, RZ, R13 ;  /* 0x000000ffff057224 */ /* 0x001fe200078e000d */
        /* <DEDUP_REMOVED lines=19> */
[----:B------:R-:W-:Y:S01]  /*187c0*/  IMAD.IADD R5, R5, 0x1, R3 ;  /* 0x0000000105057824 */ /* 0x000fe200078e0203 */
[----:B------:R-:W-:Y:S01]  /*187d0*/  ISETP.GE.OR P0, PT, R20, R7, P0 ;  /* 0x000000071400720c */ /* 0x000fe20000706670 */
[----:B------:R-:W-:Y:S02]  /*187e0*/  IMAD R0, R12, UR4, RZ ;  /* 0x000000040c007c24 */ /* 0x000fe4000f8e02ff */
[----:B------:R-:W-:-:S04]  /*187f0*/  IMAD.WIDE.U32 R6, R11, UR4, R4 ;  /* 0x000000040b067c25 */ /* 0x000fc8000f8e0004 */
[----:B------:R-:W-:Y:S02]  /*18800*/  IMAD R3, R11, UR5, R0 ;  /* 0x000000050b037c24 */ /* 0x000fe4000f8e0200 */
[----:B------:R-:W-:-:S04]  /*18810*/  IMAD.WIDE R20, R14, 0xc0, R20 ;  /* 0x000000c00e147825 */ /* 0x000fc800078e0214 */
[----:B------:R-:W-:Y:S01]  /*18820*/  IMAD.IADD R9, R7, 0x1, R3 ;  /* 0x0000000107097824 */ /* 0x000fe200078e0203 */
        /* <DEDUP_REMOVED lines=12> */
.L_x_1305:
[----:B------:R-:W-:Y:S05]  /*188f0*/  BSYNC B1 ;  /* 0x0000000000017941 */ /* 0x000fea0003800000 */
.L_x_1304:
        /* <DEDUP_REMOVED lines=11> */
[----:B0-----:R-:W-:Y:S01]  /*189b0*/  LEA R10, P0, R4, UR4, 0x1 ;  /* 0x00000004040a7c11 */ /* 0x001fe2000f8008ff */
[----:B------:R-:W-:-:S05]  /*189c0*/  IMAD.IADD R3, R5, 0x1, R3 ;  /* 0x0000000105037824 */ /* 0x000fca00078e0203 */
[----:B------:R-:W-:-:S05]  /*189d0*/  LEA.HI.X R11, R4, UR5, R3, 0x1, P0 ;  /* 0x00000005040b7c11 */ /* 0x000fca00080f0c03 */
[----:B------:R1:W-:Y:S02]  /*189e0*/  STG.E.128 desc[UR38][R10.64], RZ ;  /* 0x000000ff0a007986 */ /* 0x0003e4000c101d26 */
.L_x_1307:
[----:B------:R-:W-:Y:S05]  /*189f0*/  BSYNC B1 ;  /* 0x0000000000017941 */ /* 0x000fea0003800000 */
.L_x_1306:
        /* <DEDUP_REMOVED lines=15> */
.L_x_1309:
[----:B------:R-:W-:Y:S05]  /*18af0*/  BSYNC B1 ;  /* 0x0000000000017941 */ /* 0x000fea0003800000 */
.L_x_1308:
        /* <DEDUP_REMOVED lines=14> */
.L_x_1300:
[----:B------:R-:W-:Y:S05]  /*18be0*/  BSYNC B0 ;  /* 0x0000000000007941 */ /* 0x000fea0003800000 */
.L_x_1291:
[----:B------:R-:W2:Y:S01]  /*18bf0*/  LDL R0, [R1+0x1c] ;  /* 0x00001c0001007983 */ /* 0x000ea20000100800 */
[----:B------:R-:W-:Y:S02]  /*18c00*/  ULDC UR4, c[0x0][0xc14] ;  /* 0x0003050000047ab9 */ /* 0x000fe40000000800 */
[----:B--2---:R-:W-:-:S13]  /*18c10*/  ISETP.GE.AND P0, PT, R0, UR4, PT ;  /* 0x0000000400007c0c */ /* 0x004fda000bf06270 */
[----:B------:R-:W-:Y:S05]  /*18c20*/  @!P0 BRA `(.L_x_1310) ;  /* 0xfffffe8000688947 */ /* 0x000fea000383ffff */
[----:B------:R-:W-:Y:S05]  /*18c30*/  BRA `(.L_x_1096) ;  /* 0x0000005400407947 */ /* 0x000fea0003800000 */
.L_x_1094:
[----:B------:R-:W-:-:S08]  /*18c40*/  NOP ;  /* 0x0000000000007918 */ /* 0x000fd00000000000 */
[----:B------:R-:W0:-:S00]  /*18c50*/  USETMAXREG.DEALLOC.CTAPOOL 0x20 ;  /* 0x00000020000079c8 */ /* 0x000e0000080e0500 */
[----:B0-----:R-:W-:-:S06]  /*18c60*/  LOP3.LUT R0, R0, 0x3, RZ, 0xc0, !PT ;  /* 0x0000000300007812 */ /* 0x001fcc00078ec0ff */
[----:B------:R-:W0:Y:S02]  /*18c70*/  SHFL.IDX PT, R0, R0, RZ, 0x1f ;  /* 0x00001fff00007589 */ /* 0x000e2400000e0000 */
[----:B0-----:R-:W-:-:S13]  /*18c80*/  ISETP.NE.AND P0, PT, R0, RZ, PT ;  /* 0x000000ff0000720c */ /* 0x001fda0003f05270 */
[----:B------:R-:W-:Y:S05]  /*18c90*/  @P0 BRA `(.L_x_1096) ;  /* 0x0000005400280947 */ /* 0x000fea0003800000 */
        /* <DEDUP_REMOVED lines=15> */
[----:B------:R-:W-:Y:S01]  /*18d90*/  ISETP.GE.U32.AND P0, PT, R28, 0x2, PT ;  /* 0x000000021c00780c */ /* 0x000fe20003f06070 */
[----:B------:R-:W-:Y:S01]  /*18da0*/  IMAD.MOV.U32 R19, RZ, RZ, RZ ;  /* 0x000000ffff137224 */ /* 0x000fe200078e00ff */
        /* <DEDUP_REMOVED lines=38> */
.L_x_1315:
[----:B------:R-:W-:Y:S02]  /*19010*/  VIADD R0, R19, 0x1f ;  /* 0x0000001f13007836 */ /* 0x000fe40000000000 */
[----:B------:R-:W-:-:S03]  /*19020*/  IMAD.U32 R19, RZ, RZ, UR7 ;  /* 0x00000007ff137e24 */ /* 0x000fc6000f8e00ff */
[----:B------:R-:W-:-:S13]  /*19030*/  ISETP.GE.AND P0, PT, R0, UR5, PT ;  /* 0x0000000500007c0c */ /* 0x000fda000bf06270 */
[----:B------:R-:W-:Y:S05]  /*19040*/  @P0 BRA `(.L_x_1312) ;  /* 0x0000000400d00947 */ /* 0x000fea0003800000 */
[----:B------:R-:W-:Y:S01]  /*19050*/  IMAD.MOV.U32 R19, RZ, RZ, R0 ;  /* 0x000000ffff137224 */ /* 0x000fe200078e0000 */
[C---:B------:R-:W-:Y:S01]  /*19060*/  ISETP.NE.AND P1, PT, R28.reuse, 0x1f, PT ;  /* 0x0000001f1c00780c */ /* 0x040fe20003f25270 */
[----:B------:R-:W-:Y:S01]  /*19070*/  BSSY B0, `(.L_x_1313) ;  /* 0x0000008000007945 */ /* 0x000fe20003800000 */
[----:B------:R-:W-:Y:S02]  /*19080*/  IMAD.MOV.U32 R0, RZ, RZ, RZ ;  /* 0x000000ffff007224 */ /* 0x000fe400078e00ff */
[----:B------:R-:W-:-:S05]  /*19090*/  IMAD.IADD R5, R28, 0x1, R19 ;  /* 0x000000011c057824 */ /* 0x000fca00078e0213 */
[----:B------:R-:W-:-:S13]  /*190a0*/  ISETP.GE.OR P0, PT, R5, UR5, !P1 ;  /* 0x0000000505007c0c */ /* 0x000fda000cf06670 */
[----:B------:R-:W-:Y:S05]  /*190b0*/  @P0 BRA `(.L_x_1314) ;  /* 0x00000000000c0947 */ /* 0x000fea0003800000 */
[----:B------:R-:W0:Y:S02]  /*190c0*/  LDC.64 R2, c[0x0][0xc58] ;  /* 0x00031600ff027b82 */ /* 0x000e240000000a00 */
[----:B0-----:R-:W-:-:S05]  /*190d0*/  IMAD.WIDE R2, R5, 0x4, R2 ;  /* 0x0000000405027825 */ /* 0x001fca00078e0202 */
[----:B------:R0:W5:Y:S02]  /*190e0*/  LDG.E R0, desc[UR38][R2.64] ;  /* 0x0000002602007981 */ /* 0x000164000c1e1900 */
.L_x_1314:
[----:B------:R-:W-:Y:S05]  /*190f0*/  BSYNC B0 ;  /* 0x0000000000007941 */ /* 0x000fea0003800000 */
.L_x_1313:
[----:B0----5:R-:W0:Y:S01]  /*19100*/  SHFL.UP PT, R2, R0, 0x1, RZ ;  /* 0x0420000000027989 */ /* 0x021e2200000e00ff */
[C---:B------:R-:W-:Y:S02]  /*19110*/  ISETP.NE.AND P0, PT, R28.reuse, RZ, PT ;  /* 0x000000ff1c00720c */ /* 0x040fe40003f05270 */
[----:B------:R-:W-:Y:S02]  /*19120*/  ISETP.GE.U32.AND P1, PT, R28, 0x2, PT ;  /* 0x000000021c00780c */ /* 0x000fe40003f26070 */
        /* <DEDUP_REMOVED lines=23> */
.L_x_1311:
        /* <DEDUP_REMOVED lines=20> */
.L_x_1316:
        /* <DEDUP_REMOVED lines=59> */
.L_x_1312:
[----:B------:R-:W-:Y:S02]  /*19790*/  IMAD.MOV.U32 R17, RZ, RZ, RZ ;  /* 0x000000ffff117224 */ /* 0x000fe400078e00ff */
[----:B------:R-:W-:Y:S02]  /*197a0*/  IMAD.U32 R16, RZ, RZ, UR6 ;  /* 0x00000006ff107e24 */ /* 0x000fe4000f8e00ff */
[----:B------:R-:W-:-:S07]  /*197b0*/  IMAD.MOV.U32 R18, RZ, RZ, RZ ;  /* 0x000000ffff127224 */ /* 0x000fce00078e00ff */
.L_x_1317:
        /* <DEDUP_REMOVED lines=16> */
[----:B------:R-:W-:Y:S02]  /*198c0*/  IMAD.MOV.U32 R22, RZ, RZ, RZ ;  /* 0x000000ffff167224 */ /* 0x000fe400078e00ff */
[----:B------:R-:W-:-:S07]  /*198d0*/  IMAD.MOV.U32 R24, RZ, RZ, 0x1 ;  /* 0x00000001ff187424 */ /* 0x000fce00078e00ff */
.L_x_1418:
[----:B------:R-:W-:Y:S05]  /*198e0*/  YIELD ;  /* 0x0000000000007946 */ /* 0x000fea0003800000 */
[----:B------:R-:W-:Y:S01]  /*198f0*/  ULDC.64 UR4, c[0x0][0xa28] ;  /* 0x00028a0000047ab9 */ /* 0x000fe20000000a00 */
[----:B------:R-:W-:Y:S01]  /*19900*/  IMAD.MOV.U32 R8, RZ, RZ, RZ ;  /* 0x000000ffff087224 */ /* 0x000fe200078e00ff */
[----:B------:R-:W-:Y:S01]  /*19910*/  ISETP.NE.U32.AND P0, PT, RZ, UR4, PT ;  /* 0x00000004ff007c0c */ /* 0x000fe2000bf05070 */
[----:B0-----:R-:W-:Y:S01]  /*19920*/  IMAD.MOV.U32 R0, RZ, RZ, RZ ;  /* 0x000000ffff007224 */ /* 0x001fe200078e00ff */
[----:B------:R-:W-:Y:S01]  /*19930*/  ULDC.64 UR8, c[0x0][0xa08] ;  /* 0x0002820000087ab9 */ /* 0x000fe20000000a00 */
[----:B------:R-:W-:Y:S01]  /*19940*/  ULDC.64 UR10, c[0x0][0xa10] ;  /* 0x00028400000a7ab9 */ /* 0x000fe20000000a00 */
[----:B------:R-:W-:Y:S01]  /*19950*/  ISETP.NE.AND.EX P0, PT, RZ, UR5, PT, P0 ;  /* 0x00000005ff007c0c */ /* 0x000fe2000bf05300 */
[----:B------:R-:W-:-:S12]  /*19960*/  ULDC.64 UR4, c[0x0][0xa00] ;  /* 0x0002800000047ab9 */ /* 0x000fd80000000a00 */
[----:B--2---:R-:W0:Y:S01]  /*19970*/  @P0 LDC.64 R2, c[0x0][0xa28] ;  /* 0x00028a00ff020b82 */ /* 0x004e220000000a00 */
[----:B------:R-:W-:-:S04]  /*19980*/  ISETP.NE.U32.AND P2, PT, RZ, UR4, PT ;  /* 0x00000004ff007c0c */ /* 0x000fc8000bf45070 */
[----:B------:R-:W-:Y:S01]  /*19990*/  ISETP.NE.AND.EX P2, PT, RZ, UR5, PT, P2 ;  /* 0x00000005ff007c0c */ /* 0x000fe2000bf45320 */
[----:B------:R-:W-:Y:S01]  /*199a0*/  ULDC.64 UR4, c[0x0][0xa18] ;  /* 0x0002860000047ab9 */ /* 0x000fe20000000a00 */
[----:B0-----:R-:W-:-:S05]  /*199b0*/  @P0 IMAD.WIDE R2, R19, 0x4, R2 ;  /* 0x0000000413020825 */ /* 0x001fca00078e0202 */
[----:B------:R0:W5:Y:S01]  /*199c0*/  @P0 LDG.E R8, desc[UR38][R2.64] ;  /* 0x0000002602080981 */ /* 0x000162000c1e1900 */
[----:B------:R-:W-:Y:S01]  /*199d0*/  ISETP.NE.U32.AND P0, PT, RZ, UR4, PT ;  /* 0x00000004ff007c0c */ /* 0x000fe2000bf05070 */
[----:B0-----:R-:W0:Y:S03]  /*199e0*/  LDC.64 R2, c[0x0][0xa00] ;  /* 0x00028000ff027b82 */ /* 0x001e260000000a00 */
[----:B------:R-:W-:-:S13]  /*199f0*/  ISETP.NE.AND.EX P0, PT, RZ, UR5, PT, P0 ;  /* 0x00000005ff007c0c */ /* 0x000fda000bf05300 */
[----:B------:R-:W2:Y:S01]  /*19a00*/  @P0 LDC.64 R4, c[0x0][0xa18] ;  /* 0x00028600ff040b82 */ /* 0x000ea20000000a00 */
[----:B0-----:R-:W-:-:S05]  /*19a10*/  IMAD.WIDE R2, R19, 0x4, R2 ;  /* 0x0000000413027825 */ /* 0x001fca00078e0202 */
[----:B------:R-:W3:Y:S01]  /*19a20*/  @P2 LDG.E R0, desc[UR38][R2.64] ;  /* 0x0000002602002981 */ /* 0x000ee2000c1e1900 */
[----:B------:R-:W-:Y:S02]  /*19a30*/  ULDC UR4, c[0x0][0x288] ;  /* 0x0000a20000047ab9 */ /* 0x000fe40000000800 */
[----:B------:R-:W-:Y:S01]  /*19a40*/  IMAD.U32 R7, RZ, RZ, UR4 ;  /* 0x00000004ff077e24 */ /* 0x000fe2000f8e00ff */
[----:B------:R-:W-:Y:S01]  /*19a50*/  ULDC.64 UR4, c[0x0][0x3f8] ;  /* 0x0000fe0000047ab9 */ /* 0x000fe20000000a00 */
[----:B--2---:R-:W-:-:S05]  /*19a60*/  @P0 IMAD.WIDE R4, R19, 0x4, R4 ;  /* 0x0000000413040825 */ /* 0x004fca00078e0204 */
[----:B------:R0:W5:Y:S01]  /*19a70*/  @P0 LDG.E R7, desc[UR38][R4.64] ;  /* 0x0000002604070981 */ /* 0x000162000c1e1900 */
[----:B------:R-:W-:Y:S01]  /*19a80*/  UISETP.NE.U32.AND UP0, UPT, UR4, URZ, UPT ;  /* 0x0000003f0400728c */ /* 0x000fe2000bf05070 */
[----:B------:R-:W-:Y:S01]  /*19a90*/  ISETP.NE.U32.AND P1, PT, RZ, UR8, PT ;  /* 0x00000008ff007c0c */ /* 0x000fe2000bf25070 */
[----:B------:R-:W-:Y:S01]  /*19aa0*/  ULDC UR6, c[0x0][0x338] ;  /* 0x0000ce0000067ab9 */ /* 0x000fe20000000800 */
[----:B------:R-:W-:Y:S01]  /*19ab0*/  ULDC UR4, c[0x0][0x404] ;  /* 0x0001010000047ab9 */ /* 0x000fe20000000800 */
[----:B------:R-:W-:Y:S01]  /*19ac0*/  UISETP.NE.AND.EX UP0, UPT, UR5, URZ, UPT, UP0 ;  /* 0x0000003f0500728c */ /* 0x000fe2000bf05300 */
[----:B------:R-:W-:Y:S01]  /*19ad0*/  ISETP.NE.AND.EX P3, PT, RZ, UR9, PT, P1 ;  /* 0x00000009ff007c0c */ /* 0x000fe2000bf65310 */
[----:B------:R-:W-:Y:S01]  /*19ae0*/  IMAD.U32 R6, RZ, RZ, UR6 ;  /* 0x00000006ff067e24 */ /* 0x000fe2000f8e00ff */
[----:B------:R-:W-:Y:S01]  /*19af0*/  ULDC UR5, c[0x0][0x2e0] ;  /* 0x0000b80000057ab9 */ /* 0x000fe20000000800 */
[----:B------:R-:W-:Y:S01]  /*19b00*/  USEL UR4, UR4, 0x1, UP0 ;  /* 0x0000000104047887 */ /* 0x000fe20008000000 */
[----:B------:R-:W-:-:S03]  /*19b10*/  ISETP.NE.U32.AND P1, PT, RZ, UR10, PT ;  /* 0x0000000aff007c0c */ /* 0x000fc6000bf25070 */
[----:B------:R-:W-:Y:S01]  /*19b20*/  UIMAD UR4, UR4, UR5, URZ ;  /* 0x00000005040472a4 */ /* 0x000fe2000f8e023f */
[----:B------:R-:W-:-:S05]  /*19b30*/  ISETP.NE.AND.EX P1, PT, RZ, UR11, PT, P1 ;  /* 0x0000000bff007c0c */ /* 0x000fca000bf25310 */
[----:B------:R-:W-:Y:S01]  /*19b40*/  IMAD.U32 R9, RZ, RZ, UR4 ;  /* 0x00000004ff097e24 */ /* 0x000fe2000f8e00ff */
[----:B---3--:R0:W-:Y:S01]  /*19b50*/  STL [R1+0x8], R0 ;  /* 0x0000080001007387 */ /* 0x0081e20000100800 */
[----:B------:R-:W-:Y:S06]  /*19b60*/  @P0 BRA `(.L_x_1319) ;  /* 0x0000000000100947 */ /* 0x000fec0003800000 */
[----:B------:R-:W-:Y:S05]  /*19b70*/  @!P2 BRA `(.L_x_1319) ;  /* 0x00000000000ca947 */ /* 0x000fea0003800000 */
[----:B0-----:R-:W2:Y:S04]  /*19b80*/  LDG.E R0, desc[UR38][R2.64] ;  /* 0x0000002602007981 */ /* 0x001ea8000c1e1900 */
[----:B-----5:R-:W2:Y:S02]  /*19b90*/  LDG.E R7, desc[UR38][R2.64+0x4] ;  /* 0x0000042602077981 */ /* 0x020ea4000c1e1900 */
[----:B--2---:R-:W-:-:S07]  /*19ba0*/  IMAD.IADD R7, R7, 0x1, -R0 ;  /* 0x0000000107077824 */ /* 0x004fce00078e0a00 */
.L_x_1319:
[----:B0-----:R-:W0:Y:S01]  /*19bb0*/  LDC.64 R4, c[0x0][0xa08] ;  /* 0x00028200ff047b82 */ /* 0x001e220000000a00 */
[----:B------:R-:W-:Y:S01]  /*19bc0*/  IMAD.MOV.U32 R23, RZ, RZ, RZ ;  /* 0x000000ffff177224 */ /* 0x000fe200078e00ff */
[----:B------:R-:W-:-:S06]  /*19bd0*/  ULDC.64 UR4, c[0x0][0xa20] ;  /* 0x0002880000047ab9 */ /* 0x000fcc0000000a00 */
[----:B------:R-:W2:Y:S01]  /*19be0*/  LDC.64 R2, c[0x0][0xa10] ;  /* 0x00028400ff027b82 */ /* 0x000ea20000000a00 */
[----:B------:R-:W-:Y:S02]  /*19bf0*/  IMAD.MOV.U32 R0, RZ, RZ, RZ ;  /* 0x000000ffff007224 */ /* 0x000fe400078e00ff */
[----:B0-----:R-:W-:-:S05]  /*19c00*/  IMAD.WIDE R4, R19, 0x4, R4 ;  /* 0x0000000413047825 */ /* 0x001fca00078e0204 */
[----:B------:R-:W3:Y:S01]  /*19c10*/  @P3 LDG.E R23, desc[UR38][R4.64] ;  /* 0x0000002604173981 */ /* 0x000ee2000c1e1900 */
[----:B--2---:R-:W-:-:S05]  /*19c20*/  IMAD.WIDE R2, R19, 0x4, R2 ;  /* 0x0000000413027825 */ /* 0x004fca00078e0202 */
[----:B------:R0:W5:Y:S01]  /*19c30*/  @P1 LDG.E R0, desc[UR38][R2.64] ;  /* 0x0000002602001981 */ /* 0x000162000c1e1900 */
[----:B------:R-:W-:-:S04]  /*19c40*/  ISETP.NE.U32.AND P0, PT, RZ, UR4, PT ;  /* 0x00000004ff007c0c */ /* 0x000fc8000bf05070 */
[----:B------:R-:W-:Y:S01]  /*19c50*/  ISETP.NE.AND.EX P0, PT, RZ, UR5, PT, P0 ;  /* 0x00000005ff007c0c */ /* 0x000fe2000bf05300 */
[----:B---3-5:R-:W-:-:S12]  /*19c60*/  IMAD.IADD R23, R23, 0x1, R8 ;  /* 0x0000000117177824 */ /* 0x028fd800078e0208 */
[----:B0-----:R-:W-:Y:S05]  /*19c70*/  @!P0 BRA `(.L_x_1320) ;  /* 0x0000000000108947 */ /* 0x001fea0003800000 */
[----:B------:R-:W0:Y:S02]  /*19c80*/  LDC.64 R4, c[0x0][0xa20] ;  /* 0x00028800ff047b82 */ /* 0x000e240000000a00 */
[----:B0-----:R-:W-:-:S05]  /*19c90*/  IMAD.WIDE R4, R19, 0x4, R4 ;  /* 0x0000000413047825 */ /* 0x001fca00078e0204 */
[----:B------:R0:W5:Y:S01]  /*19ca0*/  LDG.E R9, desc[UR38][R4.64] ;  /* 0x0000002604097981 */ /* 0x000162000c1e1900 */
[----:B------:R-:W-:Y:S05]  /*19cb0*/  BRA `(.L_x_1321) ;  /* 0x0000000000107947 */ /* 0x000fea0003800000 */
.L_x_1320:
[----:B------:R-:W-:Y:S05]  /*19cc0*/  @!P3 BRA `(.L_x_1321) ;  /* 0x00000000000cb947 */ /* 0x000fea0003800000 */
[----:B------:R-:W2:Y:S04]  /*19cd0*/  LDG.E R10, desc[UR38][R4.64] ;  /* 0x00000026040a7981 */ /* 0x000ea8000c1e1900 */
[----:B------:R-:W2:Y:S02]  /*19ce0*/  LDG.E R9, desc[UR38][R4.64+0x4] ;  /* 0x0000042604097981 */ /* 0x000ea4000c1e1900 */
[----:B--2---:R-:W-:-:S07]  /*19cf0*/  IMAD.IADD R9, R9, 0x1, -R10 ;  /* 0x0000000109097824 */ /* 0x004fce00078e0a0a */
.L_x_1321:
[----:B0-----:R-:W2:Y:S04]  /*19d00*/  @P1 LDG.E R5, desc[UR38][R2.64] ;  /* 0x0000002602051981 */ /* 0x001ea8000c1e1900 */
[----:B------:R-:W2:Y:S01]  /*19d10*/  @P1 LDG.E R4, desc[UR38][R2.64+0x4] ;  /* 0x0000042602041981 */ /* 0x000ea2000c1e1900 */
[----:B-----5:R-:W-:Y:S02]  /*19d20*/  IMAD.IADD R10, R9, 0x1, -R8 ;  /* 0x00000001090a7824 */ /* 0x020fe400078e0a08 */
[----:B------:R-:W-:-:S05]  /*19d30*/  IMAD R14, R17, 0xc0, RZ ;  /* 0x000000c0110e7824 */ /* 0x000fca00078e02ff */
[----:B------:R-:W-:Y:S01]  /*19d40*/  IADD3 R11, -R7, 0xc0, R14 ;  /* 0x000000c0070b7810 */ /* 0x000fe20007ffe10e */
[----:B--2---:R-:W-:Y:S02]  /*19d50*/  @P1 IMAD.IADD R6, R4, 0x1, -R5 ;  /* 0x0000000104061824 */ /* 0x004fe400078e0a05 */
[----:B------:R-:W0:Y:S02]  /*19d60*/  LDC.64 R4, c[0x0][0x9e0] ;  /* 0x00027800ff047b82 */ /* 0x000e240000000a00 */
[----:B------:R-:W-:-:S04]  /*19d70*/  IMAD.IADD R12, R10, 0x1, R6 ;  /* 0x000000010a0c7824 */ /* 0x000fc800078e0206 */
[C---:B------:R-:W-:Y:S02]  /*19d80*/  VIADD R8, R12.reuse, 0x7f ;  /* 0x0000007f0c087836 */ /* 0x040fe40000000000 */
[----:B------:R-:W-:-:S03]  /*19d90*/  IMAD.IADD R2, R12, 0x1, R11 ;  /* 0x000000010c027824 */ /* 0x000fc600078e020b */
[----:B------:R-:W-:-:S04]  /*19da0*/  SHF.R.S32.HI R9, RZ, 0x1f, R8 ;  /* 0x0000001fff097819 */ /* 0x000fc80000011408 */
[----:B------:R-:W-:-:S04]  /*19db0*/  LEA.HI R9, R9, R8, RZ, 0x7 ;  /* 0x0000000809097211 */ /* 0x000fc800078f38ff */
[----:B------:R-:W-:Y:S02]  /*19dc0*/  SHF.R.S32.HI R3, RZ, 0x7, R9 ;  /* 0x00000007ff037819 */ /* 0x000fe40000011409 */
[----:B0-----:R-:W-:Y:S01]  /*19dd0*/  ISETP.GE.AND P2, PT, R5, 0x1, PT ;  /* 0x000000010500780c */ /* 0x001fe20003f46270 */
[----:B------:R-:W-:-:S12]  /*19de0*/  IMAD.IADD R11, R2, 0x1, R4 ;  /* 0x00000001020b7824 */ /* 0x000fd800078e0204 */
        /* <DEDUP_REMOVED lines=12> */
.L_x_1324:
[----:B------:R-:W-:-:S13]  /*19eb0*/  ISETP.NE.AND P0, PT, R5, 0x1, PT ;  /* 0x000000010500780c */ /* 0x000fda0003f05270 */
[----:B------:R-:W0:Y:S02]  /*19ec0*/  @P0 LDC.64 R8, c[0x0][0x9e8] ;  /* 0x00027a00ff080b82 */ /* 0x000e240000000a00 */
[----:B0-----:R-:W-:-:S05]  /*19ed0*/  @P0 IMAD.HI.U32 R8, R4, R8, RZ ;  /* 0x0000000804080227 */ /* 0x001fca00078e00ff */
[----:B------:R-:W-:-:S07]  /*19ee0*/  @P0 SHF.R.U32.HI R4, RZ, R9, R8 ;  /* 0x00000009ff040219 */ /* 0x000fce0000011608 */
.L_x_1325:
[----:B------:R-:W-:Y:S05]  /*19ef0*/  BSYNC B0 ;  /* 0x0000000000007941 */ /* 0x000fea0003800000 */
.L_x_1323:
[----:B------:R-:W-:-:S05]  /*19f00*/  IMAD R4, R4, R5, R5 ;  /* 0x0000000504047224 */ /* 0x000fca00078e0205 */
[----:B------:R-:W-:-:S07]  /*19f10*/  VIMNMX R11, R11, R4, PT ;  /* 0x000000040b0b7248 */ /* 0x000fce0003fe0100 */
.L_x_1322:
        /* <DEDUP_REMOVED lines=15> */
.L_x_1328:
[----:B------:R-:W-:-:S13]  /*1a010*/  ISETP.NE.AND P0, PT, R5, 0x1, PT ;  /* 0x000000010500780c */ /* 0x000fda0003f05270 */
[----:B------:R-:W0:Y:S02]  /*1a020*/  @P0 LDC.64 R8, c[0x0][0x9e8] ;  /* 0x00027a00ff080b82 */ /* 0x000e240000000a00 */
[----:B0-----:R-:W-:-:S04]  /*1a030*/  @P0 IMAD.HI.U32 R12, R4, R8, RZ ;  /* 0x00000008040c0227 */ /* 0x001fc800078e00ff */
[----:B------:R-:W-:Y:S01]  /*1a040*/  IMAD.MOV.U32 R8, RZ, RZ, R4 ;  /* 0x000000ffff087224 */ /* 0x000fe200078e0004 */
[----:B------:R-:W-:-:S07]  /*1a050*/  @P0 SHF.R.U32.HI R8, RZ, R9, R12 ;  /* 0x00000009ff080219 */ /* 0x000fce000001160c */
.L_x_1329:
[----:B------:R-:W-:Y:S05]  /*1a060*/  BSYNC B0 ;  /* 0x0000000000007941 */ /* 0x000fea0003800000 */
.L_x_1327:
[----:B------:R-:W-:-:S05]  /*1a070*/  IMAD R8, R8, R5, RZ ;  /* 0x0000000508087224 */ /* 0x000fca00078e02ff */
[----:B------:R-:W-:-:S07]  /*1a080*/  VIMNMX R7, R7, R8, !PT ;  /* 0x0000000807077248 */ /* 0x000fce0007fe0100 */
.L_x_1326:
[----:B------:R-:W-:Y:S01]  /*1a090*/  VIADD R11, R11, 0x7f ;  /* 0x0000007f0b0b7836 */ /* 0x000fe20000000000 */
[----:B------:R-:W-:Y:S01]  /*1a0a0*/  SHF.R.S32.HI R12, RZ, 0x1f, R7 ;  /* 0x0000001fff0c7819 */ /* 0x000fe20000011407 */
[----:B------:R-:W-:Y:S01]  /*1a0b0*/  BSSY B0, `(.L_x_1330) ;  /* 0x00000b0000007945 */ /* 0x000fe20003800000 */
[----:B------:R-:W-:Y:S02]  /*1a0c0*/  PLOP3.LUT P2, PT, PT, PT, PT, 0x80, 0x0 ;  /* 0x000000000000781c */ /* 0x000fe40003f4f070 */
[----:B------:R-:W-:Y:S02]  /*1a0d0*/  SHF.R.S32.HI R8, RZ, 0x1f, R11 ;  /* 0x0000001fff087819 */ /* 0x000fe4000001140b */
[----:B------:R-:W-:Y:S02]  /*1a0e0*/  LEA.HI R12, R12, R7, RZ, 0x7 ;  /* 0x000000070c0c7211 */ /* 0x000fe400078f38ff */
[----:B------:R-:W-:Y:S02]  /*1a0f0*/  LEA.HI R8, R8, R11, RZ, 0x7 ;  /* 0x0000000b08087211 */ /* 0x000fe400078f38ff */
[----:B------:R-:W-:-:S02]  /*1a100*/  SHF.R.S32.HI R12, RZ, 0x7, R12 ;  /* 0x00000007ff0c7819 */ /* 0x000fc4000001140c */
[----:B------:R-:W-:Y:S02]  /*1a110*/  SHF.R.S32.HI R8, RZ, 0x7, R8 ;  /* 0x00000007ff087819 */ /* 0x000fe40000011408 */
[----:B------:R-:W-:Y:S02]  /*1a120*/  VIMNMX R5, RZ, R12, !PT ;  /* 0x0000000cff057248 */ /* 0x000fe40007fe0100 */
[----:B------:R-:W-:-:S03]  /*1a130*/  VIMNMX R7, R3, R8, PT ;  /* 0x0000000803077248 */ /* 0x000fc60003fe0100 */
[--C-:B------:R-:W-:Y:S02]  /*1a140*/  IMAD R5, R5, 0x80, -R10.reuse ;  /* 0x0000008005057824 */ /* 0x100fe400078e0a0a */
[----:B------:R-:W-:-:S03]  /*1a150*/  IMAD R7, R7, 0x80, -R10 ;  /* 0x0000008007077824 */ /* 0x000fc600078e0a0a */
[----:B------:R-:W-:Y:S02]  /*1a160*/  VIMNMX R5, RZ, R5, !PT ;  /* 0x00000005ff057248 */ /* 0x000fe40007fe0100 */
[----:B------:R-:W-:-:S04]  /*1a170*/  VIMNMX R6, R7, R6, PT ;  /* 0x0000000607067248 */ /* 0x000fc80003fe0100 */
[----:B------:R-:W-:-:S13]  /*1a180*/  ISETP.GT.AND P0, PT, R6, R5, PT ;  /* 0x000000050600720c */ /* 0x000fda0003f04270 */
[----:B------:R-:W-:Y:S01]  /*1a190*/  @P0 VIADD R7, R6, 0x7f ;  /* 0x0000007f06070836 */ /* 0x000fe20000000000 */
[----:B------:R-:W-:-:S04]  /*1a1a0*/  SHF.R.U32.HI R6, RZ, 0x7, R5 ;  /* 0x00000007ff067819 */ /* 0x000fc80000011605 */
[----:B------:R-:W-:-:S04]  /*1a1b0*/  @P0 SHF.R.S32.HI R8, RZ, 0x1f, R7 ;  /* 0x0000001fff080819 */ /* 0x000fc80000011407 */
[----:B------:R-:W-:Y:S01]  /*1a1c0*/  @P0 LEA.HI R8, R8, R7, RZ, 0x7 ;  /* 0x0000000708080211 */ /* 0x000fe200078f38ff */
[----:B------:R-:W-:-:S03]  /*1a1d0*/  IMAD.MOV.U32 R7, RZ, RZ, R6 ;  /* 0x000000ffff077224 */ /* 0x000fc600078e0006 */
[----:B------:R-:W-:-:S04]  /*1a1e0*/  @P0 SHF.R.S32.HI R7, RZ, 0x7, R8 ;  /* 0x00000007ff070819 */ /* 0x000fc80000011408 */
[----:B------:R-:W-:-:S13]  /*1a1f0*/  ISETP.GT.AND P0, PT, R7, R6, PT ;  /* 0x000000060700720c */ /* 0x000fda0003f04270 */
[----:B------:R-:W-:Y:S05]  /*1a200*/  @!P0 BRA `(.L_x_1331) ;  /* 0x0000000800688947 */ /* 0x000fea0003800000 */
[----:B------:R-:W0:Y:S01]  /*1a210*/  LDC R5, c[0x0][0x428] ;  /* 0x00010a00ff057b82 */ /* 0x000e220000000800 */
[----:B------:R-:W-:Y:S01]  /*1a220*/  UMOV UR4, 0xffffffff ;  /* 0xffffffff00047882 */ /* 0x000fe20000000000 */
[----:B------:R-:W-:Y:S02]  /*1a230*/  SEL R10, R19, RZ, !P1 ;  /* 0x000000ff130a7207 */ /* 0x000fe40004800000 */
[----:B0-----:R-:W-:-:S13]  /*1a240*/  ISETP.NE.AND P0, PT, R5, 0x1, PT ;  /* 0x000000010500780c */ /* 0x001fda0003f05270 */
[----:B------:R-:W0:Y:S08]  /*1a250*/  @P0 LDC R5, c[0x0][0x42c] ;  /* 0x00010b00ff050b82 */ /* 0x000e300000000800 */
[----:B------:R-:W2:Y:S01]  /*1a260*/  @P0 LDC R9, c[0x0][0x430] ;  /* 0x00010c00ff090b82 */ /* 0x000ea20000000800 */
[----:B0-----:R-:W-:-:S04]  /*1a270*/  @P0 IMAD.HI.U32 R8, R18, R5, RZ ;  /* 0x0000000512080227 */ /* 0x001fc800078e00ff */
[----:B------:R-:W-:Y:S01]  /*1a280*/  IMAD.MOV.U32 R5, RZ, RZ, R18 ;  /* 0x000000ffff057224 */ /* 0x000fe200078e0012 */
[----:B--2---:R-:W-:Y:S01]  /*1a290*/  @P0 SHF.R.U32.HI R5, RZ, R9, R8 ;  /* 0x00000009ff050219 */ /* 0x004fe20000011608 */
[----:B------:R-:W-:Y:S06]  /*1a2a0*/  BRA.DIV UR4, `(.L_x_1332) ;  /* 0x0000004e04707947 */ /* 0x000fec000b800000 */
.L_x_1488:
[----:B------:R-:W-:-:S03]  /*1a2b0*/  UMOV UR4, 0xffffffff ;  /* 0xffffffff00047882 */ /* 0x000fc60000000000 */
[----:B------:R-:W-:Y:S05]  /*1a2c0*/  BRA.DIV UR4, `(.L_x_1333) ;  /* 0x0000004e04987947 */ /* 0x000fea000b800000 */
[----:B------:R-:W-:-:S13]  /*1a2d0*/  ELECT P6, URZ, PT ;  /* 0x00000000003f782f */ /* 0x000fda00038c0000 */
.L_x_1491:
[----:B------:R-:W2:Y:S01]  /*1a2e0*/  LDL R8, [R1+0x4] ;  /* 0x0000040001087983 */ /* 0x000ea20000100800 */
[----:B------:R-:W-:Y:S01]  /*1a2f0*/  BSSY B1, `(.L_x_1334) ;  /* 0x000000b000017945 */ /* 0x000fe20003800000 */
[----:B------:R-:W0:Y:S01]  /*1a300*/  S2R R11, SR_CgaCtaId ;  /* 0x00000000000b7919 */ /* 0x000e220000008800 */
[----:B--2---:R-:W-:-:S05]  /*1a310*/  VIADD R8, R8, 0x1 ;  /* 0x0000000108087836 */ /* 0x004fca0000000000 */
[----:B------:R-:W-:-:S04]  /*1a320*/  LEA.HI R9, R8, R8, RZ, 0x1 ;  /* 0x0000000808097211 */ /* 0x000fc800078f08ff */
[----:B------:R-:W-:-:S05]  /*1a330*/  LOP3.LUT R9, R9, 0xfffffffe, RZ, 0xc0, !PT ;  /* 0xfffffffe09097812 */ /* 0x000fca00078ec0ff */
[----:B------:R-:W-:Y:S01]  /*1a340*/  IMAD.IADD R9, R8, 0x1, -R9 ;  /* 0x0000000108097824 */ /* 0x000fe200078e0a09 */
[----:B------:R-:W-:-:S04]  /*1a350*/  MOV R8, 0x400 ;  /* 0x0000040000087802 */ /* 0x000fc80000000f00 */
[----:B0-----:R-:W-:Y:S02]  /*1a360*/  LEA R8, R11, R8, 0x18 ;  /* 0x000000080b087211 */ /* 0x001fe400078ec0ff */
[----:B------:R-:W-:-:S04]  /*1a370*/  SHF.L.U32 R9, R9, 0x1f, RZ ;  /* 0x0000001f09097819 */ /* 0x000fc800000006ff */
[----:B------:R-:W0:Y:S02]  /*1a380*/  SYNCS.PHASECHK.TRANS64.TRYWAIT P0, [R8+URZ+0x16820], R9 ;  /* 0x01682009080075a7 */ /* 0x000e24000800017f */
[----:B0-----:R-:W-:Y:S05]  /*1a390*/  @!P0 BRA `(.L_x_1335) ;  /* 0x0000004c00848947 */ /* 0x001fea0003800000 */
.L_x_1492:
[----:B------:R-:W-:Y:S05]  /*1a3a0*/  BSYNC B1 ;  /* 0x0000000000017941 */ /* 0x000fea0003800000 */
.L_x_1334:
[----:B------:R-:W-:Y:S04]  /*1a3b0*/  BSSY B1, `(.L_x_1336) ;  /* 0x0000037000017945 */ /* 0x000fe80003800000 */
[----:B------:R-:W-:Y:S05]  /*1a3c0*/  @!P6 BRA `(.L_x_1337) ;  /* 0x0000000000d4e947 */ /* 0x000fea0003800000 */
[----:B0-----:R-:W-:Y:S01]  /*1a3d0*/  IMAD R9, R25, 0x8, R8 ;  /* 0x0000000819097824 */ /* 0x001fe200078e0208 */
[----:B------:R-:W-:-:S04]  /*1a3e0*/  SHF.L.U32 R12, R26, 0x1f, RZ ;  /* 0x0000001f1a0c7819 */ /* 0x000fc800000006ff */
[----:B------:R-:W0:Y:S02]  /*1a3f0*/  SYNCS.PHASECHK.TRANS64.TRYWAIT P0, [R9+URZ+0x168a0], R12 ;  /* 0x0168a00c090075a7 */ /* 0x000e24000800017f */
[----:B0-----:R-:W-:Y:S05]  /*1a400*/  @!P0 BRA `(.L_x_1338) ;  /* 0x0000004c007c8947 */ /* 0x001fea0003800000 */
.L_x_1493:
        /* <DEDUP_REMOVED lines=9> */
.L_x_1339:
[----:B------:R-:W-:Y:S01]  /*1a4a0*/  IMAD R11, R25, 0x4000, R8 ;  /* 0x00004000190b7824 */ /* 0x000fe200078e0208 */
[----:B------:R-:W-:Y:S01]  /*1a4b0*/  R2UR UR9, R9 ;  /* 0x00000000090972ca */ /* 0x000fe200000e0000 */
[----:B------:R-:W-:Y:S01]  /*1a4c0*/  UIADD3 UR4, UP0, UR40, 0x570, URZ ;  /* 0x0000057028047890 */ /* 0x000fe2000ff1e03f */
[----:B------:R-:W-:Y:S01]  /*1a4d0*/  R2UR UR12, R5 ;  /* 0x00000000050c72ca */ /* 0x000fe200000e0000 */
[----:B------:R-:W-:Y:S01]  /*1a4e0*/  UMOV UR6, 0x0 ;  /* 0x0000000000067882 */ /* 0x000fe20000000000 */
[----:B------:R-:W-:Y:S01]  /*1a4f0*/  R2UR UR8, R11 ;  /* 0x000000000b0872ca */ /* 0x000fe200000e0000 */
[----:B------:R-:W-:Y:S01]  /*1a500*/  IMAD R11, R7, 0x80, R0 ;  /* 0x00000080070b7824 */ /* 0x000fe200078e0200 */
[----:B------:R-:W-:Y:S01]  /*1a510*/  R2UR UR13, R10 ;  /* 0x000000000a0d72ca */ /* 0x000fe200000e0000 */
[----:B------:R-:W-:Y:S02]  /*1a520*/  UIADD3.X UR5, URZ, UR41, URZ, UP0, !UPT ;  /* 0x000000293f057290 */ /* 0x000fe400087fe43f */
[----:B------:R-:W-:Y:S01]  /*1a530*/  VIADD R11, R11, 0xffffff80 ;  /* 0xffffff800b0b7836 */ /* 0x000fe20000000000 */
[----:B------:R-:W-:Y:S01]  /*1a540*/  UMOV UR7, 0x12f00000 ;  /* 0x12f0000000077882 */ /* 0x000fe20000000000 */
[----:B------:R-:W-:-:S02]  /*1a550*/  UMOV UR10, URZ ;  /* 0x0000003f000a7c82 */ /* 0x000fc40008000000 */
[----:B------:R-:W-:Y:S01]  /*1a560*/  UIADD3 UR9, UR9, 0x16890, URZ ;  /* 0x0001689009097890 */ /* 0x000fe2000fffe03f */
[----:B------:R-:W-:-:S03]  /*1a570*/  R2UR UR11, R11 ;  /* 0x000000000b0b72ca */ /* 0x000fc600000e0000 */
[----:B------:R-:W-:-:S10]  /*1a580*/  UIADD3 UR8, UR8, 0xe400, URZ ;  /* 0x0000e40008087890 */ /* 0x000fd4000fffe03f */
[----:B------:R3:W-:Y:S01]  /*1a590*/  UTMALDG.4D [UR8], [UR4], desc[UR6] ;  /* 0x00000608040075b4 */ /* 0x0007e20008019000 */
[----:B------:R-:W4:Y:S02]  /*1a5a0*/  SYNCS.PHASECHK.TRANS64.TRYWAIT P0, [R9+URZ+0x168c0], R12 ;  /* 0x0168c00c090075a7 */ /* 0x000f24000800017f */
[----:B---34-:R-:W-:Y:S05]  /*1a5b0*/  @!P0 BRA `(.L_x_1340) ;  /* 0x0000004c00248947 */ /* 0x018fea0003800000 */
.L_x_1494:
[----:B------:R-:W-:Y:S01]  /*1a5c0*/  IMAD.SHL.U32 R13, R25, 0x2000, RZ ;  /* 0x00002000190d7824 */ /* 0x000fe200078e00ff */
[----:B------:R-:W-:Y:S06]  /*1a5d0*/  @P1 BRA `(.L_x_1341) ;  /* 0x0000000000141947 */ /* 0x000fec0003800000 */
[----:B------:R-:W-:Y:S01]  /*1a5e0*/  ISETP.NE.AND P0, PT, R28, RZ, PT ;  /* 0x000000ff1c00720c */ /* 0x000fe20003f05270 */
[----:B0--3--:R-:W-:-:S04]  /*1a5f0*/  IMAD.MOV.U32 R12, RZ, RZ, 0x4000 ;  /* 0x00004000ff0c7424 */ /* 0x009fc800078e00ff */
[----:B------:R4:W-:Y:S08]  /*1a600*/  SYNCS.ARRIVE.TRANS64 RZ, [R9+URZ+0x168b0], R12 ;  /* 0x0168b00c09ff79a7 */ /* 0x0009f0000800003f */
[----:B------:R-:W-:Y:S05]  /*1a610*/  @!P0 BRA `(.L_x_1341) ;  /* 0x0000000000048947 */ /* 0x000fea0003800000 */
[----:B------:R-:W-:Y:S01]  /*1a620*/  BPT.TRAP 0x1 ;  /* 0x000000040000795c */ /* 0x000fe20000300000 */
.L_x_1341:
        /* <DEDUP_REMOVED lines=11> */
[----:B------:R-:W-:-:S04]  /*1a6e0*/  UIADD3 UR9, UR9, 0x168b0, URZ ;  /* 0x000168b009097890 */ /* 0x000fc8000fffe03f */
[----:B------:R-:W-:-:S09]  /*1a6f0*/  UIADD3 UR8, UR8, 0x400, URZ ;  /* 0x0000040008087890 */ /* 0x000fd2000fffe03f */
[----:B------:R0:W-:Y:S02]  /*1a700*/  UTMALDG.4D [UR8], [UR4], desc[UR6] ;  /* 0x00000608040075b4 */ /* 0x0001e40008019000 */
[----:B0-----:R-:W-:Y:S01]  /*1a710*/  NOP ;  /* 0x0000000000007918 */ /* 0x001fe20000000000 */
.L_x_1337:
[----:B------:R-:W-:Y:S05]  /*1a720*/  BSYNC B1 ;  /* 0x0000000000017941 */ /* 0x000fea0003800000 */
.L_x_1336:
[----:B------:R-:W-:Y:S01]  /*1a730*/  VIADD R25, R25, 0x1 ;  /* 0x0000000119197836 */ /* 0x000fe20000000000 */
[----:B------:R-:W-:Y:S01]  /*1a740*/  PLOP3.LUT P2, PT, PT, PT, PT, 0x8, 0x0 ;  /* 0x000000000000781c */ /* 0x000fe20003f4e170 */
[----:B------:R-:W-:-:S03]  /*1a750*/  VIADD R7, R7, 0xfffffffe ;  /* 0xfffffffe07077836 */ /* 0x000fc60000000000 */
[----:B------:R-:W-:-:S04]  /*1a760*/  ISETP.NE.AND P0, PT, R25, 0x2, PT ;  /* 0x000000021900780c */ /* 0x000fc80003f05270 */
[----:B------:R-:W-:Y:S02]  /*1a770*/  SEL R25, R25, RZ, P0 ;  /* 0x000000ff19197207 */ /* 0x000fe40000000000 */
[----:B0-234-:R-:W-:Y:S02]  /*1a780*/  SEL R9, RZ, 0x1, P0 ;  /* 0x00000001ff097807 */ /* 0x01dfe40000000000 */
[----:B------:R-:W-:Y:S02]  /*1a790*/  ISETP.GE.AND P0, PT, R7, R6, PT ;  /* 0x000000060700720c */ /* 0x000fe40003f06270 */
[----:B------:R-:W-:-:S11]  /*1a7a0*/  LOP3.LUT R26, R26, R9, RZ, 0x3c, !PT ;  /* 0x000000091a1a7212 */ /* 0x000fd600078e3cff */
[----:B------:R-:W-:Y:S05]  /*1a7b0*/  @!P0 BRA `(.L_x_1331) ;  /* 0x0000000000fc8947 */ /* 0x000fea0003800000 */
.L_x_1348:
[----:B------:R-:W-:Y:S05]  /*1a7c0*/  YIELD ;  /* 0x0000000000007946 */ /* 0x000fea0003800000 */
[----:B------:R-:W-:Y:S04]  /*1a7d0*/  BSSY B1, `(.L_x_1342) ;  /* 0x0000034000017945 */ /* 0x000fe80003800000 */
[----:B------:R-:W-:Y:S05]  /*1a7e0*/  @!P6 BRA `(.L_x_1343) ;  /* 0x0000000000c8e947 */ /* 0x000fea0003800000 */
[----:B------:R-:W-:Y:S01]  /*1a7f0*/  IMAD R12, R25, 0x8, R8 ;  /* 0x00000008190c7824 */ /* 0x000fe200078e0208 */
[----:B------:R-:W-:-:S04]  /*1a800*/  SHF.L.U32 R9, R26, 0x1f, RZ ;  /* 0x0000001f1a097819 */ /* 0x000fc800000006ff */
[----:B------:R-:W0:Y:S02]  /*1a810*/  SYNCS.PHASECHK.TRANS64.TRYWAIT P0, [R12+URZ+0x168a0], R9 ;  /* 0x0168a0090c0075a7 */ /* 0x000e24000800017f */
[----:B0-----:R-:W-:Y:S05]  /*1a820*/  @!P0 BRA `(.L_x_1344) ;  /* 0x00000048009c8947 */ /* 0x001fea0003800000 */
.L_x_1495:
        /* <DEDUP_REMOVED lines=9> */
.L_x_1345:
[----:B--2---:R-:W-:Y:S01]  /*1a8c0*/  IMAD R11, R25, 0x4000, R8 ;  /* 0x00004000190b7824 */ /* 0x004fe200078e0208 */
        /* <DEDUP_REMOVED lines=16> */
.L_x_1496:
[----:B------:R-:W-:Y:S05]  /*1a9d0*/  @P0 BRA `(.L_x_1347) ;  /* 0x0000000000140947 */ /* 0x000fea0003800000 */
[----:B------:R-:W-:Y:S01]  /*1a9e0*/  ISETP.NE.AND P1, PT, R28, RZ, PT ;  /* 0x000000ff1c00720c */ /* 0x000fe20003f25270 */
[----:B0-2---:R-:W-:-:S04]  /*1a9f0*/  IMAD.MOV.U32 R9, RZ, RZ, 0x4000 ;  /* 0x00004000ff097424 */ /* 0x005fc800078e00ff */
[----:B------:R3:W-:Y:S08]  /*1aa00*/  SYNCS.ARRIVE.TRANS64 RZ, [R12+URZ+0x168b0], R9 ;  /* 0x0168b0090cff79a7 */ /* 0x0007f0000800003f */
[----:B------:R-:W-:Y:S05]  /*1aa10*/  @!P1 BRA `(.L_x_1347) ;  /* 0x0000000000049947 */ /* 0x000fea0003800000 */
[----:B------:R-:W-:Y:S01]  /*1aa20*/  BPT.TRAP 0x1 ;  /* 0x000000040000795c */ /* 0x000fe20000300000 */
.L_x_1347:
        /* <DEDUP_REMOVED lines=14> */
.L_x_1343:
[----:B------:R-:W-:Y:S05]  /*1ab10*/  BSYNC B1 ;  /* 0x0000000000017941 */ /* 0x000fea0003800000 */
.L_x_1342:
[----:B------:R-:W-:-:S05]  /*1ab20*/  VIADD R25, R25, 0x1 ;  /* 0x0000000119197836 */ /* 0x000fca0000000000 */
[----:B------:R-:W-:-:S04]  /*1ab30*/  ISETP.NE.AND P0, PT, R25, 0x2, PT ;  /* 0x000000021900780c */ /* 0x000fc80003f05270 */
[----:B0-23--:R-:W-:Y:S02]  /*1ab40*/  SEL R9, RZ, 0x1, P0 ;  /* 0x00000001ff097807 */ /* 0x00dfe40000000000 */
[----:B------:R-:W-:Y:S02]  /*1ab50*/  SEL R25, R25, RZ, P0 ;  /* 0x000000ff19197207 */ /* 0x000fe40000000000 */
[C---:B------:R-:W-:Y:S02]  /*1ab60*/  ISETP.GT.AND P0, PT, R7.reuse, R6, PT ;  /* 0x000000060700720c */ /* 0x040fe40003f04270 */
[----:B------:R-:W-:Y:S01]  /*1ab70*/  LOP3.LUT R26, R26, R9, RZ, 0x3c, !PT ;  /* 0x000000091a1a7212 */ /* 0x000fe200078e3cff */
[----:B------:R-:W-:-:S04]  /*1ab80*/  VIADD R9, R7, 0xffffffff ;  /* 0xffffffff07097836 */ /* 0x000fc80000000000 */
[----:B------:R-:W-:-:S06]  /*1ab90*/  IMAD.MOV.U32 R7, RZ, RZ, R9 ;  /* 0x000000ffff077224 */ /* 0x000fcc00078e0009 */
[----:B------:R-:W-:Y:S05]  /*1aba0*/  @P0 BRA `(.L_x_1348) ;  /* 0xfffffffc00040947 */ /* 0x000fea000383ffff */
.L_x_1331:
[----:B------:R-:W-:Y:S05]  /*1abb0*/  BSYNC B0 ;  /* 0x0000000000007941 */ /* 0x000fea0003800000 */
.L_x_1330:
[----:B------:R-:W0:Y:S01]  /*1abc0*/  LDC.64 R6, c[0x0][0x9e0] ;  /* 0x00027800ff067b82 */ /* 0x000e220000000a00 */
[----:B------:R-:W-:Y:S07]  /*1abd0*/  @!P2 WARPSYNC.ALL ;  /* 0x000000000000a948 */ /* 0x000fee0003800000 */
[----:B------:R-:W-:Y:S01]  /*1abe0*/  @!P2 BAR.SYNC.DEFER_BLOCKING 0xc, 0x1a0 ;  /* 0x030680000000ab1d */ /* 0x000fe20000010000 */
        /* <DEDUP_REMOVED lines=14> */
.L_x_1351:
[----:B------:R-:W-:-:S13]  /*1acd0*/  ISETP.NE.AND P1, PT, R7, 0x1, PT ;  /* 0x000000010700780c */ /* 0x000fda0003f25270 */
[----:B------:R-:W0:Y:S02]  /*1ace0*/  @P1 LDC.64 R8, c[0x0][0x9e8] ;  /* 0x00027a00ff081b82 */ /* 0x000e240000000a00 */
[----:B0-----:R-:W-:-:S05]  /*1acf0*/  @P1 IMAD.HI.U32 R8, R0, R8, RZ ;  /* 0x0000000800081227 */ /* 0x001fca00078e00ff */
[----:B------:R-:W-:-:S07]  /*1ad00*/  @P1 SHF.R.U32.HI R0, RZ, R9, R8 ;  /* 0x00000009ff001219 */ /* 0x000fce0000011608 */
.L_x_1352:
[----:B------:R-:W-:Y:S05]  /*1ad10*/  BSYNC B0 ;  /* 0x0000000000007941 */ /* 0x000fea0003800000 */
.L_x_1350:
[----:B------:R-:W-:-:S05]  /*1ad20*/  IMAD R5, R0, R7, R7 ;  /* 0x0000000700057224 */ /* 0x000fca00078e0207 */
[----:B------:R-:W-:-:S07]  /*1ad30*/  VIMNMX R6, R6, R5, PT ;  /* 0x0000000506067248 */ /* 0x000fce0003fe0100 */
.L_x_1349:
[----:B------:R-:W-:Y:S01]  /*1ad40*/  VIADD R6, R6, 0x7f ;  /* 0x0000007f06067836 */ /* 0x000fe20000000000 */
[----:B------:R-:W-:-:S04]  /*1ad50*/  ULDC UR4, c[0x0][0x9dc] ;  /* 0x0002770000047ab9 */ /* 0x000fc80000000800 */
[----:B------:R-:W-:-:S04]  /*1ad60*/  SHF.R.S32.HI R5, RZ, 0x1f, R6 ;  /* 0x0000001fff057819 */ /* 0x000fc80000011406 */
[----:B------:R-:W-:-:S04]  /*1ad70*/  LEA.HI R5, R5, R6, RZ, 0x7 ;  /* 0x0000000605057211 */ /* 0x000fc800078f38ff */
[----:B------:R-:W-:-:S04]  /*1ad80*/  SHF.R.S32.HI R0, RZ, 0x7, R5 ;  /* 0x00000007ff007819 */ /* 0x000fc80000011405 */
[----:B------:R-:W-:Y:S01]  /*1ad90*/  VIMNMX R8, R3, R0, PT ;  /* 0x0000000003087248 */ /* 0x000fe20003fe0100 */
[----:B------:R-:W-:-:S04]  /*1ada0*/  VIADD R0, R4, -UR4 ;  /* 0x8000000404007c36 */ /* 0x000fc80008000000 */
[----:B------:R0:W-:Y:S01]  /*1adb0*/  STL [R1], R8 ;  /* 0x0000000801007387 */ /* 0x0001e20000100800 */
[----:B------:R-:W-:Y:S05]  /*1adc0*/  @!P0 BRA `(.L_x_1353) ;  /* 0x0000000000448947 */ /* 0x000fea0003800000 */
[----:B------:R-:W-:Y:S01]  /*1add0*/  ISETP.GT.AND P0, PT, R4, -0x1, PT ;  /* 0xffffffff0400780c */ /* 0x000fe20003f04270 */
[----:B------:R-:W-:-:S12]  /*1ade0*/  BSSY B0, `(.L_x_1354) ;  /* 0x000000d000007945 */ /* 0x000fd80003800000 */
[----:B------:R-:W-:Y:S05]  /*1adf0*/  @P0 BRA `(.L_x_1355) ;  /* 0x00000000001c0947 */ /* 0x000fea0003800000 */
[----:B------:R-:W-:Y:S02]  /*1ae00*/  ISETP.NE.AND P0, PT, R7, 0x1, PT ;  /* 0x000000010700780c */ /* 0x000fe40003f05270 */
[----:B------:R-:W-:-:S11]  /*1ae10*/  LOP3.LUT R5, RZ, R4, RZ, 0x33, !PT ;  /* 0x00000004ff057212 */ /* 0x000fd600078e33ff */
[----:B------:R-:W2:Y:S02]  /*1ae20*/  @P0 LDC.64 R2, c[0x0][0x9e8] ;  /* 0x00027a00ff020b82 */ /* 0x000ea40000000a00 */
[----:B--2---:R-:W-:-:S05]  /*1ae30*/  @P0 IMAD.HI.U32 R2, R5, R2, RZ ;  /* 0x0000000205020227 */ /* 0x004fca00078e00ff */
[----:B------:R-:W-:-:S04]  /*1ae40*/  @P0 SHF.R.U32.HI R5, RZ, R3, R2 ;  /* 0x00000003ff050219 */ /* 0x000fc80000011602 */
[----:B------:R-:W-:Y:S01]  /*1ae50*/  LOP3.LUT R4, RZ, R5, RZ, 0x33, !PT ;  /* 0x00000005ff047212 */ /* 0x000fe200078e33ff */
[----:B------:R-:W-:Y:S06]  /*1ae60*/  BRA `(.L_x_1356) ;  /* 0x0000000000107947 */ /* 0x000fec0003800000 */
.L_x_1355:
[----:B------:R-:W-:-:S13]  /*1ae70*/  ISETP.NE.AND P0, PT, R7, 0x1, PT ;  /* 0x000000010700780c */ /* 0x000fda0003f05270 */
[----:B------:R-:W2:Y:S02]  /*1ae80*/  @P0 LDC.64 R2, c[0x0][0x9e8] ;  /* 0x00027a00ff020b82 */ /* 0x000ea40000000a00 */
[----:B--2---:R-:W-:-:S05]  /*1ae90*/  @P0 IMAD.HI.U32 R2, R4, R2, RZ ;  /* 0x0000000204020227 */ /* 0x004fca00078e00ff */
[----:B------:R-:W-:-:S07]  /*1aea0*/  @P0 SHF.R.U32.HI R4, RZ, R3, R2 ;  /* 0x00000003ff040219 */ /* 0x000fce0000011602 */
.L_x_1356:
[----:B------:R-:W-:Y:S05]  /*1aeb0*/  BSYNC B0 ;  /* 0x0000000000007941 */ /* 0x000fea0003800000 */
.L_x_1354:
[----:B------:R-:W-:-:S05]  /*1aec0*/  IMAD R7, R4, R7, RZ ;  /* 0x0000000704077224 */ /* 0x000fca00078e02ff */
[----:B------:R-:W-:-:S07]  /*1aed0*/  VIMNMX R0, R0, R7, !PT ;  /* 0x0000000700007248 */ /* 0x000fce0007fe0100 */
.L_x_1353:
        /* <DEDUP_REMOVED lines=9> */
[----:B------:R-:W2:Y:S01]  /*1af70*/  S2R R7, SR_LANEID ;  /* 0x0000000000077919 */ /* 0x000ea20000000000 */
[----:B------:R-:W-:Y:S01]  /*1af80*/  VOTEU.ANY UR4, UPT, PT ;  /* 0x0000000000047886 */ /* 0x000fe200038e0100 */
[----:B------:R-:W3:Y:S01]  /*1af90*/  LDC.64 R2, c[0x0][0xc38] ;  /* 0x00030e00ff027b82 */ /* 0x000ee20000000a00 */
[----:B------:R-:W2:Y:S08]  /*1afa0*/  FLO.U32 R0, UR4 ;  /* 0x0000000400007d00 */ /* 0x000eb000080e0000 */
[----:B------:R-:W3:Y:S01]  /*1afb0*/  POPC R5, UR4 ;  /* 0x0000000400057d09 */ /* 0x000ee20008000000 */
[----:B--2---:R-:W-:-:S13]  /*1afc0*/  ISETP.EQ.U32.AND P0, PT, R0, R7, PT ;  /* 0x000000070000720c */ /* 0x004fda0003f02070 */
[----:B---3--:R-:W2:Y:S01]  /*1afd0*/  @P0 ATOMG.E.ADD.STRONG.GPU PT, R3, desc[UR38][R2.64], R5 ;  /* 0x00000005020309a8 */ /* 0x008ea200081ee1e6 */
[----:B------:R-:W3:Y:S02]  /*1afe0*/  S2R R4, SR_LTMASK ;  /* 0x0000000000047919 */ /* 0x000ee40000003900 */
[----:B---3--:R-:W-:-:S04]  /*1aff0*/  LOP3.LUT R4, R4, UR4, RZ, 0xc0, !PT ;  /* 0x0000000404047c12 */ /* 0x008fc8000f8ec0ff */
[----:B------:R-:W3:Y:S01]  /*1b000*/  POPC R7, R4 ;  /* 0x0000000400077309 */ /* 0x000ee20000000000 */
[----:B--2---:R-:W3:Y:S02]  /*1b010*/  SHFL.IDX PT, R0, R3, R0, 0x1f ;  /* 0x00001f0003007589 */ /* 0x004ee400000e0000 */
[----:B---3--:R-:W-:Y:S01]  /*1b020*/  IADD3 R16, R0, UR37, R7 ;  /* 0x0000002500107c10 */ /* 0x008fe2000fffe007 */
[----:B------:R-:W-:Y:S06]  /*1b030*/  BRA `(.L_x_1359) ;  /* 0x0000002000747947 */ /* 0x000fec0003800000 */
.L_x_1358:
[----:B------:R-:W2:Y:S01]  /*1b040*/  S2R R0, SR_CgaCtaId ;  /* 0x0000000000007919 */ /* 0x000ea20000008800 */
[----:B------:R-:W-:-:S04]  /*1b050*/  MOV R27, 0x400 ;  /* 0x00000400001b7802 */ /* 0x000fc80000000f00 */
[----:B--2---:R-:W-:-:S05]  /*1b060*/  LEA R27, R0, R27, 0x18 ;  /* 0x0000001b001b7211 */ /* 0x004fca00078ec0ff */
        /* <DEDUP_REMOVED lines=8> */
[----:B------:R-:W2:Y:S01]  /*1b0f0*/  LDC.64 R2, c[0x4][R2] ;  /* 0x0100000002027b82 */ /* 0x000ea20000000a00 */
[----:B------:R-:W-:Y:S02]  /*1b100*/  IMAD.U32 R5, RZ, RZ, UR7 ;  /* 0x00000007ff057e24 */ /* 0x000fe4000f8e00ff */
[----:B------:R-:W-:Y:S02]  /*1b110*/  IMAD.U32 R6, RZ, RZ, UR8 ;  /* 0x00000008ff067e24 */ /* 0x000fe4000f8e00ff */
[----:B------:R-:W-:-:S02]  /*1b120*/  IMAD.U32 R7, RZ, RZ, UR9 ;  /* 0x00000009ff077e24 */ /* 0x000fc4000f8e00ff */
[----:B------:R-:W-:Y:S02]  /*1b130*/  IMAD.U32 R10, RZ, RZ, UR4 ;  /* 0x00000004ff0a7e24 */ /* 0x000fe4000f8e00ff */
[----:B------:R-:W-:Y:S02]  /*1b140*/  IMAD.U32 R11, RZ, RZ, UR5 ;  /* 0x00000005ff0b7e24 */ /* 0x000fe4000f8e00ff */
[----:B0-----:R-:W-:Y:S02]  /*1b150*/  IMAD.MOV.U32 R8, RZ, RZ, 0x70 ;  /* 0x00000070ff087424 */ /* 0x001fe400078e00ff */
[----:B------:R-:W-:Y:S02]  /*1b160*/  IMAD.MOV.U32 R12, RZ, RZ, 0x1 ;  /* 0x00000001ff0c7424 */ /* 0x000fe400078e00ff */
[----:B------:R-:W-:-:S07]  /*1b170*/  IMAD.MOV.U32 R13, RZ, RZ, RZ ;  /* 0x000000ffff0d7224 */ /* 0x000fce00078e00ff */
[----:B------:R-:W-:-:S07]  /*1b180*/  LEPC R20, `(.L_x_1360) ;  /* 0x000000001014794e */ /* 0x000fce0000000000 */
[----:B-12---:R-:W-:Y:S05]  /*1b190*/  CALL.ABS.NOINC R2 ;  /* 0x0000000002007343 */ /* 0x006fea0003c00000 */
.L_x_1360:
[----:B------:R-:W-:-:S05]  /*1b1a0*/  VIADD R0, R27, 0x400 ;  /* 0x000004001b007836 */ /* 0x000fca0000000000 */
[----:B------:R-:W-:-:S13]  /*1b1b0*/  LOP3.LUT P0, RZ, R0, 0x3ff, RZ, 0xc0, !PT ;  /* 0x000003ff00ff7812 */ /* 0x000fda000780c0ff */
[----:B------:R-:W-:Y:S05]  /*1b1c0*/  @!P0 BRA `(.L_x_1361) ;  /* 0x0000000000808947 */ /* 0x000fea0003800000 */
[----:B------:R-:W-:Y:S01]  /*1b1d0*/  MOV R0, 0x0 ;  /* 0x0000000000007802 */ /* 0x000fe20000000f00 */
[----:B------:R-:W-:Y:S01]  /*1b1e0*/  ULDC.64 UR6, c[0x4][0xa8] ;  /* 0x01002a0000067ab9 */ /* 0x000fe20000000a00 */
[----:B------:R-:W-:Y:S01]  /*1b1f0*/  ULDC.64 UR8, c[0x4][0xb0] ;  /* 0x01002c0000087ab9 */ /* 0x000fe20000000a00 */
[----:B------:R-:W-:Y:S01]  /*1b200*/  ULDC.64 UR4, c[0x4][0x10] ;  /* 0x0100040000047ab9 */ /* 0x000fe20000000a00 */
[----:B------:R2:W3:Y:S01]  /*1b210*/  LDC.64 R2, c[0x4][R0] ;  /* 0x0100000000027b82 */ /* 0x0004e20000000a00 */
[----:B------:R-:W-:Y:S02]  /*1b220*/  IMAD.U32 R4, RZ, RZ, UR6 ;  /* 0x00000006ff047e24 */ /* 0x000fe4000f8e00ff */
[----:B------:R-:W-:Y:S02]  /*1b230*/  IMAD.U32 R5, RZ, RZ, UR7 ;  /* 0x00000007ff057e24 */ /* 0x000fe4000f8e00ff */
[----:B------:R-:W-:Y:S02]  /*1b240*/  IMAD.U32 R6, RZ, RZ, UR8 ;  /* 0x00000008ff067e24 */ /* 0x000fe4000f8e00ff */
[----:B------:R-:W-:-:S02]  /*1b250*/  IMAD.U32 R7, RZ, RZ, UR9 ;  /* 0x00000009ff077e24 */ /* 0x000fc4000f8e00ff */
[----:B------:R-:W-:Y:S02]  /*1b260*/  IMAD.U32 R10, RZ, RZ, UR4 ;  /* 0x00000004ff0a7e24 */ /* 0x000fe4000f8e00ff */
[----:B------:R-:W-:Y:S02]  /*1b270*/  IMAD.U32 R11, RZ, RZ, UR5 ;  /* 0x00000005ff0b7e24 */ /* 0x000fe4000f8e00ff */
[----:B0-----:R-:W-:Y:S02]  /*1b280*/  IMAD.MOV.U32 R8, RZ, RZ, 0x70 ;  /* 0x00000070ff087424 */ /* 0x001fe400078e00ff */
[----:B------:R-:W-:Y:S02]  /*1b290*/  IMAD.MOV.U32 R12, RZ, RZ, 0x1 ;  /* 0x00000001ff0c7424 */ /* 0x000fe400078e00ff */
[----:B--2---:R-:W-:-:S07]  /*1b2a0*/  IMAD.MOV.U32 R13, RZ, RZ, RZ ;  /* 0x000000ffff0d7224 */ /* 0x004fce00078e00ff */
[----:B------:R-:W-:-:S07]  /*1b2b0*/  LEPC R20, `(.L_x_1362) ;  /* 0x000000001014794e */ /* 0x000fce0000000000 */
[----:B-1-3--:R-:W-:Y:S05]  /*1b2c0*/  CALL.ABS.NOINC R2 ;  /* 0x0000000002007343 */ /* 0x00afea0003c00000 */
.L_x_1362:
        /* <DEDUP_REMOVED lines=16> */
.L_x_1361:
[----:B------:R-:W2:Y:S01]  /*1b3d0*/  LDL.LU R20, [R1+0x8] ;  /* 0x0000080001147983 */ /* 0x000ea20000300800 */
[----:B------:R-:W-:Y:S01]  /*1b3e0*/  ULDC.64 UR4, c[0x0][0x9f8] ;  /* 0x00027e0000047ab9 */ /* 0x000fe20000000a00 */
[----:B------:R-:W3:Y:S01]  /*1b3f0*/  LDC R0, c[0x0][0x428] ;  /* 0x00010a00ff007b82 */ /* 0x000ee20000000800 */
[----:B------:R-:W-:Y:S01]  /*1b400*/  ISETP.NE.U32.AND P0, PT, RZ, UR4, PT ;  /* 0x00000004ff007c0c */ /* 0x000fe2000bf05070 */
[----:B------:R-:W-:-:S03]  /*1b410*/  IMAD.MOV.U32 R6, RZ, RZ, R19 ;  /* 0x000000ffff067224 */ /* 0x000fc600078e0013 */
[----:B------:R-:W-:Y:S01]  /*1b420*/  ISETP.NE.AND.EX P0, PT, RZ, UR5, PT, P0 ;  /* 0x00000005ff007c0c */ /* 0x000fe2000bf05300 */
[----:B------:R-:W-:-:S12]  /*1b430*/  ULDC.64 UR4, c[0x0][0xa00] ;  /* 0x0002800000047ab9 */ /* 0x000fd80000000a00 */
[----:B------:R-:W4:Y:S02]  /*1b440*/  @P0 LDC.64 R2, c[0x0][0x9f8] ;  /* 0x00027e00ff020b82 */ /* 0x000f240000000a00 */
[----:B----4-:R-:W-:-:S05]  /*1b450*/  @P0 IMAD.WIDE R2, R19, 0x4, R2 ;  /* 0x0000000413020825 */ /* 0x010fca00078e0202 */
[----:B------:R4:W5:Y:S01]  /*1b460*/  @P0 LDG.E R6, desc[UR38][R2.64] ;  /* 0x0000002602060981 */ /* 0x000962000c1e1900 */
[----:B---3--:R-:W-:Y:S01]  /*1b470*/  ISETP.NE.AND P0, PT, R0, 0x1, PT ;  /* 0x000000010000780c */ /* 0x008fe20003f05270 */
[----:B------:R-:W-:Y:S01]  /*1b480*/  IMAD.MOV.U32 R0, RZ, RZ, R18 ;  /* 0x000000ffff007224 */ /* 0x000fe200078e0012 */
[----:B------:R-:W-:-:S04]  /*1b490*/  ISETP.NE.AND P6, PT, R28, RZ, PT ;  /* 0x000000ff1c00720c */ /* 0x000fc80003fc5270 */
[----:B------:R-:W-:-:S07]  /*1b4a0*/  PLOP3.LUT P1, PT, P6, PT, PT, 0x8, 0x0 ;  /* 0x000000000000781c */ /* 0x000fce000372e170 */
[----:B------:R-:W3:Y:S02]  /*1b4b0*/  @P0 LDC R5, c[0x0][0x42c] ;  /* 0x00010b00ff050b82 */ /* 0x000ee40000000800 */
[----:B------:R-:W-:-:S05]  /*1b4c0*/  VOTEU.ALL UP1, P6 ;  /* 0x00000000003f7886 */ /* 0x000fca0003020000 */
[----:B------:R-:W-:Y:S01]  /*1b4d0*/  @!UP1 UIADD3 UR8, UP0, UR40, 0x270, URZ ;  /* 0x0000027028089890 */ /* 0x000fe2000ff1e03f */
[----:B------:R-:W0:Y:S03]  /*1b4e0*/  @P0 LDC R4, c[0x0][0x430] ;  /* 0x00010c00ff040b82 */ /* 0x000e260000000800 */
[----:B------:R-:W-:-:S03]  /*1b4f0*/  @!UP1 UIADD3.X UR9, URZ, UR41, URZ, UP0, !UPT ;  /* 0x000000293f099290 */ /* 0x000fc600087fe43f */
[----:B------:R-:W-:Y:S01]  /*1b500*/  VOTEU.ALL UP0, P6 ;  /* 0x00000000003f7886 */ /* 0x000fe20003000000 */
[----:B---3--:R-:W-:-:S05]  /*1b510*/  @P0 IMAD.HI.U32 R5, R18, R5, RZ ;  /* 0x0000000512050227 */ /* 0x008fca00078e00ff */
[----:B0-----:R-:W-:Y:S02]  /*1b520*/  @P0 SHF.R.U32.HI R0, RZ, R4, R5 ;  /* 0x00000004ff000219 */ /* 0x001fe40000011605 */
[----:B------:R-:W-:-:S04]  /*1b530*/  ISETP.NE.U32.AND P0, PT, RZ, UR4, PT ;  /* 0x00000004ff007c0c */ /* 0x000fc8000bf05070 */
[----:B------:R-:W-:-:S04]  /*1b540*/  ISETP.NE.AND.EX P0, PT, RZ, UR5, PT, P0 ;  /* 0x00000005ff007c0c */ /* 0x000fc8000bf05300 */
[----:B------:R-:W-:Y:S01]  /*1b550*/  SEL R9, R19, RZ, !P0 ;  /* 0x000000ff13097207 */ /* 0x000fe20004000000 */
[----:B--2-4-:R-:W-:-:S08]  /*1b560*/  IMAD R17, R17, 0xc0, R20 ;  /* 0x000000c011117824 */ /* 0x014fd000078e0214 */
.L_x_1363:
        /* <DEDUP_REMOVED lines=10> */
[----:B------:R-:W2:Y:S01]  /*1b610*/  LDL R4, [R1] ;  /* 0x0000000001047983 */ /* 0x000ea20000100800 */
[----:B------:R-:W0:Y:S01]  /*1b620*/  LDC.64 R2, c[0x0][0x3f8] ;  /* 0x0000fe00ff027b82 */ /* 0x000e220000000a00 */
[----:B------:R-:W-:Y:S02]  /*1b630*/  ULDC.64 UR4, c[0x0][0xa08] ;  /* 0x0002820000047ab9 */ /* 0x000fe40000000a00 */
[----:B0-----:R-:W-:Y:S01]  /*1b640*/  LOP3.LUT P0, RZ, R2, UR4, RZ, 0xfc, !PT ;  /* 0x0000000402ff7c12 */ /* 0x001fe2000f80fcff */
[----:B------:R-:W-:-:S03]  /*1b650*/  UMOV UR4, 0xffffffff ;  /* 0xffffffff00047882 */ /* 0x000fc60000000000 */
[----:B------:R-:W-:-:S04]  /*1b660*/  LOP3.LUT P0, RZ, R3, UR5, RZ, 0xfc, P0 ;  /* 0x0000000503ff7c12 */ /* 0x000fc8000800fcff */
[----:B-----5:R-:W-:Y:S01]  /*1b670*/  SEL R8, R6, RZ, !P0 ;  /* 0x000000ff06087207 */ /* 0x020fe20004000000 */
[----:B--2---:R-:W-:Y:S01]  /*1b680*/  VIADD R7, R4, 0xffffffff ;  /* 0xffffffff04077836 */ /* 0x004fe20000000000 */
[----:B------:R-:W-:Y:S07]  /*1b690*/  BRA.DIV UR4, `(.L_x_1364) ;  /* 0x0000003e04287947 */ /* 0x000fee000b800000 */
.L_x_1499:
[----:B------:R-:W-:Y:S01]  /*1b6a0*/  UMOV UR4, 0xffffffff ;  /* 0xffffffff00047882 */ /* 0x000fe20000000000 */
[----:B------:R-:W-:Y:S02]  /*1b6b0*/  SHF.R.S32.HI R12, RZ, 0x1f, R6 ;  /* 0x0000001fff0c7819 */ /* 0x000fe40000011406 */
[----:B------:R-:W-:Y:S05]  /*1b6c0*/  BRA.DIV UR4, `(.L_x_1365) ;  /* 0x0000003e04507947 */ /* 0x000fea000b800000 */
[----:B------:R-:W-:-:S13]  /*1b6d0*/  ELECT P6, URZ, PT ;  /* 0x00000000003f782f */ /* 0x000fda00038c0000 */
.L_x_1502:
[----:B------:R-:W-:Y:S05]  /*1b6e0*/  @!P6 BRA `(.L_x_1366) ;  /* 0x0000000000c8e947 */ /* 0x000fea0003800000 */
[----:B------:R-:W-:-:S04]  /*1b6f0*/  ISETP.NE.U32.AND P0, PT, R2, RZ, PT ;  /* 0x000000ff0200720c */ /* 0x000fc80003f05070 */
        /* <DEDUP_REMOVED lines=10> */
[----:B------:R-:W-:-:S05]  /*1b7a0*/  @P0 SHF.R.U32.HI R4, RZ, R5, R8 ;  /* 0x00000005ff040219 */ /* 0x000fca0000011608 */
[----:B------:R-:W-:-:S04]  /*1b7b0*/  IMAD.MOV R5, RZ, RZ, -R4 ;  /* 0x000000ffff057224 */ /* 0x000fc800078e0a04 */
[----:B------:R-:W-:Y:S01]  /*1b7c0*/  IMAD R7, R10, R5, R7 ;  /* 0x000000050a077224 */ /* 0x000fe200078e0207 */
[----:B------:R-:W-:-:S03]  /*1b7d0*/  SHF.R.S32.HI R5, RZ, 0x1f, R4 ;  /* 0x0000001fff057819 */ /* 0x000fc60000011404 */
[----:B------:R-:W-:-:S04]  /*1b7e0*/  IMAD.WIDE.U32 R4, R6, UR4, R4 ;  /* 0x0000000406047c25 */ /* 0x000fc8000f8e0004 */
[----:B------:R-:W-:Y:S01]  /*1b7f0*/  IMAD.IADD R5, R5, 0x1, R11 ;  /* 0x0000000105057824 */ /* 0x000fe200078e020b */
[----:B------:R-:W-:-:S04]  /*1b800*/  LEA R10, P0, R4, R2, 0x2 ;  /* 0x00000002040a7211 */ /* 0x000fc800078010ff */
[----:B------:R-:W-:-:S05]  /*1b810*/  LEA.HI.X R11, R4, R3, R5, 0x2, P0 ;  /* 0x00000003040b7211 */ /* 0x000fca00000f1405 */
[----:B------:R0:W5:Y:S04]  /*1b820*/  LDG.E R8, desc[UR38][R10.64] ;  /* 0x000000260a087981 */ /* 0x000168000c1e1900 */
.L_x_1367:
[----:B------:R-:W-:Y:S01]  /*1b830*/  IMAD R5, R22, 0x8, R27 ;  /* 0x0000000816057824 */ /* 0x000fe200078e021b */
[----:B------:R-:W-:-:S04]  /*1b840*/  SHF.L.U32 R4, R24, 0x1f, RZ ;  /* 0x0000001f18047819 */ /* 0x000fc800000006ff */
[----:B------:R-:W2:Y:S02]  /*1b850*/  SYNCS.PHASECHK.TRANS64.TRYWAIT P0, [R5+URZ+0x16840], R4 ;  /* 0x01684004050075a7 */ /* 0x000ea4000800017f */
[----:B--2---:R-:W-:Y:S05]  /*1b860*/  @!P0 BRA `(.L_x_1368) ;  /* 0x0000003c00088947 */ /* 0x004fea0003800000 */
.L_x_1503:
        /* <DEDUP_REMOVED lines=9> */
.L_x_1369:
[----:B0-2---:R-:W-:Y:S01]  /*1b900*/  IMAD R4, R22, 0x4000, R27 ;  /* 0x0000400016047824 */ /* 0x005fe200078e021b */
        /* <DEDUP_REMOVED lines=15> */
[----:B0-----:R-:W-:Y:S01]  /*1ba00*/  NOP ;  /* 0x0000000000007918 */ /* 0x001fe20000000000 */
.L_x_1366:
[----:B------:R-:W2:Y:S01]  /*1ba10*/  LDL.LU R5, [R1+0x4] ;  /* 0x0000040001057983 */ /* 0x000ea20000300800 */
[----:B------:R-:W-:Y:S05]  /*1ba20*/  WARPSYNC.ALL ;  /* 0x0000000000007948 */ /* 0x000fea0003800000 */
[----:B------:R-:W-:Y:S02]  /*1ba30*/  ELECT P0, URZ, PT ;  /* 0x00000000003f782f */ /* 0x000fe40003800000 */
[----:B------:R-:W-:Y:S01]  /*1ba40*/  R2UR UR9, R27 ;  /* 0x000000001b0972ca */ /* 0x000fe200000e0000 */
[----:B------:R-:W-:-:S10]  /*1ba50*/  UIADD3 UR4, UP0, UR40, 0x270, URZ ;  /* 0x0000027028047890 */ /* 0x000fd4000ff1e03f */
        /* <DEDUP_REMOVED lines=9> */
[----:B------:R-:W-:Y:S01]  /*1baf0*/  BAR.SYNC.DEFER_BLOCKING 0x8, 0x1a0 ;  /* 0x0206800000007b1d */ /* 0x000fe20000010000 */
[----:B------:R-:W-:-:S02]  /*1bb00*/  UIADD3 UR8, UR9, 0x8400, URZ ;  /* 0x0000840009087890 */ /* 0x000fc4000fffe03f */
[----:B------:R-:W-:-:S03]  /*1bb10*/  UIADD3 UR9, UR9, 0x16800, URZ ;  /* 0x0001680009097890 */ /* 0x000fc6000fffe03f */
[----:B------:R0:W-:Y:S06]  /*1bb20*/  @P0 SYNCS.ARRIVE.TRANS64 RZ, [R27+URZ+0x16800], R4 ;  /* 0x016800041bff09a7 */ /* 0x0001ec000800003f */
[----:B------:R3:W-:Y:S01]  /*1bb30*/  UTMALDG.4D [UR8], [UR4], desc[UR6] ;  /* 0x00000608040075b4 */ /* 0x0007e20008019000 */
[----:B--2---:R-:W-:-:S05]  /*1bb40*/  VIADD R5, R5, 0x1 ;  /* 0x0000000105057836 */ /* 0x004fca0000000000 */
[----:B0-----:R-:W-:Y:S01]  /*1bb50*/  LEA.HI R4, R5, R5, RZ, 0x1 ;  /* 0x0000000505047211 */ /* 0x001fe200078f08ff */
[----:B------:R3:W-:Y:S03]  /*1bb60*/  STL [R1+0x4], R5 ;  /* 0x0000040501007387 */ /* 0x0007e60000100800 */
[----:B------:R-:W-:-:S05]  /*1bb70*/  LOP3.LUT R4, R4, 0xfffffffe, RZ, 0xc0, !PT ;  /* 0xfffffffe04047812 */ /* 0x000fca00078ec0ff */
[----:B------:R-:W-:-:S05]  /*1bb80*/  IMAD.IADD R4, R5, 0x1, -R4 ;  /* 0x0000000105047824 */ /* 0x000fca00078e0a04 */
[----:B------:R-:W-:-:S04]  /*1bb90*/  SHF.L.U32 R4, R4, 0x1f, RZ ;  /* 0x0000001f04047819 */ /* 0x000fc800000006ff */
[----:B------:R-:W0:Y:S02]  /*1bba0*/  SYNCS.PHASECHK.TRANS64.TRYWAIT P0, [R27+URZ+0x16820], R4 ;  /* 0x016820041b0075a7 */ /* 0x000e24000800017f */
[----:B0--3--:R-:W-:Y:S05]  /*1bbb0*/  @!P0 BRA `(.L_x_1371) ;  /* 0x0000003800488947 */ /* 0x009fea0003800000 */
.L_x_1504:
[----:B------:R-:W-:Y:S05]  /*1bbc0*/  BSYNC B0 ;  /* 0x0000000000007941 */ /* 0x000fea0003800000 */
.L_x_1370:
[----:B------:R-:W2:Y:S01]  /*1bbd0*/  LDL R5, [R1] ;  /* 0x0000000001057983 */ /* 0x000ea20000100800 */
[----:B------:R-:W-:Y:S01]  /*1bbe0*/  BSSY B0, `(.L_x_1372) ;  /* 0x000012c000007945 */ /* 0x000fe20003800000 */
[----:B--2---:R-:W-:-:S05]  /*1bbf0*/  VIADD R9, R5, 0xfffffffe ;  /* 0xfffffffe05097836 */ /* 0x004fca0000000000 */
[----:B------:R-:W-:-:S13]  /*1bc00*/  ISETP.GE.AND P0, PT, R9, R29, PT ;  /* 0x0000001d0900720c */ /* 0x000fda0003f06270 */
[----:B------:R-:W-:Y:S05]  /*1bc10*/  @!P0 BRA `(.L_x_1373) ;  /* 0x0000001000a08947 */ /* 0x000fea0003800000 */
[----:B0-----:R-:W-:Y:S01]  /*1bc20*/  IMAD.MOV R4, RZ, RZ, -R5 ;  /* 0x000000ffff047224 */ /* 0x001fe200078e0a05 */
[----:B------:R-:W-:Y:S01]  /*1bc30*/  LOP3.LUT R13, RZ, R29, RZ, 0x33, !PT ;  /* 0x0000001dff0d7212 */ /* 0x000fe200078e33ff */
[----:B------:R-:W-:Y:S03]  /*1bc40*/  BSSY B1, `(.L_x_1374) ;  /* 0x0000065000017945 */ /* 0x000fe60003800000 */
[----:B------:R-:W-:-:S05]  /*1bc50*/  VIADDMNMX R13, R4, 0x1, R13, !PT ;  /* 0x00000001040d7846 */ /* 0x000fca000780010d */
[----:B------:R-:W-:-:S05]  /*1bc60*/  IMAD.IADD R4, R5, 0x1, R13 ;  /* 0x0000000105047824 */ /* 0x000fca00078e020d */
[----:B------:R-:W-:-:S04]  /*1bc70*/  LOP3.LUT R4, R4, 0x1, RZ, 0xc0, !PT ;  /* 0x0000000104047812 */ /* 0x000fc800078ec0ff */
[----:B------:R-:W-:-:S13]  /*1bc80*/  ISETP.NE.U32.AND P0, PT, R4, 0x1, PT ;  /* 0x000000010400780c */ /* 0x000fda0003f05070 */
[----:B------:R-:W-:Y:S05]  /*1bc90*/  @P0 BRA `(.L_x_1375) ;  /* 0x00000004007c0947 */ /* 0x000fea0003800000 */
[----:B------:R-:W-:Y:S01]  /*1bca0*/  VIADD R10, R22, 0x1 ;  /* 0x00000001160a7836 */ /* 0x000fe20000000000 */
        /* <DEDUP_REMOVED lines=28> */
.L_x_1378:
[----:B0-----:R-:W-:Y:S01]  /*1be70*/  IMAD R3, R10, 0x8, R27 ;  /* 0x000000080a037824 */ /* 0x001fe200078e021b */
[----:B------:R-:W-:-:S04]  /*1be80*/  SHF.L.U32 R2, R14, 0x1f, RZ ;  /* 0x0000001f0e027819 */ /* 0x000fc800000006ff */
[----:B------:R-:W0:Y:S02]  /*1be90*/  SYNCS.PHASECHK.TRANS64.TRYWAIT P0, [R3+URZ+0x16840], R2 ;  /* 0x01684002030075a7 */ /* 0x000e24000800017f */
[----:B0-----:R-:W-:Y:S05]  /*1bea0*/  @!P0 BRA `(.L_x_1379) ;  /* 0x0000003400a08947 */ /* 0x001fea0003800000 */
.L_x_1505:
[----:B------:R-:W2:Y:S02]  /*1beb0*/  S2R R5, SR_TID.X ;  /* 0x0000000000057919 */ /* 0x000ea40000002100 */
        /* <DEDUP_REMOVED lines=8> */
.L_x_1380:
        /* <DEDUP_REMOVED lines=19> */
[----:B------:R-:W2:Y:S02]  /*1c070*/  SYNCS.PHASECHK.TRANS64.TRYWAIT P0, [R2+URZ+0x60], R5 ;  /* 0x00006005020075a7 */ /* 0x000ea4000800017f */
[----:B0-2---:R-:W-:Y:S05]  /*1c080*/  @!P0 BRA `(.L_x_1381) ;  /* 0x00000034003c8947 */ /* 0x005fea0003800000 */
.L_x_1506:
[----:B------:R-:W-:Y:S05]  /*1c090*/  @P1 BRA `(.L_x_1382) ;  /* 0x0000000000181947 */ /* 0x000fea0003800000 */
[----:B------:R-:W-:Y:S01]  /*1c0a0*/  ISETP.NE.AND P0, PT, R28, RZ, PT ;  /* 0x000000ff1c00720c */ /* 0x000fe20003f05270 */
[----:B0-----:R-:W-:Y:S02]  /*1c0b0*/  IMAD R2, R22, 0x8, R27 ;  /* 0x0000000816027824 */ /* 0x001fe400078e021b */
[----:B------:R-:W-:-:S04]  /*1c0c0*/  IMAD.MOV.U32 R3, RZ, RZ, 0x4000 ;  /* 0x00004000ff037424 */ /* 0x000fc800078e00ff */
[----:B------:R2:W-:Y:S06]  /*1c0d0*/  SYNCS.ARRIVE.TRANS64 RZ, [R2+URZ+0x16850], R3 ;  /* 0x0168500302ff79a7 */ /* 0x0005ec000800003f */
[----:B------:R-:W-:Y:S05]  /*1c0e0*/  @!P0 BRA `(.L_x_1382) ;  /* 0x0000000000048947 */ /* 0x000fea0003800000 */
[----:B------:R-:W-:Y:S01]  /*1c0f0*/  BPT.TRAP 0x1 ;  /* 0x000000040000795c */ /* 0x000fe20000300000 */
.L_x_1382:
        /* <DEDUP_REMOVED lines=20> */
.L_x_1377:
[----:B------:R-:W-:Y:S05]  /*1c240*/  BSYNC B2 ;  /* 0x0000000000027941 */ /* 0x000fea0003800000 */
.L_x_1376:
[----:B------:R-:W2:Y:S01]  /*1c250*/  LDL R2, [R1] ;  /* 0x0000000001027983 */ /* 0x000ea20000100800 */
[----:B------:R-:W-:Y:S02]  /*1c260*/  IMAD.MOV.U32 R22, RZ, RZ, R10 ;  /* 0x000000ffff167224 */ /* 0x000fe400078e000a */
[----:B------:R-:W-:Y:S02]  /*1c270*/  IMAD.MOV.U32 R24, RZ, RZ, R14 ;  /* 0x000000ffff187224 */ /* 0x000fe400078e000e */
[----:B--2---:R-:W-:-:S07]  /*1c280*/  VIADD R9, R2, 0xfffffffd ;  /* 0xfffffffd02097836 */ /* 0x004fce0000000000 */
.L_x_1375:
[----:B------:R-:W-:Y:S05]  /*1c290*/  BSYNC B1 ;  /* 0x0000000000017941 */ /* 0x000fea0003800000 */
.L_x_1374:
[----:B------:R-:W2:Y:S01]  /*1c2a0*/  LDL.LU R2, [R1] ;  /* 0x0000000001027983 */ /* 0x000ea20000300800 */
[----:B------:R-:W-:Y:S01]  /*1c2b0*/  VIADD R13, R13, 0xfffffffe ;  /* 0xfffffffe0d0d7836 */ /* 0x000fe20000000000 */
[----:B--2---:R-:W-:-:S04]  /*1c2c0*/  LOP3.LUT R2, RZ, R2, RZ, 0x33, !PT ;  /* 0x00000002ff027212 */ /* 0x004fc800078e33ff */
[----:B------:R-:W-:-:S13]  /*1c2d0*/  ISETP.NE.AND P0, PT, R13, R2, PT ;  /* 0x000000020d00720c */ /* 0x000fda0003f05270 */
[----:B------:R-:W-:Y:S05]  /*1c2e0*/  @!P0 BRA `(.L_x_1373) ;  /* 0x0000000800ec8947 */ /* 0x000fea0003800000 */
[----:B------:R-:W-:-:S07]  /*1c2f0*/  IMAD.MOV.U32 R4, RZ, RZ, R8 ;  /* 0x000000ffff047224 */ /* 0x000fce00078e0008 */
.L_x_1397:
[----:B------:R-:W-:Y:S01]  /*1c300*/  VIADD R10, R22, 0x1 ;  /* 0x00000001160a7836 */ /* 0x000fe20000000000 */
[----:B------:R-:W-:Y:S05]  /*1c310*/  YIELD ;  /* 0x0000000000007946 */ /* 0x000fea0003800000 */
[----:B------:R-:W-:Y:S01]  /*1c320*/  ISETP.NE.AND P0, PT, R10, 0x2, PT ;  /* 0x000000020a00780c */ /* 0x000fe20003f05270 */
[----:B------:R-:W-:Y:S03]  /*1c330*/  BSSY B1, `(.L_x_1383) ;  /* 0x0000057000017945 */ /* 0x000fe60003800000 */
[----:B0-----:R-:W-:-:S02]  /*1c340*/  SEL R11, RZ, 0x1, P0 ;  /* 0x00000001ff0b7807 */ /* 0x001fc40000000000 */
[----:B------:R-:W-:Y:S02]  /*1c350*/  SEL R10, R10, RZ, P0 ;  /* 0x000000ff0a0a7207 */ /* 0x000fe40000000000 */
[----:B------:R-:W-:Y:S01]  /*1c360*/  LOP3.LUT R11, R24, R11, RZ, 0x3c, !PT ;  /* 0x0000000b180b7212 */ /* 0x000fe200078e3cff */
[----:B--2---:R-:W-:Y:S06]  /*1c370*/  @!P6 BRA `(.L_x_1384) ;  /* 0x000000040048e947 */ /* 0x004fec0003800000 */
        /* <DEDUP_REMOVED lines=23> */
.L_x_1385:
[----:B------:R-:W-:Y:S01]  /*1c4f0*/  IMAD R3, R10, 0x8, R27 ;  /* 0x000000080a037824 */ /* 0x000fe200078e021b */
[----:B------:R-:W-:-:S04]  /*1c500*/  SHF.L.U32 R2, R11, 0x1f, RZ ;  /* 0x0000001f0b027819 */ /* 0x000fc800000006ff */
[----:B------:R-:W2:Y:S02]  /*1c510*/  SYNCS.PHASECHK.TRANS64.TRYWAIT P0, [R3+URZ+0x16840], R2 ;  /* 0x01684002030075a7 */ /* 0x000ea4000800017f */
[----:B--2---:R-:W-:Y:S05]  /*1c520*/  @!P0 BRA `(.L_x_1386) ;  /* 0x0000003000288947 */ /* 0x004fea0003800000 */
.L_x_1507:
        /* <DEDUP_REMOVED lines=9> */
.L_x_1387:
        /* <DEDUP_REMOVED lines=21> */
.L_x_1508:
[----:B------:R-:W-:Y:S05]  /*1c710*/  @P0 BRA `(.L_x_1389) ;  /* 0x0000000000140947 */ /* 0x000fea0003800000 */
[----:B------:R-:W-:Y:S01]  /*1c720*/  ISETP.NE.AND P1, PT, R28, RZ, PT ;  /* 0x000000ff1c00720c */ /* 0x000fe20003f25270 */
[----:B------:R-:W-:-:S04]  /*1c730*/  IMAD.MOV.U32 R2, RZ, RZ, 0x4000 ;  /* 0x00004000ff027424 */ /* 0x000fc800078e00ff */
[----:B------:R2:W-:Y:S08]  /*1c740*/  SYNCS.ARRIVE.TRANS64 RZ, [R3+URZ+0x50], R2 ;  /* 0x0000500203ff79a7 */ /* 0x0005f0000800003f */
[----:B------:R-:W-:Y:S05]  /*1c750*/  @!P1 BRA `(.L_x_1389) ;  /* 0x0000000000049947 */ /* 0x000fea0003800000 */
[----:B------:R-:W-:Y:S01]  /*1c760*/  BPT.TRAP 0x1 ;  /* 0x000000040000795c */ /* 0x000fe20000300000 */
.L_x_1389:
        /* <DEDUP_REMOVED lines=18> */
[----:B---3--:R-:W-:Y:S01]  /*1c890*/  NOP ;  /* 0x0000000000007918 */ /* 0x008fe20000000000 */
.L_x_1384:
[----:B------:R-:W-:Y:S05]  /*1c8a0*/  BSYNC B1 ;  /* 0x0000000000017941 */ /* 0x000fea0003800000 */
.L_x_1383:
[----:B------:R-:W-:Y:S01]  /*1c8b0*/  VIADD R22, R10, 0x1 ;  /* 0x000000010a167836 */ /* 0x000fe20000000000 */
[----:B------:R-:W-:Y:S01]  /*1c8c0*/  BSSY B1, `(.L_x_1390) ;  /* 0x000005a000017945 */ /* 0x000fe20003800000 */
[----:B------:R-:W-:-:S03]  /*1c8d0*/  VIADD R13, R9, 0xffffffff ;  /* 0xffffffff090d7836 */ /* 0x000fc60000000000 */
[----:B------:R-:W-:-:S04]  /*1c8e0*/  ISETP.NE.AND P0, PT, R22, 0x2, PT ;  /* 0x000000021600780c */ /* 0x000fc80003f05270 */
[----:B0-----:R-:W-:Y:S02]  /*1c8f0*/  SEL R24, RZ, 0x1, P0 ;  /* 0x00000001ff187807 */ /* 0x001fe40000000000 */
        /* <DEDUP_REMOVED lines=26> */
.L_x_1392:
[----:B--2---:R-:W-:Y:S01]  /*1caa0*/  IMAD R2, R22, 0x8, R27 ;  /* 0x0000000816027824 */ /* 0x004fe200078e021b */
[----:B------:R-:W-:-:S04]  /*1cab0*/  SHF.L.U32 R3, R24, 0x1f, RZ ;  /* 0x0000001f18037819 */ /* 0x000fc800000006ff */
[----:B------:R-:W2:Y:S02]  /*1cac0*/  SYNCS.PHASECHK.TRANS64.TRYWAIT P0, [R2+URZ+0x16840], R3 ;  /* 0x01684003020075a7 */ /* 0x000ea4000800017f */
[----:B--2---:R-:W-:Y:S05]  /*1cad0*/  @!P0 BRA `(.L_x_1393) ;  /* 0x0000002800e48947 */ /* 0x004fea0003800000 */
.L_x_1509:
        /* <DEDUP_REMOVED lines=9> */
.L_x_1394:
[----:B0-2---:R-:W-:Y:S01]  /*1cb70*/  VIADD R3, R27, 0x16800 ;  /* 0x000168001b037836 */ /* 0x005fe20000000000 */
[----:B------:R-:W-:Y:S01]  /*1cb80*/  R2UR UR11, R14 ;  /* 0x000000000e0b72ca */ /* 0x000fe200000e0000 */
[----:B------:R-:W-:Y:S01]  /*1cb90*/  UIADD3 UR6, UP0, UR40, 0x370, URZ ;  /* 0x0000037028067890 */ /* 0x000fe2000ff1e03f */
[----:B------:R-:W-:Y:S01]  /*1cba0*/  R2UR UR4, R23 ;  /* 0x00000000170472ca */ /* 0x000fe200000e0000 */
[----:B------:R-:W-:Y:S01]  /*1cbb0*/  IMAD R2, R22, 0x8, R3 ;  /* 0x0000000816027824 */ /* 0x000fe200078e0203 */
[----:B------:R-:W-:Y:S01]  /*1cbc0*/  R2UR UR12, R0 ;  /* 0x00000000000c72ca */ /* 0x000fe200000e0000 */
[----:B------:R-:W-:Y:S01]  /*1cbd0*/  UIADD3.X UR7, URZ, UR41, URZ, UP0, !UPT ;  /* 0x000000293f077290 */ /* 0x000fe200087fe43f */
[----:B-----5:R-:W-:Y:S01]  /*1cbe0*/  R2UR UR13, R4 ;  /* 0x00000000040d72ca */ /* 0x020fe200000e0000 */
[----:B------:R-:W-:Y:S01]  /*1cbf0*/  UMOV UR5, 0x14f00000 ;  /* 0x14f0000000057882 */ /* 0x000fe20000000000 */
[----:B------:R-:W-:Y:S01]  /*1cc00*/  R2UR UR9, R2 ;  /* 0x00000000020972ca */ /* 0x000fe200000e0000 */
[----:B------:R-:W-:Y:S01]  /*1cc10*/  IMAD R2, R22, 0x4000, R27 ;  /* 0x0000400016027824 */ /* 0x000fe200078e021b */
[----:B------:R-:W-:Y:S01]  /*1cc20*/  SHF.L.U32 R11, R11, 0x1f, RZ ;  /* 0x0000001f0b0b7819 */ /* 0x000fe200000006ff */
[----:B------:R-:W-:-:S03]  /*1cc30*/  UMOV UR10, URZ ;  /* 0x0000003f000a7c82 */ /* 0x000fc60008000000 */
[----:B------:R-:W-:Y:S01]  /*1cc40*/  R2UR UR8, R2 ;  /* 0x00000000020872ca */ /* 0x000fe200000e0000 */
[----:B------:R-:W-:Y:S01]  /*1cc50*/  ULEA UR11, UR11, UR4, 0x7 ;  /* 0x000000040b0b7291 */ /* 0x000fe2000f8e383f */
[----:B------:R-:W-:Y:S02]  /*1cc60*/  IMAD R2, R10, 0x8, R3 ;  /* 0x000000080a027824 */ /* 0x000fe400078e0203 */
[----:B------:R-:W-:-:S03]  /*1cc70*/  UMOV UR4, 0x0 ;  /* 0x0000000000047882 */ /* 0x000fc60000000000 */
[----:B------:R-:W-:-:S06]  /*1cc80*/  UIADD3 UR9, UR9, 0x30, URZ ;  /* 0x0000003009097890 */ /* 0x000fcc000fffe03f */
[----:B------:R-:W-:-:S09]  /*1cc90*/  UIADD3 UR8, UR8, 0xe400, URZ ;  /* 0x0000e40008087890 */ /* 0x000fd2000fffe03f */
[----:B------:R0:W-:Y:S01]  /*1cca0*/  UTMALDG.4D [UR8], [UR6], desc[UR4] ;  /* 0x00000408060075b4 */ /* 0x0001e20008019000 */
[----:B------:R-:W2:Y:S02]  /*1ccb0*/  SYNCS.PHASECHK.TRANS64.TRYWAIT P1, [R2+URZ+0x60], R11 ;  /* 0x0000600b020075a7 */ /* 0x000ea4000802017f */
[----:B0-2---:R-:W-:Y:S05]  /*1ccc0*/  @!P1 BRA `(.L_x_1395) ;  /* 0x00000028007c9947 */ /* 0x005fea0003800000 */
.L_x_1510:
[----:B------:R-:W-:Y:S05]  /*1ccd0*/  @P0 BRA `(.L_x_1396) ;  /* 0x0000000000140947 */ /* 0x000fea0003800000 */
[----:B------:R-:W-:Y:S01]  /*1cce0*/  ISETP.NE.AND P1, PT, R28, RZ, PT ;  /* 0x000000ff1c00720c */ /* 0x000fe20003f25270 */
[----:B------:R-:W-:-:S04]  /*1ccf0*/  IMAD.MOV.U32 R3, RZ, RZ, 0x4000 ;  /* 0x00004000ff037424 */ /* 0x000fc800078e00ff */
[----:B------:R2:W-:Y:S08]  /*1cd00*/  SYNCS.ARRIVE.TRANS64 RZ, [R2+URZ+0x50], R3 ;  /* 0x0000500302ff79a7 */ /* 0x0005f0000800003f */
[----:B------:R-:W-:Y:S05]  /*1cd10*/  @!P1 BRA `(.L_x_1396) ;  /* 0x0000000000049947 */ /* 0x000fea0003800000 */
[----:B------:R-:W-:Y:S01]  /*1cd20*/  BPT.TRAP 0x1 ;  /* 0x000000040000795c */ /* 0x000fe20000300000 */
.L_x_1396:
        /* <DEDUP_REMOVED lines=19> */
.L_x_1391:
[----:B------:R-:W-:Y:S05]  /*1ce60*/  BSYNC B1 ;  /* 0x0000000000017941 */ /* 0x000fea0003800000 */
.L_x_1390:
[----:B------:R-:W-:Y:S01]  /*1ce70*/  ISETP.GT.AND P0, PT, R13, R29, PT ;  /* 0x0000001d0d00720c */ /* 0x000fe20003f04270 */
[----:B------:R-:W-:-:S12]  /*1ce80*/  VIADD R9, R9, 0xfffffffe ;  /* 0xfffffffe09097836 */ /* 0x000fd80000000000 */
[----:B------:R-:W-:Y:S05]  /*1ce90*/  @P0 BRA `(.L_x_1397) ;  /* 0xfffffff400180947 */ /* 0x000fea000383ffff */
.L_x_1373:
[----:B------:R-:W-:Y:S05]  /*1cea0*/  BSYNC B0 ;  /* 0x0000000000007941 */ /* 0x000fea0003800000 */
.L_x_1372:
[----:B------:R-:W-:Y:S01]  /*1ceb0*/  ISETP.NE.AND P0, PT, R28, RZ, PT ;  /* 0x000000ff1c00720c */ /* 0x000fe20003f05270 */
[----:B------:R-:W-:-:S12]  /*1cec0*/  BSSY B0, `(.L_x_1398) ;  /* 0x000000e000007945 */ /* 0x000fd80003800000 */
[----:B------:R-:W-:Y:S05]  /*1ced0*/  @P0 BRA `(.L_x_1399) ;  /* 0x0000000000300947 */ /* 0x000fea0003800000 */
[----:B------:R-:W3:Y:S01]  /*1cee0*/  S2R R9, SR_LANEID ;  /* 0x0000000000097919 */ /* 0x000ee20000000000 */
[----:B------:R-:W-:Y:S01]  /*1cef0*/  VOTEU.ANY UR4, UPT, PT ;  /* 0x0000000000047886 */ /* 0x000fe200038e0100 */
[----:B0-2---:R-:W0:Y:S01]  /*1cf00*/  LDC.64 R2, c[0x0][0xc38] ;  /* 0x00030e00ff027b82 */ /* 0x005e220000000a00 */
[----:B------:R-:W3:Y:S08]  /*1cf10*/  FLO.U32 R4, UR4 ;  /* 0x0000000400047d00 */ /* 0x000ef000080e0000 */
[----:B------:R-:W0:Y:S01]  /*1cf20*/  POPC R5, UR4 ;  /* 0x0000000400057d09 */ /* 0x000e220008000000 */
[----:B---3--:R-:W-:-:S13]  /*1cf30*/  ISETP.EQ.U32.AND P0, PT, R4, R9, PT ;  /* 0x000000090400720c */ /* 0x008fda0003f02070 */
[----:B0-----:R-:W2:Y:S01]  /*1cf40*/  @P0 ATOMG.E.ADD.STRONG.GPU PT, R3, desc[UR38][R2.64], R5 ;  /* 0x00000005020309a8 */ /* 0x001ea200081ee1e6 */
[----:B------:R-:W0:Y:S02]  /*1cf50*/  S2R R6, SR_LTMASK ;  /* 0x0000000000067919 */ /* 0x000e240000003900 */
[----:B0-----:R-:W-:-:S04]  /*1cf60*/  LOP3.LUT R6, R6, UR4, RZ, 0xc0, !PT ;  /* 0x0000000406067c12 */ /* 0x001fc8000f8ec0ff */
[----:B------:R-:W0:Y:S01]  /*1cf70*/  POPC R9, R6 ;  /* 0x0000000600097309 */ /* 0x000e220000000000 */
[----:B--2---:R-:W0:Y:S02]  /*1cf80*/  SHFL.IDX PT, R4, R3, R4, 0x1f ;  /* 0x00001f0403047589 */ /* 0x004e2400000e0000 */
[----:B0-----:R-:W-:-:S07]  /*1cf90*/  IADD3 R16, R4, UR37, R9 ;  /* 0x0000002504107c10 */ /* 0x001fce000fffe009 */
.L_x_1399:
[----:B------:R-:W-:Y:S05]  /*1cfa0*/  BSYNC B0 ;  /* 0x0000000000007941 */ /* 0x000fea0003800000 */
.L_x_1398:
[----:B------:R-:W-:Y:S04]  /*1cfb0*/  BSSY B0, `(.L_x_1400) ;  /* 0x0000020000007945 */ /* 0x000fe80003800000 */
[----:B------:R-:W-:Y:S05]  /*1cfc0*/  @!P6 BRA `(.L_x_1401) ;  /* 0x000000000078e947 */ /* 0x000fea0003800000 */
[----:B--2---:R-:W-:Y:S01]  /*1cfd0*/  IMAD R3, R22, 0x8, R27 ;  /* 0x0000000816037824 */ /* 0x004fe200078e021b */
[----:B0-----:R-:W-:-:S04]  /*1cfe0*/  SHF.L.U32 R2, R24, 0x1f, RZ ;  /* 0x0000001f18027819 */ /* 0x001fc800000006ff */
[----:B------:R-:W0:Y:S02]  /*1cff0*/  SYNCS.PHASECHK.TRANS64.TRYWAIT P0, [R3+URZ+0x16860], R2 ;  /* 0x01686002030075a7 */ /* 0x000e24000800017f */
[----:B0-----:R-:W-:Y:S05]  /*1d000*/  @!P0 BRA `(.L_x_1402) ;  /* 0x0000002400c08947 */ /* 0x001fea0003800000 */
.L_x_1511:
        /* <DEDUP_REMOVED lines=9> */
.L_x_1403:
        /* <DEDUP_REMOVED lines=16> */
[----:B---3--:R-:W-:Y:S01]  /*1d1a0*/  NOP ;  /* 0x0000000000007918 */ /* 0x008fe20000000000 */
.L_x_1401:
[----:B------:R-:W-:Y:S05]  /*1d1b0*/  BSYNC B0 ;  /* 0x0000000000007941 */ /* 0x000fea0003800000 */
.L_x_1400:
[----:B------:R-:W-:-:S05]  /*1d1c0*/  VIADD R22, R22, 0x1 ;  /* 0x0000000116167836 */ /* 0x000fca0000000000 */
[----:B------:R-:W-:-:S04]  /*1d1d0*/  ISETP.NE.AND P0, PT, R22, 0x2, PT ;  /* 0x000000021600780c */ /* 0x000fc80003f05270 */
[----:B0-2---:R-:W-:Y:S02]  /*1d1e0*/  SEL R3, RZ, 0x1, P0 ;  /* 0x00000001ff037807 */ /* 0x005fe40000000000 */
[----:B------:R-:W-:Y:S02]  /*1d1f0*/  SEL R22, R22, RZ, P0 ;  /* 0x000000ff16167207 */ /* 0x000fe40000000000 */
[----:B------:R-:W-:-:S07]  /*1d200*/  LOP3.LUT R24, R24, R3, RZ, 0x3c, !PT ;  /* 0x0000000318187212 */ /* 0x000fce00078e3cff */
.L_x_1359:
[----:B------:R-:W-:Y:S05]  /*1d210*/  BSYNC B6 ;  /* 0x0000000000067941 */ /* 0x000fea0003800000 */
.L_x_1357:
[----:B------:R-:W-:-:S03]  /*1d220*/  UMOV UR4, 0xffffffff ;  /* 0xffffffff00047882 */ /* 0x000fc60000000000 */
[----:B------:R-:W-:Y:S05]  /*1d230*/  BRA.DIV UR4, `(.L_x_1404) ;  /* 0x0000002604487947 */ /* 0x000fea000b800000 */
[----:B------:R2:W3:Y:S04]  /*1d240*/  SHFL.IDX PT, R4, R16, RZ, 0x1f ;  /* 0x00001fff10047589 */ /* 0x0004e800000e0000 */
[----:B------:R2:W4:Y:S02]  /*1d250*/  SHFL.IDX PT, R5, R16, 0x1, 0x1f ;  /* 0x00201f0010057f89 */ /* 0x00052400000e0000 */
.L_x_1515:
        /* <DEDUP_REMOVED lines=8> */
[----:B------:R-:W0:Y:S02]  /*1d2e0*/  LDC.64 R2, c[0x0][0xc58] ;  /* 0x00031600ff027b82 */ /* 0x000e240000000a00 */
[----:B0-----:R-:W-:-:S06]  /*1d2f0*/  IMAD.WIDE R2, R7, 0x4, R2 ;  /* 0x0000000407027825 */ /* 0x001fcc00078e0202 */
[----:B------:R0:W5:Y:S02]  /*1d300*/  LDG.E R2, desc[UR38][R2.64] ;  /* 0x0000002602027981 */ /* 0x000164000c1e1900 */
.L_x_1406:
[----:B------:R-:W-:Y:S05]  /*1d310*/  BSYNC B0 ;  /* 0x0000000000007941 */ /* 0x000fea0003800000 */
.L_x_1405:
[----:B------:R-:W-:-:S03]  /*1d320*/  UMOV UR4, 0xffffffff ;  /* 0xffffffff00047882 */ /* 0x000fc60000000000 */
[----:B------:R-:W-:Y:S05]  /*1d330*/  BRA.DIV UR4, `(.L_x_1407) ;  /* 0x0000002604547947 */ /* 0x000fea000b800000 */
[----:B-----5:R-:W0:Y:S01]  /*1d340*/  SHFL.UP PT, R14, R2, 0x1, RZ ;  /* 0x04200000020e7989 */ /* 0x020e2200000e00ff */
        /* <DEDUP_REMOVED lines=20> */
.L_x_1523:
[----:B------:R-:W-:Y:S02]  /*1d490*/  ULDC UR4, c[0x0][0xc10] ;  /* 0x0003040000047ab9 */ /* 0x000fe40000000800 */
[----:B------:R-:W-:-:S04]  /*1d4a0*/  IMAD.U32 R7, RZ, RZ, UR4 ;  /* 0x00000004ff077e24 */ /* 0x000fc8000f8e00ff */
[----:B0-----:R-:W-:-:S04]  /*1d4b0*/  IMAD R14, R14, R7, RZ ;  /* 0x000000070e0e7224 */ /* 0x001fc800078e02ff */
[----:B----4-:R-:W-:-:S05]  /*1d4c0*/  IMAD.IADD R5, R5, 0x1, R14 ;  /* 0x0000000105057824 */ /* 0x010fca00078e020e */
[----:B---3--:R-:W-:-:S13]  /*1d4d0*/  ISETP.GT.AND P0, PT, R5, R4, PT ;  /* 0x000000040500720c */ /* 0x008fda0003f04270 */
[----:B------:R-:W-:Y:S05]  /*1d4e0*/  @P0 BRA `(.L_x_1408) ;  /* 0x0000000000ac0947 */ /* 0x000fea0003800000 */
[----:B------:R-:W0:Y:S02]  /*1d4f0*/  LDC R0, c[0x0][0xc14] ;  /* 0x00030500ff007b82 */ /* 0x000e240000000800 */
.L_x_1413:
[----:B------:R-:W-:-:S05]  /*1d500*/  VIADD R19, R19, 0x1f ;  /* 0x0000001f13137836 */ /* 0x000fca0000000000 */
        /* <DEDUP_REMOVED lines=11> */
.L_x_1411:
[----:B------:R-:W-:Y:S05]  /*1d5c0*/  BSYNC B0 ;  /* 0x0000000000007941 */ /* 0x000fea0003800000 */
.L_x_1410:
[----:B------:R-:W-:-:S03]  /*1d5d0*/  UMOV UR4, 0xffffffff ;  /* 0xffffffff00047882 */ /* 0x000fc60000000000 */
[----:B------:R-:W-:Y:S05]  /*1d5e0*/  BRA.DIV UR4, `(.L_x_1412) ;  /* 0x0000002604787947 */ /* 0x000fea000b800000 */
[----:B-----5:R-:W3:Y:S01]  /*1d5f0*/  SHFL.UP PT, R14, R2, 0x1, RZ ;  /* 0x04200000020e7989 */ /* 0x020ee200000e00ff */
[C---:B------:R-:W-:Y:S02]  /*1d600*/  ISETP.NE.AND P0, PT, R28.reuse, RZ, PT ;  /* 0x000000ff1c00720c */ /* 0x040fe40003f05270 */
[----:B------:R-:W-:Y:S02]  /*1d610*/  ISETP.GE.U32.AND P1, PT, R28, 0x2, PT ;  /* 0x000000021c00780c */ /* 0x000fe40003f26070 */
[----:B---3--:R-:W-:Y:S02]  /*1d620*/  SEL R13, R14, RZ, P0 ;  /* 0x000000ff0e0d7207 */ /* 0x008fe40000000000 */
[----:B------:R-:W-:-:S03]  /*1d630*/  ISETP.GE.U32.AND P0, PT, R28, 0x4, PT ;  /* 0x000000041c00780c */ /* 0x000fc60003f06070 */
[----:B------:R-:W-:-:S05]  /*1d640*/  IMAD.IADD R13, R2, 0x1, R13 ;  /* 0x00000001020d7824 */ /* 0x000fca00078e020d */
[----:B------:R-:W3:Y:S02]  /*1d650*/  SHFL.UP PT, R14, R13, 0x2, RZ ;  /* 0x044000000d0e7989 */ /* 0x000ee400000e00ff */
[----:B---3--:R-:W-:Y:S02]  /*1d660*/  SEL R14, R14, RZ, P1 ;  /* 0x000000ff0e0e7207 */ /* 0x008fe40000800000 */
        /* <DEDUP_REMOVED lines=13> */
.L_x_1531:
[----:B------:R-:W-:Y:S02]  /*1d740*/  ULDC UR4, c[0x0][0xc10] ;  /* 0x0003040000047ab9 */ /* 0x000fe40000000800 */
[----:B------:R-:W-:-:S04]  /*1d750*/  IMAD.U32 R7, RZ, RZ, UR4 ;  /* 0x00000004ff077e24 */ /* 0x000fc8000f8e00ff */
[----:B---3--:R-:W-:-:S04]  /*1d760*/  IMAD R14, R14, R7, RZ ;  /* 0x000000070e0e7224 */ /* 0x008fc800078e02ff */
[----:B------:R-:W-:-:S05]  /*1d770*/  IMAD.IADD R5, R14, 0x1, R5 ;  /* 0x000000010e057824 */ /* 0x000fca00078e0205 */
[----:B------:R-:W-:-:S13]  /*1d780*/  ISETP.GT.AND P0, PT, R5, R4, PT ;  /* 0x000000040500720c */ /* 0x000fda0003f04270 */
[----:B------:R-:W-:Y:S05]  /*1d790*/  @!P0 BRA `(.L_x_1413) ;  /* 0xfffffffc00588947 */ /* 0x000fea000383ffff */
.L_x_1408:
[----:B--2---:R-:W-:Y:S01]  /*1d7a0*/  IMAD.IADD R16, R5, 0x1, -R14 ;  /* 0x0000000105107824 */ /* 0x004fe200078e0a0e */
[----:B------:R-:W-:-:S03]  /*1d7b0*/  UMOV UR4, 0xffffffff ;  /* 0xffffffff00047882 */ /* 0x000fc60000000000 */
[----:B------:R-:W-:-:S05]  /*1d7c0*/  IMAD R3, R8, R7, R16 ;  /* 0x0000000708037224 */ /* 0x000fca00078e0210 */
[----:B------:R-:W-:Y:S01]  /*1d7d0*/  ISETP.GT.AND P6, PT, R3, R4, PT ;  /* 0x000000040300720c */ /* 0x000fe20003fc4270 */
[----:B------:R-:W-:-:S12]  /*1d7e0*/  BRA.DIV UR4, `(.L_x_1414) ;  /* 0x0000002604c87947 */ /* 0x000fd8000b800000 */
[----:B------:R-:W-:-:S04]  /*1d7f0*/  VOTE.ANY R3, PT, !P6 ;  /* 0x0000000000037806 */ /* 0x000fc800070e0100 */
[----:B------:R-:W2:Y:S02]  /*1d800*/  POPC R5, R3 ;  /* 0x0000000300057309 */ /* 0x000ea40000000000 */
[----:B--2---:R2:W3:Y:S02]  /*1d810*/  SHFL.IDX PT, R17, R2, R5, 0x1f ;  /* 0x00001f0502117589 */ /* 0x0044e400000e0000 */
.L_x_1535:
[----:B------:R-:W-:Y:S01]  /*1d820*/  ISETP.NE.AND P0, PT, R3, RZ, PT ;  /* 0x000000ff0300720c */ /* 0x000fe20003f05270 */
[----:B------:R-:W-:-:S12]  /*1d830*/  IMAD.MOV.U32 R14, RZ, RZ, RZ ;  /* 0x000000ffff0e7224 */ /* 0x000fd800078e00ff */
[----:B------:R-:W-:Y:S05]  /*1d840*/  @!P0 BRA `(.L_x_1415) ;  /* 0x0000000000108947 */ /* 0x000fea0003800000 */
[----:B------:R-:W-:Y:S01]  /*1d850*/  UMOV UR4, 0xffffffff ;  /* 0xffffffff00047882 */ /* 0x000fe20000000000 */
[----:B------:R-:W-:Y:S02]  /*1d860*/  VIADD R12, R5, 0xffffffff ;  /* 0xffffffff050c7836 */ /* 0x000fe40000000000 */
[----:B------:R-:W-:Y:S05]  /*1d870*/  BRA.DIV UR4, `(.L_x_1416) ;  /* 0x0000002604ec7947 */ /* 0x000fea000b800000 */
[----:B------:R4:W0:Y:S02]  /*1d880*/  SHFL.IDX PT, R14, R8, R12, 0x1f ;  /* 0x00001f0c080e7589 */ /* 0x00082400000e0000 */
.L_x_1415:
[----:B--2---:R-:W2:Y:S01]  /*1d890*/  LDC.64 R2, c[0x0][0xc68] ;  /* 0x00031a00ff027b82 */ /* 0x004ea20000000a00 */
[----:B------:R-:W-:-:S04]  /*1d8a0*/  IMAD.IADD R19, R5, 0x1, R19 ;  /* 0x0000000105137824 */ /* 0x000fc800078e0213 */
[----:B--2---:R-:W-:-:S05]  /*1d8b0*/  IMAD.WIDE R2, R19, 0x4, R2 ;  /* 0x0000000413027825 */ /* 0x004fca00078e0202 */
[----:B------:R2:W3:Y:S01]  /*1d8c0*/  LDG.E R6, desc[UR38][R2.64] ;  /* 0x0000002602067981 */ /* 0x0004e2000c1e1900 */
[----:B0-----:R-:W-:Y:S02]  /*1d8d0*/  IMAD R16, R14, R7, R16 ;  /* 0x000000070e107224 */ /* 0x001fe400078e0210 */
[----:B--2---:R-:W-:Y:S02]  /*1d8e0*/  IMAD.MOV.U32 R2, RZ, RZ, RZ ;  /* 0x000000ffff027224 */ /* 0x004fe400078e00ff */
[----:B---3--:R-:W-:-:S05]  /*1d8f0*/  IMAD R5, R17, R6, RZ ;  /* 0x0000000611057224 */ /* 0x008fca00078e02ff */
[----:B----4-:R-:W-:-:S04]  /*1d900*/  IABS R8, R5 ;  /* 0x0000000500087213 */ /* 0x010fc80000000000 */
[----:B------:R-:W0:Y:S08]  /*1d910*/  I2F.RP R9, R8 ;  /* 0x0000000800097306 */ /* 0x000e300000209400 */
[----:B0-----:R-:W0:Y:S02]  /*1d920*/  MUFU.RCP R9, R9 ;  /* 0x0000000900097308 */ /* 0x001e240000001000 */
[----:B0-----:R-:W-:Y:S01]  /*1d930*/  VIADD R10, R9, 0xffffffe ;  /* 0x0ffffffe090a7836 */ /* 0x001fe20000000000 */
[----:B------:R-:W-:-:S05]  /*1d940*/  IABS R9, R5 ;  /* 0x0000000500097213 */ /* 0x000fca0000000000 */
[----:B------:R-:W0:Y:S01]  /*1d950*/  F2I.FTZ.U32.TRUNC.NTZ R3, R10 ;  /* 0x0000000a00037305 */ /* 0x000e22000021f000 */
[----:B------:R-:W-:Y:S02]  /*1d960*/  IMAD.MOV R9, RZ, RZ, -R9 ;  /* 0x000000ffff097224 */ /* 0x000fe400078e0a09 */
[----:B0-----:R-:W-:-:S04]  /*1d970*/  IMAD.MOV R11, RZ, RZ, -R3 ;  /* 0x000000ffff0b7224 */ /* 0x001fc800078e0a03 */
[----:B------:R-:W-:-:S04]  /*1d980*/  IMAD R11, R11, R8, RZ ;  /* 0x000000080b0b7224 */ /* 0x000fc800078e02ff */
[----:B------:R-:W-:-:S04]  /*1d990*/  IMAD.HI.U32 R3, R3, R11, R2 ;  /* 0x0000000b03037227 */ /* 0x000fc800078e0002 */
[----:B------:R-:W-:-:S05]  /*1d9a0*/  IMAD.IADD R2, R4, 0x1, -R16 ;  /* 0x0000000104027824 */ /* 0x000fca00078e0a10 */
        /* <DEDUP_REMOVED lines=9> */
[----:B------:R-:W-:-:S03]  /*1da40*/  ISETP.GE.AND P0, PT, R4, RZ, PT ;  /* 0x000000ff0400720c */ /* 0x000fc60003f06270 */
[----:B------:R-:W-:-:S10]  /*1da50*/  IMAD.MOV.U32 R9, RZ, RZ, R3 ;  /* 0x000000ffff097224 */ /* 0x000fd400078e0003 */
[----:B------:R-:W-:Y:S01]  /*1da60*/  @!P0 IMAD.MOV R9, RZ, RZ, -R9 ;  /* 0x000000ffff098224 */ /* 0x000fe200078e0a09 */
[----:B------:R-:W-:-:S13]  /*1da70*/  ISETP.NE.AND P0, PT, R5, RZ, PT ;  /* 0x000000ff0500720c */ /* 0x000fda0003f05270 */
[----:B------:R-:W-:-:S05]  /*1da80*/  @!P0 LOP3.LUT R9, RZ, R5, RZ, 0x33, !PT ;  /* 0x00000005ff098212 */ /* 0x000fca00078e33ff */
[----:B------:R-:W-:Y:S02]  /*1da90*/  IMAD R4, R6, R9, RZ ;  /* 0x0000000906047224 */ /* 0x000fe400078e02ff */
[----:B------:R-:W-:Y:S02]  /*1daa0*/  IMAD.MOV R9, RZ, RZ, -R9 ;  /* 0x000000ffff097224 */ /* 0x000fe400078e0a09 */
[----:B------:R-:W-:Y:S02]  /*1dab0*/  IMAD.MOV R3, RZ, RZ, -R4 ;  /* 0x000000ffff037224 */ /* 0x000fe400078e0a04 */
[----:B------:R-:W-:-:S03]  /*1dac0*/  IMAD R5, R5, R9, R2 ;  /* 0x0000000905057224 */ /* 0x000fc600078e0202 */
[----:B------:R-:W-:-:S04]  /*1dad0*/  VIADDMNMX R6, R3, R7, R6, PT ;  /* 0x0000000703067246 */ /* 0x000fc80003800106 */
[----:B------:R-:W-:-:S04]  /*1dae0*/  IABS R7, R6 ;  /* 0x0000000600077213 */ /* 0x000fc80000000000 */
[----:B------:R-:W0:Y:S08]  /*1daf0*/  I2F.RP R8, R7 ;  /* 0x0000000700087306 */ /* 0x000e300000209400 */
[----:B0-----:R-:W0:Y:S02]  /*1db00*/  MUFU.RCP R8, R8 ;  /* 0x0000000800087308 */ /* 0x001e240000001000 */
[----:B0-----:R-:W-:Y:S01]  /*1db10*/  VIADD R3, R8, 0xffffffe ;  /* 0x0ffffffe08037836 */ /* 0x001fe20000000000 */
[----:B------:R-:W-:-:S05]  /*1db20*/  IABS R8, R6 ;  /* 0x0000000600087213 */ /* 0x000fca0000000000 */
[----:B------:R-:W0:Y:S01]  /*1db30*/  F2I.FTZ.U32.TRUNC.NTZ R3, R3 ;  /* 0x0000000300037305 */ /* 0x000e22000021f000 */
[----:B------:R-:W-:Y:S02]  /*1db40*/  IMAD.MOV R8, RZ, RZ, -R8 ;  /* 0x000000ffff087224 */ /* 0x000fe400078e0a08 */
[----:B0-----:R-:W-:-:S04]  /*1db50*/  IMAD.MOV R2, RZ, RZ, -R3 ;  /* 0x000000ffff027224 */ /* 0x001fc800078e0a03 */
[----:B------:R-:W-:Y:S02]  /*1db60*/  IMAD R9, R2, R7, RZ ;  /* 0x0000000702097224 */ /* 0x000fe400078e02ff */
[----:B------:R-:W-:-:S04]  /*1db70*/  IMAD.MOV.U32 R2, RZ, RZ, RZ ;  /* 0x000000ffff027224 */ /* 0x000fc800078e00ff */
[----:B------:R-:W-:Y:S01]  /*1db80*/  IMAD.HI.U32 R2, R3, R9, R2 ;  /* 0x0000000903027227 */ /* 0x000fe200078e0002 */
[----:B------:R-:W-:Y:S02]  /*1db90*/  IABS R9, R5 ;  /* 0x0000000500097213 */ /* 0x000fe40000000000 */
[C---:B------:R-:W-:Y:S01]  /*1dba0*/  LOP3.LUT R3, R5.reuse, R6, RZ, 0x3c, !PT ;  /* 0x0000000605037212 */ /* 0x040fe200078e3cff */
[----:B------:R-:W-:Y:S02]  /*1dbb0*/  IMAD.IADD R5, R5, 0x1, R4 ;  /* 0x0000000105057824 */ /* 0x000fe400078e0204 */
[----:B------:R-:W-:-:S04]  /*1dbc0*/  IMAD.HI.U32 R2, R2, R9, RZ ;  /* 0x0000000902027227 */ /* 0x000fc800078e00ff */
[----:B------:R-:W-:-:S05]  /*1dbd0*/  IMAD R8, R2, R8, R9 ;  /* 0x0000000802087224 */ /* 0x000fca00078e0209 */
        /* <DEDUP_REMOVED lines=14> */
.L_x_1409:
[----:B------:R-:W-:Y:S01]  /*1dcc0*/  UMOV UR4, URZ ;  /* 0x0000003f00047c82 */ /* 0x000fe20008000000 */
[----:B------:R-:W-:Y:S01]  /*1dcd0*/  UMOV UR5, URZ ;  /* 0x0000003f00057c82 */ /* 0x000fe20008000000 */
[----:B------:R-:W-:Y:S01]  /*1dce0*/  ULDC UR6, c[0x0][0xc14] ;  /* 0x0003050000067ab9 */ /* 0x000fe20000000800 */
[----:B--2---:R-:W-:Y:S02]  /*1dcf0*/  IMAD.MOV.U32 R16, RZ, RZ, R4 ;  /* 0x000000ffff107224 */ /* 0x004fe400078e0004 */
[----:B------:R-:W-:Y:S02]  /*1dd00*/  IMAD.U32 R17, RZ, RZ, UR4 ;  /* 0x00000004ff117e24 */ /* 0x000fe4000f8e00ff */
[----:B------:R-:W-:Y:S02]  /*1dd10*/  IMAD.U32 R18, RZ, RZ, UR5 ;  /* 0x00000005ff127e24 */ /* 0x000fe4000f8e00ff */
[----:B------:R-:W-:-:S07]  /*1dd20*/  IMAD.U32 R19, RZ, RZ, UR6 ;  /* 0x00000006ff137e24 */ /* 0x000fce000f8e00ff */
.L_x_1417:
        /* <DEDUP_REMOVED lines=10> */
.L_x_1318:
        /* <DEDUP_REMOVED lines=12> */
.L_x_1538:
[----:B------:R-:W-:Y:S05]  /*1de90*/  BSYNC B0 ;  /* 0x0000000000007941 */ /* 0x000fea0003800000 */
.L_x_1419:
[----:B------:R-:W-:-:S03]  /*1dea0*/  UMOV UR4, 0xffffffff ;  /* 0xffffffff00047882 */ /* 0x000fc60000000000 */
[----:B------:R-:W-:Y:S05]  /*1deb0*/  BRA.DIV UR4, `(.L_x_1421) ;  /* 0x0000002204947947 */ /* 0x000fea000b800000 */
[----:B0-----:R-:W0:Y:S02]  /*1dec0*/  S2R R0, SR_TID.X ;  /* 0x0000000000007919 */ /* 0x001e240000002100 */
[----:B0-----:R-:W-:-:S04]  /*1ded0*/  SHF.R.U32.HI R0, RZ, 0x5, R0 ;  /* 0x00000005ff007819 */ /* 0x001fc80000011600 */
[----:B------:R-:W-:-:S05]  /*1dee0*/  LOP3.LUT R0, R0, 0x3, RZ, 0xc0, !PT ;  /* 0x0000000300007812 */ /* 0x000fca00078ec0ff */
[----:B------:R0:W2:Y:S02]  /*1def0*/  SHFL.IDX PT, R14, R0, RZ, 0x1f ;  /* 0x00001fff000e7589 */ /* 0x0000a400000e0000 */
.L_x_1541:
[----:B--2---:R-:W-:-:S13]  /*1df00*/  ISETP.NE.AND P0, PT, R14, RZ, PT ;  /* 0x000000ff0e00720c */ /* 0x004fda0003f05270 */
[----:B------:R-:W-:Y:S05]  /*1df10*/  @P0 BRA `(.L_x_1096) ;  /* 0x0000000000880947 */ /* 0x000fea0003800000 */
[----:B------:R-:W-:-:S03]  /*1df20*/  UMOV UR4, 0xffffffff ;  /* 0xffffffff00047882 */ /* 0x000fc60000000000 */
[----:B------:R-:W-:Y:S05]  /*1df30*/  BRA.DIV UR4, `(.L_x_1422) ;  /* 0x0000002204a87947 */ /* 0x000fea000b800000 */
[----:B------:R-:W-:-:S13]  /*1df40*/  ELECT P6, URZ, PT ;  /* 0x00000000003f782f */ /* 0x000fda00038c0000 */
.L_x_1544:
[----:B------:R-:W-:Y:S05]  /*1df50*/  @!P6 BRA `(.L_x_1096) ;  /* 0x000000000078e947 */ /* 0x000fea0003800000 */
[----:B------:R-:W-:-:S06]  /*1df60*/  ULOP3.LUT UR4, UR36, 0x2, URZ, 0xfc, !UPT ;  /* 0x0000000224047892 */ /* 0x000fcc000f8efc3f */
[----:B0-----:R-:W-:-:S05]  /*1df70*/  IMAD.U32 R0, RZ, RZ, UR4 ;  /* 0x00000004ff007e24 */ /* 0x001fca000f8e00ff */
[----:B------:R-:W-:-:S13]  /*1df80*/  ISETP.NE.AND P2, PT, R0, 0x3, PT ;  /* 0x000000030000780c */ /* 0x000fda0003f45270 */
[----:B------:R-:W-:Y:S05]  /*1df90*/  @!P2 BRA `(.L_x_1423) ;  /* 0x000000000004a947 */ /* 0x000fea0003800000 */
[----:B------:R-:W-:Y:S01]  /*1dfa0*/  BPT.TRAP 0x1 ;  /* 0x000000040000795c */ /* 0x000fe20000300000 */
.L_x_1423:
        /* <DEDUP_REMOVED lines=12> */
.L_x_1545:
[----:B------:R-:W2:Y:S02]  /*1e070*/  SYNCS.PHASECHK.TRANS64.TRYWAIT P0, [R3+URZ], R0 ;  /* 0x00000000030075a7 */ /* 0x000ea4000800017f */
[----:B--2---:R-:W-:Y:S05]  /*1e080*/  @!P0 BRA `(.L_x_1425) ;  /* 0x0000002000888947 */ /* 0x004fea0003800000 */
.L_x_1546:
[----:B------:R-:W-:Y:S05]  /*1e090*/  @!P2 BRA `(.L_x_1426) ;  /* 0x000000000004a947 */ /* 0x000fea0003800000 */
[----:B------:R-:W-:Y:S01]  /*1e0a0*/  BPT.TRAP 0x1 ;  /* 0x000000040000795c */ /* 0x000fe20000300000 */
.L_x_1426:
[----:B--2---:R-:W-:-:S04]  /*1e0b0*/  VIADD R3, R9, 0x16860 ;  /* 0x0001686009037836 */ /* 0x004fc80000000000 */
[----:B------:R-:W-:-:S04]  /*1e0c0*/  IMAD R5, R22, 0x8, R3 ;  /* 0x0000000816057824 */ /* 0x000fc800078e0203 */
[----:B------:R-:W2:Y:S02]  /*1e0d0*/  SYNCS.PHASECHK.TRANS64.TRYWAIT P0, [R5+URZ], R2 ;  /* 0x00000002050075a7 */ /* 0x000ea4000800017f */
[----:B--2---:R-:W-:Y:S05]  /*1e0e0*/  @!P0 BRA `(.L_x_1427) ;  /* 0x0000002000848947 */ /* 0x004fea0003800000 */
.L_x_1547:
[----:B------:R-:W-:-:S07]  /*1e0f0*/  IMAD R3, R4, 0x8, R3 ;  /* 0x0000000804037824 */ /* 0x000fce00078e0203 */
.L_x_1428:
[----:B---3--:R3:W4:Y:S02]  /*1e100*/  SYNCS.PHASECHK.TRANS64.TRYWAIT P0, [R3+URZ], R0 ;  /* 0x00000000030075a7 */ /* 0x008724000800017f */
[----:B----4-:R-:W-:Y:S05]  /*1e110*/  @!P0 NANOSLEEP.SYNCS 0x989680 ;  /* 0x009896800000895d */ /* 0x010fea0003900000 */
[----:B------:R-:W4:Y:S02]  /*1e120*/  @!P0 SYNCS.PHASECHK.TRANS64 P0, [R3+URZ], R0 ;  /* 0x00000000030085a7 */ /* 0x000f24000800007f */
[----:B----4-:R-:W-:Y:S05]  /*1e130*/  @!P0 BRA `(.L_x_1428) ;  /* 0xfffffffc00f08947 */ /* 0x010fea000383ffff */
.L_x_1096:
[----:B------:R-:W-:Y:S05]  /*1e140*/  BSYNC B7 ;  /* 0x0000000000077941 */ /* 0x000fea0003800000 */
.L_x_1093:
[----:B------:R-:W-:Y:S05]  /*1e150*/  EXIT ;  /* 0x000000000000794d */ /* 0x000fea0003800000 */
.L_x_1122:
[----:B0-----:R0:W1:Y:S02]  /*1e160*/  SYNCS.PHASECHK.TRANS64.TRYWAIT P6, [R86+URZ+0x16890], R98 ;  /* 0x01689062560075a7 */ /* 0x00106400080c017f */
[----:B-1----:R-:W-:Y:S05]  /*1e170*/  @!P6 NANOSLEEP.SYNCS 0x989680 ;  /* 0x009896800000e95d */ /* 0x002fea0003900000 */
[----:B------:R-:W1:Y:S02]  /*1e180*/  @!P6 SYNCS.PHASECHK.TRANS64 P6, [R86+URZ+0x16890], R98 ;  /* 0x016890625600e5a7 */ /* 0x000e6400080c007f */
[----:B-1----:R-:W-:Y:S05]  /*1e190*/  @!P6 BRA `(.L_x_1122) ;  /* 0xfffffffc00f0e947 */ /* 0x002fea000383ffff */
[----:B------:R-:W-:Y:S05]  /*1e1a0*/  BRA `(.L_x_1429) ;  /* 0xfffffe4800e07947 */ /* 0x000fea000383ffff */
.L_x_1142:
[----:B0-----:R0:W1:Y:S02]  /*1e1b0*/  SYNCS.PHASECHK.TRANS64.TRYWAIT P5, [R86+URZ+0x16890], R98 ;  /* 0x01689062560075a7 */ /* 0x00106400080a017f */
[----:B-1----:R-:W-:Y:S05]  /*1e1c0*/  @!P5 NANOSLEEP.SYNCS 0x989680 ;  /* 0x009896800000d95d */ /* 0x002fea0003900000 */
[----:B------:R-:W1:Y:S02]  /*1e1d0*/  @!P5 SYNCS.PHASECHK.TRANS64 P5, [R86+URZ+0x16890], R98 ;  /* 0x016890625600d5a7 */ /* 0x000e6400080a007f */
[----:B-1----:R-:W-:Y:S05]  /*1e1e0*/  @!P5 BRA `(.L_x_1142) ;  /* 0xfffffffc00f0d947 */ /* 0x002fea000383ffff */
[----:B------:R-:W-:Y:S05]  /*1e1f0*/  BRA `(.L_x_1430) ;  /* 0xfffffe5c00c07947 */ /* 0x000fea000383ffff */
.L_x_1151:
[----:B0-----:R0:W1:Y:S02]  /*1e200*/  SYNCS.PHASECHK.TRANS64.TRYWAIT P4, [R86+URZ+0x16890], R98 ;  /* 0x01689062560075a7 */ /* 0x001064000808017f */
[----:B-1----:R-:W-:Y:S05]  /*1e210*/  @!P4 NANOSLEEP.SYNCS 0x989680 ;  /* 0x009896800000c95d */ /* 0x002fea0003900000 */
[----:B------:R-:W1:Y:S02]  /*1e220*/  @!P4 SYNCS.PHASECHK.TRANS64 P4, [R86+URZ+0x16890], R98 ;  /* 0x016890625600c5a7 */ /* 0x000e64000808007f */
[----:B-1----:R-:W-:Y:S05]  /*1e230*/  @!P4 BRA `(.L_x_1151) ;  /* 0xfffffffc00f0c947 */ /* 0x002fea000383ffff */
[----:B------:R-:W-:Y:S05]  /*1e240*/  BRA `(.L_x_1431) ;  /* 0xfffffe7000007947 */ /* 0x000fea000383ffff */
.L_x_1157:
[----:B--2---:R2:W3:Y:S02]  /*1e250*/  SYNCS.PHASECHK.TRANS64.TRYWAIT P3, [R86+URZ+0x168b0], R98 ;  /* 0x0168b062560075a7 */ /* 0x0044e4000806017f */
[----:B---3--:R-:W-:Y:S05]  /*1e260*/  @!P3 NANOSLEEP.SYNCS 0x989680 ;  /* 0x009896800000b95d */ /* 0x008fea0003900000 */
[----:B------:R-:W3:Y:S02]  /*1e270*/  @!P3 SYNCS.PHASECHK.TRANS64 P3, [R86+URZ+0x168b0], R98 ;  /* 0x0168b0625600b5a7 */ /* 0x000ee4000806007f */
[----:B---3--:R-:W-:Y:S05]  /*1e280*/  @!P3 BRA `(.L_x_1157) ;  /* 0xfffffffc00f0b947 */ /* 0x008fea000383ffff */
[----:B------:R-:W-:Y:S05]  /*1e290*/  BRA `(.L_x_1432) ;  /* 0xfffffe7000947947 */ /* 0x000fea000383ffff */
.L_x_1173:
        /* <DEDUP_REMOVED lines=8> */
.L_x_1434:
[----:B------:R-:W-:Y:S05]  /*1e320*/  BSYNC B0 ;  /* 0x0000000000007941 */ /* 0x000fea0003800000 */
.L_x_1433:
[----:B------:R0:W-:Y:S01]  /*1e330*/  STL [R1+0x10], R14 ;  /* 0x0000100e01007387 */ /* 0x0001e20000100800 */
[----:B------:R-:W-:Y:S05]  /*1e340*/  BRA `(.L_x_1435) ;  /* 0xfffffe7800cc7947 */ /* 0x000fea000383ffff */
.L_x_1189:
[----:B------:R-:W-:Y:S01]  /*1e350*/  BSSY B1, `(.L_x_1436) ;  /* 0x0000008000017945 */ /* 0x000fe20003800000 */
[----:B0-----:R-:W-:Y:S02]  /*1e360*/  IMAD.MOV.U32 R13, RZ, RZ, R5 ;  /* 0x000000ffff0d7224 */ /* 0x001fe400078e0005 */
[----:B------:R-:W-:Y:S02]  /*1e370*/  IMAD.MOV.U32 R12, RZ, RZ, RZ ;  /* 0x000000ffff0c7224 */ /* 0x000fe400078e00ff */
[----:B------:R-:W-:Y:S02]  /*1e380*/  IMAD.MOV.U32 R11, RZ, RZ, 0x1c1f ;  /* 0x00001c1fff0b7424 */ /* 0x000fe400078e00ff */
[----:B------:R-:W-:-:S07]  /*1e390*/  IMAD.MOV.U32 R15, RZ, RZ, -0x1 ;  /* 0xffffffffff0f7424 */ /* 0x000fce00078e00ff */
[----:B-----5:R-:W-:Y:S05]  /*1e3a0*/  WARPSYNC.COLLECTIVE R15, `(.L_x_1437) ;  /* 0x000000000f087348 */ /* 0x020fea0003c00000 */
[----:B------:R0:W1:Y:S02]  /*1e3b0*/  SHFL.IDX P6, R14, R13, R12, R11 ;  /* 0x0000000c0d0e7389 */ /* 0x00006400000c000b */
[----:B01---5:R-:W-:Y:S01]  /*1e3c0*/  ENDCOLLECTIVE ;  /* 0x000000000000791b */ /* 0x023fe20003800000 */
.L_x_1437:
[----:B------:R-:W-:Y:S05]  /*1e3d0*/  BSYNC B1 ;  /* 0x0000000000017941 */ /* 0x000fea0003800000 */
.L_x_1436:
[----:B------:R-:W-:Y:S05]  /*1e3e0*/  BRA `(.L_x_1438) ;  /* 0xfffffe8800547947 */ /* 0x000fea000383ffff */
.L_x_1190:
        /* <DEDUP_REMOVED lines=8> */
.L_x_1440:
[----:B------:R-:W-:Y:S05]  /*1e470*/  BSYNC B1 ;  /* 0x0000000000017941 */ /* 0x000fea0003800000 */
.L_x_1439:
[----:B------:R-:W-:Y:S05]  /*1e480*/  BRA `(.L_x_1441) ;  /* 0xfffffe8800347947 */ /* 0x000fea000383ffff */
.L_x_1191:
        /* <DEDUP_REMOVED lines=8> */
.L_x_1443:
[----:B------:R-:W-:Y:S05]  /*1e510*/  BSYNC B1 ;  /* 0x0000000000017941 */ /* 0x000fea0003800000 */
.L_x_1442:
[----:B------:R-:W-:Y:S05]  /*1e520*/  BRA `(.L_x_1444) ;  /* 0xfffffe8800147947 */ /* 0x000fea000383ffff */
.L_x_1192:
        /* <DEDUP_REMOVED lines=8> */
.L_x_1446:
[----:B------:R-:W-:Y:S05]  /*1e5b0*/  BSYNC B1 ;  /* 0x0000000000017941 */ /* 0x000fea0003800000 */
.L_x_1445:
[----:B------:R-:W-:Y:S05]  /*1e5c0*/  BRA `(.L_x_1447) ;  /* 0xfffffe8400f47947 */ /* 0x000fea000383ffff */
.L_x_1193:
[----:B------:R-:W-:Y:S01]  /*1e5d0*/  BSSY B1, `(.L_x_1448) ;  /* 0x0000008000017945 */ /* 0x000fe20003800000 */
[----:B0-----:R-:W-:Y:S02]  /*1e5e0*/  IMAD.MOV.U32 R13, RZ, RZ, R5 ;  /* 0x000000ffff0d7224 */ /* 0x001fe400078e0005 */
[----:B------:R-:W-:Y:S02]  /*1e5f0*/  IMAD.MOV.U32 R12, RZ, RZ, 0x1 ;  /* 0x00000001ff0c7424 */ /* 0x000fe400078e00ff */
[----:B------:R-:W-:Y:S02]  /*1e600*/  IMAD.MOV.U32 R11, RZ, RZ, 0x1c1f ;  /* 0x00001c1fff0b7424 */ /* 0x000fe400078e00ff */
[----:B------:R-:W-:-:S07]  /*1e610*/  IMAD.MOV.U32 R15, RZ, RZ, -0x1 ;  /* 0xffffffffff0f7424 */ /* 0x000fce00078e00ff */
[----:B-----5:R-:W-:Y:S05]  /*1e620*/  WARPSYNC.COLLECTIVE R15, `(.L_x_1449) ;  /* 0x000000000f087348 */ /* 0x020fea0003c00000 */
[----:B------:R0:W1:Y:S02]  /*1e630*/  SHFL.IDX P6, R14, R13, R12, R11 ;  /* 0x0000000c0d0e7389 */ /* 0x00006400000c000b */
[----:B01---5:R-:W-:Y:S01]  /*1e640*/  ENDCOLLECTIVE ;  /* 0x000000000000791b */ /* 0x023fe20003800000 */
.L_x_1449:
[----:B------:R-:W-:Y:S05]  /*1e650*/  BSYNC B1 ;  /* 0x0000000000017941 */ /* 0x000fea0003800000 */
.L_x_1448:
[----:B------:R-:W-:Y:S05]  /*1e660*/  BRA `(.L_x_1450) ;  /* 0xfffffe8400d47947 */ /* 0x000fea000383ffff */
.L_x_1194:
        /* <DEDUP_REMOVED lines=8> */
.L_x_1452:
[----:B------:R-:W-:Y:S05]  /*1e6f0*/  BSYNC B1 ;  /* 0x0000000000017941 */ /* 0x000fea0003800000 */
.L_x_1451:
[----:B------:R-:W-:Y:S05]  /*1e700*/  BRA `(.L_x_1453) ;  /* 0xfffffe8400b87947 */ /* 0x000fea000383ffff */
.L_x_1195:
        /* <DEDUP_REMOVED lines=8> */
.L_x_1455:
[----:B------:R-:W-:Y:S05]  /*1e790*/  BSYNC B1 ;  /* 0x0000000000017941 */ /* 0x000fea0003800000 */
.L_x_1454:
[----:B------:R-:W-:Y:S05]  /*1e7a0*/  BRA `(.L_x_1456) ;  /* 0xfffffe84009c7947 */ /* 0x000fea000383ffff */
.L_x_1196:
        /* <DEDUP_REMOVED lines=8> */
.L_x_1458:
[----:B------:R-:W-:Y:S05]  /*1e830*/  BSYNC B1 ;  /* 0x0000000000017941 */ /* 0x000fea0003800000 */
.L_x_1457:
[----:B------:R-:W-:Y:S05]  /*1e840*/  BRA `(.L_x_1459) ;  /* 0xfffffe8400807947 */ /* 0x000fea000383ffff */
.L_x_1198:
[----:B0-----:R0:W1:Y:S02]  /*1e850*/  SYNCS.PHASECHK.TRANS64.TRYWAIT P2, [R2+URZ+0x16800], R5 ;  /* 0x01680005020075a7 */ /* 0x001064000804017f */
[----:B-1----:R-:W-:Y:S05]  /*1e860*/  @!P2 NANOSLEEP.SYNCS 0x989680 ;  /* 0x009896800000a95d */ /* 0x002fea0003900000 */
[----:B------:R-:W1:Y:S02]  /*1e870*/  @!P2 SYNCS.PHASECHK.TRANS64 P2, [R2+URZ+0x16800], R5 ;  /* 0x016800050200a5a7 */ /* 0x000e64000804007f */
[----:B-1----:R-:W-:Y:S05]  /*1e880*/  @!P2 BRA `(.L_x_1198) ;  /* 0xfffffffc00f0a947 */ /* 0x002fea000383ffff */
[----:B------:R-:W-:Y:S05]  /*1e890*/  BRA `(.L_x_1460) ;  /* 0xfffffe88001c7947 */ /* 0x000fea000383ffff */
.L_x_1206:
[----:B------:R-:W-:Y:S01]  /*1e8a0*/  BSSY B1, `(.L_x_1461) ;  /* 0x0000008000017945 */ /* 0x000fe20003800000 */
[----:B------:R-:W-:Y:S02]  /*1e8b0*/  IMAD.MOV.U32 R13, RZ, RZ, R5 ;  /* 0x000000ffff0d7224 */ /* 0x000fe400078e0005 */
[----:B------:R-:W-:Y:S02]  /*1e8c0*/  IMAD.MOV.U32 R12, RZ, RZ, RZ ;  /* 0x000000ffff0c7224 */ /* 0x000fe400078e00ff */
[----:B------:R-:W-:Y:S02]  /*1e8d0*/  IMAD.MOV.U32 R11, RZ, RZ, 0x1c1f ;  /* 0x00001c1fff0b7424 */ /* 0x000fe400078e00ff */
[----:B------:R-:W-:-:S07]  /*1e8e0*/  IMAD.MOV.U32 R15, RZ, RZ, -0x1 ;  /* 0xffffffffff0f7424 */ /* 0x000fce00078e00ff */
[----:B-----5:R-:W-:Y:S05]  /*1e8f0*/  WARPSYNC.COLLECTIVE R15, `(.L_x_1462) ;  /* 0x000000000f087348 */ /* 0x020fea0003c00000 */
[----:B------:R0:W1:Y:S02]  /*1e900*/  SHFL.IDX P6, R14, R13, R12, R11 ;  /* 0x0000000c0d0e7389 */ /* 0x00006400000c000b */
[----:B01---5:R-:W-:Y:S01]  /*1e910*/  ENDCOLLECTIVE ;  /* 0x000000000000791b */ /* 0x023fe20003800000 */
.L_x_1462:
[----:B------:R-:W-:Y:S05]  /*1e920*/  BSYNC B1 ;  /* 0x0000000000017941 */ /* 0x000fea0003800000 */
.L_x_1461:
[----:B------:R-:W-:Y:S05]  /*1e930*/  BRA `(.L_x_1463) ;  /* 0xfffffe9800607947 */ /* 0x000fea000383ffff */
.L_x_1207:
        /* <DEDUP_REMOVED lines=8> */
.L_x_1465:
[----:B------:R-:W-:Y:S05]  /*1e9c0*/  BSYNC B1 ;  /* 0x0000000000017941 */ /* 0x000fea0003800000 */
.L_x_1464:
[----:B------:R-:W-:Y:S05]  /*1e9d0*/  BRA `(.L_x_1466) ;  /* 0xfffffe9800407947 */ /* 0x000fea000383ffff */
.L_x_1208:
        /* <DEDUP_REMOVED lines=8> */
.L_x_1468:
[----:B------:R-:W-:Y:S05]  /*1ea60*/  BSYNC B1 ;  /* 0x0000000000017941 */ /* 0x000fea0003800000 */
.L_x_1467:
[----:B------:R-:W-:Y:S05]  /*1ea70*/  BRA `(.L_x_1469) ;  /* 0xfffffe9800207947 */ /* 0x000fea000383ffff */
.L_x_1209:
        /* <DEDUP_REMOVED lines=8> */
.L_x_1471:
[----:B------:R-:W-:Y:S05]  /*1eb00*/  BSYNC B1 ;  /* 0x0000000000017941 */ /* 0x000fea0003800000 */
.L_x_1470:
[----:B------:R-:W-:Y:S05]  /*1eb10*/  BRA `(.L_x_1472) ;  /* 0xfffffe9800007947 */ /* 0x000fea000383ffff */
.L_x_1210:
[----:B------:R-:W-:Y:S01]  /*1eb20*/  BSSY B1, `(.L_x_1473) ;  /* 0x0000008000017945 */ /* 0x000fe20003800000 */
[----:B------:R-:W-:Y:S02]  /*1eb30*/  IMAD.MOV.U32 R13, RZ, RZ, R5 ;  /* 0x000000ffff0d7224 */ /* 0x000fe400078e0005 */
[----:B------:R-:W-:Y:S02]  /*1eb40*/  IMAD.MOV.U32 R12, RZ, RZ, 0x1 ;  /* 0x00000001ff0c7424 */ /* 0x000fe400078e00ff */
[----:B------:R-:W-:Y:S02]  /*1eb50*/  IMAD.MOV.U32 R11, RZ, RZ, 0x1c1f ;  /* 0x00001c1fff0b7424 */ /* 0x000fe400078e00ff */
[----:B------:R-:W-:-:S07]  /*1eb60*/  IMAD.MOV.U32 R15, RZ, RZ, -0x1 ;  /* 0xffffffffff0f7424 */ /* 0x000fce00078e00ff */
[----:B-----5:R-:W-:Y:S05]  /*1eb70*/  WARPSYNC.COLLECTIVE R15, `(.L_x_1474) ;  /* 0x000000000f087348 */ /* 0x020fea0003c00000 */
[----:B------:R0:W1:Y:S02]  /*1eb80*/  SHFL.IDX P6, R14, R13, R12, R11 ;  /* 0x0000000c0d0e7389 */ /* 0x00006400000c000b */
[----:B01---5:R-:W-:Y:S01]  /*1eb90*/  ENDCOLLECTIVE ;  /* 0x000000000000791b */ /* 0x023fe20003800000 */
.L_x_1474:
[----:B------:R-:W-:Y:S05]  /*1eba0*/  BSYNC B1 ;  /* 0x0000000000017941 */ /* 0x000fea0003800000 */
.L_x_1473:
[----:B------:R-:W-:Y:S05]  /*1ebb0*/  BRA `(.L_x_1475) ;  /* 0xfffffe9400e07947 */ /* 0x000fea000383ffff */
.L_x_1211:
        /* <DEDUP_REMOVED lines=8> */
.L_x_1477:
[----:B------:R-:W-:Y:S05]  /*1ec40*/  BSYNC B1 ;  /* 0x0000000000017941 */ /* 0x000fea0003800000 */
.L_x_1476:
[----:B------:R-:W-:Y:S05]  /*1ec50*/  BRA `(.L_x_1478) ;  /* 0xfffffe9400c47947 */ /* 0x000fea000383ffff */
.L_x_1212:
        /* <DEDUP_REMOVED lines=8> */
.L_x_1480:
[----:B------:R-:W-:Y:S05]  /*1ece0*/  BSYNC B1 ;  /* 0x0000000000017941 */ /* 0x000fea0003800000 */
.L_x_1479:
[----:B------:R-:W-:Y:S05]  /*1ecf0*/  BRA `(.L_x_1481) ;  /* 0xfffffe9400a87947 */ /* 0x000fea000383ffff */
.L_x_1213:
        /* <DEDUP_REMOVED lines=8> */
.L_x_1483:
[----:B------:R-:W-:Y:S05]  /*1ed80*/  BSYNC B1 ;  /* 0x0000000000017941 */ /* 0x000fea0003800000 */
.L_x_1482:
[----:B------:R-:W-:Y:S05]  /*1ed90*/  BRA `(.L_x_1484) ;  /* 0xfffffe94008c7947 */ /* 0x000fea000383ffff */
.L_x_1215:
[----:B0-----:R0:W1:Y:S02]  /*1eda0*/  SYNCS.PHASECHK.TRANS64.TRYWAIT P1, [R2+URZ+0x16800], R5 ;  /* 0x01680005020075a7 */ /* 0x001064000802017f */
[----:B-1----:R-:W-:Y:S05]  /*1edb0*/  @!P1 NANOSLEEP.SYNCS 0x989680 ;  /* 0x009896800000995d */ /* 0x002fea0003900000 */
[----:B------:R-:W1:Y:S02]  /*1edc0*/  @!P1 SYNCS.PHASECHK.TRANS64 P1, [R2+URZ+0x16800], R5 ;  /* 0x01680005020095a7 */ /* 0x000e64000802007f */
[----:B-1----:R-:W-:Y:S05]  /*1edd0*/  @!P1 BRA `(.L_x_1215) ;  /* 0xfffffffc00f09947 */ /* 0x002fea000383ffff */
[----:B------:R-:W-:Y:S05]  /*1ede0*/  BRA `(.L_x_1485) ;  /* 0xfffffe9800087947 */ /* 0x000fea000383ffff */
.L_x_1221:
[----:B0-----:R0:W2:Y:S02]  /*1edf0*/  SYNCS.PHASECHK.TRANS64.TRYWAIT P2, [R89+URZ+0x16830], R0 ;  /* 0x01683000590075a7 */ /* 0x0010a4000804017f */
[----:B--2---:R-:W-:Y:S05]  /*1ee00*/  @!P2 NANOSLEEP.SYNCS 0x989680 ;  /* 0x009896800000a95d */ /* 0x004fea0003900000 */
[----:B------:R-:W2:Y:S02]  /*1ee10*/  @!P2 SYNCS.PHASECHK.TRANS64 P2, [R89+URZ+0x16830], R0 ;  /* 0x016830005900a5a7 */ /* 0x000ea4000804007f */
[----:B--2---:R-:W-:Y:S05]  /*1ee20*/  @!P2 BRA `(.L_x_1221) ;  /* 0xfffffffc00f0a947 */ /* 0x004fea000383ffff */
[----:B------:R-:W-:Y:S05]  /*1ee30*/  BRA `(.L_x_1220) ;  /* 0xfffffea800007947 */ /* 0x000fea000383ffff */
.L_x_1239:
[----:B-1----:R1:W2:Y:S02]  /*1ee40*/  SYNCS.PHASECHK.TRANS64.TRYWAIT P3, [R21+URZ+0x16830], R20 ;  /* 0x01683014150075a7 */ /* 0x0022a4000806017f */
[----:B--2---:R-:W-:Y:S05]  /*1ee50*/  @!P3 NANOSLEEP.SYNCS 0x989680 ;  /* 0x009896800000b95d */ /* 0x004fea0003900000 */
[----:B------:R-:W2:Y:S02]  /*1ee60*/  @!P3 SYNCS.PHASECHK.TRANS64 P3, [R21+URZ+0x16830], R20 ;  /* 0x016830141500b5a7 */ /* 0x000ea4000806007f */
[----:B--2---:R-:W-:Y:S05]  /*1ee70*/  @!P3 BRA `(.L_x_1239) ;  /* 0xfffffffc00f0b947 */ /* 0x004fea000383ffff */
[----:B------:R-:W-:Y:S05]  /*1ee80*/  BRA `(.L_x_1238) ;  /* 0xfffffee000c07947 */ /* 0x000fea000383ffff */
.L_x_1243:
[----:B-1----:R1:W2:Y:S02]  /*1ee90*/  SYNCS.PHASECHK.TRANS64.TRYWAIT P2, [R20+URZ+0x16850], R19 ;  /* 0x01685013140075a7 */ /* 0x0022a4000804017f */
[----:B--2---:R-:W-:Y:S05]  /*1eea0*/  @!P2 NANOSLEEP.SYNCS 0x989680 ;  /* 0x009896800000a95d */ /* 0x004fea0003900000 */
[----:B------:R-:W2:Y:S02]  /*1eeb0*/  @!P2 SYNCS.PHASECHK.TRANS64 P2, [R20+URZ+0x16850], R19 ;  /* 0x016850131400a5a7 */ /* 0x000ea4000804007f */
[----:B--2---:R-:W-:Y:S05]  /*1eec0*/  @!P2 BRA `(.L_x_1243) ;  /* 0xfffffffc00f0a947 */ /* 0x004fea000383ffff */
[----:B------:R-:W-:Y:S05]  /*1eed0*/  BRA `(.L_x_1240) ;  /* 0xfffffee400807947 */ /* 0x000fea000383ffff */
.L_x_1262:
[----:B-1----:R1:W2:Y:S02]  /*1eee0*/  SYNCS.PHASECHK.TRANS64.TRYWAIT P3, [R14+URZ+0x16830], R15 ;  /* 0x0168300f0e0075a7 */ /* 0x0022a4000806017f */
[----:B--2---:R-:W-:Y:S05]  /*1eef0*/  @!P3 NANOSLEEP.SYNCS 0x989680 ;  /* 0x009896800000b95d */ /* 0x004fea0003900000 */
[----:B------:R-:W2:Y:S02]  /*1ef00*/  @!P3 SYNCS.PHASECHK.TRANS64 P3, [R14+URZ+0x16830], R15 ;  /* 0x0168300f0e00b5a7 */ /* 0x000ea4000806007f */
[----:B--2---:R-:W-:Y:S05]  /*1ef10*/  @!P3 BRA `(.L_x_1262) ;  /* 0xfffffffc00f0b947 */ /* 0x004fea000383ffff */
[----:B------:R-:W-:Y:S05]  /*1ef20*/  BRA `(.L_x_1261) ;  /* 0xffffff1c00087947 */ /* 0x000fea000383ffff */
.L_x_1266:
[----:B-1----:R1:W2:Y:S02]  /*1ef30*/  SYNCS.PHASECHK.TRANS64.TRYWAIT P2, [R15+URZ+0x16850], R14 ;  /* 0x0168500e0f0075a7 */ /* 0x0022a4000804017f */
[----:B--2---:R-:W-:Y:S05]  /*1ef40*/  @!P2 NANOSLEEP.SYNCS 0x989680 ;  /* 0x009896800000a95d */ /* 0x004fea0003900000 */
[----:B------:R-:W2:Y:S02]  /*1ef50*/  @!P2 SYNCS.PHASECHK.TRANS64 P2, [R15+URZ+0x16850], R14 ;  /* 0x0168500e0f00a5a7 */ /* 0x000ea4000804007f */
[----:B--2---:R-:W-:Y:S05]  /*1ef60*/  @!P2 BRA `(.L_x_1266) ;  /* 0xfffffffc00f0a947 */ /* 0x004fea000383ffff */
[----:B------:R-:W-:Y:S05]  /*1ef70*/  BRA `(.L_x_1263) ;  /* 0xffffff1c00c87947 */ /* 0x000fea000383ffff */
.L_x_1273:
[----:B-1----:R1:W2:Y:S02]  /*1ef80*/  SYNCS.PHASECHK.TRANS64.TRYWAIT P3, [R14+URZ+0x16830], R15 ;  /* 0x0168300f0e0075a7 */ /* 0x0022a4000806017f */
[----:B--2---:R-:W-:Y:S05]  /*1ef90*/  @!P3 NANOSLEEP.SYNCS 0x989680 ;  /* 0x009896800000b95d */ /* 0x004fea0003900000 */
[----:B------:R-:W2:Y:S02]  /*1efa0*/  @!P3 SYNCS.PHASECHK.TRANS64 P3, [R14+URZ+0x16830], R15 ;  /* 0x0168300f0e00b5a7 */ /* 0x000ea4000806007f */
[----:B--2---:R-:W-:Y:S05]  /*1efb0*/  @!P3 BRA `(.L_x_1273) ;  /* 0xfffffffc00f0b947 */ /* 0x004fea000383ffff */
[----:B------:R-:W-:Y:S05]  /*1efc0*/  BRA `(.L_x_1272) ;  /* 0xffffff4000d07947 */ /* 0x000fea000383ffff */
.L_x_1277:
[----:B-1----:R1:W2:Y:S02]  /*1efd0*/  SYNCS.PHASECHK.TRANS64.TRYWAIT P2, [R15+URZ+0x16850], R14 ;  /* 0x0168500e0f0075a7 */ /* 0x0022a4000804017f */
[----:B--2---:R-:W-:Y:S05]  /*1efe0*/  @!P2 NANOSLEEP.SYNCS 0x989680 ;  /* 0x009896800000a95d */ /* 0x004fea0003900000 */
[----:B------:R-:W2:Y:S02]  /*1eff0*/  @!P2 SYNCS.PHASECHK.TRANS64 P2, [R15+URZ+0x16850], R14 ;  /* 0x0168500e0f00a5a7 */ /* 0x000ea4000804007f */
[----:B--2---:R-:W-:Y:S05]  /*1f000*/  @!P2 BRA `(.L_x_1277) ;  /* 0xfffffffc00f0a947 */ /* 0x004fea000383ffff */
[----:B------:R-:W-:Y:S05]  /*1f010*/  BRA `(.L_x_1274) ;  /* 0xffffff4400907947 */ /* 0x000fea000383ffff */
.L_x_1290:
[----:B-1----:R1:W2:Y:S02]  /*1f020*/  SYNCS.PHASECHK.TRANS64.TRYWAIT P0, [R9+URZ+0x16850], R0 ;  /* 0x01685000090075a7 */ /* 0x0022a4000800017f */
[----:B--2---:R-:W-:Y:S05]  /*1f030*/  @!P0 NANOSLEEP.SYNCS 0x989680 ;  /* 0x009896800000895d */ /* 0x004fea0003900000 */
[----:B------:R-:W2:Y:S02]  /*1f040*/  @!P0 SYNCS.PHASECHK.TRANS64 P0, [R9+URZ+0x16850], R0 ;  /* 0x01685000090085a7 */ /* 0x000ea4000800007f */
[----:B--2---:R-:W-:Y:S05]  /*1f050*/  @!P0 BRA `(.L_x_1290) ;  /* 0xfffffffc00f08947 */ /* 0x004fea000383ffff */
[----:B------:R-:W-:Y:S05]  /*1f060*/  BRA `(.L_x_1289) ;  /* 0xffffff7800507947 */ /* 0x000fea000383ffff */
.L_x_1332:
[----:B------:R-:W0:Y:S01]  /*1f070*/  S2R R13, SR_TID.X ;  /* 0x00000000000d7919 */ /* 0x000e220000002100 */
[----:B------:R-:W-:Y:S01]  /*1f080*/  BSSY B1, `(.L_x_1486) ;  /* 0x0000009000017945 */ /* 0x000fe20003800000 */
[----:B------:R-:W-:Y:S02]  /*1f090*/  IMAD.MOV.U32 R12, RZ, RZ, RZ ;  /* 0x000000ffff0c7224 */ /* 0x000fe400078e00ff */
[----:B------:R-:W-:Y:S02]  /*1f0a0*/  IMAD.MOV.U32 R11, RZ, RZ, 0x1f ;  /* 0x0000001fff0b7424 */ /* 0x000fe400078e00ff */
[----:B------:R-:W-:Y:S01]  /*1f0b0*/  IMAD.MOV.U32 R15, RZ, RZ, -0x1 ;  /* 0xffffffffff0f7424 */ /* 0x000fe200078e00ff */
[----:B0-----:R-:W-:-:S04]  /*1f0c0*/  SHF.R.U32.HI R13, RZ, 0x5, R13 ;  /* 0x00000005ff0d7819 */ /* 0x001fc8000001160d */
[----:B------:R-:W-:-:S07]  /*1f0d0*/  LOP3.LUT R13, R13, 0x3, RZ, 0xc0, !PT ;  /* 0x000000030d0d7812 */ /* 0x000fce00078ec0ff */
[----:B-1----:R-:W-:Y:S05]  /*1f0e0*/  WARPSYNC.COLLECTIVE R15, `(.L_x_1487) ;  /* 0x000000000f087348 */ /* 0x002fea0003c00000 */
[----:B------:R0:W2:Y:S02]  /*1f0f0*/  SHFL.IDX P6, R14, R13, R12, R11 ;  /* 0x0000000c0d0e7389 */ /* 0x0000a400000c000b */
[----:B012---:R-:W-:Y:S01]  /*1f100*/  ENDCOLLECTIVE ;  /* 0x000000000000791b */ /* 0x007fe20003800000 */
.L_x_1487:
[----:B------:R-:W-:Y:S05]  /*1f110*/  BSYNC B1 ;  /* 0x0000000000017941 */ /* 0x000fea0003800000 */
.L_x_1486:
[----:B------:R-:W-:Y:S05]  /*1f120*/  BRA `(.L_x_1488) ;  /* 0xffffffb000607947 */ /* 0x000fea000383ffff */
.L_x_1333:
[----:B------:R-:W-:Y:S01]  /*1f130*/  BSSY B1, `(.L_x_1489) ;  /* 0x0000006000017945 */ /* 0x000fe20003800000 */
[----:B------:R-:W-:-:S07]  /*1f140*/  IMAD.MOV.U32 R15, RZ, RZ, -0x1 ;  /* 0xffffffffff0f7424 */ /* 0x000fce00078e00ff */
[----:B-1----:R-:W-:Y:S05]  /*1f150*/  WARPSYNC.COLLECTIVE R15, `(.L_x_1490) ;  /* 0x000000000f0c7348 */ /* 0x002fea0003c00000 */
[----:B------:R-:W-:Y:S02]  /*1f160*/  ELECT P6, UR62, PT ;  /* 0x00000000003e782f */ /* 0x000fe400038c0000 */
[----:B------:R-:W-:Y:S01]  /*1f170*/  MOV R14, UR62 ;  /* 0x0000003e000e7c02 */ /* 0x000fe20008000f00 */
[----:B-1----:R-:W-:Y:S10]  /*1f180*/  ENDCOLLECTIVE ;  /* 0x000000000000791b */ /* 0x002ff40003800000 */
.L_x_1490:
[----:B------:R-:W-:Y:S05]  /*1f190*/  BSYNC B1 ;  /* 0x0000000000017941 */ /* 0x000fea0003800000 */
.L_x_1489:
[----:B------:R-:W-:Y:S05]  /*1f1a0*/  BRA `(.L_x_1491) ;  /* 0xffffffb0004c7947 */ /* 0x000fea000383ffff */
.L_x_1335:
[----:B0-----:R0:W2:Y:S02]  /*1f1b0*/  SYNCS.PHASECHK.TRANS64.TRYWAIT P0, [R8+URZ+0x16820], R9 ;  /* 0x01682009080075a7 */ /* 0x0010a4000800017f */
[----:B--2---:R-:W-:Y:S05]  /*1f1c0*/  @!P0 NANOSLEEP.SYNCS 0x989680 ;  /* 0x009896800000895d */ /* 0x004fea0003900000 */
[----:B------:R-:W2:Y:S02]  /*1f1d0*/  @!P0 SYNCS.PHASECHK.TRANS64 P0, [R8+URZ+0x16820], R9 ;  /* 0x01682009080085a7 */ /* 0x000ea4000800007f */
[----:B--2---:R-:W-:Y:S05]  /*1f1e0*/  @!P0 BRA `(.L_x_1335) ;  /* 0xfffffffc00f08947 */ /* 0x004fea000383ffff */
[----:B------:R-:W-:Y:S05]  /*1f1f0*/  BRA `(.L_x_1492) ;  /* 0xffffffb000687947 */ /* 0x000fea000383ffff */
.L_x_1338:
[----:B0-----:R0:W2:Y:S02]  /*1f200*/  SYNCS.PHASECHK.TRANS64.TRYWAIT P0, [R9+URZ+0x168a0], R12 ;  /* 0x0168a00c090075a7 */ /* 0x0010a4000800017f */
[----:B--2---:R-:W-:Y:S05]  /*1f210*/  @!P0 NANOSLEEP.SYNCS 0x989680 ;  /* 0x009896800000895d */ /* 0x004fea0003900000 */
[----:B------:R-:W2:Y:S02]  /*1f220*/  @!P0 SYNCS.PHASECHK.TRANS64 P0, [R9+URZ+0x168a0], R12 ;  /* 0x0168a00c090085a7 */ /* 0x000ea4000800007f */
[----:B--2---:R-:W-:Y:S05]  /*1f230*/  @!P0 BRA `(.L_x_1338) ;  /* 0xfffffffc00f08947 */ /* 0x004fea000383ffff */
[----:B------:R-:W-:Y:S05]  /*1f240*/  BRA `(.L_x_1493) ;  /* 0xffffffb000707947 */ /* 0x000fea000383ffff */
.L_x_1340:
[----:B---3--:R3:W4:Y:S02]  /*1f250*/  SYNCS.PHASECHK.TRANS64.TRYWAIT P0, [R9+URZ+0x168c0], R12 ;  /* 0x0168c00c090075a7 */ /* 0x008724000800017f */
[----:B----4-:R-:W-:Y:S05]  /*1f260*/  @!P0 NANOSLEEP.SYNCS 0x989680 ;  /* 0x009896800000895d */ /* 0x010fea0003900000 */
[----:B------:R-:W4:Y:S02]  /*1f270*/  @!P0 SYNCS.PHASECHK.TRANS64 P0, [R9+URZ+0x168c0], R12 ;  /* 0x0168c00c090085a7 */ /* 0x000f24000800007f */
[----:B----4-:R-:W-:Y:S05]  /*1f280*/  @!P0 BRA `(.L_x_1340) ;  /* 0xfffffffc00f08947 */ /* 0x010fea000383ffff */
[----:B------:R-:W-:Y:S05]  /*1f290*/  BRA `(.L_x_1494) ;  /* 0xffffffb000c87947 */ /* 0x000fea000383ffff */
.L_x_1344:
[----:B0-----:R0:W2:Y:S02]  /*1f2a0*/  SYNCS.PHASECHK.TRANS64.TRYWAIT P0, [R12+URZ+0x168a0], R9 ;  /* 0x0168a0090c0075a7 */ /* 0x0010a4000800017f */
[----:B--2---:R-:W-:Y:S05]  /*1f2b0*/  @!P0 NANOSLEEP.SYNCS 0x989680 ;  /* 0x009896800000895d */ /* 0x004fea0003900000 */
[----:B------:R-:W2:Y:S02]  /*1f2c0*/  @!P0 SYNCS.PHASECHK.TRANS64 P0, [R12+URZ+0x168a0], R9 ;  /* 0x0168a0090c0085a7 */ /* 0x000ea4000800007f */
[----:B--2---:R-:W-:Y:S05]  /*1f2d0*/  @!P0 BRA `(.L_x_1344) ;  /* 0xfffffffc00f08947 */ /* 0x004fea000383ffff */
[----:B------:R-:W-:Y:S05]  /*1f2e0*/  BRA `(.L_x_1495) ;  /* 0xffffffb400507947 */ /* 0x000fea000383ffff */
.L_x_1346:
[----:B--2---:R2:W3:Y:S02]  /*1f2f0*/  SYNCS.PHASECHK.TRANS64.TRYWAIT P1, [R12+URZ+0x168c0], R9 ;  /* 0x0168c0090c0075a7 */ /* 0x0044e4000802017f */
[----:B---3--:R-:W-:Y:S05]  /*1f300*/  @!P1 NANOSLEEP.SYNCS 0x989680 ;  /* 0x009896800000995d */ /* 0x008fea0003900000 */
[----:B------:R-:W3:Y:S02]  /*1f310*/  @!P1 SYNCS.PHASECHK.TRANS64 P1, [R12+URZ+0x168c0], R9 ;  /* 0x0168c0090c0095a7 */ /* 0x000ee4000802007f */
[----:B---3--:R-:W-:Y:S05]  /*1f320*/  @!P1 BRA `(.L_x_1346) ;  /* 0xfffffffc00f09947 */ /* 0x008fea000383ffff */
[----:B------:R-:W-:Y:S05]  /*1f330*/  BRA `(.L_x_1496) ;  /* 0xffffffb400a47947 */ /* 0x000fea000383ffff */
.L_x_1364:
        /* <DEDUP_REMOVED lines=11> */
.L_x_1498:
[----:B------:R-:W-:Y:S05]  /*1f3f0*/  BSYNC B0 ;  /* 0x0000000000007941 */ /* 0x000fea0003800000 */
.L_x_1497:
[----:B------:R-:W-:Y:S05]  /*1f400*/  BRA `(.L_x_1499) ;  /* 0xffffffc000a47947 */ /* 0x000fea000383ffff */
.L_x_1365:
[----:B------:R-:W-:Y:S01]  /*1f410*/  BSSY B0, `(.L_x_1500) ;  /* 0x0000006000007945 */ /* 0x000fe20003800000 */
[----:B------:R-:W-:-:S07]  /*1f420*/  IMAD.MOV.U32 R15, RZ, RZ, -0x1 ;  /* 0xffffffffff0f7424 */ /* 0x000fce00078e00ff */
[----:B-1----:R-:W-:Y:S05]  /*1f430*/  WARPSYNC.COLLECTIVE R15, `(.L_x_1501) ;  /* 0x000000000f0c7348 */ /* 0x002fea0003c00000 */
[----:B------:R-:W-:Y:S02]  /*1f440*/  ELECT P6, UR62, PT ;  /* 0x00000000003e782f */ /* 0x000fe400038c0000 */
[----:B------:R-:W-:Y:S01]  /*1f450*/  MOV R14, UR62 ;  /* 0x0000003e000e7c02 */ /* 0x000fe20008000f00 */
[----:B-1----:R-:W-:Y:S10]  /*1f460*/  ENDCOLLECTIVE ;  /* 0x000000000000791b */ /* 0x002ff40003800000 */
.L_x_1501:
[----:B------:R-:W-:Y:S05]  /*1f470*/  BSYNC B0 ;  /* 0x0000000000007941 */ /* 0x000fea0003800000 */
.L_x_1500:
[----:B------:R-:W-:Y:S05]  /*1f480*/  BRA `(.L_x_1502) ;  /* 0xffffffc000947947 */ /* 0x000fea000383ffff */
.L_x_1368:
[----:B--2---:R2:W3:Y:S02]  /*1f490*/  SYNCS.PHASECHK.TRANS64.TRYWAIT P0, [R5+URZ+0x16840], R4 ;  /* 0x01684004050075a7 */ /* 0x0044e4000800017f */
[----:B---3--:R-:W-:Y:S05]  /*1f4a0*/  @!P0 NANOSLEEP.SYNCS 0x989680 ;  /* 0x009896800000895d */ /* 0x008fea0003900000 */
[----:B------:R-:W3:Y:S02]  /*1f4b0*/  @!P0 SYNCS.PHASECHK.TRANS64 P0, [R5+URZ+0x16840], R4 ;  /* 0x01684004050085a7 */ /* 0x000ee4000800007f */
[----:B---3--:R-:W-:Y:S05]  /*1f4c0*/  @!P0 BRA `(.L_x_1368) ;  /* 0xfffffffc00f08947 */ /* 0x008fea000383ffff */
[----:B------:R-:W-:Y:S05]  /*1f4d0*/  BRA `(.L_x_1503) ;  /* 0xffffffc000e47947 */ /* 0x000fea000383ffff */
.L_x_1371:
[----:B0-----:R0:W2:Y:S02]  /*1f4e0*/  SYNCS.PHASECHK.TRANS64.TRYWAIT P0, [R27+URZ+0x16820], R4 ;  /* 0x016820041b0075a7 */ /* 0x0010a4000800017f */
[----:B--2---:R-:W-:Y:S05]  /*1f4f0*/  @!P0 NANOSLEEP.SYNCS 0x989680 ;  /* 0x009896800000895d */ /* 0x004fea0003900000 */
[----:B------:R-:W2:Y:S02]  /*1f500*/  @!P0 SYNCS.PHASECHK.TRANS64 P0, [R27+URZ+0x16820], R4 ;  /* 0x016820041b0085a7 */ /* 0x000ea4000800007f */
[----:B--2---:R-:W-:Y:S05]  /*1f510*/  @!P0 BRA `(.L_x_1371) ;  /* 0xfffffffc00f08947 */ /* 0x004fea000383ffff */
[----:B------:R-:W-:Y:S05]  /*1f520*/  BRA `(.L_x_1504) ;  /* 0xffffffc400a47947 */ /* 0x000fea000383ffff */
.L_x_1379:
[----:B0-----:R0:W2:Y:S02]  /*1f530*/  SYNCS.PHASECHK.TRANS64.TRYWAIT P0, [R3+URZ+0x16840], R2 ;  /* 0x01684002030075a7 */ /* 0x0010a4000800017f */
[----:B--2---:R-:W-:Y:S05]  /*1f540*/  @!P0 NANOSLEEP.SYNCS 0x989680 ;  /* 0x009896800000895d */ /* 0x004fea0003900000 */
[----:B------:R-:W2:Y:S02]  /*1f550*/  @!P0 SYNCS.PHASECHK.TRANS64 P0, [R3+URZ+0x16840], R2 ;  /* 0x01684002030085a7 */ /* 0x000ea4000800007f */
[----:B--2---:R-:W-:Y:S05]  /*1f560*/  @!P0 BRA `(.L_x_1379) ;  /* 0xfffffffc00f08947 */ /* 0x004fea000383ffff */
[----:B------:R-:W-:Y:S05]  /*1f570*/  BRA `(.L_x_1505) ;  /* 0xffffffc8004c7947 */ /* 0x000fea000383ffff */
.L_x_1381:
[----:B0-----:R0:W2:Y:S02]  /*1f580*/  SYNCS.PHASECHK.TRANS64.TRYWAIT P0, [R2+URZ+0x60], R5 ;  /* 0x00006005020075a7 */ /* 0x0010a4000800017f */
[----:B--2---:R-:W-:Y:S05]  /*1f590*/  @!P0 NANOSLEEP.SYNCS 0x989680 ;  /* 0x009896800000895d */ /* 0x004fea0003900000 */
[----:B------:R-:W2:Y:S02]  /*1f5a0*/  @!P0 SYNCS.PHASECHK.TRANS64 P0, [R2+URZ+0x60], R5 ;  /* 0x00006005020085a7 */ /* 0x000ea4000800007f */
[----:B--2---:R-:W-:Y:S05]  /*1f5b0*/  @!P0 BRA `(.L_x_1381) ;  /* 0xfffffffc00f08947 */ /* 0x004fea000383ffff */
[----:B------:R-:W-:Y:S05]  /*1f5c0*/  BRA `(.L_x_1506) ;  /* 0xffffffc800b07947 */ /* 0x000fea000383ffff */
.L_x_1386:
[----:B--2---:R2:W3:Y:S02]  /*1f5d0*/  SYNCS.PHASECHK.TRANS64.TRYWAIT P0, [R3+URZ+0x16840], R2 ;  /* 0x01684002030075a7 */ /* 0x0044e4000800017f */
[----:B---3--:R-:W-:Y:S05]  /*1f5e0*/  @!P0 NANOSLEEP.SYNCS 0x989680 ;  /* 0x009896800000895d */ /* 0x008fea0003900000 */
[----:B------:R-:W3:Y:S02]  /*1f5f0*/  @!P0 SYNCS.PHASECHK.TRANS64 P0, [R3+URZ+0x16840], R2 ;  /* 0x01684002030085a7 */ /* 0x000ee4000800007f */
[----:B---3--:R-:W-:Y:S05]  /*1f600*/  @!P0 BRA `(.L_x_1386) ;  /* 0xfffffffc00f08947 */ /* 0x008fea000383ffff */
[----:B------:R-:W-:Y:S05]  /*1f610*/  BRA `(.L_x_1507) ;  /* 0xffffffcc00c47947 */ /* 0x000fea000383ffff */
.L_x_1388:
[----:B0-----:R0:W2:Y:S02]  /*1f620*/  SYNCS.PHASECHK.TRANS64.TRYWAIT P1, [R3+URZ+0x60], R24 ;  /* 0x00006018030075a7 */ /* 0x0010a4000802017f */
[----:B--2---:R-:W-:Y:S05]  /*1f630*/  @!P1 NANOSLEEP.SYNCS 0x989680 ;  /* 0x009896800000995d */ /* 0x004fea0003900000 */
[----:B------:R-:W2:Y:S02]  /*1f640*/  @!P1 SYNCS.PHASECHK.TRANS64 P1, [R3+URZ+0x60], R24 ;  /* 0x00006018030095a7 */ /* 0x000ea4000802007f */
[----:B--2---:R-:W-:Y:S05]  /*1f650*/  @!P1 BRA `(.L_x_1388) ;  /* 0xfffffffc00f09947 */ /* 0x004fea000383ffff */
[----:B------:R-:W-:Y:S05]  /*1f660*/  BRA `(.L_x_1508) ;  /* 0xffffffd000287947 */ /* 0x000fea000383ffff */
.L_x_1393:
[----:B--2---:R2:W3:Y:S02]  /*1f670*/  SYNCS.PHASECHK.TRANS64.TRYWAIT P0, [R2+URZ+0x16840], R3 ;  /* 0x01684003020075a7 */ /* 0x0044e4000800017f */
[----:B---3--:R-:W-:Y:S05]  /*1f680*/  @!P0 NANOSLEEP.SYNCS 0x989680 ;  /* 0x009896800000895d */ /* 0x008fea0003900000 */
[----:B------:R-:W3:Y:S02]  /*1f690*/  @!P0 SYNCS.PHASECHK.TRANS64 P0, [R2+URZ+0x16840], R3 ;  /* 0x01684003020085a7 */ /* 0x000ee4000800007f */
[----:B---3--:R-:W-:Y:S05]  /*1f6a0*/  @!P0 BRA `(.L_x_1393) ;  /* 0xfffffffc00f08947 */ /* 0x008fea000383ffff */
[----:B------:R-:W-:Y:S05]  /*1f6b0*/  BRA `(.L_x_1509) ;  /* 0xffffffd400087947 */ /* 0x000fea000383ffff */
.L_x_1395:
[----:B0-----:R0:W2:Y:S02]  /*1f6c0*/  SYNCS.PHASECHK.TRANS64.TRYWAIT P1, [R2+URZ+0x60], R11 ;  /* 0x0000600b020075a7 */ /* 0x0010a4000802017f */
[----:B--2---:R-:W-:Y:S05]  /*1f6d0*/  @!P1 NANOSLEEP.SYNCS 0x989680 ;  /* 0x009896800000995d */ /* 0x004fea0003900000 */
[----:B------:R-:W2:Y:S02]  /*1f6e0*/  @!P1 SYNCS.PHASECHK.TRANS64 P1, [R2+URZ+0x60], R11 ;  /* 0x0000600b020095a7 */ /* 0x000ea4000802007f */
[----:B--2---:R-:W-:Y:S05]  /*1f6f0*/  @!P1 BRA `(.L_x_1395) ;  /* 0xfffffffc00f09947 */ /* 0x004fea000383ffff */
[----:B------:R-:W-:Y:S05]  /*1f700*/  BRA `(.L_x_1510) ;  /* 0xffffffd400707947 */ /* 0x000fea000383ffff */
.L_x_1402:
[----:B0-----:R0:W2:Y:S02]  /*1f710*/  SYNCS.PHASECHK.TRANS64.TRYWAIT P0, [R3+URZ+0x16860], R2 ;  /* 0x01686002030075a7 */ /* 0x0010a4000800017f */
[----:B--2---:R-:W-:Y:S05]  /*1f720*/  @!P0 NANOSLEEP.SYNCS 0x989680 ;  /* 0x009896800000895d */ /* 0x004fea0003900000 */
[----:B------:R-:W2:Y:S02]  /*1f730*/  @!P0 SYNCS.PHASECHK.TRANS64 P0, [R3+URZ+0x16860], R2 ;  /* 0x01686002030085a7 */ /* 0x000ea4000800007f */
[----:B--2---:R-:W-:Y:S05]  /*1f740*/  @!P0 BRA `(.L_x_1402) ;  /* 0xfffffffc00f08947 */ /* 0x004fea000383ffff */
[----:B------:R-:W-:Y:S05]  /*1f750*/  BRA `(.L_x_1511) ;  /* 0xffffffd8002c7947 */ /* 0x000fea000383ffff */
.L_x_1404:
[----:B------:R-:W-:Y:S01]  /*1f760*/  BSSY B0, `(.L_x_1512) ;  /* 0x0000008000007945 */ /* 0x000fe20003800000 */
[----:B------:R-:W-:Y:S02]  /*1f770*/  IMAD.MOV.U32 R13, RZ, RZ, R16 ;  /* 0x000000ffff0d7224 */ /* 0x000fe400078e0010 */
[----:B------:R-:W-:Y:S02]  /*1f780*/  IMAD.MOV.U32 R12, RZ, RZ, RZ ;  /* 0x000000ffff0c7224 */ /* 0x000fe400078e00ff */
[----:B------:R-:W-:Y:S02]  /*1f790*/  IMAD.MOV.U32 R11, RZ, RZ, 0x1f ;  /* 0x0000001fff0b7424 */ /* 0x000fe400078e00ff */
[----:B------:R-:W-:-:S07]  /*1f7a0*/  IMAD.MOV.U32 R15, RZ, RZ, -0x1 ;  /* 0xffffffffff0f7424 */ /* 0x000fce00078e00ff */
[----:B01----:R-:W-:Y:S05]  /*1f7b0*/  WARPSYNC.COLLECTIVE R15, `(.L_x_1513) ;  /* 0x000000000f087348 */ /* 0x003fea0003c00000 */
[----:B------:R2:W3:Y:S02]  /*1f7c0*/  SHFL.IDX P6, R14, R13, R12, R11 ;  /* 0x0000000c0d0e7389 */ /* 0x0004e400000c000b */
[----:B0123--:R-:W-:Y:S01]  /*1f7d0*/  ENDCOLLECTIVE ;  /* 0x000000000000791b */ /* 0x00ffe20003800000 */
.L_x_1513:
[----:B------:R-:W-:Y:S05]  /*1f7e0*/  BSYNC B0 ;  /* 0x0000000000007941 */ /* 0x000fea0003800000 */
.L_x_1512:
        /* <DEDUP_REMOVED lines=8> */
.L_x_1514:
[----:B------:R-:W-:Y:S01]  /*1f870*/  IMAD.MOV.U32 R5, RZ, RZ, R14 ;  /* 0x000000ffff057224 */ /* 0x000fe200078e000e */
[----:B------:R-:W-:Y:S06]  /*1f880*/  BRA `(.L_x_1515) ;  /* 0xffffffd800747947 */ /* 0x000fec000383ffff */
.L_x_1407:
[----:B------:R-:W-:Y:S01]  /*1f890*/  BSSY B0, `(.L_x_1516) ;  /* 0x0000008000007945 */ /* 0x000fe20003800000 */
[----:B-----5:R-:W-:Y:S02]  /*1f8a0*/  IMAD.MOV.U32 R13, RZ, RZ, R2 ;  /* 0x000000ffff0d7224 */ /* 0x020fe400078e0002 */
[----:B------:R-:W-:Y:S02]  /*1f8b0*/  IMAD.MOV.U32 R12, RZ, RZ, 0x1 ;  /* 0x00000001ff0c7424 */ /* 0x000fe400078e00ff */
[----:B------:R-:W-:Y:S02]  /*1f8c0*/  IMAD.MOV.U32 R11, RZ, RZ, RZ ;  /* 0x000000ffff0b7224 */ /* 0x000fe400078e00ff */
[----:B------:R-:W-:-:S07]  /*1f8d0*/  IMAD.MOV.U32 R15, RZ, RZ, -0x1 ;  /* 0xffffffffff0f7424 */ /* 0x000fce00078e00ff */
[----:B01234-:R-:W-:Y:S05]  /*1f8e0*/  WARPSYNC.COLLECTIVE R15, `(.L_x_1517) ;  /* 0x000000000f087348 */ /* 0x01ffea0003c00000 */
[----:B------:R0:W0:Y:S02]  /*1f8f0*/  SHFL.UP P6, R14, R13, R12, R11 ;  /* 0x0400000c0d0e7389 */ /* 0x00002400000c000b */
[----:B01234-:R-:W-:Y:S01]  /*1f900*/  ENDCOLLECTIVE ;  /* 0x000000000000791b */ /* 0x01ffe20003800000 */
.L_x_1517:
[----:B------:R-:W-:Y:S05]  /*1f910*/  BSYNC B0 ;  /* 0x0000000000007941 */ /* 0x000fea0003800000 */
.L_x_1516:
[----:B------:R-:W-:Y:S01]  /*1f920*/  ISETP.NE.AND P0, PT, R28, RZ, PT ;  /* 0x000000ff1c00720c */ /* 0x000fe20003f05270 */
        /* <DEDUP_REMOVED lines=9> */
.L_x_1518:
        /* <DEDUP_REMOVED lines=8> */
.L_x_1519:
        /* <DEDUP_REMOVED lines=8> */
.L_x_1520:
        /* <DEDUP_REMOVED lines=8> */
.L_x_1521:
        /* <DEDUP_REMOVED lines=8> */
.L_x_1522:
[----:B------:R-:W-:Y:S05]  /*1fbc0*/  BRA `(.L_x_1523) ;  /* 0xffffffd800307947 */ /* 0x000fea000383ffff */
.L_x_1412:
[----:B------:R-:W-:Y:S01]  /*1fbd0*/  BSSY B0, `(.L_x_1524) ;  /* 0x0000008000007945 */ /* 0x000fe20003800000 */
[----:B-----5:R-:W-:Y:S02]  /*1fbe0*/  IMAD.MOV.U32 R13, RZ, RZ, R2 ;  /* 0x000000ffff0d7224 */ /* 0x020fe400078e0002 */
[----:B------:R-:W-:Y:S02]  /*1fbf0*/  IMAD.MOV.U32 R12, RZ, RZ, 0x1 ;  /* 0x00000001ff0c7424 */ /* 0x000fe400078e00ff */
[----:B------:R-:W-:Y:S02]  /*1fc00*/  IMAD.MOV.U32 R11, RZ, RZ, RZ ;  /* 0x000000ffff0b7224 */ /* 0x000fe400078e00ff */
[----:B------:R-:W-:-:S07]  /*1fc10*/  IMAD.MOV.U32 R15, RZ, RZ, -0x1 ;  /* 0xffffffffff0f7424 */ /* 0x000fce00078e00ff */
[----:B012---:R-:W-:Y:S05]  /*1fc20*/  WARPSYNC.COLLECTIVE R15, `(.L_x_1525) ;  /* 0x000000000f087348 */ /* 0x007fea0003c00000 */
[----:B------:R3:W4:Y:S02]  /*1fc30*/  SHFL.UP P6, R14, R13, R12, R11 ;  /* 0x0400000c0d0e7389 */ /* 0x00072400000c000b */
[----:B01234-:R-:W-:Y:S01]  /*1fc40*/  ENDCOLLECTIVE ;  /* 0x000000000000791b */ /* 0x01ffe20003800000 */
.L_x_1525:
[----:B------:R-:W-:Y:S05]  /*1fc50*/  BSYNC B0 ;  /* 0x0000000000007941 */ /* 0x000fea0003800000 */
.L_x_1524:
        /* <DEDUP_REMOVED lines=10> */
.L_x_1526:
        /* <DEDUP_REMOVED lines=8> */
.L_x_1527:
        /* <DEDUP_REMOVED lines=8> */
.L_x_1528:
        /* <DEDUP_REMOVED lines=8> */
.L_x_1529:
        /* <DEDUP_REMOVED lines=8> */
.L_x_1530:
[----:B------:R-:W-:Y:S05]  /*1ff00*/  BRA `(.L_x_1531) ;  /* 0xffffffd8000c7947 */ /* 0x000fea000383ffff */
.L_x_1414:
[----:B------:R-:W-:Y:S01]  /*1ff10*/  BSSY B0, `(.L_x_1532) ;  /* 0x0000006000007945 */ /* 0x000fe20003800000 */
[----:B------:R-:W-:Y:S01]  /*1ff20*/  PLOP3.LUT P6, PT, P6, PT, PT, 0x8, 0x0 ;  /* 0x000000000000781c */ /* 0x000fe200037ce170 */
[----:B------:R-:W-:-:S12]  /*1ff30*/  IMAD.MOV.U32 R15, RZ, RZ, -0x1 ;  /* 0xffffffffff0f7424 */ /* 0x000fd800078e00ff */
[----:B01----:R-:W-:Y:S05]  /*1ff40*/  WARPSYNC.COLLECTIVE R15, `(.L_x_1533) ;  /* 0x000000000f087348 */ /* 0x003fea0003c00000 */
[----:B------:R-:W-:Y:S01]  /*1ff50*/  VOTE.ANY R14, PT, P6 ;  /* 0x00000000000e7806 */ /* 0x000fe200030e0100 */
[----:B01----:R-:W-:Y:S06]  /*1ff60*/  ENDCOLLECTIVE ;  /* 0x000000000000791b */ /* 0x003fec0003800000 */
.L_x_1533:
[----:B------:R-:W-:Y:S05]  /*1ff70*/  BSYNC B0 ;  /* 0x0000000000007941 */ /* 0x000fea0003800000 */
.L_x_1532:
        /* <DEDUP_REMOVED lines=9> */
.L_x_1534:
[----:B------:R-:W-:Y:S01]  /*20010*/  IMAD.MOV.U32 R17, RZ, RZ, R14 ;  /* 0x000000ffff117224 */ /* 0x000fe200078e000e */
[----:B------:R-:W-:Y:S06]  /*20020*/  BRA `(.L_x_1535) ;  /* 0xffffffd400fc7947 */ /* 0x000fec000383ffff */
.L_x_1416:
[----:B------:R-:W-:Y:S01]  /*20030*/  BSSY B0, `(.L_x_1536) ;  /* 0x0000007000007945 */ /* 0x000fe20003800000 */
[----:B------:R-:W-:Y:S02]  /*20040*/  IMAD.MOV.U32 R13, RZ, RZ, R8 ;  /* 0x000000ffff0d7224 */ /* 0x000fe400078e0008 */
[----:B------:R-:W-:Y:S02]  /*20050*/  IMAD.MOV.U32 R11, RZ, RZ, 0x1f ;  /* 0x0000001fff0b7424 */ /* 0x000fe400078e00ff */
[----:B------:R-:W-:-:S07]  /*20060*/  IMAD.MOV.U32 R15, RZ, RZ, -0x1 ;  /* 0xffffffffff0f7424 */ /* 0x000fce00078e00ff */
[----:B0123--:R-:W-:Y:S05]  /*20070*/  WARPSYNC.COLLECTIVE R15, `(.L_x_1537) ;  /* 0x000000000f087348 */ /* 0x00ffea0003c00000 */
[----:B------:R4:W0:Y:S02]  /*20080*/  SHFL.IDX P6, R14, R13, R12, R11 ;  /* 0x0000000c0d0e7389 */ /* 0x00082400000c000b */
[----:B01234-:R-:W-:Y:S01]  /*20090*/  ENDCOLLECTIVE ;  /* 0x000000000000791b */ /* 0x01ffe20003800000 */
.L_x_1537:
[----:B------:R-:W-:Y:S05]  /*200a0*/  BSYNC B0 ;  /* 0x0000000000007941 */ /* 0x000fea0003800000 */
.L_x_1536:
[----:B------:R-:W-:Y:S05]  /*200b0*/  BRA `(.L_x_1415) ;  /* 0xffffffd400f47947 */ /* 0x000fea000383ffff */
.L_x_1420:
[----:B0-----:R0:W2:Y:S02]  /*200c0*/  SYNCS.PHASECHK.TRANS64.TRYWAIT P0, [R9+URZ+0x16820], R0 ;  /* 0x01682000090075a7 */ /* 0x0010a4000800017f */
[----:B--2---:R-:W-:Y:S05]  /*200d0*/  @!P0 NANOSLEEP.SYNCS 0x989680 ;  /* 0x009896800000895d */ /* 0x004fea0003900000 */
[----:B------:R-:W2:Y:S02]  /*200e0*/  @!P0 SYNCS.PHASECHK.TRANS64 P0, [R9+URZ+0x16820], R0 ;  /* 0x01682000090085a7 */ /* 0x000ea4000800007f */
[----:B--2---:R-:W-:Y:S05]  /*200f0*/  @!P0 BRA `(.L_x_1420) ;  /* 0xfffffffc00f08947 */ /* 0x004fea000383ffff */
[----:B------:R-:W-:Y:S05]  /*20100*/  BRA `(.L_x_1538) ;  /* 0xffffffdc00607947 */ /* 0x000fea000383ffff */
.L_x_1421:
        /* <DEDUP_REMOVED lines=11> */
.L_x_1540:
[----:B------:R-:W-:Y:S05]  /*201c0*/  BSYNC B0 ;  /* 0x0000000000007941 */ /* 0x000fea0003800000 */
.L_x_1539:
[----:B------:R-:W-:Y:S05]  /*201d0*/  BRA `(.L_x_1541) ;  /* 0xffffffdc00487947 */ /* 0x000fea000383ffff */
.L_x_1422:
[----:B------:R-:W-:Y:S01]  /*201e0*/  BSSY B0, `(.L_x_1542) ;  /* 0x0000006000007945 */ /* 0x000fe20003800000 */
[----:B------:R-:W-:-:S07]  /*201f0*/  IMAD.MOV.U32 R15, RZ, RZ, -0x1 ;  /* 0xffffffffff0f7424 */ /* 0x000fce00078e00ff */
[----:B01----:R-:W-:Y:S05]  /*20200*/  WARPSYNC.COLLECTIVE R15, `(.L_x_1543) ;  /* 0x000000000f0c7348 */ /* 0x003fea0003c00000 */
[----:B------:R-:W-:Y:S02]  /*20210*/  ELECT P6, UR62, PT ;  /* 0x00000000003e782f */ /* 0x000fe400038c0000 */
[----:B------:R-:W-:Y:S01]  /*20220*/  MOV R14, UR62 ;  /* 0x0000003e000e7c02 */ /* 0x000fe20008000f00 */
[----:B01----:R-:W-:Y:S10]  /*20230*/  ENDCOLLECTIVE ;  /* 0x000000000000791b */ /* 0x003ff40003800000 */
.L_x_1543:
[----:B------:R-:W-:Y:S05]  /*20240*/  BSYNC B0 ;  /* 0x0000000000007941 */ /* 0x000fea0003800000 */
.L_x_1542:
[----:B------:R-:W-:Y:S05]  /*20250*/  BRA `(.L_x_1544) ;  /* 0xffffffdc003c7947 */ /* 0x000fea000383ffff */
.L_x_1424:
[----:B0-----:R0:W2:Y:S02]  /*20260*/  SYNCS.PHASECHK.TRANS64.TRYWAIT P0, [R7+URZ], R2 ;  /* 0x00000002070075a7 */ /* 0x0010a4000800017f */
[----:B--2---:R-:W-:Y:S05]  /*20270*/  @!P0 NANOSLEEP.SYNCS 0x989680 ;  /* 0x009896800000895d */ /* 0x004fea0003900000 */
[----:B------:R-:W2:Y:S02]  /*20280*/  @!P0 SYNCS.PHASECHK.TRANS64 P0, [R7+URZ], R2 ;  /* 0x00000002070085a7 */ /* 0x000ea4000800007f */
[----:B--2---:R-:W-:Y:S05]  /*20290*/  @!P0 BRA `(.L_x_1424) ;  /* 0xfffffffc00f08947 */ /* 0x004fea000383ffff */
[----:B------:R-:W-:Y:S05]  /*202a0*/  BRA `(.L_x_1545) ;  /* 0xffffffdc00707947 */ /* 0x000fea000383ffff */
.L_x_1425:
[----:B--2---:R2:W3:Y:S02]  /*202b0*/  SYNCS.PHASECHK.TRANS64.TRYWAIT P0, [R3+URZ], R0 ;  /* 0x00000000030075a7 */ /* 0x0044e4000800017f */
[----:B---3--:R-:W-:Y:S05]  /*202c0*/  @!P0 NANOSLEEP.SYNCS 0x989680 ;  /* 0x009896800000895d */ /* 0x008fea0003900000 */
[----:B------:R-:W3:Y:S02]  /*202d0*/  @!P0 SYNCS.PHASECHK.TRANS64 P0, [R3+URZ], R0 ;  /* 0x00000000030085a7 */ /* 0x000ee4000800007f */
[----:B---3--:R-:W-:Y:S05]  /*202e0*/  @!P0 BRA `(.L_x_1425) ;  /* 0xfffffffc00f08947 */ /* 0x008fea000383ffff */
[----:B------:R-:W-:Y:S05]  /*202f0*/  BRA `(.L_x_1546) ;  /* 0xffffffdc00647947 */ /* 0x000fea000383ffff */
.L_x_1427:
[----:B--2---:R2:W3:Y:S02]  /*20300*/  SYNCS.PHASECHK.TRANS64.TRYWAIT P0, [R5+URZ], R2 ;  /* 0x00000002050075a7 */ /* 0x0044e4000800017f */
[----:B---3--:R-:W-:Y:S05]  /*20310*/  @!P0 NANOSLEEP.SYNCS 0x989680 ;  /* 0x009896800000895d */ /* 0x008fea0003900000 */
[----:B------:R-:W3:Y:S02]  /*20320*/  @!P0 SYNCS.PHASECHK.TRANS64 P0, [R5+URZ], R2 ;  /* 0x00000002050085a7 */ /* 0x000ee4000800007f */
[----:B---3--:R-:W-:Y:S05]  /*20330*/  @!P0 BRA `(.L_x_1427) ;  /* 0xfffffffc00f08947 */ /* 0x008fea000383ffff */
[----:B------:R-:W-:Y:S05]  /*20340*/  BRA `(.L_x_1547) ;  /* 0xffffffdc00687947 */ /* 0x000fea000383ffff */
.L_x_1548:
        /* <DEDUP_REMOVED lines=11> */
.L_x_2280:


//--------------------- .text._ZN7cutlass13device_kernelIN5flash11enable_sm90INS1_16FlashAttnFwdSm90INS1_25CollectiveMainloopFwdSm90ILi2EN4cute5tupleIJNS5_1CILi1EEES8_S8_EEENS6_IJNS7_ILi192EEENS7_ILi128EEENS7_ILi64EEEEEELi64ENS_10bfloat16_tEfNS_4arch4Sm90ELb1ELb0ELb1ELb0ELb0ELb0ELb0ELb1ELb1ELb0ELb0ELb0EEENS1_21CollectiveEpilogueFwdINS6_IJSA_SC_SB_EEES9_SE_SG_Li384ELb0ELb0ELb0ELb0EEENS1_30DynamicPersistentTileSchedulerILi384ELi32ELb0ELb0ELb1EEEEEEEEEvNT_6ParamsE --------------------------
	.section	.text._ZN7cutlass13device_kernelIN5flash11enable_sm90INS1_16FlashAttnFwdSm90INS1_25CollectiveMainloopFwdSm90ILi2EN4cute5tupleIJNS5_1CILi1EEES8_S8_EEENS6_IJNS7_ILi192EEENS7_ILi128EEENS7_ILi64EEEEEELi64ENS_10bfloat16_tEfNS_4arch4Sm90ELb1ELb0ELb1ELb0ELb0ELb0ELb0ELb1ELb1ELb0ELb0ELb0EEENS1_21CollectiveEpilogueFwdINS6_IJSA_SC_SB_EEES9_SE_SG_Li384ELb0ELb0ELb0ELb0EEENS1_30DynamicPersistentTileSchedulerILi384ELi32ELb0ELb0ELb1EEEEEEEEEvNT_6ParamsE,"ax",@progbits
	.align	128
.text._ZN7cutlass13device_kernelIN5flash11enable_sm90INS1_16FlashAttnFwdSm90INS1_25CollectiveMainloopFwdSm90ILi2EN4cute5tupleIJNS5_1CILi1EEES8_S8_EEENS6_IJNS7_ILi192EEENS7_ILi128EEENS7_ILi64EEEEEELi64ENS_10bfloat16_tEfNS_4arch4Sm90ELb1ELb0ELb1ELb0ELb0ELb0ELb0ELb1ELb1ELb0ELb0ELb0EEENS1_21CollectiveEpilogueFwdINS6_IJSA_SC_SB_EEES9_SE_SG_Li384ELb0ELb0ELb0ELb0EEENS1_30DynamicPersistentTileSchedulerILi384ELi32ELb0ELb0ELb1EEEEEEEEEvNT_6ParamsE:
        .type           _ZN7cutlass13device_kernelIN5flash11enable_sm90INS1_16FlashAttnFwdSm90INS1_25CollectiveMainloopFwdSm90ILi2EN4cute5tupleIJNS5_1CILi1EEES8_S8_EEENS6_IJNS7_ILi192EEENS7_ILi128EEENS7_ILi64EEEEEELi64ENS_10bfloat16_tEfNS_4arch4Sm90ELb1ELb0ELb1ELb0ELb0ELb0ELb0ELb1ELb1ELb0ELb0ELb0EEENS1_21CollectiveEpilogueFwdINS6_IJSA_SC_SB_EEES9_SE_SG_Li384ELb0ELb0ELb0ELb0EEENS1_30DynamicPersistentTileSchedulerILi384ELi32ELb0ELb0ELb1EEEEEEEEEvNT_6ParamsE,@function
        .size           _ZN7cutlass13device_kernelIN5flash11enable_sm90INS1_16FlashAttnFwdSm90INS1_25CollectiveMainloopFwdSm90ILi2EN4cute5tupleIJNS5_1CILi1EEES8_S8_EEENS6_IJNS7_ILi192EEENS7_ILi128EEENS7_ILi64EEEEEELi64ENS_10bfloat16_tEfNS_4arch4Sm90ELb1ELb0ELb1ELb0ELb0ELb0ELb0ELb1ELb1ELb0ELb0ELb0EEENS1_21CollectiveEpilogueFwdINS6_IJSA_SC_SB_EEES9_SE_SG_Li384ELb0ELb0ELb0ELb0EEENS1_30DynamicPersistentTileSchedulerILi384ELi32ELb0ELb0ELb1EEEEEEEEEvNT_6ParamsE,(.L_x_2281 - _ZN7cutlass13device_kernelIN5flash11enable_sm90INS1_16FlashAttnFwdSm90INS1_25CollectiveMainloopFwdSm90ILi2EN4cute5tupleIJNS5_1CILi1EEES8_S8_EEENS6_IJNS7_ILi192EEENS7_ILi128EEENS7_ILi64EEEEEELi64ENS_10bfloat16_tEfNS_4arch4Sm90ELb1ELb0ELb1ELb0ELb0ELb0ELb0ELb1ELb1ELb0ELb0ELb0EEENS1_21CollectiveEpilogueFwdINS6_IJSA_SC_SB_EEES9_SE_SG_Li384ELb0ELb0ELb0ELb0EEENS1_30DynamicPersistentTileSchedulerILi384ELi32ELb0ELb0ELb1EEEEEEEEEvNT_6ParamsE)
        .other          _ZN7cutlass13device_kernelIN5flash11enable_sm90INS1_16FlashAttnFwdSm90INS1_25CollectiveMainloopFwdSm90ILi2EN4cute5tupleIJNS5_1CILi1EEES8_S8_EEENS6_IJNS7_ILi192EEENS7_ILi128EEENS7_ILi64EEEEEELi64ENS_10bfloat16_tEfNS_4arch4Sm90ELb1ELb0ELb1ELb0ELb0ELb0ELb0ELb1ELb1ELb0ELb0ELb0EEENS1_21CollectiveEpilogueFwdINS6_IJSA_SC_SB_EEES9_SE_SG_Li384ELb0ELb0ELb0ELb0EEENS1_30DynamicPersistentTileSchedulerILi384ELi32ELb0ELb0ELb1EEEEEEEEEvNT_6ParamsE,@"STO_CUDA_ENTRY STV_DEFAULT"
_ZN7cutlass13device_kernelIN5flash11enable_sm90INS1_16FlashAttnFwdSm90INS1_25CollectiveMainloopFwdSm90ILi2EN4cute5tupleIJNS5_1CILi1EEES8_S8_EEENS6_IJNS7_ILi192EEENS7_ILi128EEENS7_ILi64EEEEEELi64ENS_10bfloat16_tEfNS_4arch4Sm90ELb1ELb0ELb1ELb0ELb0ELb0ELb0ELb1ELb1ELb0ELb0ELb0EEENS1_21CollectiveEpilogueFwdINS6_IJSA_SC_SB_EEES9_SE_SG_Li384ELb0ELb0ELb0ELb0EEENS1_30DynamicPersistentTileSchedulerILi384ELi32ELb0ELb0ELb1EEEEEEEEEvNT_6ParamsE:
        /* <DEDUP_REMOVED lines=23> */
.L_x_1550:
[----:B------:R-:W-:Y:S05]  /*0170*/  BSYNC B0 ;  /* 0x0000000000007941 */ /* 0x000fea0003800000 */
.L_x_1549:
        /* <DEDUP_REMOVED lines=37> */
.L_x_1551:
        /* <DEDUP_REMOVED lines=22> */
.L_x_1552:
        /* <DEDUP_REMOVED lines=18> */
.L_x_1553:
        /* <DEDUP_REMOVED lines=22> */
.L_x_1554:
        /* <DEDUP_REMOVED lines=22> */
.L_x_1555:
        /* <DEDUP_REMOVED lines=8> */
.L_x_1557:
        /* <DEDUP_REMOVED lines=50> */
[----:B------:R-:W-:-:S02]  /*0cb0*/  SHF.R.S32.HI R8, RZ, 0x5, R8 ;  /* 0x00000005ff087819 */ /* 0x000fc40000011408 */
[----:B------:R-:W-:Y:S01]  /*0cc0*/  LEA R12, R12, R5, 0x3 ;  /* 0x000000050c0c7211 */ /* 0x000fe200078e18ff */
[----:B------:R-:W-:Y:S01]  /*0cd0*/  IMAD.IADD R7, R3, 0x1, -R10 ;  /* 0x0000000103077824 */ /* 0x000fe200078e0a0a */
[----:B------:R-:W-:Y:S02]  /*0ce0*/  LEA.HI R5, R0, R0, RZ, 0x1 ;  /* 0x0000000000057211 */ /* 0x000fe400078f08ff */
[----:B------:R-:W-:Y:S01]  /*0cf0*/  LOP3.LUT R0, R9, 0x7ffffffc, RZ, 0xc0, !PT ;  /* 0x7ffffffc09007812 */ /* 0x000fe200078ec0ff */
[----:B------:R-:W-:Y:S02]  /*0d00*/  IMAD.SHL.U32 R3, R12, 0x8, RZ ;  /* 0x000000080c037824 */ /* 0x000fe400078e00ff */
[----:B------:R-:W-:Y:S01]  /*0d10*/  IMAD R5, R5, -0x3, R4 ;  /* 0xfffffffd05057824 */ /* 0x000fe200078e0204 */
[----:B------:R-:W-:Y:S01]  /*0d20*/  IADD3 R17, R17, -R0, RZ ;  /* 0x8000000011117210 */ /* 0x000fe20007ffe0ff */
[----:B------:R-:W-:Y:S02]  /*0d30*/  IMAD R8, R8, 0x10, R7 ;  /* 0x0000001008087824 */ /* 0x000fe400078e0207 */
[----:B------:R-:W-:-:S04]  /*0d40*/  IMAD.WIDE R22, R3, 0x2, R22 ;  /* 0x0000000203167825 */ /* 0x000fc800078e0216 */
[----:B------:R-:W-:-:S07]  /*0d50*/  IMAD R18, R5, 0x40, R8 ;  /* 0x0000004005127824 */ /* 0x000fce00078e0208 */
.L_x_1604:
        /* <DEDUP_REMOVED lines=20> */
.L_x_1558:
[----:B------:R-:W-:Y:S01]  /*0ea0*/  ULDC UR6, c[0x0][0xdc4] ;  /* 0x0003710000067ab9 */ /* 0x000fe20000000800 */
[----:B------:R-:W-:Y:S01]  /*0eb0*/  UMOV UR47, UR7 ;  /* 0x00000007002f7c82 */ /* 0x000fe20008000000 */
[----:B------:R-:W-:-:S11]  /*0ec0*/  UISETP.NE.AND UP0, UPT, UR6, 0x1, UPT ;  /* 0x000000010600788c */ /* 0x000fd6000bf05270 */
[----:B------:R-:W-:Y:S02]  /*0ed0*/  @UP0 ULDC.64 UR10, c[0x0][0xdc8] ;  /* 0x00037200000a0ab9 */ /* 0x000fe40000000a00 */
[----:B------:R-:W-:-:S04]  /*0ee0*/  UIMAD.WIDE.U32 UR4, UR7, UR10, URZ ;  /* 0x0000000a070472a5 */ /* 0x000fc8000f8e003f */
[----:B------:R-:W-:-:S04]  /*0ef0*/  @UP0 USHF.R.U32.HI UR47, URZ, UR11, UR5 ;  /* 0x0000000b3f2f0299 */ /* 0x000fc80008011605 */
[----:B------:R-:W-:-:S12]  /*0f00*/  UIMAD UR4, UR47, UR6, URZ ;  /* 0x000000062f0472a4 */ /* 0x000fd8000f8e023f */
.L_x_1559:
[----:B------:R-:W-:Y:S01]  /*0f10*/  ULOP3.LUT UR5, URZ, UR47, URZ, 0x33, !UPT ;  /* 0x0000002f3f057292 */ /* 0x000fe2000f8e333f */
[----:B------:R-:W-:Y:S01]  /*0f20*/  PLOP3.LUT P0, PT, PT, PT, PT, 0x80, 0x0 ;  /* 0x000000000000781c */ /* 0x000fe20003f0f070 */
[----:B------:R-:W-:Y:S01]  /*0f30*/  ULDC.64 UR10, c[0x0][0x3f8] ;  /* 0x0000fe00000a7ab9 */ /* 0x000fe20000000a00 */
[----:B------:R-:W-:Y:S01]  /*0f40*/  ULDC UR6, c[0x0][0xdac] ;  /* 0x00036b0000067ab9 */ /* 0x000fe20000000800 */
[----:B------:R-:W-:Y:S01]  /*0f50*/  UISETP.NE.U32.AND UP0, UPT, UR10, URZ, UPT ;  /* 0x0000003f0a00728c */ /* 0x000fe2000bf05070 */
[----:B------:R-:W-:Y:S01]  /*0f60*/  IMAD.MOV.U32 R3, RZ, RZ, RZ ;  /* 0x000000ffff037224 */ /* 0x000fe200078e00ff */
[----:B------:R-:W-:Y:S01]  /*0f70*/  UIADD3 UR5, UR5, UR6, URZ ;  /* 0x0000000605057290 */ /* 0x000fe2000fffe03f */
[----:B------:R-:W-:Y:S01]  /*0f80*/  CS2R R14, SRZ ;  /* 0x00000000000e7805 */ /* 0x000fe2000001ff00 */
[----:B------:R-:W-:Y:S01]  /*0f90*/  UISETP.NE.AND.EX UP0, UPT, UR11, URZ, UPT, UP0 ;  /* 0x0000003f0b00728c */ /* 0x000fe2000bf05300 */
[----:B------:R-:W-:Y:S01]  /*0fa0*/  IMAD.MOV.U32 R119, RZ, RZ, RZ ;  /* 0x000000ffff777224 */ /* 0x000fe200078e00ff */
[----:B------:R-:W-:Y:S01]  /*0fb0*/  UIMAD UR42, UR5, 0xc0, URZ ;  /* 0x000000c0052a78a4 */ /* 0x000fe2000f8e023f */
[----:B------:R-:W-:Y:S01]  /*0fc0*/  IMAD.MOV.U32 R0, RZ, RZ, RZ ;  /* 0x000000ffff007224 */ /* 0x000fe200078e00ff */
[----:B------:R-:W-:Y:S01]  /*0fd0*/  ULDC UR50, c[0x0][0x404] ;  /* 0x0001010000327ab9 */ /* 0x000fe20000000800 */
[----:B------:R-:W-:Y:S01]  /*0fe0*/  ULDC UR9, c[0x0][0x288] ;  /* 0x0000a20000097ab9 */ /* 0x000fe20000000800 */
[----:B------:R-:W-:Y:S01]  /*0ff0*/  UIADD3 UR4, UR7, -UR4, URZ ;  /* 0x8000000407047290 */ /* 0x000fe2000fffe03f */
[----:B------:R-:W-:Y:S01]  /*1000*/  IMAD.MOV.U32 R19, RZ, RZ, RZ ;  /* 0x000000ffff137224 */ /* 0x000fe200078e00ff */
[----:B------:R-:W-:Y:S01]  /*1010*/  USEL UR50, UR50, 0x1, UP0 ;  /* 0x0000000132327887 */ /* 0x000fe20008000000 */
[----:B------:R-:W-:Y:S01]  /*1020*/  CS2R R20, SRZ ;  /* 0x0000000000147805 */ /* 0x000fe2000001ff00 */
[----:B------:R-:W-:Y:S01]  /*1030*/  UIADD3 UR5, UR42, 0x13f, -UR9 ;  /* 0x0000013f2a057890 */ /* 0x000fe2000fffe809 */
[----:B------:R-:W-:Y:S01]  /*1040*/  CS2R R24, SRZ ;  /* 0x0000000000187805 */ /* 0x000fe2000001ff00 */
[----:B------:R-:W-:Y:S01]  /*1050*/  ULDC UR10, c[0x0][0xdc4] ;  /* 0x00037100000a7ab9 */ /* 0x000fe20000000800 */
[----:B------:R-:W-:Y:S01]  /*1060*/  ULDC UR7, c[0x0][0x2e0] ;  /* 0x0000b80000077ab9 */ /* 0x000fe20000000800 */
[----:B------:R-:W-:Y:S01]  /*1070*/  UIMAD UR10, UR8, UR10, UR4 ;  /* 0x0000000a080a72a4 */ /* 0x000fe2000f8e0204 */
[----:B------:R-:W-:Y:S01]  /*1080*/  CS2R R26, SRZ ;  /* 0x00000000001a7805 */ /* 0x000fe2000001ff00 */
[----:B------:R-:W-:Y:S01]  /*1090*/  UIMAD UR4, UR50, UR7, 0x7f ;  /* 0x0000007f320474a4 */ /* 0x000fe2000f8e0207 */
[----:B------:R-:W-:Y:S01]  /*10a0*/  CS2R R28, SRZ ;  /* 0x00000000001c7805 */ /* 0x000fe2000001ff00 */
[----:B------:R-:W-:Y:S01]  /*10b0*/  UIMAD UR6, UR50, UR7, UR5 ;  /* 0x00000007320672a4 */ /* 0x000fe2000f8e0205 */
[----:B------:R-:W-:Y:S01]  /*10c0*/  CS2R R30, SRZ ;  /* 0x00000000001e7805 */ /* 0x000fe2000001ff00 */
[----:B------:R-:W-:Y:S01]  /*10d0*/  USHF.R.S32.HI UR5, URZ, 0x1f, UR4 ;  /* 0x0000001f3f057899 */ /* 0x000fe20008011404 */
[----:B------:R-:W-:Y:S01]  /*10e0*/  CS2R R32, SRZ ;  /* 0x0000000000207805 */ /* 0x000fe2000001ff00 */
[----:B------:R-:W-:Y:S01]  /*10f0*/  USHF.R.S32.HI UR7, URZ, 0x1f, UR6 ;  /* 0x0000001f3f077899 */ /* 0x000fe20008011406 */
[----:B------:R-:W-:Y:S01]  /*1100*/  CS2R R34, SRZ ;  /* 0x0000000000227805 */ /* 0x000fe2000001ff00 */
[----:B------:R-:W-:Y:S01]  /*1110*/  ULEA.HI UR5, UR5, UR4, URZ, 0x7 ;  /* 0x0000000405057291 */ /* 0x000fe2000f8f383f */
[----:B------:R-:W-:Y:S01]  /*1120*/  CS2R R36, SRZ ;  /* 0x0000000000247805 */ /* 0x000fe2000001ff00 */
[----:B------:R-:W-:Y:S01]  /*1130*/  ULEA.HI UR7, UR7, UR6, URZ, 0x7 ;  /* 0x0000000607077291 */ /* 0x000fe2000f8f383f */
[----:B------:R-:W-:Y:S01]  /*1140*/  CS2R R38, SRZ ;  /* 0x0000000000267805 */ /* 0x000fe2000001ff00 */
[----:B------:R-:W-:Y:S01]  /*1150*/  USHF.R.S32.HI UR45, URZ, 0x7, UR5 ;  /* 0x000000073f2d7899 */ /* 0x000fe20008011405 */
[----:B------:R-:W-:Y:S01]  /*1160*/  CS2R R40, SRZ ;  /* 0x0000000000287805 */ /* 0x000fe2000001ff00 */
[----:B------:R-:W-:Y:S01]  /*1170*/  USHF.R.S32.HI UR7, URZ, 0x7, UR7 ;  /* 0x000000073f077899 */ /* 0x000fe20008011407 */
[----:B------:R-:W-:Y:S01]  /*1180*/  CS2R R6, SRZ ;  /* 0x0000000000067805 */ /* 0x000fe2000001ff00 */
[----:B------:R-:W-:Y:S01]  /*1190*/  ULDC UR43, c[0x0][0xdb8] ;  /* 0x00036e00002b7ab9 */ /* 0x000fe20000000800 */
[----:B------:R-:W-:Y:S01]  /*11a0*/  UMOV UR44, UR10 ;  /* 0x0000000a002c7c82 */ /* 0x000fe20008000000 */
[----:B------:R-:W-:Y:S01]  /*11b0*/  UISETP.LT.AND UP0, UPT, UR45, UR7, UPT ;  /* 0x000000072d00728c */ /* 0x000fe2000bf01270 */
[----:B------:R-:W-:Y:S01]  /*11c0*/  CS2R R8, SRZ ;  /* 0x0000000000087805 */ /* 0x000fe2000001ff00 */
[----:B------:R-:W-:Y:S01]  /*11d0*/  UISETP.NE.AND UP1, UPT, UR43, 0x1, UPT ;  /* 0x000000012b00788c */ /* 0x000fe2000bf25270 */
[----:B------:R-:W-:Y:S01]  /*11e0*/  CS2R R10, SRZ ;  /* 0x00000000000a7805 */ /* 0x000fe2000001ff00 */
[----:B------:R-:W-:Y:S01]  /*11f0*/  USEL UR45, UR45, UR7, UP0 ;  /* 0x000000072d2d7287 */ /* 0x000fe20008000000 */
[----:B------:R-:W-:Y:S01]  /*1200*/  MOV R13, RZ ;  /* 0x000000ff000d7202 */ /* 0x000fe20000000f00 */
[----:B------:R-:W-:-:S02]  /*1210*/  IMAD.MOV.U32 R42, RZ, RZ, RZ ;  /* 0x000000ffff2a7224 */ /* 0x000fc400078e00ff */
[----:B------:R-:W-:-:S05]  /*1220*/  UISETP.GE.AND UP0, UPT, UR45, 0x1, UPT ;  /* 0x000000012d00788c */ /* 0x000fca000bf06270 */
[----:B------:R-:W-:Y:S01]  /*1230*/  @UP1 ULDC UR8, c[0x0][0xdbc] ;  /* 0x00036f0000081ab9 */ /* 0x000fe20000000800 */
[----:B------:R-:W-:Y:S01]  /*1240*/  PLOP3.LUT P1, PT, PT, PT, UP0, 0x80, 0x0 ;  /* 0x000000000000781c */ /* 0x000fe20003f2f008 */
[----:B------:R-:W-:Y:S01]  /*1250*/  UIMAD.WIDE.U32 UR4, UR10, UR8, URZ ;  /* 0x000000080a0472a5 */ /* 0x000fe2000f8e003f */
[----:B------:R-:W-:-:S03]  /*1260*/  @UP1 ULDC UR6, c[0x0][0xdc0] ;  /* 0x0003700000061ab9 */ /* 0x000fc60000000800 */
[----:B------:R-:W-:-:S04]  /*1270*/  @UP1 USHF.R.U32.HI UR44, URZ, UR6, UR5 ;  /* 0x000000063f2c1299 */ /* 0x000fc80008011605 */
[----:B------:R-:W-:-:S04]  /*1280*/  UIADD3 UR4, -UR44, URZ, URZ ;  /* 0x0000003f2c047290 */ /* 0x000fc8000fffe13f */
[----:B------:R-:W-:Y:S01]  /*1290*/  UIMAD UR43, UR43, UR4, UR10 ;  /* 0x000000042b2b72a4 */ /* 0x000fe2000f8e020a */
[----:B------:R-:W-:Y:S11]  /*12a0*/  @!P1 BRA `(.L_x_1560) ;  /* 0x0000008400f09947 */ /* 0x000ff60003800000 */
        /* <DEDUP_REMOVED lines=29> */
[----:B-1----:R-:W-:-:S07]  /*1480*/  IMAD.MOV.U32 R13, RZ, RZ, RZ ;  /* 0x000000ffff0d7224 */ /* 0x002fce00078e00ff */
[----:B------:R-:W-:-:S07]  /*1490*/  LEPC R20, `(.L_x_1561) ;  /* 0x000000001014794e */ /* 0x000fce0000000000 */
[----:B--2---:R-:W-:Y:S05]  /*14a0*/  CALL.ABS.NOINC R14 ;  /* 0x000000000e007343 */ /* 0x004fea0003c00000 */
.L_x_1561:
[----:B------:R-:W-:Y:S01]  /*14b0*/  ULEA.HI UR4, UR39, UR39, URZ, 0x1 ;  /* 0x0000002727047291 */ /* 0x000fe2000f8f083f */
[----:B------:R-:W-:-:S03]  /*14c0*/  IMAD.U32 R3, RZ, RZ, UR46 ;  /* 0x0000002eff037e24 */ /* 0x000fc6000f8e00ff */
[----:B------:R-:W-:Y:S02]  /*14d0*/  ULOP3.LUT UR4, UR4, 0xfffffffe, URZ, 0xc0, !UPT ;  /* 0xfffffffe04047892 */ /* 0x000fe4000f8ec03f */
[----:B------:R-:W-:Y:S02]  /*14e0*/  ISETP.NE.AND P0, PT, R3, 0x3, PT ;  /* 0x000000030300780c */ /* 0x000fe40003f05270 */
[----:B------:R-:W-:-:S06]  /*14f0*/  UIADD3 UR4, UR39, -UR4, URZ ;  /* 0x8000000427047290 */ /* 0x000fcc000fffe03f */
[----:B------:R-:W-:-:S04]  /*1500*/  MOV R0, UR4 ;  /* 0x0000000400007c02 */ /* 0x000fc80008000f00 */
[----:B------:R-:W-:-:S04]  /*1510*/  SHF.L.U32 R0, R0, 0x1f, RZ ;  /* 0x0000001f00007819 */ /* 0x000fc800000006ff */
[----:B------:R-:W1:Y:S02]  /*1520*/  SYNCS.PHASECHK.TRANS64.TRYWAIT P1, [UR40+0x16800], R0 ;  /* 0x01680000ff0075a7 */ /* 0x000e640008020168 */
[----:B-1----:R-:W-:Y:S05]  /*1530*/  @!P1 BRA `(.L_x_1562) ;  /* 0x000000bc00489947 */ /* 0x002fea0003800000 */
.L_x_1663:
[----:B------:R-:W-:Y:S05]  /*1540*/  @!P0 BRA `(.L_x_1563) ;  /* 0x0000000000048947 */ /* 0x000fea0003800000 */
[----:B------:R-:W-:Y:S01]  /*1550*/  BPT.TRAP 0x1 ;  /* 0x000000040000795c */ /* 0x000fe20000300000 */
.L_x_1563:
[----:B-1----:R-:W-:Y:S02]  /*1560*/  IMAD.U32 R0, RZ, RZ, UR36 ;  /* 0x00000024ff007e24 */ /* 0x002fe4000f8e00ff */
[----:B------:R-:W-:-:S03]  /*1570*/  IMAD.U32 R3, RZ, RZ, UR37 ;  /* 0x00000025ff037e24 */ /* 0x000fc6000f8e00ff */
[----:B------:R-:W-:Y:S02]  /*1580*/  LEA R0, R0, UR40, 0x3 ;  /* 0x0000002800007c11 */ /* 0x000fe4000f8e18ff */
[----:B------:R-:W-:-:S04]  /*1590*/  SHF.L.U32 R3, R3, 0x1f, RZ ;  /* 0x0000001f03037819 */ /* 0x000fc800000006ff */
[----:B------:R1:W2:Y:S01]  /*15a0*/  SYNCS.PHASECHK.TRANS64.TRYWAIT P2, [R0+URZ+0x16830], R3 ;  /* 0x01683003000075a7 */ /* 0x0002a2000804017f */
[----:B------:R-:W-:Y:S05]  /*15b0*/  @!P0 BRA `(.L_x_1564) ;  /* 0x0000000000048947 */ /* 0x000fea0003800000 */
[----:B------:R-:W-:Y:S01]  /*15c0*/  BPT.TRAP 0x1 ;  /* 0x000000040000795c */ /* 0x000fe20000300000 */
.L_x_1564:
[----:B------:R-:W-:Y:S01]  /*15d0*/  LOP3.LUT P1, RZ, R2, 0x7f, RZ, 0xc0, !PT ;  /* 0x0000007f02ff7812 */ /* 0x000fe2000782c0ff */
[----:B------:R-:W-:Y:S01]  /*15e0*/  IMAD.MOV.U32 R119, RZ, RZ, RZ ;  /* 0x000000ffff777224 */ /* 0x000fe200078e00ff */
[----:B--2---:R-:W-:Y:S11]  /*15f0*/  @P2 BRA `(.L_x_1565) ;  /* 0x0000000000082947 */ /* 0x004ff60003800000 */
[----:B------:R-:W2:Y:S02]  /*1600*/  SYNCS.PHASECHK.TRANS64.TRYWAIT P2, [R0+URZ+0x16830], R3 ;  /* 0x01683003000075a7 */ /* 0x000ea4000804017f */
[----:B--2---:R-:W-:Y:S05]  /*1610*/  @!P2 BRA `(.L_x_1566) ;  /* 0x000000bc0028a947 */ /* 0x004fea0003800000 */
.L_x_1565:
[----:B------:R-:W-:Y:S05]  /*1620*/  WARPSYNC.ALL ;  /* 0x0000000000007948 */ /* 0x000fea0003800000 */
[----:B------:R-:W-:Y:S01]  /*1630*/  UIADD3 UR4, UR40, 0xe400, URZ ;  /* 0x0000e40028047890 */ /* 0x000fe2000fffe03f */
[----:B------:R-:W-:Y:S01]  /*1640*/  WARPGROUP.ARRIVE ;  /* 0x00000000000079c5 */ /* 0x000fe20000000000 */
[----:B------:R-:W-:Y:S01]  /*1650*/  UMOV UR5, 0x40000040 ;  /* 0x4000004000057882 */ /* 0x000fe20000000000 */
[----:B------:R-:W-:Y:S01]  /*1660*/  UMOV UR7, 0x40000040 ;  /* 0x4000004000077882 */ /* 0x000fe20000000000 */
[----:B------:R-:W-:Y:S01]  /*1670*/  USHF.R.U32.HI UR4, URZ, 0x4, UR4 ;  /* 0x000000043f047899 */ /* 0x000fe20008011604 */
[----:B------:R-:W-:Y:S01]  /*1680*/  VIADD R99, R18, UR42 ;  /* 0x0000002a12637c36 */ /* 0x000fe20008000000 */
[----:B------:R-:W-:Y:S01]  /*1690*/  UMOV UR9, 0x40000040 ;  /* 0x4000004000097882 */ /* 0x000fe20000000000 */
[----:B------:R-:W-:Y:S01]  /*16a0*/  UMOV UR11, 0x40000040 ;  /* 0x40000040000b7882 */ /* 0x000fe20000000000 */
[----:B------:R-:W-:Y:S01]  /*16b0*/  ULOP3.LUT UR4, UR4, 0x3fff, URZ, 0xc0, !UPT ;  /* 0x00003fff04047892 */ /* 0x000fe2000f8ec03f */
[----:B-12---:R-:W-:Y:S01]  /*16c0*/  @!P1 VIADD R0, R0, 0x16840 ;  /* 0x0001684000009836 */ /* 0x006fe20000000000 */
[----:B------:R-:W-:Y:S01]  /*16d0*/  UMOV UR13, 0x40000040 ;  /* 0x40000040000d7882 */ /* 0x000fe20000000000 */
[----:B------:R-:W-:Y:S01]  /*16e0*/  UMOV UR15, 0x40000040 ;  /* 0x40000040000f7882 */ /* 0x000fe20000000000 */
[----:B------:R-:W-:Y:S01]  /*16f0*/  ULOP3.LUT UR20, UR4, 0x10000, URZ, 0xfc, !UPT ;  /* 0x0001000004147892 */ /* 0x000fe2000f8efc3f */
[--C-:B------:R-:W-:Y:S01]  /*1700*/  IMAD.MOV.U32 R118, RZ, RZ, R119.reuse ;  /* 0x000000ffff767224 */ /* 0x100fe200078e0077 */
[----:B------:R-:W-:Y:S01]  /*1710*/  ULOP3.LUT UR4, UR51, 0x10000, URZ, 0xfc, !UPT ;  /* 0x0001000033047892 */ /* 0x000fe2000f8efc3f */
[----:B------:R-:W-:Y:S01]  /*1720*/  @!P1 PRMT R0, RZ, 0x654, R0 ;  /* 0x00000654ff009816 */ /* 0x000fe20000000000 */
[----:B------:R-:W-:Y:S01]  /*1730*/  ULEA UR6, UR36, UR20, 0xa ;  /* 0x0000001424067291 */ /* 0x000fe2000f8e503f */
[--C-:B------:R-:W-:Y:S01]  /*1740*/  IMAD.MOV.U32 R117, RZ, RZ, R119.reuse ;  /* 0x000000ffff757224 */ /* 0x100fe200078e0077 */
[----:B------:R-:W-:Y:S01]  /*1750*/  UIADD3 UR8, UR4, 0x2, URZ ;  /* 0x0000000204087890 */ /* 0x000fe2000fffe03f */
[----:B------:R-:W-:Y:S01]  /*1760*/  MOV R116, R119 ;  /* 0x0000007700747202 */ /* 0x000fe20000000f00 */
[----:B------:R-:W-:Y:S01]  /*1770*/  UIADD3 UR10, UR6, 0x2, URZ ;  /* 0x00000002060a7890 */ /* 0x000fe2000fffe03f */
[--C-:B------:R-:W-:Y:S01]  /*1780*/  IMAD.MOV.U32 R115, RZ, RZ, R119.reuse ;  /* 0x000000ffff737224 */ /* 0x100fe200078e0077 */
[----:B------:R-:W-:Y:S01]  /*1790*/  UIADD3 UR12, UR4, 0x4, URZ ;  /* 0x00000004040c7890 */ /* 0x000fe2000fffe03f */
[----:B------:R-:W-:Y:S01]  /*17a0*/  IMAD.MOV.U32 R114, RZ, RZ, R119 ;  /* 0x000000ffff727224 */ /* 0x000fe200078e0077 */
[----:B------:R-:W-:-:S02]  /*17b0*/  UIADD3 UR14, UR6, 0x4, URZ ;  /* 0x00000004060e7890 */ /* 0x000fc4000fffe03f */
[----:B------:R-:W-:Y:S01]  /*17c0*/  HGMMA.64x128x16.F32.BF16 R24, gdesc[UR4], RZ, !UPT, gsb0 ;  /* 0x01e00000041879f0 */ /* 0x000fe2000c0018ff */
[----:B------:R-:W-:Y:S01]  /*17d0*/  UIADD3 UR16, UR4, 0x6, URZ ;  /* 0x0000000604107890 */ /* 0x000fe2000fffe03f */
[--C-:B------:R-:W-:Y:S01]  /*17e0*/  IMAD.MOV.U32 R112, RZ, RZ, R119.reuse ;  /* 0x000000ffff707224 */ /* 0x100fe200078e0077 */
[----:B------:R-:W-:Y:S01]  /*17f0*/  UIADD3 UR18, UR6, 0x6, URZ ;  /* 0x0000000606127890 */ /* 0x000fe2000fffe03f */
[-C--:B------:R-:W-:Y:S01]  /*1800*/  MOV R110, R119.reuse ;  /* 0x00000077006e7202 */ /* 0x080fe20000000f00 */
[----:B------:R-:W-:Y:S01]  /*1810*/  UMOV UR17, 0x40000040 ;  /* 0x4000004000117882 */ /* 0x000fe20000000000 */
[----:B------:R-:W-:Y:S01]  /*1820*/  UMOV UR19, 0x40000040 ;  /* 0x4000004000137882 */ /* 0x000fe20000000000 */
[----:B------:R-:W-:Y:S01]  /*1830*/  UMOV UR6, 0xffffff80 ;  /* 0xffffff8000067882 */ /* 0x000fe20000000000 */
[----:B------:R-:W-:Y:S01]  /*1840*/  ULDC UR7, c[0x0][0x2e0] ;  /* 0x0000b80000077ab9 */ /* 0x000fe20000000800 */
[----:B------:R-:W-:Y:S01]  /*1850*/  UIMAD UR6, UR45, UR6, 0x80 ;  /* 0x000000802d0674a4 */ /* 0x000fe2000f8e0206 */
[--C-:B------:R-:W-:Y:S01]  /*1860*/  IMAD.MOV.U32 R108, RZ, RZ, R119.reuse ;  /* 0x000000ffff6c7224 */ /* 0x100fe200078e0077 */
[----:B------:R-:W-:Y:S01]  /*1870*/  UIADD3 UR29, UR45, -0x2, URZ ;  /* 0xfffffffe2d1d7890 */ /* 0x000fe2000fffe03f */
[--C-:B------:R-:W-:Y:S01]  /*1880*/  IMAD.MOV.U32 R106, RZ, RZ, R119.reuse ;  /* 0x000000ffff6a7224 */ /* 0x100fe200078e0077 */
[----:B------:R-:W-:Y:S01]  /*1890*/  UIMAD UR6, UR50, UR7, UR6 ;  /* 0x00000007320672a4 */ /* 0x000fe2000f8e0206 */
        /* <DEDUP_REMOVED lines=8> */
[----:B------:R-:W-:Y:S01]  /*1920*/  IMAD.MOV.U32 R88, RZ, RZ, R119 ;  /* 0x000000ffff587224 */ /* 0x000fe200078e0077 */
[----:B------:R-:W-:Y:S02]  /*1930*/  WARPGROUP.DEPBAR.LE gsb0, 0x0 ;  /* 0x00008000000079c5 */ /* 0x000fe40000010000 */
[----:B------:R-:W-:-:S06]  /*1940*/  WARPGROUP.ARRIVE ;  /* 0x00000000000079c5 */ /* 0x000fcc0000000000 */
[----:B------:R-:W-:Y:S01]  /*1950*/  HGMMA.64x128x16.F32.BF16 R24, gdesc[UR8], R24, gsb0 ;  /* 0x01e00000081879f0 */ /* 0x000fe20008001818 */
[----:B------:R-:W-:Y:S02]  /*1960*/  ULDC UR10, c[0x0][0x288] ;  /* 0x0000a200000a7ab9 */ /* 0x000fe40000000800 */
[----:B------:R-:W-:Y:S02]  /*1970*/  UIADD3 UR11, UR6, 0x1, -UR10 ;  /* 0x00000001060b7890 */ /* 0x000fe4000fffe80a */
[----:B------:R-:W-:-:S04]  /*1980*/  UIMAD UR50, UR50, UR7, -UR10 ;  /* 0x00000007323272a4 */ /* 0x000fc8000f8e0a0a */
[----:B------:R-:W-:Y:S01]  /*1990*/  IMAD.U32 R4, RZ, RZ, UR11 ;  /* 0x0000000bff047e24 */ /* 0x000fe2000f8e00ff */
[----:B------:R-:W-:-:S03]  /*19a0*/  UIADD3 UR50, UR42, UR50, URZ ;  /* 0x000000322a327290 */ /* 0x000fc6000fffe03f */
[----:B------:R-:W-:-:S05]  /*19b0*/  IMAD R4, R17, -0x2, R4 ;  /* 0xfffffffe11047824 */ /* 0x000fca00078e0204 */
[----:B------:R-:W-:Y:S01]  /*19c0*/  IADD3 R7, R4, 0x8, R99 ;  /* 0x0000000804077810 */ /* 0x000fe20007ffe063 */
[----:B------:R-:W-:Y:S02]  /*19d0*/  WARPGROUP.DEPBAR.LE gsb0, 0x0 ;  /* 0x00008000000079c5 */ /* 0x000fe40000010000 */
[----:B------:R-:W-:-:S06]  /*19e0*/  WARPGROUP.ARRIVE ;  /* 0x00000000000079c5 */ /* 0x000fcc0000000000 */
[----:B------:R-:W-:Y:S01]  /*19f0*/  HGMMA.64x128x16.F32.BF16 R24, gdesc[UR12], R24, gsb0 ;  /* 0x01e000000c1879f0 */ /* 0x000fe20008001818 */
[----:B------:R-:W-:Y:S02]  /*1a00*/  ULDC UR14, c[0x0][0x9d8] ;  /* 0x00027600000e7ab9 */ /* 0x000fe40000000800 */
[----:B------:R-:W-:Y:S02]  /*1a10*/  WARPGROUP.DEPBAR.LE gsb0, 0x0 ;  /* 0x00008000000079c5 */ /* 0x000fe40000010000 */
[----:B------:R-:W-:-:S07]  /*1a20*/  WARPGROUP.ARRIVE ;  /* 0x00000000000079c5 */ /* 0x000fce0000000000 */
[----:B------:R-:W-:Y:S03]  /*1a30*/  HGMMA.64x128x16.F32.BF16 R24, gdesc[UR16], R24, gsb0 ;  /* 0x01e00000101879f0 */ /* 0x000fe60008001818 */
[----:B------:R-:W-:Y:S02]  /*1a40*/  WARPGROUP.DEPBAR.LE gsb0, 0x0 ;  /* 0x00008000000079c5 */ /* 0x000fe40000010000 */
[----:B------:R-:W-:Y:S01]  /*1a50*/  FMUL.FTZ R26, R26, UR14 ;  /* 0x0000000e1a1a7c20 */ /* 0x000fe20008410000 */
[----:B------:R-:W-:Y:S01]  /*1a60*/  FMUL.FTZ R27, R27, UR14 ;  /* 0x0000000e1b1b7c20 */ /* 0x000fe20008410000 */
[----:B------:R-:W-:Y:S01]  /*1a70*/  FMUL.FTZ R30, R30, UR14 ;  /* 0x0000000e1e1e7c20 */ /* 0x000fe20008410000 */
[----:B------:R-:W-:Y:S01]  /*1a80*/  FMUL.FTZ R31, R31, UR14 ;  /* 0x0000000e1f1f7c20 */ /* 0x000fe20008410000 */
[----:B------:R1:W2:Y:S01]  /*1a90*/  MUFU.TANH R111, R26 ;  /* 0x0000001a006f7308 */ /* 0x0002a20000002400 */
[----:B------:R-:W-:Y:S01]  /*1aa0*/  FMUL.FTZ R34, R34, UR14 ;  /* 0x0000000e22227c20 */ /* 0x000fe20008410000 */
[----:B------:R-:W-:Y:S01]  /*1ab0*/  FMUL.FTZ R35, R35, UR14 ;  /* 0x0000000e23237c20 */ /* 0x000fe20008410000 */
[----:B------:R-:W-:Y:S01]  /*1ac0*/  FMUL.FTZ R38, R38, UR14 ;  /* 0x0000000e26267c20 */ /* 0x000fe20008410000 */
[----:B------:R-:W-:Y:S01]  /*1ad0*/  FMUL.FTZ R39, R39, UR14 ;  /* 0x0000000e27277c20 */ /* 0x000fe20008410000 */
[----:B------:R-:W-:Y:S01]  /*1ae0*/  FMUL.FTZ R20, R28, UR14 ;  /* 0x0000000e1c147c20 */ /* 0x000fe20008410000 */
[----:B------:R-:W-:Y:S01]  /*1af0*/  FMUL.FTZ R42, R42, UR14 ;  /* 0x0000000e2a2a7c20 */ /* 0x000fe20008410000 */
[----:B------:R-:W-:Y:S01]  /*1b00*/  FMUL.FTZ R43, R43, UR14 ;  /* 0x0000000e2b2b7c20 */ /* 0x000fe20008410000 */
[----:B------:R-:W3:Y:S01]  /*1b10*/  MUFU.TANH R27, R27 ;  /* 0x0000001b001b7308 */ /* 0x000ee20000002400 */
[----:B-1----:R-:W-:Y:S01]  /*1b20*/  MOV R26, UR6 ;  /* 0x00000006001a7c02 */ /* 0x002fe20008000f00 */
[----:B------:R-:W-:Y:S01]  /*1b30*/  FMUL.FTZ R46, R46, UR14 ;  /* 0x0000000e2e2e7c20 */ /* 0x000fe20008410000 */
[----:B------:R-:W-:Y:S01]  /*1b40*/  FMUL.FTZ R47, R47, UR14 ;  /* 0x0000000e2f2f7c20 */ /* 0x000fe20008410000 */
[----:B------:R-:W-:Y:S01]  /*1b50*/  FMUL.FTZ R50, R50, UR14 ;  /* 0x0000000e32327c20 */ /* 0x000fe20008410000 */
[----:B------:R-:W-:Y:S01]  /*1b60*/  FMUL.FTZ R51, R51, UR14 ;  /* 0x0000000e33337c20 */ /* 0x000fe20008410000 */
[----:B------:R-:W-:-:S02]  /*1b70*/  IMAD R26, R17, -0x2, R26 ;  /* 0xfffffffe111a7824 */ /* 0x000fc400078e021a */
[----:B------:R-:W-:Y:S01]  /*1b80*/  FMUL.FTZ R54, R54, UR14 ;  /* 0x0000000e36367c20 */ /* 0x000fe20008410000 */
[----:B------:R3:W1:Y:S01]  /*1b90*/  MUFU.TANH R113, R30 ;  /* 0x0000001e00717308 */ /* 0x0006620000002400 */
[----:B------:R-:W-:Y:S01]  /*1ba0*/  FMUL.FTZ R55, R55, UR14 ;  /* 0x0000000e37377c20 */ /* 0x000fe20008410000 */
[----:B------:R-:W-:Y:S01]  /*1bb0*/  FMUL.FTZ R58, R58, UR14 ;  /* 0x0000000e3a3a7c20 */ /* 0x000fe20008410000 */
[----:B------:R-:W-:Y:S01]  /*1bc0*/  VIMNMX R7, R26, R7, PT ;  /* 0x000000071a077248 */ /* 0x000fe20003fe0100 */
[----:B------:R-:W-:Y:S01]  /*1bd0*/  FMUL.FTZ R59, R59, UR14 ;  /* 0x0000000e3b3b7c20 */ /* 0x000fe20008410000 */
[----:B------:R-:W-:Y:S01]  /*1be0*/  FMUL.FTZ R62, R62, UR14 ;  /* 0x0000000e3e3e7c20 */ /* 0x000fe20008410000 */
[----:B------:R-:W-:Y:S01]  /*1bf0*/  FMUL.FTZ R67, R67, UR14 ;  /* 0x0000000e43437c20 */ /* 0x000fe20008410000 */
[C---:B------:R-:W-:Y:S01]  /*1c00*/  ISETP.GT.AND P3, PT, R7.reuse, RZ, PT ;  /* 0x000000ff0700720c */ /* 0x040fe20003f64270 */
[----:B------:R-:W4:Y:S01]  /*1c10*/  MUFU.TANH R31, R31 ;  /* 0x0000001f001f7308 */ /* 0x000f220000002400 */
[----:B------:R-:W-:Y:S01]  /*1c20*/  ISETP.GT.AND P4, PT, R7, 0x1, PT ;  /* 0x000000010700780c */ /* 0x000fe20003f84270 */
[----:B------:R-:W-:Y:S01]  /*1c30*/  FMUL.FTZ R12, R45, UR14 ;  /* 0x0000000e2d0c7c20 */ /* 0x000fe20008410000 */
[----:B------:R-:W-:Y:S01]  /*1c40*/  ISETP.GT.AND P2, PT, R7, 0x8, PT ;  /* 0x000000080700780c */ /* 0x000fe20003f44270 */
[----:B------:R-:W-:Y:S01]  /*1c50*/  FMUL.FTZ R63, R63, UR14 ;  /* 0x0000000e3f3f7c20 */ /* 0x000fe20008410000 */
[----:B--2---:R-:W-:Y:S01]  /*1c60*/  FSEL R111, R111, -INF , P3 ;  /* 0xff8000006f6f7808 */ /* 0x004fe20001800000 */
[----:B------:R-:W-:Y:S01]  /*1c70*/  FMUL.FTZ R66, R66, UR14 ;  /* 0x0000000e42427c20 */ /* 0x000fe20008410000 */
[----:B---3--:R-:W-:Y:S01]  /*1c80*/  FSEL R30, R27, -INF , P4 ;  /* 0xff8000001b1e7808 */ /* 0x008fe20002000000 */
[----:B------:R-:W2:Y:S01]  /*1c90*/  MUFU.TANH R34, R34 ;  /* 0x0000002200227308 */ /* 0x000ea20000002400 */
[----:B------:R-:W-:Y:S01]  /*1ca0*/  ISETP.GT.AND P3, PT, R7, 0x9, PT ;  /* 0x000000090700780c */ /* 0x000fe20003f64270 */
[----:B------:R-:W-:Y:S01]  /*1cb0*/  FMUL.FTZ R11, R49, UR14 ;  /* 0x0000000e310b7c20 */ /* 0x000fe20008410000 */
[----:B-1----:R-:W-:Y:S01]  /*1cc0*/  FSEL R113, R113, -INF , P2 ;  /* 0xff80000071717808 */ /* 0x002fe20001000000 */
[----:B------:R-:W-:Y:S01]  /*1cd0*/  FMUL.FTZ R70, R70, UR14 ;  /* 0x0000000e46467c20 */ /* 0x000fe20008410000 */
[----:B------:R-:W-:Y:S01]  /*1ce0*/  FMNMX.FTZ R28, R111, R30, !PT ;  /* 0x0000001e6f1c7209 */ /* 0x000fe20007810000 */
[----:B------:R-:W-:Y:S01]  /*1cf0*/  FMUL.FTZ R8, R53, UR14 ;  /* 0x0000000e35087c20 */ /* 0x000fe20008410000 */
[----:B------:R-:W-:Y:S01]  /*1d00*/  ISETP.GT.AND P2, PT, R7, 0x10, PT ;  /* 0x000000100700780c */ /* 0x000fe20003f44270 */
[----:B------:R-:W1:Y:S01]  /*1d10*/  MUFU.TANH R35, R35 ;  /* 0x0000002300237308 */ /* 0x000e620000002400 */
[----:B----4-:R-:W-:Y:S01]  /*1d20*/  FSEL R109, R31, -INF , P3 ;  /* 0xff8000001f6d7808 */ /* 0x010fe20001800000 */
[----:B------:R-:W-:Y:S01]  /*1d30*/  FMUL.FTZ R31, R71, UR14 ;  /* 0x0000000e471f7c20 */ /* 0x000fe20008410000 */
[----:B------:R-:W-:Y:S01]  /*1d40*/  FMNMX.FTZ R28, R113, R28, !PT ;  /* 0x0000001c711c7209 */ /* 0x000fe20007810000 */
[----:B------:R-:W-:Y:S01]  /*1d50*/  FMUL.FTZ R74, R74, UR14 ;  /* 0x0000000e4a4a7c20 */ /* 0x000fe20008410000 */
[----:B------:R-:W-:Y:S01]  /*1d60*/  ISETP.GT.AND P3, PT, R7, 0x11, PT ;  /* 0x000000110700780c */ /* 0x000fe20003f64270 */
[----:B------:R-:W-:Y:S01]  /*1d70*/  FMUL.FTZ R5, R57, UR14 ;  /* 0x0000000e39057c20 */ /* 0x000fe20008410000 */
[----:B------:R-:W-:Y:S01]  /*1d80*/  FMNMX.FTZ R28, R109, R28, !PT ;  /* 0x0000001c6d1c7209 */ /* 0x000fe20007810000 */
[----:B------:R-:W3:Y:S01]  /*1d90*/  MUFU.TANH R38, R38 ;  /* 0x0000002600267308 */ /* 0x000ee20000002400 */
[----:B--2---:R-:W-:Y:S01]  /*1da0*/  FSEL R107, R34, -INF , P2 ;  /* 0xff800000226b7808 */ /* 0x004fe20001000000 */
[----:B------:R-:W-:Y:S01]  /*1db0*/  FMUL.FTZ R75, R75, UR14 ;  /* 0x0000000e4b4b7c20 */ /* 0x000fe20008410000 */
[----:B------:R-:W-:Y:S01]  /*1dc0*/  ISETP.GT.AND P2, PT, R7, 0x18, PT ;  /* 0x000000180700780c */ /* 0x000fe20003f44270 */
[----:B------:R-:W-:Y:S01]  /*1dd0*/  FMUL.FTZ R78, R78, UR14 ;  /* 0x0000000e4e4e7c20 */ /* 0x000fe20008410000 */
[----:B------:R-:W-:Y:S01]  /*1de0*/  FMNMX.FTZ R28, R107, R28, !PT ;  /* 0x0000001c6b1c7209 */ /* 0x000fe20007810000 */
[----:B------:R-:W-:Y:S01]  /*1df0*/  FMUL.FTZ R15, R41, UR14 ;  /* 0x0000000e290f7c20 */ /* 0x000fe20008410000 */
[----:B------:R-:W-:Y:S01]  /*1e00*/  FMUL.FTZ R79, R79, UR14 ;  /* 0x0000000e4f4f7c20 */ /* 0x000fe20008410000 */
[----:B------:R-:W2:Y:S01]  /*1e10*/  MUFU.TANH R39, R39 ;  /* 0x0000002700277308 */ /* 0x000ea20000002400 */
[----:B-1----:R-:W-:Y:S01]  /*1e20*/  FSEL R105, R35, -INF , P3 ;  /* 0xff80000023697808 */ /* 0x002fe20001800000 */
[----:B------:R-:W-:Y:S01]  /*1e30*/  FMUL.FTZ R14, R24, UR14 ;  /* 0x0000000e180e7c20 */ /* 0x000fe20008410000 */
[----:B------:R-:W-:Y:S01]  /*1e40*/  ISETP.GT.AND P3, PT, R7, 0x19, PT ;  /* 0x000000190700780c */ /* 0x000fe20003f64270 */
[----:B------:R-:W-:Y:S01]  /*1e50*/  FMUL.FTZ R82, R82, UR14 ;  /* 0x0000000e52527c20 */ /* 0x000fe20008410000 */
[----:B------:R-:W-:Y:S01]  /*1e60*/  FMNMX.FTZ R34, R105, R28, !PT ;  /* 0x0000001c69227209 */ /* 0x000fe20007810000 */
[----:B------:R-:W-:Y:S01]  /*1e70*/  FMUL.FTZ R24, R37, UR14 ;  /* 0x0000000e25187c20 */ /* 0x000fe20008410000 */
[----:B------:R-:W-:Y:S01]  /*1e80*/  FMUL.FTZ R83, R83, UR14 ;  /* 0x0000000e53537c20 */ /* 0x000fe20008410000 */
[----:B------:R-:W1:Y:S01]  /*1e90*/  MUFU.TANH R42, R42 ;  /* 0x0000002a002a7308 */ /* 0x000e620000002400 */
[----:B---3--:R-:W-:Y:S01]  /*1ea0*/  FSEL R103, R38, -INF , P2 ;  /* 0xff80000026677808 */ /* 0x008fe20001000000 */
[----:B------:R-:W-:Y:S01]  /*1eb0*/  FMUL.FTZ R86, R86, UR14 ;  /* 0x0000000e56567c20 */ /* 0x000fe20008410000 */
[----:B------:R-:W-:Y:S01]  /*1ec0*/  ISETP.GT.AND P2, PT, R7, 0x20, PT ;  /* 0x000000200700780c */ /* 0x000fe20003f44270 */
[----:B------:R-:W-:Y:S01]  /*1ed0*/  FMUL.FTZ R21, R29, UR14 ;  /* 0x0000000e1d157c20 */ /* 0x000fe20008410000 */
[----:B------:R-:W-:Y:S01]  /*1ee0*/  FMNMX.FTZ R34, R103, R34, !PT ;  /* 0x0000002267227209 */ /* 0x000fe20007810000 */
[----:B------:R-:W-:Y:S01]  /*1ef0*/  FMUL.FTZ R29, R32, UR14 ;  /* 0x0000000e201d7c20 */ /* 0x000fe20008410000 */
[----:B------:R-:W-:Y:S01]  /*1f00*/  FMUL.FTZ R32, R33, UR14 ;  /* 0x0000000e21207c20 */ /* 0x000fe20008410000 */
[----:B------:R-:W3:Y:S01]  /*1f10*/  MUFU.TANH R43, R43 ;  /* 0x0000002b002b7308 */ /* 0x000ee20000002400 */
[----:B--2---:R-:W-:Y:S01]  /*1f20*/  FSEL R101, R39, -INF , P3 ;  /* 0xff80000027657808 */ /* 0x004fe20001800000 */
[----:B------:R-:W-:Y:S01]  /*1f30*/  FMUL.FTZ R87, R87, UR14 ;  /* 0x0000000e57577c20 */ /* 0x000fe20008410000 */
[----:B------:R-:W-:Y:S01]  /*1f40*/  ISETP.GT.AND P3, PT, R7, 0x21, PT ;  /* 0x000000210700780c */ /* 0x000fe20003f64270 */
[----:B------:R-:W-:Y:S01]  /*1f50*/  FMUL.FTZ R6, R25, UR14 ;  /* 0x0000000e19067c20 */ /* 0x000fe20008410000 */
[----:B------:R-:W-:Y:S01]  /*1f60*/  FMNMX.FTZ R34, R101, R34, !PT ;  /* 0x0000002265227209 */ /* 0x000fe20007810000 */
[----:B------:R-:W-:Y:S01]  /*1f70*/  ULDC UR6, c[0x0][0x988] ;  /* 0x0002620000067ab9 */ /* 0x000fe20000000800 */
[----:B------:R-:W-:Y:S01]  /*1f80*/  VIADDMNMX R99, R99, R4, R26, PT ;  /* 0x0000000463637246 */ /* 0x000fe2000380011a */
[----:B------:R-:W2:Y:S01]  /*1f90*/  MUFU.TANH R46, R46 ;  /* 0x0000002e002e7308 */ /* 0x000ea20000002400 */
[----:B-1----:R-:W-:Y:S01]  /*1fa0*/  FSEL R97, R42, -INF , P2 ;  /* 0xff8000002a617808 */ /* 0x002fe20001000000 */
[----:B------:R-:W-:Y:S01]  /*1fb0*/  FMUL.FTZ R25, R36, UR14 ;  /* 0x0000000e24197c20 */ /* 0x000fe20008410000 */
[----:B------:R-:W-:Y:S01]  /*1fc0*/  ISETP.GT.AND P2, PT, R7, 0x28, PT ;  /* 0x000000280700780c */ /* 0x000fe20003f44270 */
[----:B------:R-:W-:Y:S01]  /*1fd0*/  FMUL.FTZ R19, R40, UR14 ;  /* 0x0000000e28137c20 */ /* 0x000fe20008410000 */
[----:B------:R-:W-:Y:S01]  /*1fe0*/  FMNMX.FTZ R34, R97, R34, !PT ;  /* 0x0000002261227209 */ /* 0x000fe20007810000 */
[----:B------:R-:W-:Y:S01]  /*1ff0*/  FMUL.FTZ R13, R44, UR14 ;  /* 0x0000000e2c0d7c20 */ /* 0x000fe20008410000 */
[----:B------:R-:W-:Y:S01]  /*2000*/  ISETP.GT.AND P4, PT, R99, 0x1, PT ;  /* 0x000000016300780c */ /* 0x000fe20003f84270 */
        /* <DEDUP_REMOVED lines=28> */
[----:B------:R3:W-:Y:S01]  /*21d0*/  @!P1 SYNCS.ARRIVE.TRANS64.RED.A1T0 RZ, [R0+URZ], RZ ;  /* 0x000000ff00ff99a7 */ /* 0x0007e2000810043f */
[----:B------:R-:W-:-:S03]  /*21e0*/  FMNMX.FTZ R34, R89, R34, !PT ;  /* 0x0000002259227209 */ /* 0x000fc60007810000 */
[----:B------:R-:W4:Y:S01]  /*21f0*/  MUFU.TANH R55, R55 ;  /* 0x0000003700377308 */ /* 0x000f220000002400 */
[----:B--2---:R-:W-:Y:S02]  /*2200*/  FSEL R71, R51, -INF , P3 ;  /* 0xff80000033477808 */ /* 0x004fe40001800000 */
[----:B------:R-:W-:Y:S02]  /*2210*/  ISETP.GT.AND P3, PT, R7, 0x39, PT ;  /* 0x000000390700780c */ /* 0x000fe40003f64270 */
[----:B------:R-:W-:-:S03]  /*2220*/  FMNMX.FTZ R34, R71, R34, !PT ;  /* 0x0000002247227209 */ /* 0x000fc60007810000 */
[----:B------:R-:W2:Y:S08]  /*2230*/  MUFU.TANH R58, R58 ;  /* 0x0000003a003a7308 */ /* 0x000eb00000002400 */
[----:B------:R-:W5:Y:S08]  /*2240*/  MUFU.TANH R59, R59 ;  /* 0x0000003b003b7308 */ /* 0x000f700000002400 */
[----:B------:R-:W3:Y:S08]  /*2250*/  MUFU.TANH R45, R62 ;  /* 0x0000003e002d7308 */ /* 0x000ef00000002400 */
[----:B------:R1:W-:Y:S08]  /*2260*/  MUFU.TANH R28, R67 ;  /* 0x00000043001c7308 */ /* 0x0003f00000002400 */
[----:B------:R4:W3:Y:S01]  /*2270*/  MUFU.TANH R27, R63 ;  /* 0x0000003f001b7308 */ /* 0x0008e20000002400 */
[----:B-1----:R-:W-:Y:S01]  /*2280*/  FSEL R67, R54, -INF , P2 ;  /* 0xff80000036437808 */ /* 0x002fe20001000000 */
[----:B------:R-:W-:Y:S01]  /*2290*/  FMUL.FTZ R54, R64, UR14 ;  /* 0x0000000e40367c20 */ /* 0x000fe20008410000 */
[----:B------:R-:W-:-:S02]  /*22a0*/  ISETP.GT.AND P2, PT, R7, 0x40, PT ;  /* 0x000000400700780c */ /* 0x000fc40003f44270 */
[----:B------:R-:W-:-:S03]  /*22b0*/  FMNMX.FTZ R34, R67, R34, !PT ;  /* 0x0000002243227209 */ /* 0x000fc60007810000 */
[----:B------:R-:W1:Y:S01]  /*22c0*/  MUFU.TANH R49, R66 ;  /* 0x0000004200317308 */ /* 0x000e620000002400 */
[----:B----4-:R-:W-:Y:S02]  /*22d0*/  FSEL R63, R55, -INF , P3 ;  /* 0xff800000373f7808 */ /* 0x010fe40001800000 */
[----:B------:R-:W-:Y:S02]  /*22e0*/  ISETP.GT.AND P3, PT, R7, 0x41, PT ;  /* 0x000000410700780c */ /* 0x000fe40003f64270 */
[----:B--2---:R-:W-:Y:S01]  /*22f0*/  FSEL R55, R58, -INF , P2 ;  /* 0xff8000003a377808 */ /* 0x004fe20001000000 */
[----:B------:R-:W-:Y:S01]  /*2300*/  FMUL.FTZ R58, R65, UR14 ;  /* 0x0000000e413a7c20 */ /* 0x000fe20008410000 */
[----:B------:R-:W-:Y:S01]  /*2310*/  FMNMX.FTZ R34, R63, R34, !PT ;  /* 0x000000223f227209 */ /* 0x000fe20007810000 */
[----:B------:R-:W2:Y:S01]  /*2320*/  MUFU.TANH R53, R70 ;  /* 0x0000004600357308 */ /* 0x000ea20000002400 */
[----:B------:R-:W-:Y:S02]  /*2330*/  ISETP.GT.AND P2, PT, R7, 0x48, PT ;  /* 0x000000480700780c */ /* 0x000fe40003f44270 */
[----:B-----5:R-:W-:-:S02]  /*2340*/  FSEL R43, R59, -INF , P3 ;  /* 0xff8000003b2b7808 */ /* 0x020fc40001800000 */
[----:B------:R-:W-:Y:S02]  /*2350*/  FMNMX.FTZ R34, R55, R34, !PT ;  /* 0x0000002237227209 */ /* 0x000fe40007810000 */
[----:B------:R-:W-:Y:S01]  /*2360*/  ISETP.GT.AND P3, PT, R7, 0x49, PT ;  /* 0x000000490700780c */ /* 0x000fe20003f64270 */
[----:B------:R-:W4:Y:S01]  /*2370*/  MUFU.TANH R31, R31 ;  /* 0x0000001f001f7308 */ /* 0x000f220000002400 */
[----:B---3--:R-:W-:Y:S02]  /*2380*/  FSEL R45, R45, -INF , P2 ;  /* 0xff8000002d2d7808 */ /* 0x008fe40001000000 */
[----:B------:R-:W-:Y:S02]  /*2390*/  FMNMX.FTZ R34, R43, R34, !PT ;  /* 0x000000222b227209 */ /* 0x000fe40007810000 */
[----:B------:R-:W-:Y:S02]  /*23a0*/  ISETP.GT.AND P2, PT, R7, 0x50, PT ;  /* 0x000000500700780c */ /* 0x000fe40003f44270 */
[----:B------:R-:W-:Y:S01]  /*23b0*/  FSEL R47, R27, -INF , P3 ;  /* 0xff8000001b2f7808 */ /* 0x000fe20001800000 */
[----:B------:R-:W3:Y:S01]  /*23c0*/  MUFU.TANH R57, R74 ;  /* 0x0000004a00397308 */ /* 0x000ee20000002400 */
[----:B------:R-:W-:-:S02]  /*23d0*/  FMNMX.FTZ R34, R45, R34, !PT ;  /* 0x000000222d227209 */ /* 0x000fc40007810000 */
[----:B------:R-:W-:Y:S02]  /*23e0*/  ISETP.GT.AND P3, PT, R7, 0x51, PT ;  /* 0x000000510700780c */ /* 0x000fe40003f64270 */
[----:B-1----:R-:W-:Y:S02]  /*23f0*/  FSEL R49, R49, -INF , P2 ;  /* 0xff80000031317808 */ /* 0x002fe40001000000 */
[----:B------:R-:W-:Y:S01]  /*2400*/  FMNMX.FTZ R34, R47, R34, !PT ;  /* 0x000000222f227209 */ /* 0x000fe20007810000 */
[----:B------:R-:W1:Y:S01]  /*2410*/  MUFU.TANH R39, R75 ;  /* 0x0000004b00277308 */ /* 0x000e620000002400 */
[----:B------:R-:W-:Y:S02]  /*2420*/  ISETP.GT.AND P2, PT, R7, 0x58, PT ;  /* 0x000000580700780c */ /* 0x000fe40003f44270 */
[----:B------:R-:W-:Y:S02]  /*2430*/  FSEL R51, R28, -INF , P3 ;  /* 0xff8000001c337808 */ /* 0x000fe40001800000 */
[----:B------:R-:W-:-:S02]  /*2440*/  FMNMX.FTZ R34, R49, R34, !PT ;  /* 0x0000002231227209 */ /* 0x000fc40007810000 */
[----:B------:R-:W-:Y:S01]  /*2450*/  ISETP.GT.AND P3, PT, R7, 0x59, PT ;  /* 0x000000590700780c */ /* 0x000fe20003f64270 */
[----:B------:R-:W5:Y:S01]  /*2460*/  MUFU.TANH R41, R78 ;  /* 0x0000004e00297308 */ /* 0x000f620000002400 */
[----:B--2---:R-:W-:Y:S02]  /*2470*/  FSEL R53, R53, -INF , P2 ;  /* 0xff80000035357808 */ /* 0x004fe40001000000 */
[----:B------:R-:W-:Y:S02]  /*2480*/  FMNMX.FTZ R34, R51, R34, !PT ;  /* 0x0000002233227209 */ /* 0x000fe40007810000 */
[----:B------:R-:W-:Y:S02]  /*2490*/  ISETP.GT.AND P2, PT, R7, 0x60, PT ;  /* 0x000000600700780c */ /* 0x000fe40003f44270 */
[----:B----4-:R-:W-:Y:S01]  /*24a0*/  FSEL R59, R31, -INF , P3 ;  /* 0xff8000001f3b7808 */ /* 0x010fe20001800000 */
[----:B------:R-:W2:Y:S01]  /*24b0*/  MUFU.TANH R37, R79 ;  /* 0x0000004f00257308 */ /* 0x000ea20000002400 */
[----:B------:R-:W-:-:S02]  /*24c0*/  FMNMX.FTZ R34, R53, R34, !PT ;  /* 0x0000002235227209 */ /* 0x000fc40007810000 */
[----:B------:R-:W-:Y:S02]  /*24d0*/  ISETP.GT.AND P3, PT, R7, 0x61, PT ;  /* 0x000000610700780c */ /* 0x000fe40003f64270 */
[----:B---3--:R-:W-:Y:S02]  /*24e0*/  FSEL R57, R57, -INF , P2 ;  /* 0xff80000039397808 */ /* 0x008fe40001000000 */
[----:B------:R-:W-:Y:S01]  /*24f0*/  FMNMX.FTZ R34, R59, R34, !PT ;  /* 0x000000223b227209 */ /* 0x000fe20007810000 */
[----:B------:R-:W3:Y:S01]  /*2500*/  MUFU.TANH R82, R82 ;  /* 0x0000005200527308 */ /* 0x000ee20000002400 */
[----:B------:R-:W-:Y:S02]  /*2510*/  ISETP.GT.AND P2, PT, R7, 0x68, PT ;  /* 0x000000680700780c */ /* 0x000fe40003f44270 */
[----:B-1----:R-:W-:Y:S02]  /*2520*/  FSEL R39, R39, -INF , P3 ;  /* 0xff80000027277808 */ /* 0x002fe40001800000 */
[----:B------:R-:W-:-:S02]  /*2530*/  FMNMX.FTZ R34, R57, R34, !PT ;  /* 0x0000002239227209 */ /* 0x000fc40007810000 */
[----:B------:R-:W-:Y:S01]  /*2540*/  ISETP.GT.AND P3, PT, R7, 0x69, PT ;  /* 0x000000690700780c */ /* 0x000fe20003f64270 */
[----:B------:R1:W4:Y:S01]  /*2550*/  MUFU.TANH R35, R83 ;  /* 0x0000005300237308 */ /* 0x0003220000002400 */
[----:B-----5:R-:W-:Y:S02]  /*2560*/  FSEL R41, R41, -INF , P2 ;  /* 0xff80000029297808 */ /* 0x020fe40001000000 */
[----:B------:R-:W-:Y:S02]  /*2570*/  FMNMX.FTZ R34, R39, R34, !PT ;  /* 0x0000002227227209 */ /* 0x000fe40007810000 */
[----:B------:R-:W-:Y:S02]  /*2580*/  ISETP.GT.AND P2, PT, R7, 0x70, PT ;  /* 0x000000700700780c */ /* 0x000fe40003f44270 */
[----:B--2---:R-:W-:Y:S01]  /*2590*/  FSEL R37, R37, -INF , P3 ;  /* 0xff80000025257808 */ /* 0x004fe20001800000 */
[----:B------:R-:W2:Y:S01]  /*25a0*/  MUFU.TANH R33, R86 ;  /* 0x0000005600217308 */ /* 0x000ea20000002400 */
[----:B------:R-:W-:Y:S01]  /*25b0*/  FMNMX.FTZ R34, R41, R34, !PT ;  /* 0x0000002229227209 */ /* 0x000fe20007810000 */
[----:B-1----:R-:W-:Y:S01]  /*25c0*/  FMUL.FTZ R83, R61, UR14 ;  /* 0x0000000e3d537c20 */ /* 0x002fe20008410000 */
[----:B------:R-:W-:-:S02]  /*25d0*/  ISETP.GT.AND P3, PT, R7, 0x71, PT ;  /* 0x000000710700780c */ /* 0x000fc40003f64270 */
[----:B---3--:R-:W-:Y:S02]  /*25e0*/  FSEL R31, R82, -INF , P2 ;  /* 0xff800000521f7808 */ /* 0x008fe40001000000 */
[----:B------:R-:W-:Y:S01]  /*25f0*/  FMNMX.FTZ R34, R37, R34, !PT ;  /* 0x0000002225227209 */ /* 0x000fe20007810000 */
[----:B------:R1:W3:Y:S01]  /*2600*/  MUFU.TANH R27, R87 ;  /* 0x00000057001b7308 */ /* 0x0002e20000002400 */
[----:B------:R-:W-:Y:S02]  /*2610*/  ISETP.GT.AND P2, PT, R7, 0x78, PT ;  /* 0x000000780700780c */ /* 0x000fe40003f44270 */
[----:B----4-:R-:W-:Y:S02]  /*2620*/  FSEL R35, R35, -INF , P3 ;  /* 0xff80000023237808 */ /* 0x010fe40001800000 */
[----:B------:R-:W-:Y:S02]  /*2630*/  FMNMX.FTZ R34, R31, R34, !PT ;  /* 0x000000221f227209 */ /* 0x000fe40007810000 */
[----:B------:R-:W-:Y:S01]  /*2640*/  ISETP.GT.AND P3, PT, R7, 0x79, PT ;  /* 0x000000790700780c */ /* 0x000fe20003f64270 */
[----:B------:R-:W4:Y:S01]  /*2650*/  MUFU.TANH R14, R14 ;  /* 0x0000000e000e7308 */ /* 0x000f220000002400 */
[----:B--2---:R-:W-:Y:S01]  /*2660*/  FSEL R33, R33, -INF , P2 ;  /* 0xff80000021217808 */ /* 0x004fe20001000000 */
[----:B-1----:R-:W-:Y:S01]  /*2670*/  FMUL.FTZ R87, R68, UR14 ;  /* 0x0000000e44577c20 */ /* 0x002fe20008410000 */
[----:B------:R-:W-:-:S04]  /*2680*/  FMNMX.FTZ R34, R35, R34, !PT ;  /* 0x0000002223227209 */ /* 0x000fc80007810000 */
[----:B------:R-:W-:Y:S01]  /*2690*/  FMNMX.FTZ R34, R33, R34, !PT ;  /* 0x0000002221227209 */ /* 0x000fe20007810000 */
[----:B------:R-:W1:Y:S01]  /*26a0*/  MUFU.TANH R6, R6 ;  /* 0x0000000600067308 */ /* 0x000e620000002400 */
[----:B---3--:R-:W-:Y:S02]  /*26b0*/  FSEL R27, R27, -INF , P3 ;  /* 0xff8000001b1b7808 */ /* 0x008fe40001800000 */
[----:B------:R-:W-:Y:S02]  /*26c0*/  ISETP.GT.AND P3, PT, R99, RZ, PT ;  /* 0x000000ff6300720c */ /* 0x000fe40003f64270 */
[----:B------:R-:W-:-:S03]  /*26d0*/  FMNMX.FTZ R34, R27, R34, !PT ;  /* 0x000000221b227209 */ /* 0x000fc60007810000 */
[----:B------:R-:W-:Y:S01]  /*26e0*/  MUFU.TANH R20, R20 ;  /* 0x0000001400147308 */ /* 0x000fe20000002400 */
[----:B----4-:R-:W-:Y:S01]  /*26f0*/  FSEL R61, R14, -INF , P3 ;  /* 0xff8000000e3d7808 */ /* 0x010fe20001800000 */
[----:B------:R-:W2:Y:S01]  /*2700*/  SHFL.BFLY PT, R7, R34, 0x2, 0x1f ;  /* 0x0c401f0022077f89 */ /* 0x000ea200000e0000 */
[----:B------:R-:W-:-:S05]  /*2710*/  ISETP.GT.AND P3, PT, R99, 0x9, PT ;  /* 0x000000096300780c */ /* 0x000fca0003f64270 */
[----:B------:R-:W3:Y:S01]  /*2720*/  MUFU.TANH R21, R21 ;  /* 0x0000001500157308 */ /* 0x000ee20000002400 */
[----:B-1----:R-:W-:-:S04]  /*2730*/  FSEL R26, R6, -INF , P4 ;  /* 0xff800000061a7808 */ /* 0x002fc80002000000 */
[----:B------:R-:W-:-:S03]  /*2740*/  FMNMX.FTZ R14, R61, R26, !PT ;  /* 0x0000001a3d0e7209 */ /* 0x000fc60007810000 */
[----:B------:R-:W-:Y:S08]  /*2750*/  MUFU.TANH R29, R29 ;  /* 0x0000001d001d7308 */ /* 0x000ff00000002400 */
[----:B------:R-:W1:Y:S01]  /*2760*/  MUFU.TANH R32, R32 ;  /* 0x0000002000207308 */ /* 0x000e620000002400 */
[----:B---3--:R-:W-:Y:S02]  /*2770*/  FSEL R21, R21, -INF , P3 ;  /* 0xff80000015157808 */ /* 0x008fe40001800000 */
[----:B--2---:R-:W-:-:S02]  /*2780*/  FMNMX.FTZ R28, R34, R7, !PT ;  /* 0x00000007221c7209 */ /* 0x004fc40007810000 */
[----:B------:R-:W-:-:S03]  /*2790*/  ISETP.GT.AND P3, PT, R99, 0x11, PT ;  /* 0x000000116300780c */ /* 0x000fc60003f64270 */
[----:B------:R-:W2:Y:S01]  /*27a0*/  SHFL.BFLY PT, R7, R28, 0x1, 0x1f ;  /* 0x0c201f001c077f89 */ /* 0x000ea200000e0000 */
[----:B------:R-:W-:Y:S08]  /*27b0*/  MUFU.TANH R25, R25 ;  /* 0x0000001900197308 */ /* 0x000ff00000002400 */
[----:B------:R-:W3:Y:S01]  /*27c0*/  MUFU.TANH R24, R24 ;  /* 0x0000001800187308 */ /* 0x000ee20000002400 */
[----:B-1----:R-:W-:-:S02]  /*27d0*/  FSEL R69, R32, -INF , P3 ;  /* 0xff80000020457808 */ /* 0x002fc40001800000 */
[----:B------:R-:W-:-:S05]  /*27e0*/  ISETP.GT.AND P3, PT, R99, 0x19, PT ;  /* 0x000000196300780c */ /* 0x000fca0003f64270 */
[----:B------:R-:W1:Y:S01]  /*27f0*/  MUFU.TANH R19, R19 ;  /* 0x0000001300137308 */ /* 0x000e620000002400 */
[----:B--2---:R-:W-:Y:S01]  /*2800*/  FMNMX.FTZ R7, R28, R7, !PT ;  /* 0x000000071c077209 */ /* 0x004fe20007810000 */
[----:B------:R-:W-:-:S06]  /*2810*/  IMAD.U32 R28, RZ, RZ, UR6 ;  /* 0x00000006ff1c7e24 */ /* 0x000fcc000f8e00ff */
[----:B------:R-:W2:Y:S01]  /*2820*/  MUFU.TANH R15, R15 ;  /* 0x0000000f000f7308 */ /* 0x000ea20000002400 */
[----:B---3--:R-:W-:Y:S01]  /*2830*/  FSEL R73, R24, -INF , P3 ;  /* 0xff80000018497808 */ /* 0x008fe20001800000 */
[----:B------:R-:W-:Y:S01]  /*2840*/  USHF.R.S32.HI UR6, URZ, 0x1f, UR50 ;  /* 0x0000001f3f067899 */ /* 0x000fe20008011432 */
[C---:B------:R-:W-:Y:S01]  /*2850*/  FMUL.FTZ R34, R7.reuse, R28 ;  /* 0x0000001c07227220 */ /* 0x040fe20000410000 */
[----:B------:R-:W-:Y:S02]  /*2860*/  FSETP.NEU.FTZ.AND P2, PT, R7, -INF , PT ;  /* 0xff8000000700780b */ /* 0x000fe40003f5d000 */
[C---:B------:R-:W-:Y:S01]  /*2870*/  ISETP.GT.AND P3, PT, R99.reuse, 0x21, PT ;  /* 0x000000216300780c */ /* 0x040fe20003f64270 */
[----:B------:R-:W-:Y:S01]  /*2880*/  ULEA.HI UR6, UR6, UR50, URZ, 0x7 ;  /* 0x0000003206067291 */ /* 0x000fe2000f8f383f */
[----:B------:R-:W-:Y:S01]  /*2890*/  FSEL R34, R34, RZ, P2 ;  /* 0x000000ff22227208 */ /* 0x000fe20001000000 */
[----:B------:R-:W3:Y:S01]  /*28a0*/  MUFU.TANH R13, R13 ;  /* 0x0000000d000d7308 */ /* 0x000ee20000002400 */
[----:B------:R-:W-:Y:S01]  /*28b0*/  ISETP.GT.AND P2, PT, R99, 0x8, PT ;  /* 0x000000086300780c */ /* 0x000fe20003f44270 */
[----:B------:R-:W-:-:S02]  /*28c0*/  USHF.R.S32.HI UR6, URZ, 0x7, UR6 ;  /* 0x000000073f067899 */ /* 0x000fc40008011406 */
[-CC-:B------:R-:W-:Y:S01]  /*28d0*/  FFMA.FTZ R137, R89, R28.reuse, -R34.reuse ;  /* 0x0000001c59897223 */ /* 0x180fe20000010822 */
[----:B------:R-:W-:Y:S01]  /*28e0*/  FSEL R65, R20, -INF , P2 ;  /* 0xff80000014417808 */ /* 0x000fe20001000000 */
[--C-:B------:R-:W-:Y:S01]  /*28f0*/  FFMA.FTZ R30, R30, R28, -R34.reuse ;  /* 0x0000001c1e1e7223 */ /* 0x100fe20000010822 */
[----:B------:R-:W-:Y:S01]  /*2900*/  ISETP.GT.AND P2, PT, R99, 0x10, PT ;  /* 0x000000106300780c */ /* 0x000fe20003f44270 */
[----:B------:R-:W4:Y:S01]  /*2910*/  MUFU.TANH R12, R12 ;  /* 0x0000000c000c7308 */ /* 0x000f220000002400 */
[----:B------:R-:W-:Y:S01]  /*2920*/  FMNMX.FTZ R14, R65, R14, !PT ;  /* 0x0000000e410e7209 */ /* 0x000fe20007810000 */
[-CC-:B------:R-:W-:Y:S01]  /*2930*/  FFMA.FTZ R139, R67, R28.reuse, -R34.reuse ;  /* 0x0000001c438b7223 */ /* 0x180fe20000010822 */
[----:B------:R-:W-:Y:S01]  /*2940*/  FSEL R29, R29, -INF , P2 ;  /* 0xff8000001d1d7808 */ /* 0x000fe20001000000 */
[--C-:B------:R-:W-:Y:S01]  /*2950*/  FFMA.FTZ R143, R93, R28, -R34.reuse ;  /* 0x0000001c5d8f7223 */ /* 0x100fe20000010822 */
[----:B------:R-:W-:Y:S01]  /*2960*/  FMNMX.FTZ R14, R21, R14, !PT ;  /* 0x0000000e150e7209 */ /* 0x000fe20007810000 */
[--C-:B------:R-:W-:Y:S01]  /*2970*/  FFMA.FTZ R95, R95, R28, -R34.reuse ;  /* 0x0000001c5f5f7223 */ /* 0x100fe20000010822 */
[----:B------:R-:W-:Y:S01]  /*2980*/  ISETP.GT.AND P2, PT, R99, 0x18, PT ;  /* 0x000000186300780c */ /* 0x000fe20003f44270 */
[----:B------:R-:W5:Y:S01]  /*2990*/  MUFU.TANH R10, R10 ;  /* 0x0000000a000a7308 */ /* 0x000f620000002400 */
        /* <DEDUP_REMOVED lines=10> */
[----:B-1----:R-:W-:Y:S01]  /*2a40*/  FSEL R19, R19, -INF , P2 ;  /* 0xff80000013137808 */ /* 0x002fe20001000000 */
[--C-:B------:R-:W-:Y:S01]  /*2a50*/  FFMA.FTZ R149, R111, R28, -R34.reuse ;  /* 0x0000001c6f957223 */ /* 0x100fe20000010822 */
[----:B------:R-:W-:Y:S01]  /*2a60*/  FMNMX.FTZ R20, R73, R20, !PT ;  /* 0x0000001449147209 */ /* 0x000fe20007810000 */
[-CC-:B------:R-:W-:Y:S01]  /*2a70*/  FFMA.FTZ R151, R113, R28.reuse, -R34.reuse ;  /* 0x0000001c71977223 */ /* 0x180fe20000010822 */
[----:B------:R-:W-:Y:S01]  /*2a80*/  ISETP.GT.AND P2, PT, R99, 0x28, PT ;  /* 0x000000286300780c */ /* 0x000fe20003f44270 */
[----:B------:R-:W1:Y:S01]  /*2a90*/  MUFU.TANH R9, R9 ;  /* 0x0000000900097308 */ /* 0x000e620000002400 */
[----:B--2---:R-:W-:Y:S01]  /*2aa0*/  FSEL R15, R15, -INF , P3 ;  /* 0xff8000000f0f7808 */ /* 0x004fe20001800000 */
[--C-:B------:R-:W-:Y:S01]  /*2ab0*/  FFMA.FTZ R121, R31, R28, -R34.reuse ;  /* 0x0000001c1f797223 */ /* 0x100fe20000010822 */
[----:B------:R-:W-:Y:S01]  /*2ac0*/  FMNMX.FTZ R20, R19, R20, !PT ;  /* 0x0000001413147209 */ /* 0x000fe20007810000 */
[-CC-:B------:R-:W-:Y:S01]  /*2ad0*/  FFMA.FTZ R6, R109, R28.reuse, -R34.reuse ;  /* 0x0000001c6d067223 */ /* 0x180fe20000010822 */
[----:B------:R-:W-:Y:S01]  /*2ae0*/  ISETP.GT.AND P3, PT, R99, 0x29, PT ;  /* 0x000000296300780c */ /* 0x000fe20003f64270 */
[--C-:B------:R-:W-:Y:S01]  /*2af0*/  FFMA.FTZ R145, R107, R28, -R34.reuse ;  /* 0x0000001c6b917223 */ /* 0x100fe20000010822 */
[----:B---3--:R-:W-:Y:S01]  /*2b00*/  FSEL R13, R13, -INF , P2 ;  /* 0xff8000000d0d7808 */ /* 0x008fe20001000000 */
[----:B------:R-:W2:Y:S01]  /*2b10*/  MUFU.TANH R8, R8 ;  /* 0x0000000800087308 */ /* 0x000ea20000002400 */
[----:B------:R-:W-:Y:S01]  /*2b20*/  FMNMX.FTZ R20, R15, R20, !PT ;  /* 0x000000140f147209 */ /* 0x000fe20007810000 */
[-CC-:B------:R-:W-:Y:S01]  /*2b30*/  FFMA.FTZ R105, R105, R28.reuse, -R34.reuse ;  /* 0x0000001c69697223 */ /* 0x180fe20000010822 */
[----:B------:R-:W-:Y:S01]  /*2b40*/  ISETP.GT.AND P2, PT, R99, 0x30, PT ;  /* 0x000000306300780c */ /* 0x000fe20003f44270 */
[-CC-:B------:R-:W-:Y:S01]  /*2b50*/  FFMA.FTZ R147, R103, R28.reuse, -R34.reuse ;  /* 0x0000001c67937223 */ /* 0x180fe20000010822 */
[----:B----4-:R-:W-:Y:S01]  /*2b60*/  FSEL R75, R12, -INF , P3 ;  /* 0xff8000000c4b7808 */ /* 0x010fe20001800000 */
[--C-:B------:R-:W-:Y:S01]  /*2b70*/  FFMA.FTZ R101, R101, R28, -R34.reuse ;  /* 0x0000001c65657223 */ /* 0x100fe20000010822 */
[----:B------:R-:W-:Y:S01]  /*2b80*/  FMNMX.FTZ R20, R13, R20, !PT ;  /* 0x000000140d147209 */ /* 0x000fe20007810000 */
[----:B------:R-:W3:Y:S01]  /*2b90*/  MUFU.TANH R3, R3 ;  /* 0x0000000300037308 */ /* 0x000ee20000002400 */
[----:B------:R-:W-:Y:S01]  /*2ba0*/  ISETP.GT.AND P3, PT, R99, 0x31, PT ;  /* 0x000000316300780c */ /* 0x000fe20003f64270 */
[-CC-:B------:R-:W-:Y:S01]  /*2bb0*/  FFMA.FTZ R129, R49, R28.reuse, -R34.reuse ;  /* 0x0000001c31817223 */ /* 0x180fe20000010822 */
[----:B-----5:R-:W-:Y:S01]  /*2bc0*/  FSEL R77, R10, -INF , P2 ;  /* 0xff8000000a4d7808 */ /* 0x020fe20001000000 */
[--C-:B------:R-:W-:Y:S01]  /*2bd0*/  FFMA.FTZ R10, R91, R28, -R34.reuse ;  /* 0x0000001c5b0a7223 */ /* 0x100fe20000010822 */
[----:B------:R-:W-:Y:S01]  /*2be0*/  FMNMX.FTZ R20, R75, R20, !PT ;  /* 0x000000144b147209 */ /* 0x000fe20007810000 */
[-CC-:B------:R-:W-:Y:S01]  /*2bf0*/  FFMA.FTZ R51, R51, R28.reuse, -R34.reuse ;  /* 0x0000001c33337223 */ /* 0x180fe20000010822 */
[----:B------:R-:W-:Y:S01]  /*2c00*/  ISETP.GT.AND P2, PT, R99, 0x38, PT ;  /* 0x000000386300780c */ /* 0x000fe20003f44270 */
[----:B------:R-:W4:Y:S01]  /*2c10*/  MUFU.TANH R5, R5 ;  /* 0x0000000500057308 */ /* 0x000f220000002400 */
[----:B------:R-:W-:Y:S01]  /*2c20*/  FSEL R11, R11, -INF , P3 ;  /* 0xff8000000b0b7808 */ /* 0x000fe20001800000 */
[--C-:B------:R-:W-:Y:S01]  /*2c30*/  FFMA.FTZ R131, R53, R28, -R34.reuse ;  /* 0x0000001c35837223 */ /* 0x100fe20000010822 */
[----:B------:R-:W-:Y:S01]  /*2c40*/  FMNMX.FTZ R20, R77, R20, !PT ;  /* 0x000000144d147209 */ /* 0x000fe20007810000 */
[-CC-:B------:R-:W-:Y:S01]  /*2c50*/  FFMA.FTZ R125, R57, R28.reuse, -R34.reuse ;  /* 0x0000001c397d7223 */ /* 0x180fe20000010822 */
[----:B------:R-:W-:Y:S01]  /*2c60*/  ISETP.GT.AND P3, PT, R99, 0x39, PT ;  /* 0x000000396300780c */ /* 0x000fe20003f64270 */
[--C-:B------:R-:W-:Y:S01]  /*2c70*/  FFMA.FTZ R127, R41, R28, -R34.reuse ;  /* 0x0000001c297f7223 */ /* 0x100fe20000010822 */
[----:B-1----:R-:W-:Y:S01]  /*2c80*/  FSEL R9, R9, -INF , P2 ;  /* 0xff80000009097808 */ /* 0x002fe20001000000 */
[----:B------:R-:W1:Y:S01]  /*2c90*/  MUFU.TANH R36, R36 ;  /* 0x0000002400247308 */ /* 0x000e620000002400 */
[----:B------:R-:W-:Y:S01]  /*2ca0*/  FMNMX.FTZ R20, R11, R20, !PT ;  /* 0x000000140b147209 */ /* 0x000fe20007810000 */
[-CC-:B------:R-:W-:Y:S01]  /*2cb0*/  FFMA.FTZ R35, R35, R28.reuse, -R34.reuse ;  /* 0x0000001c23237223 */ /* 0x180fe20000010822 */
[----:B------:R-:W-:Y:S01]  /*2cc0*/  ISETP.GT.AND P2, PT, R99, 0x40, PT ;  /* 0x000000406300780c */ /* 0x000fe20003f44270 */
[--C-:B------:R-:W-:Y:S01]  /*2cd0*/  FFMA.FTZ R123, R33, R28, -R34.reuse ;  /* 0x0000001c217b7223 */ /* 0x100fe20000010822 */
[----:B--2---:R-:W-:Y:S01]  /*2ce0*/  FSEL R79, R8, -INF , P3 ;  /* 0xff800000084f7808 */ /* 0x004fe20001800000 */
[----:B------:R-:W-:Y:S01]  /*2cf0*/  UISETP.LT.AND UP0, UPT, URZ, UR6, UPT ;  /* 0x000000063f00728c */ /* 0x000fe2000bf01270 */
[----:B------:R-:W-:Y:S01]  /*2d00*/  FMNMX.FTZ R20, R9, R20, !PT ;  /* 0x0000001409147209 */ /* 0x000fe20007810000 */
[----:B------:R-:W2:Y:S01]  /*2d10*/  MUFU.TANH R83, R83 ;  /* 0x0000005300537308 */ /* 0x000ea20000002400 */
[----:B------:R-:W-:Y:S01]  /*2d20*/  ISETP.GT.AND P3, PT, R99, 0x41, PT ;  /* 0x000000416300780c */ /* 0x000fe20003f64270 */
[----:B------:R-:W-:Y:S01]  /*2d30*/  USEL UR27, URZ, UR6, !UP0 ;  /* 0x000000063f1b7287 */ /* 0x000fe2000c000000 */
[----:B---3--:R-:W-:Y:S01]  /*2d40*/  FSEL R3, R3, -INF , P2 ;  /* 0xff80000003037808 */ /* 0x008fe20001000000 */
[--C-:B------:R-:W-:Y:S01]  /*2d50*/  IMAD.MOV.U32 R113, RZ, RZ, R119.reuse ;  /* 0x000000ffff717224 */ /* 0x100fe200078e0077 */
[----:B------:R-:W-:Y:S01]  /*2d60*/  FMNMX.FTZ R20, R79, R20, !PT ;  /* 0x000000144f147209 */ /* 0x000fe20007810000 */
[----:B------:R-:W-:Y:S01]  /*2d70*/  UISETP.GE.AND UP0, UPT, UR29, UR27, UPT ;  /* 0x0000001b1d00728c */ /* 0x000fe2000bf06270 */
[----:B------:R-:W-:Y:S01]  /*2d80*/  ISETP.GT.AND P2, PT, R99, 0x48, PT ;  /* 0x000000486300780c */ /* 0x000fe20003f44270 */
[----:B------:R-:W3:Y:S01]  /*2d90*/  MUFU.TANH R54, R54 ;  /* 0x0000003600367308 */ /* 0x000ee20000002400 */
[----:B----4-:R-:W-:Y:S01]  /*2da0*/  FSEL R5, R5, -INF , P3 ;  /* 0xff80000005057808 */ /* 0x010fe20001800000 */
[--C-:B------:R-:W-:Y:S01]  /*2db0*/  IMAD.MOV.U32 R111, RZ, RZ, R119.reuse ;  /* 0x000000ffff6f7224 */ /* 0x100fe200078e0077 */
[----:B------:R-:W-:Y:S01]  /*2dc0*/  FMNMX.FTZ R20, R3, R20, !PT ;  /* 0x0000001403147209 */ /* 0x000fe20007810000 */
[--C-:B------:R-:W-:Y:S01]  /*2dd0*/  IMAD.MOV.U32 R109, RZ, RZ, R119.reuse ;  /* 0x000000ffff6d7224 */ /* 0x100fe200078e0077 */
[----:B------:R-:W-:Y:S01]  /*2de0*/  ISETP.GT.AND P3, PT, R99, 0x49, PT ;  /* 0x000000496300780c */ /* 0x000fe20003f64270 */
[--C-:B------:R-:W-:Y:S01]  /*2df0*/  IMAD.MOV.U32 R107, RZ, RZ, R119.reuse ;  /* 0x000000ffff6b7224 */ /* 0x100fe200078e0077 */
[----:B-1----:R-:W-:Y:S01]  /*2e00*/  FSEL R81, R36, -INF , P2 ;  /* 0xff80000024517808 */ /* 0x002fe20001000000 */
[----:B------:R-:W1:Y:S01]  /*2e10*/  MUFU.TANH R58, R58 ;  /* 0x0000003a003a7308 */ /* 0x000e620000002400 */
[----:B------:R-:W-:Y:S01]  /*2e20*/  FMNMX.FTZ R20, R5, R20, !PT ;  /* 0x0000001405147209 */ /* 0x000fe20007810000 */
[----:B------:R-:W-:Y:S01]  /*2e30*/  FFMA.FTZ R36, R43, R28, -R34 ;  /* 0x0000001c2b247223 */ /* 0x000fe20000010822 */
[----:B------:R-:W-:Y:S01]  /*2e40*/  ISETP.GT.AND P2, PT, R99, 0x50, PT ;  /* 0x000000506300780c */ /* 0x000fe20003f44270 */
[----:B------:R-:W-:Y:S01]  /*2e50*/  IMAD.MOV.U32 R103, RZ, RZ, R119 ;  /* 0x000000ffff677224 */ /* 0x000fe200078e0077 */
[----:B--2---:R-:W-:-:S02]  /*2e60*/  FSEL R83, R83, -INF , P3 ;  /* 0xff80000053537808 */ /* 0x004fc40001800000 */
[----:B------:R-:W-:Y:S01]  /*2e70*/  FMNMX.FTZ R20, R81, R20, !PT ;  /* 0x0000001451147209 */ /* 0x000fe20007810000 */
[----:B------:R-:W2:Y:S01]  /*2e80*/  MUFU.TANH R87, R87 ;  /* 0x0000005700577308 */ /* 0x000ea20000002400 */
[----:B------:R-:W-:Y:S02]  /*2e90*/  ISETP.GT.AND P3, PT, R99, 0x51, PT ;  /* 0x000000516300780c */ /* 0x000fe40003f64270 */
[----:B---3--:R-:W-:Y:S02]  /*2ea0*/  FSEL R85, R54, -INF , P2 ;  /* 0xff80000036557808 */ /* 0x008fe40001000000 */
[----:B------:R-:W-:Y:S02]  /*2eb0*/  FMNMX.FTZ R20, R83, R20, !PT ;  /* 0x0000001453147209 */ /* 0x000fe40007810000 */
[----:B------:R-:W-:Y:S01]  /*2ec0*/  ISETP.GT.AND P2, PT, R99, 0x58, PT ;  /* 0x000000586300780c */ /* 0x000fe20003f44270 */
[----:B------:R-:W-:Y:S01]  /*2ed0*/  MUFU.TANH R48, R48 ;  /* 0x0000003000307308 */ /* 0x000fe20000002400 */
[----:B-1----:R-:W-:-:S02]  /*2ee0*/  FSEL R89, R58, -INF , P3 ;  /* 0xff8000003a597808 */ /* 0x002fc40001800000 */
[----:B------:R-:W-:Y:S02]  /*2ef0*/  FMNMX.FTZ R20, R85, R20, !PT ;  /* 0x0000001455147209 */ /* 0x000fe40007810000 */
[----:B------:R-:W-:Y:S02]  /*2f00*/  ISETP.GT.AND P3, PT, R99, 0x59, PT ;  /* 0x000000596300780c */ /* 0x000fe40003f64270 */
[----:B------:R-:W-:Y:S01]  /*2f10*/  FMNMX.FTZ R24, R89, R20, !PT ;  /* 0x0000001459187209 */ /* 0x000fe20007810000 */
[----:B------:R-:W1:Y:S01]  /*2f20*/  MUFU.TANH R38, R38 ;  /* 0x0000002600267308 */ /* 0x000e620000002400 */
[----:B--2---:R-:W-:Y:S02]  /*2f30*/  FSEL R87, R87, -INF , P2 ;  /* 0xff80000057577808 */ /* 0x004fe40001000000 */
[----:B------:R-:W-:Y:S02]  /*2f40*/  ISETP.GT.AND P2, PT, R99, 0x60, PT ;  /* 0x000000606300780c */ /* 0x000fe40003f44270 */
[----:B------:R-:W-:-:S03]  /*2f50*/  FMNMX.FTZ R24, R87, R24, !PT ;  /* 0x0000001857187209 */ /* 0x000fc60007810000 */
[----:B------:R-:W2:Y:S08]  /*2f60*/  MUFU.TANH R56, R56 ;  /* 0x0000003800387308 */ /* 0x000eb00000002400 */
[----:B------:R-:W3:Y:S01]  /*2f70*/  MUFU.TANH R44, R44 ;  /* 0x0000002c002c7308 */ /* 0x000ee20000002400 */
[----:B-1----:R-:W-:Y:S01]  /*2f80*/  FSEL R91, R38, -INF , P2 ;  /* 0xff800000265b7808 */ /* 0x002fe20001000000 */
[----:B------:R-:W-:Y:S01]  /*2f90*/  FFMA.FTZ R38, R59, R28, -R34 ;  /* 0x0000001c3b267223 */ /* 0x000fe20000010822 */
[----:B------:R-:W-:-:S05]  /*2fa0*/  ISETP.GT.AND P2, PT, R99, 0x68, PT ;  /* 0x000000686300780c */ /* 0x000fca0003f44270 */
[----:B------:R1:W-:Y:S08]  /*2fb0*/  MUFU.EX2 R4, R30 ;  /* 0x0000001e00047308 */ /* 0x0003f00000000800 */
[----:B------:R-:W4:Y:S01]  /*2fc0*/  MUFU.TANH R46, R46 ;  /* 0x0000002e002e7308 */ /* 0x000f220000002400 */
[----:B-1----:R-:W-:Y:S01]  /*2fd0*/  FFMA.FTZ R30, R71, R28, -R34 ;  /* 0x0000001c471e7223 */ /* 0x002fe20000010822 */
[----:B------:R-:W-:-:S02]  /*2fe0*/  FSEL R71, R48, -INF , P3 ;  /* 0xff80000030477808 */ /* 0x000fc40001800000 */
[----:B------:R-:W-:Y:S02]  /*2ff0*/  ISETP.GT.AND P3, PT, R99, 0x61, PT ;  /* 0x000000616300780c */ /* 0x000fe40003f64270 */
[----:B------:R-:W-:Y:S02]  /*3000*/  FMNMX.FTZ R24, R71, R24, !PT ;  /* 0x0000001847187209 */ /* 0x000fe40007810000 */
[----:B------:R-:W-:Y:S01]  /*3010*/  MUFU.TANH R40, R40 ;  /* 0x0000002800287308 */ /* 0x000fe20000002400 */
[----:B--2---:R-:W-:Y:S02]  /*3020*/  FSEL R67, R56, -INF , P3 ;  /* 0xff80000038437808 */ /* 0x004fe40001800000 */
[----:B------:R-:W-:Y:S02]  /*3030*/  FMNMX.FTZ R24, R91, R24, !PT ;  /* 0x000000185b187209 */ /* 0x000fe40007810000 */
[C---:B------:R-:W-:Y:S02]  /*3040*/  ISETP.GT.AND P3, PT, R99.reuse, 0x69, PT ;  /* 0x000000696300780c */ /* 0x040fe40003f64270 */
[----:B---3--:R-:W-:Y:S01]  /*3050*/  FSEL R93, R44, -INF , P2 ;  /* 0xff8000002c5d7808 */ /* 0x008fe20001000000 */
[----:B------:R-:W1:Y:S01]  /*3060*/  MUFU.TANH R42, R42 ;  /* 0x0000002a002a7308 */ /* 0x000e620000002400 */
[----:B------:R-:W-:-:S02]  /*3070*/  ISETP.GT.AND P2, PT, R99, 0x70, PT ;  /* 0x000000706300780c */ /* 0x000fc40003f44270 */
[----:B----4-:R-:W-:Y:S02]  /*3080*/  FSEL R63, R46, -INF , P3 ;  /* 0xff8000002e3f7808 */ /* 0x010fe40001800000 */
[----:B------:R-:W-:-:S03]  /*3090*/  ISETP.GT.AND P3, PT, R99, 0x71, PT ;  /* 0x000000716300780c */ /* 0x000fc60003f64270 */
[----:B------:R-:W2:Y:S08]  /*30a0*/  MUFU.TANH R50, R50 ;  /* 0x0000003200327308 */ /* 0x000eb00000002400 */
[----:B------:R3:W-:Y:S01]  /*30b0*/  MUFU.EX2 R20, R30 ;  /* 0x0000001e00147308 */ /* 0x0007e20000000800 */
[----:B-1----:R-:W-:Y:S01]  /*30c0*/  FSEL R55, R42, -INF , P3 ;  /* 0xff8000002a377808 */ /* 0x002fe20001800000 */
[----:B------:R-:W-:Y:S01]  /*30d0*/  FFMA.FTZ R42, R37, R28, -R34 ;  /* 0x0000001c252a7223 */ /* 0x000fe20000010822 */
[----:B------:R-:W-:-:S05]  /*30e0*/  ISETP.GT.AND P3, PT, R99, 0x79, PT ;  /* 0x000000796300780c */ /* 0x000fca0003f64270 */
[----:B------:R-:W1:Y:S01]  /*30f0*/  MUFU.TANH R52, R52 ;  /* 0x0000003400347308 */ /* 0x000e620000002400 */
[----:B---3--:R-:W-:-:S04]  /*3100*/  FMNMX.FTZ R30, R67, R24, !PT ;  /* 0x00000018431e7209 */ /* 0x008fc80007810000 */
[----:B------:R-:W-:-:S03]  /*3110*/  FMNMX.FTZ R30, R93, R30, !PT ;  /* 0x0000001e5d1e7209 */ /* 0x000fc60007810000 */
[----:B------:R3:W-:Y:S01]  /*3120*/  MUFU.EX2 R8, R95 ;  /* 0x0000005f00087308 */ /* 0x0007e20000000800 */
[----:B------:R-:W-:-:S07]  /*3130*/  FMNMX.FTZ R30, R63, R30, !PT ;  /* 0x0000001e3f1e7209 */ /* 0x000fce0007810000 */
[----:B------:R4:W-:Y:S01]  /*3140*/  MUFU.EX2 R24, R32 ;  /* 0x0000002000187308 */ /* 0x0009e20000000800 */
[----:B---3--:R-:W-:Y:S02]  /*3150*/  FSEL R95, R40, -INF , P2 ;  /* 0xff800000285f7808 */ /* 0x008fe40001000000 */
[----:B------:R-:W-:Y:S01]  /*3160*/  ISETP.GT.AND P2, PT, R99, 0x78, PT ;  /* 0x000000786300780c */ /* 0x000fe20003f44270 */
[----:B------:R-:W-:Y:S01]  /*3170*/  IMAD.MOV.U32 R99, RZ, RZ, R119 ;  /* 0x000000ffff637224 */ /* 0x000fe200078e0077 */
[----:B------:R-:W-:Y:S02]  /*3180*/  FMNMX.FTZ R30, R95, R30, !PT ;  /* 0x0000001e5f1e7209 */ /* 0x000fe40007810000 */
[----:B--2---:R-:W-:Y:S01]  /*3190*/  FSEL R97, R50, -INF , P2 ;  /* 0xff80000032617808 */ /* 0x004fe20001000000 */
[----:B------:R-:W2:Y:S01]  /*31a0*/  MUFU.EX2 R149, R149 ;  /* 0x0000009500957308 */ /* 0x000ea20000000800 */
[----:B----4-:R-:W-:Y:S02]  /*31b0*/  FMNMX.FTZ R32, R55, R30, !PT ;  /* 0x0000001e37207209 */ /* 0x010fe40007810000 */
[----:B-1----:R-:W-:-:S02]  /*31c0*/  FSEL R43, R52, -INF , P3 ;  /* 0xff800000342b7808 */ /* 0x002fc40001800000 */
[----:B------:R-:W-:-:S03]  /*31d0*/  FMNMX.FTZ R32, R97, R32, !PT ;  /* 0x0000002061207209 */ /* 0x000fc60007810000 */
[----:B------:R-:W1:Y:S01]  /*31e0*/  MUFU.EX2 R151, R151 ;  /* 0x0000009700977308 */ /* 0x000e620000000800 */
[----:B------:R-:W-:Y:S01]  /*31f0*/  FMNMX.FTZ R40, R43, R32, !PT ;  /* 0x000000202b287209 */ /* 0x000fe20007810000 */
[----:B------:R-:W-:-:S04]  /*3200*/  FFMA.FTZ R32, R47, R28, -R34 ;  /* 0x0000001c2f207223 */ /* 0x000fc80000010822 */
[----:B------:R-:W3:Y:S02]  /*3210*/  SHFL.BFLY PT, R45, R40, 0x2, 0x1f ;  /* 0x0c401f00282d7f89 */ /* 0x000ee400000e0000 */
[----:B------:R-:W4:Y:S08]  /*3220*/  MUFU.EX2 R6, R6 ;  /* 0x0000000600067308 */ /* 0x000f300000000800 */
[----:B------:R-:W5:Y:S08]  /*3230*/  MUFU.EX2 R145, R145 ;  /* 0x0000009100917308 */ /* 0x000f700000000800 */
[----:B------:R2:W5:Y:S01]  /*3240*/  MUFU.EX2 R14, R105 ;  /* 0x00000069000e7308 */ /* 0x0005620000000800 */
[----:B---3--:R-:W-:Y:S01]  /*3250*/  FMNMX.FTZ R45, R40, R45, !PT ;  /* 0x0000002d282d7209 */ /* 0x008fe20007810000 */
[-CC-:B------:R-:W-:Y:S01]  /*3260*/  FFMA.FTZ R40, R39, R28.reuse, -R34.reuse ;  /* 0x0000001c27287223 */ /* 0x180fe20000010822 */
[----:B------:R-:W-:-:S05]  /*3270*/  FFMA.FTZ R34, R27, R28, -R34 ;  /* 0x0000001c1b227223 */ /* 0x000fca0000010822 */
[----:B------:R-:W3:Y:S01]  /*3280*/  MUFU.EX2 R147, R147 ;  /* 0x0000009300937308 */ /* 0x000ee20000000800 */
[--C-:B--2---:R-:W-:Y:S01]  /*3290*/  IMAD.MOV.U32 R105, RZ, RZ, R119.reuse ;  /* 0x000000ffff697224 */ /* 0x104fe200078e0077 */
[----:B------:R-:W2:Y:S06]  /*32a0*/  SHFL.BFLY PT, R44, R45, 0x1, 0x1f ;  /* 0x0c201f002d2c7f89 */ /* 0x000eac00000e0000 */
[----:B------:R1:W3:Y:S08]  /*32b0*/  MUFU.EX2 R12, R101 ;  /* 0x00000065000c7308 */ /* 0x0002f00000000800 */
[----:B------:R-:W3:Y:S01]  /*32c0*/  MUFU.EX2 R141, R141 ;  /* 0x0000008d008d7308 */ /* 0x000ee20000000800 */
[----:B-1----:R-:W-:-:S07]  /*32d0*/  IMAD.MOV.U32 R101, RZ, RZ, R119 ;  /* 0x000000ffff657224 */ /* 0x002fce00078e0077 */
[----:B------:R-:W-:Y:S01]  /*32e0*/  MUFU.EX2 R143, R143 ;  /* 0x0000008f008f7308 */ /* 0x000fe20000000800 */
[----:B--2---:R-:W-:-:S04]  /*32f0*/  FMNMX.FTZ R31, R45, R44, !PT ;  /* 0x0000002c2d1f7209 */ /* 0x004fc80007810000 */
[C---:B------:R-:W-:Y:S01]  /*3300*/  FSETP.NEU.FTZ.AND P2, PT, R31.reuse, -INF , PT ;  /* 0xff8000001f00780b */ /* 0x040fe20003f5d000 */
[----:B------:R-:W-:Y:S02]  /*3310*/  FMUL.FTZ R46, R31, R28 ;  /* 0x0000001c1f2e7220 */ /* 0x000fe40000410000 */
[----:B------:R-:W-:Y:S03]  /*3320*/  MUFU.EX2 R10, R10 ;  /* 0x0000000a000a7308 */ /* 0x000fe60000000800 */
[----:B------:R-:W-:Y:S02]  /*3330*/  FSEL R46, R46, RZ, P2 ;  /* 0x000000ff2e2e7208 */ /* 0x000fe40001000000 */
[----:B------:R-:W-:-:S03]  /*3340*/  PLOP3.LUT P2, PT, PT, PT, UP0, 0x80, 0x0 ;  /* 0x000000000000781c */ /* 0x000fc60003f4f008 */
[----:B------:R-:W-:Y:S01]  /*3350*/  MUFU.EX2 R137, R137 ;  /* 0x0000008900897308 */ /* 0x000fe20000000800 */
[-CC-:B------:R-:W-:Y:S01]  /*3360*/  FFMA.FTZ R148, R61, R28.reuse, -R46.reuse ;  /* 0x0000001c3d947223 */ /* 0x180fe2000001082e */
[-C--:B------:R-:W-:Y:S01]  /*3370*/  FFMA.FTZ R27, R26, R28.reuse, -R46 ;  /* 0x0000001c1a1b7223 */ /* 0x080fe2000001082e */
[----:B------:R-:W-:Y:S01]  /*3380*/  FADD.FTZ R26, R149, R4 ;  /* 0x00000004951a7221 */ /* 0x000fe20000010000 */
[-CC-:B------:R-:W-:Y:S01]  /*3390*/  FFMA.FTZ R150, R65, R28.reuse, -R46.reuse ;  /* 0x0000001c41967223 */ /* 0x180fe2000001082e */
[-CC-:B------:R-:W-:Y:S01]  /*33a0*/  FFMA.FTZ R132, R3, R28.reuse, -R46.reuse ;  /* 0x0000001c03847223 */ /* 0x180fe2000001082e */
[-C--:B------:R-:W-:Y:S01]  /*33b0*/  FFMA.FTZ R21, R21, R28.reuse, -R46 ;  /* 0x0000001c15157223 */ /* 0x080fe2000001082e */
[----:B------:R-:W-:Y:S01]  /*33c0*/  FADD.FTZ R3, R151, R26 ;  /* 0x0000001a97037221 */ /* 0x000fe20000010000 */
[----:B------:R-:W-:Y:S01]  /*33d0*/  MUFU.EX2 R148, R148 ;  /* 0x0000009400947308 */ /* 0x000fe20000000800 */
[-CC-:B------:R-:W-:Y:S01]  /*33e0*/  FFMA.FTZ R144, R29, R28.reuse, -R46.reuse ;  /* 0x0000001c1d907223 */ /* 0x180fe2000001082e */
[-CC-:B------:R-:W-:Y:S01]  /*33f0*/  FFMA.FTZ R29, R69, R28.reuse, -R46.reuse ;  /* 0x0000001c451d7223 */ /* 0x180fe2000001082e */
[----:B----4-:R-:W-:Y:S01]  /*3400*/  FADD.FTZ R26, R6, R3 ;  /* 0x00000003061a7221 */ /* 0x010fe20000010000 */
[-CC-:B------:R-:W-:Y:S01]  /*3410*/  FFMA.FTZ R3, R5, R28.reuse, -R46.reuse ;  /* 0x0000001c05037223 */ /* 0x180fe2000001082e */
[-CC-:B------:R-:W-:Y:S01]  /*3420*/  FFMA.FTZ R146, R25, R28.reuse, -R46.reuse ;  /* 0x0000001c19927223 */ /* 0x180fe2000001082e */
[-C--:B------:R-:W-:Y:S01]  /*3430*/  FFMA.FTZ R140, R19, R28.reuse, -R46 ;  /* 0x0000001c138c7223 */ /* 0x080fe2000001082e */
[----:B-----5:R-:W-:Y:S01]  /*3440*/  FADD.FTZ R5, R145, R26 ;  /* 0x0000001a91057221 */ /* 0x020fe20000010000 */
[----:B------:R-:W1:Y:S01]  /*3450*/  MUFU.EX2 R27, R27 ;  /* 0x0000001b001b7308 */ /* 0x000e620000000800 */
[-CC-:B------:R-:W-:Y:S01]  /*3460*/  FFMA.FTZ R25, R73, R28.reuse, -R46.reuse ;  /* 0x0000001c49197223 */ /* 0x180fe2000001082e */
[-CC-:B------:R-:W-:Y:S01]  /*3470*/  FFMA.FTZ R15, R15, R28.reuse, -R46.reuse ;  /* 0x0000001c0f0f7223 */ /* 0x180fe2000001082e */
[----:B------:R-:W-:Y:S01]  /*3480*/  FADD.FTZ R26, R14, R5 ;  /* 0x000000050e1a7221 */ /* 0x000fe20000010000 */
[-CC-:B------:R-:W-:Y:S01]  /*3490*/  FFMA.FTZ R142, R13, R28.reuse, -R46.reuse ;  /* 0x0000001c0d8e7223 */ /* 0x180fe2000001082e */
[-CC-:B------:R-:W-:Y:S01]  /*34a0*/  FFMA.FTZ R13, R75, R28.reuse, -R46.reuse ;  /* 0x0000001c4b0d7223 */ /* 0x180fe2000001082e */
[-C--:B------:R-:W-:Y:S01]  /*34b0*/  FFMA.FTZ R136, R77, R28.reuse, -R46 ;  /* 0x0000001c4d887223 */ /* 0x080fe2000001082e */
[----:B---3--:R-:W-:Y:S01]  /*34c0*/  FADD.FTZ R5, R147, R26 ;  /* 0x0000001a93057221 */ /* 0x008fe20000010000 */
[----:B------:R-:W2:Y:S01]  /*34d0*/  MUFU.EX2 R150, R150 ;  /* 0x0000009600967308 */ /* 0x000ea20000000800 */
[-CC-:B------:R-:W-:Y:S01]  /*34e0*/  FFMA.FTZ R11, R11, R28.reuse, -R46.reuse ;  /* 0x0000001c0b0b7223 */ /* 0x180fe2000001082e */
[-CC-:B------:R-:W-:Y:S01]  /*34f0*/  FFMA.FTZ R138, R9, R28.reuse, -R46.reuse ;  /* 0x0000001c098a7223 */ /* 0x180fe2000001082e */
        /* <DEDUP_REMOVED lines=11> */
[----:B------:R-:W-:Y:S01]  /*35b0*/  F2FP.BF16.F32.PACK_AB R149, R4, R149 ;  /* 0x000000950495723e */ /* 0x000fe200000010ff */
[-CC-:B------:R-:W-:Y:S01]  /*35c0*/  FFMA.FTZ R91, R91, R28.reuse, -R46.reuse ;  /* 0x0000001c5b5b7223 */ /* 0x180fe2000001082e */
[----:B------:R-:W1:Y:S01]  /*35d0*/  MUFU.EX2 R144, R144 ;  /* 0x0000009000907308 */ /* 0x000e620000000800 */
[----:B--2---:R-:W-:Y:S01]  /*35e0*/  FADD.FTZ R26, R150, R19 ;  /* 0x00000013961a7221 */ /* 0x004fe20000010000 */
[-CC-:B------:R-:W-:Y:S01]  /*35f0*/  FFMA.FTZ R67, R67, R28.reuse, -R46.reuse ;  /* 0x0000001c43437223 */ /* 0x180fe2000001082e */
[-CC-:B------:R-:W-:Y:S01]  /*3600*/  FFMA.FTZ R93, R93, R28.reuse, -R46.reuse ;  /* 0x0000001c5d5d7223 */ /* 0x180fe2000001082e */
[-CC-:B------:R-:W-:Y:S01]  /*3610*/  FFMA.FTZ R63, R63, R28.reuse, -R46.reuse ;  /* 0x0000001c3f3f7223 */ /* 0x180fe2000001082e */
[-CC-:B------:R-:W-:Y:S01]  /*3620*/  FFMA.FTZ R95, R95, R28.reuse, -R46.reuse ;  /* 0x0000001c5f5f7223 */ /* 0x180fe2000001082e */
[-CC-:B------:R-:W-:Y:S01]  /*3630*/  FFMA.FTZ R55, R55, R28.reuse, -R46.reuse ;  /* 0x0000001c37377223 */ /* 0x180fe2000001082e */
[-C--:B------:R-:W-:Y:S01]  /*3640*/  FFMA.FTZ R97, R97, R28.reuse, -R46 ;  /* 0x0000001c61617223 */ /* 0x080fe2000001082e */
[----:B------:R-:W2:Y:S01]  /*3650*/  MUFU.EX2 R29, R29 ;  /* 0x0000001d001d7308 */ /* 0x000ea20000000800 */
[----:B---3--:R-:W-:Y:S01]  /*3660*/  FADD.FTZ R19, R21, R26 ;  /* 0x0000001a15137221 */ /* 0x008fe20000010000 */
[----:B------:R-:W-:Y:S01]  /*3670*/  FFMA.FTZ R43, R43, R28, -R46 ;  /* 0x0000001c2b2b7223 */ /* 0x000fe2000001082e */
[----:B------:R-:W-:-:S02]  /*3680*/  F2FP.BF16.F32.PACK_AB R150, R21, R150 ;  /* 0x000000961596723e */ /* 0x000fc400000010ff */
[----:B------:R-:W-:Y:S02]  /*3690*/  F2FP.BF16.F32.PACK_AB R151, R6, R151 ;  /* 0x000000970697723e */ /* 0x000fe400000010ff */
[----:B------:R-:W-:Y:S01]  /*36a0*/  F2FP.BF16.F32.PACK_AB R145, R14, R145 ;  /* 0x000000910e91723e */ /* 0x000fe200000010ff */
[----:B------:R-:W3:Y:S01]  /*36b0*/  MUFU.EX2 R146, R146 ;  /* 0x0000009200927308 */ /* 0x000ee20000000800 */
[----:B-1----:R-:W-:Y:S01]  /*36c0*/  FADD.FTZ R26, R144, R19 ;  /* 0x00000013901a7221 */ /* 0x002fe20000010000 */
[----:B------:R-:W-:Y:S01]  /*36d0*/  FADD.FTZ R19, R143, R48 ;  /* 0x000000308f137221 */ /* 0x000fe20000010000 */
[----:B------:R-:W-:Y:S02]  /*36e0*/  F2FP.BF16.F32.PACK_AB R147, R12, R147 ;  /* 0x000000930c93723e */ /* 0x000fe400000010ff */
[----:B------:R-:W-:Y:S01]  /*36f0*/  F2FP.BF16.F32.PACK_AB R141, R8, R141 ;  /* 0x0000008d088d723e */ /* 0x000fe200000010ff */
[C---:B------:R-:W-:Y:S01]  /*3700*/  FADD.FTZ R48, R10.reuse, R19 ;  /* 0x000000130a307221 */ /* 0x040fe20000010000 */
[----:B------:R-:W-:Y:S01]  /*3710*/  FFMA.FTZ R19, R89, R28, -R46 ;  /* 0x0000001c59137223 */ /* 0x000fe2000001082e */
[----:B------:R-:W1:Y:S01]  /*3720*/  MUFU.EX2 R25, R25 ;  /* 0x0000001900197308 */ /* 0x000e620000000800 */
[----:B--2---:R-:W-:Y:S01]  /*3730*/  FADD.FTZ R33, R29, R26 ;  /* 0x0000001a1d217221 */ /* 0x004fe20000010000 */
[----:B------:R-:W-:Y:S01]  /*3740*/  F2FP.BF16.F32.PACK_AB R143, R10, R143 ;  /* 0x0000008f0a8f723e */ /* 0x000fe200000010ff */
[----:B------:R-:W-:Y:S01]  /*3750*/  IMAD.MOV.U32 R89, RZ, RZ, R119 ;  /* 0x000000ffff597224 */ /* 0x000fe200078e0077 */
[----:B------:R-:W-:-:S02]  /*3760*/  F2FP.BF16.F32.PACK_AB R148, R27, R148 ;  /* 0x000000941b94723e */ /* 0x000fc400000010ff */
[----:B------:R-:W-:Y:S02]  /*3770*/  F2FP.BF16.F32.PACK_AB R144, R29, R144 ;  /* 0x000000901d90723e */ /* 0x000fe400000010ff */
[----:B------:R-:W2:Y:S01]  /*3780*/  MUFU.EX2 R140, R140 ;  /* 0x0000008c008c7308 */ /* 0x000ea20000000800 */
[----:B---3--:R-:W-:-:S07]  /*3790*/  FADD.FTZ R26, R146, R33 ;  /* 0x00000021921a7221 */ /* 0x008fce0000010000 */
[----:B------:R-:W-:Y:S01]  /*37a0*/  MUFU.EX2 R139, R139 ;  /* 0x0000008b008b7308 */ /* 0x000fe20000000800 */
[C---:B-1----:R-:W-:Y:S01]  /*37b0*/  FADD.FTZ R33, R25.reuse, R26 ;  /* 0x0000001a19217221 */ /* 0x042fe20000010000 */
[----:B------:R-:W-:-:S06]  /*37c0*/  F2FP.BF16.F32.PACK_AB R146, R25, R146 ;  /* 0x000000921992723e */ /* 0x000fcc00000010ff */
[----:B------:R-:W1:Y:S01]  /*37d0*/  MUFU.EX2 R15, R15 ;  /* 0x0000000f000f7308 */ /* 0x000e620000000800 */
[----:B--2---:R-:W-:-:S07]  /*37e0*/  FADD.FTZ R26, R140, R33 ;  /* 0x000000218c1a7221 */ /* 0x004fce0000010000 */
[----:B------:R-:W2:Y:S08]  /*37f0*/  MUFU.EX2 R142, R142 ;  /* 0x0000008e008e7308 */ /* 0x000eb00000000800 */
[----:B------:R-:W3:Y:S01]  /*3800*/  MUFU.EX2 R133, R133 ;  /* 0x0000008500857308 */ /* 0x000ee20000000800 */
[C---:B-1----:R-:W-:Y:S01]  /*3810*/  FADD.FTZ R33, R15.reuse, R26 ;  /* 0x0000001a0f217221 */ /* 0x042fe20000010000 */
[----:B------:R-:W-:-:S06]  /*3820*/  F2FP.BF16.F32.PACK_AB R140, R15, R140 ;  /* 0x0000008c0f8c723e */ /* 0x000fcc00000010ff */
[----:B------:R1:W-:Y:S01]  /*3830*/  MUFU.EX2 R44, R35 ;  /* 0x00000023002c7308 */ /* 0x0003e20000000800 */
[----:B--2---:R-:W-:-:S07]  /*3840*/  FADD.FTZ R0, R142, R33 ;  /* 0x000000218e007221 */ /* 0x004fce0000010000 */
[----:B------:R-:W2:Y:S01]  /*3850*/  MUFU.EX2 R13, R13 ;  /* 0x0000000d000d7308 */ /* 0x000ea20000000800 */
[----:B-1----:R-:W-:Y:S01]  /*3860*/  FADD.FTZ R35, R137, R48 ;  /* 0x0000003089237221 */ /* 0x002fe20000010000 */
[----:B------:R-:W-:-:S03]  /*3870*/  F2FP.BF16.F32.PACK_AB R137, R20, R137 ;  /* 0x000000891489723e */ /* 0x000fc600000010ff */
[----:B------:R-:W-:-:S03]  /*3880*/  FADD.FTZ R48, R20, R35 ;  /* 0x0000002314307221 */ /* 0x000fc60000010000 */
[----:B------:R-:W1:Y:S01]  /*3890*/  MUFU.EX2 R30, R36 ;  /* 0x00000024001e7308 */ /* 0x000e620000000800 */
[----:B------:R-:W-:Y:S01]  /*38a0*/  FADD.FTZ R35, R139, R48 ;  /* 0x000000308b237221 */ /* 0x000fe20000010000 */
[----:B------:R-:W-:-:S03]  /*38b0*/  F2FP.BF16.F32.PACK_AB R139, R24, R139 ;  /* 0x0000008b188b723e */ /* 0x000fc600000010ff */
[----:B------:R-:W-:-:S03]  /*38c0*/  FADD.FTZ R26, R24, R35 ;  /* 0x00000023181a7221 */ /* 0x000fc60000010000 */
[----:B------:R-:W4:Y:S01]  /*38d0*/  MUFU.EX2 R136, R136 ;  /* 0x0000008800887308 */ /* 0x000f220000000800 */
[----:B---3--:R-:W-:Y:S01]  /*38e0*/  FADD.FTZ R35, R133, R26 ;  /* 0x0000001a85237221 */ /* 0x008fe20000010000 */
[C---:B--2---:R-:W-:Y:S01]  /*38f0*/  FADD.FTZ R33, R13.reuse, R0 ;  /* 0x000000000d217221 */ /* 0x044fe20000010000 */
[----:B------:R-:W-:-:S05]  /*3900*/  F2FP.BF16.F32.PACK_AB R142, R13, R142 ;  /* 0x0000008e0d8e723e */ /* 0x000fca00000010ff */
[----:B------:R-:W2:Y:S01]  /*3910*/  MUFU.EX2 R135, R135 ;  /* 0x0000008700877308 */ /* 0x000ea20000000800 */
[C---:B-1----:R-:W-:Y:S01]  /*3920*/  FADD.FTZ R26, R30.reuse, R35 ;  /* 0x000000231e1a7221 */ /* 0x042fe20000010000 */
[----:B------:R-:W-:-:S06]  /*3930*/  F2FP.BF16.F32.PACK_AB R133, R30, R133 ;  /* 0x000000851e85723e */ /* 0x000fcc00000010ff */
[----:B------:R-:W1:Y:S01]  /*3940*/  MUFU.EX2 R11, R11 ;  /* 0x0000000b000b7308 */ /* 0x000e620000000800 */
[----:B----4-:R-:W-:-:S07]  /*3950*/  FADD.FTZ R0, R136, R33 ;  /* 0x0000002188007221 */ /* 0x010fce0000010000 */
[----:B------:R-:W3:Y:S01]  /*3960*/  MUFU.EX2 R32, R32 ;  /* 0x0000002000207308 */ /* 0x000ee20000000800 */
[----:B--2---:R-:W-:-:S07]  /*3970*/  FADD.FTZ R35, R135, R26 ;  /* 0x0000001a87237221 */ /* 0x004fce0000010000 */
[----:B------:R-:W2:Y:S01]  /*3980*/  MUFU.EX2 R138, R138 ;  /* 0x0000008a008a7308 */ /* 0x000ea20000000800 */
[C---:B-1----:R-:W-:Y:S01]  /*3990*/  FADD.FTZ R33, R11.reuse, R0 ;  /* 0x000000000b217221 */ /* 0x042fe20000010000 */
[----:B------:R-:W-:-:S06]  /*39a0*/  F2FP.BF16.F32.PACK_AB R136, R11, R136 ;  /* 0x000000880b88723e */ /* 0x000fcc00000010ff */
[----:B------:R-:W1:Y:S01]  /*39b0*/  MUFU.EX2 R129, R129 ;  /* 0x0000008100817308 */ /* 0x000e620000000800 */
[C---:B---3--:R-:W-:Y:S01]  /*39c0*/  FADD.FTZ R26, R32.reuse, R35 ;  /* 0x00000023201a7221 */ /* 0x048fe20000010000 */
[----:B------:R-:W-:-:S06]  /*39d0*/  F2FP.BF16.F32.PACK_AB R135, R32, R135 ;  /* 0x000000872087723e */ /* 0x000fcc00000010ff */
[----:B------:R-:W3:Y:S01]  /*39e0*/  MUFU.EX2 R9, R9 ;  /* 0x0000000900097308 */ /* 0x000ee20000000800 */
[----:B--2---:R-:W-:-:S07]  /*39f0*/  FADD.FTZ R0, R138, R33 ;  /* 0x000000218a007221 */ /* 0x004fce0000010000 */
        /* <DEDUP_REMOVED lines=16> */
[C---:B-1----:R-:W-:Y:S01]  /*3b00*/  FADD.FTZ R4, R38.reuse, R35 ;  /* 0x0000002326047221 */ /* 0x042fe20000010000 */
[----:B------:R-:W-:-:S06]  /*3b10*/  F2FP.BF16.F32.PACK_AB R131, R38, R131 ;  /* 0x000000832683723e */ /* 0x000fcc00000010ff */
[----:B------:R-:W1:Y:S01]  /*3b20*/  MUFU.EX2 R5, R5 ;  /* 0x0000000500057308 */ /* 0x000e620000000800 */
[----:B---3--:R-:W-:-:S07]  /*3b30*/  FADD.FTZ R0, R134, R33 ;  /* 0x0000002186007221 */ /* 0x008fce0000010000 */
        /* <DEDUP_REMOVED lines=21> */
[----:B---3--:R-:W-:Y:S01]  /*3c90*/  FADD.FTZ R33, R121, R4 ;  /* 0x0000000479217221 */ /* 0x008fe20000010000 */
[----:B------:R-:W-:-:S03]  /*3ca0*/  F2FP.BF16.F32.PACK_AB R121, R44, R121 ;  /* 0x000000792c79723e */ /* 0x000fc600000010ff */
[----:B------:R-:W-:-:S03]  /*3cb0*/  FADD.FTZ R4, R44, R33 ;  /* 0x000000212c047221 */ /* 0x000fc60000010000 */
        /* <DEDUP_REMOVED lines=9> */
[----:B------:R-:W-:Y:S01]  /*3d50*/  F2FP.BF16.F32.PACK_AB R124, R124, R91 ;  /* 0x0000005b7c7c723e */ /* 0x000fe200000010ff */
[----:B------:R-:W-:-:S05]  /*3d60*/  IMAD.MOV.U32 R91, RZ, RZ, R119 ;  /* 0x000000ffff5b7224 */ /* 0x000fca00078e0077 */
[----:B------:R-:W2:Y:S01]  /*3d70*/  MUFU.EX2 R95, R95 ;  /* 0x0000005f005f7308 */ /* 0x000ea20000000800 */
[----:B-1----:R-:W-:-:S07]  /*3d80*/  FADD.FTZ R21, R93, R4 ;  /* 0x000000045d157221 */ /* 0x002fce0000010000 */
[----:B------:R-:W1:Y:S01]  /*3d90*/  MUFU.EX2 R120, R55 ;  /* 0x0000003700787308 */ /* 0x000e620000000800 */
[C---:B---3--:R-:W-:Y:S01]  /*3da0*/  FADD.FTZ R4, R126.reuse, R21 ;  /* 0x000000157e047221 */ /* 0x048fe20000010000 */
[----:B------:R-:W-:Y:S01]  /*3db0*/  F2FP.BF16.F32.PACK_AB R126, R126, R93 ;  /* 0x0000005d7e7e723e */ /* 0x000fe200000010ff */
[----:B------:R-:W-:-:S05]  /*3dc0*/  IMAD.MOV.U32 R93, RZ, RZ, R119 ;  /* 0x000000ffff5d7224 */ /* 0x000fca00078e0077 */
[----:B------:R-:W3:Y:S01]  /*3dd0*/  MUFU.EX2 R97, R97 ;  /* 0x0000006100617308 */ /* 0x000ee20000000800 */
[----:B--2---:R-:W-:-:S07]  /*3de0*/  FADD.FTZ R11, R95, R4 ;  /* 0x000000045f0b7221 */ /* 0x004fce0000010000 */
[----:B------:R-:W2:Y:S01]  /*3df0*/  MUFU.EX2 R122, R43 ;  /* 0x0000002b007a7308 */ /* 0x000ea20000000800 */
[C---:B-1----:R-:W-:Y:S01]  /*3e00*/  FADD.FTZ R4, R120.reuse, R11 ;  /* 0x0000000b78047221 */ /* 0x042fe20000010000 */
[----:B------:R-:W-:Y:S01]  /*3e10*/  F2FP.BF16.F32.PACK_AB R120, R120, R95 ;  /* 0x0000005f7878723e */ /* 0x000fe200000010ff */
[----:B------:R-:W-:-:S05]  /*3e20*/  IMAD.MOV.U32 R95, RZ, RZ, R119 ;  /* 0x000000ffff5f7224 */ /* 0x000fca00078e0077 */
[----:B------:R-:W1:Y:S01]  /*3e30*/  MUFU.EX2 R34, R34 ;  /* 0x0000002200227308 */ /* 0x000e620000000800 */
[----:B---3--:R-:W-:-:S04]  /*3e40*/  FADD.FTZ R3, R97, R4 ;  /* 0x0000000461037221 */ /* 0x008fc80000010000 */
[C---:B--2---:R-:W-:Y:S01]  /*3e50*/  FADD.FTZ R3, R122.reuse, R3 ;  /* 0x000000037a037221 */ /* 0x044fe20000010000 */
[----:B------:R-:W-:Y:S01]  /*3e60*/  F2FP.BF16.F32.PACK_AB R122, R122, R97 ;  /* 0x000000617a7a723e */ /* 0x000fe200000010ff */
[----:B------:R-:W-:Y:S02]  /*3e70*/  IMAD.MOV.U32 R97, RZ, RZ, R119 ;  /* 0x000000ffff617224 */ /* 0x000fe400078e0077 */
[C---:B-1----:R-:W-:Y:S01]  /*3e80*/  FADD.FTZ R0, R34.reuse, R35 ;  /* 0x0000002322007221 */ /* 0x042fe20000010000 */
[----:B------:R-:W-:Y:S01]  /*3e90*/  F2FP.BF16.F32.PACK_AB R123, R34, R123 ;  /* 0x0000007b227b723e */ /* 0x000fe200000010ff */
[----:B------:R-:W-:Y:S06]  /*3ea0*/  @!P2 BRA `(.L_x_1567) ;  /* 0x0000002c00c8a947 */ /* 0x000fec0003800000 */
[----:B------:R-:W-:Y:S01]  /*3eb0*/  IMAD.MOV.U32 R5, RZ, RZ, R7 ;  /* 0x000000ffff057224 */ /* 0x000fe200078e0007 */
[----:B------:R-:W-:Y:S02]  /*3ec0*/  MOV R4, R31 ;  /* 0x0000001f00047202 */ /* 0x000fe40000000f00 */
        /* <DEDUP_REMOVED lines=19> */
[----:B------:R-:W-:Y:S01]  /*4000*/  ULDC UR21, c[0x0][0x288] ;  /* 0x0000a20000157ab9 */ /* 0x000fe20000000800 */
[----:B------:R-:W-:Y:S01]  /*4010*/  ULDC UR26, c[0x0][0x404] ;  /* 0x00010100001a7ab9 */ /* 0x000fe20000000800 */
[----:B------:R-:W-:Y:S01]  /*4020*/  ULDC UR23, c[0x0][0x9d8] ;  /* 0x0002760000177ab9 */ /* 0x000fe20000000800 */
[----:B------:R-:W-:-:S05]  /*4030*/  ULDC.64 UR24, c[0x0][0x3f8] ;  /* 0x0000fe0000187ab9 */ /* 0x000fca0000000a00 */
.L_x_1576:
        /* <DEDUP_REMOVED lines=9> */
.L_x_1569:
[----:B------:R-:W-:Y:S01]  /*40d0*/  ULEA UR6, UR36, UR40, 0x3 ;  /* 0x0000002824067291 */ /* 0x000fe2000f8e183f */
[----:B------:R-:W-:-:S05]  /*40e0*/  IMAD.U32 R6, RZ, RZ, UR37 ;  /* 0x00000025ff067e24 */ /* 0x000fca000f8e00ff */
[----:B------:R-:W-:-:S04]  /*40f0*/  SHF.L.U32 R6, R6, 0x1f, RZ ;  /* 0x0000001f06067819 */ /* 0x000fc800000006ff */
[----:B------:R1:W2:Y:S01]  /*4100*/  SYNCS.PHASECHK.TRANS64.TRYWAIT P3, [UR6+0x16830], R6 ;  /* 0x01683006ff0075a7 */ /* 0x0002a20008060146 */
[----:B------:R-:W-:Y:S05]  /*4110*/  @!P0 BRA `(.L_x_1570) ;  /* 0x0000000000048947 */ /* 0x000fea0003800000 */
[----:B------:R-:W-:Y:S01]  /*4120*/  BPT.TRAP 0x1 ;  /* 0x000000040000795c */ /* 0x000fe20000300000 */
.L_x_1570:
[----:B--2---:R-:W-:Y:S05]  /*4130*/  @P3 BRA `(.L_x_1568) ;  /* 0x0000000000083947 */ /* 0x004fea0003800000 */
[----:B------:R-:W2:Y:S02]  /*4140*/  SYNCS.PHASECHK.TRANS64.TRYWAIT P3, [UR6+0x16830], R6 ;  /* 0x01683006ff0075a7 */ /* 0x000ea40008060146 */
[----:B--2---:R-:W-:Y:S05]  /*4150*/  @!P3 BRA `(.L_x_1571) ;  /* 0x00000090006cb947 */ /* 0x004fea0003800000 */
.L_x_1568:
        /* <DEDUP_REMOVED lines=25> */
.L_x_1573:
[----:B------:R-:W-:Y:S01]  /*42f0*/  ULEA UR6, UR28, UR40, 0x3 ;  /* 0x000000281c067291 */ /* 0x000fe2000f8e183f */
[----:B------:R-:W-:-:S05]  /*4300*/  IMAD.U32 R6, RZ, RZ, UR30 ;  /* 0x0000001eff067e24 */ /* 0x000fca000f8e00ff */
[----:B------:R-:W-:-:S04]  /*4310*/  SHF.L.U32 R6, R6, 0x1f, RZ ;  /* 0x0000001f06067819 */ /* 0x000fc800000006ff */
[----:B------:R1:W2:Y:S01]  /*4320*/  SYNCS.PHASECHK.TRANS64.TRYWAIT P2, [UR6+0x16850], R6 ;  /* 0x01685006ff0075a7 */ /* 0x0002a20008040146 */
[----:B------:R-:W-:Y:S05]  /*4330*/  @!P0 BRA `(.L_x_1574) ;  /* 0x0000000000048947 */ /* 0x000fea0003800000 */
[----:B------:R-:W-:Y:S01]  /*4340*/  BPT.TRAP 0x1 ;  /* 0x000000040000795c */ /* 0x000fe20000300000 */
.L_x_1574:
[----:B--2---:R-:W-:Y:S05]  /*4350*/  @P2 BRA `(.L_x_1572) ;  /* 0x0000000000082947 */ /* 0x004fea0003800000 */
[----:B------:R-:W2:Y:S02]  /*4360*/  SYNCS.PHASECHK.TRANS64.TRYWAIT P2, [UR6+0x16850], R6 ;  /* 0x01685006ff0075a7 */ /* 0x000ea40008040146 */
[----:B--2---:R-:W-:Y:S05]  /*4370*/  @!P2 BRA `(.L_x_1575) ;  /* 0x0000008c00fca947 */ /* 0x004fea0003800000 */
.L_x_1572:
[----:B------:R-:W-:Y:S01]  /*4380*/  UIADD3 UR6, UR40, 0x400, URZ ;  /* 0x0000040028067890 */ /* 0x000fe2000fffe03f */
[----:B------:R-:W-:Y:S01]  /*4390*/  WARPGROUP.ARRIVE ;  /* 0x00000000000079c5 */ /* 0x000fe20000000000 */
[----:B------:R-:W-:Y:S01]  /*43a0*/  UMOV UR7, 0x40000040 ;  /* 0x4000004000077882 */ /* 0x000fe20000000000 */
[----:B------:R-:W-:Y:S01]  /*43b0*/  UISETP.NE.U32.AND UP0, UPT, UR24, URZ, UPT ;  /* 0x0000003f1800728c */ /* 0x000fe2000bf05070 */
[----:B-12---:R-:W-:Y:S01]  /*43c0*/  FMUL.FTZ R6, R24, UR23 ;  /* 0x0000001718067c20 */ /* 0x006fe20008410000 */
[----:B------:R-:W-:Y:S01]  /*43d0*/  USHF.R.U32.HI UR6, URZ, 0x4, UR6 ;  /* 0x000000043f067899 */ /* 0x000fe20008011606 */
[----:B------:R-:W-:Y:S01]  /*43e0*/  FMUL.FTZ R24, R38, UR23 ;  /* 0x0000001726187c20 */ /* 0x000fe20008410000 */
[----:B------:R-:W-:Y:S01]  /*43f0*/  UISETP.NE.AND.EX UP0, UPT, UR25, URZ, UPT, UP0 ;  /* 0x0000003f1900728c */ /* 0x000fe2000bf05300 */
        /* <DEDUP_REMOVED lines=19> */
[----:B------:R-:W-:Y:S01]  /*4530*/  FMUL.FTZ R31, R40, UR23 ;  /* 0x00000017281f7c20 */ /* 0x000fe20008410000 */
[----:B------:R-:W-:Y:S01]  /*4540*/  FMUL.FTZ R40, R41, UR23 ;  /* 0x0000001729287c20 */ /* 0x000fe20008410000 */
[----:B------:R-:W-:Y:S01]  /*4550*/  FMUL.FTZ R7, R26, UR23 ;  /* 0x000000171a077c20 */ /* 0x000fe20008410000 */
[----:B------:R-:W-:Y:S01]  /*4560*/  FMUL.FTZ R60, R60, UR23 ;  /* 0x000000173c3c7c20 */ /* 0x000fe20008410000 */
[----:B------:R-:W-:Y:S01]  /*4570*/  FMUL.FTZ R26, R42, UR23 ;  /* 0x000000172a1a7c20 */ /* 0x000fe20008410000 */
[----:B------:R-:W-:Y:S01]  /*4580*/  FMUL.FTZ R42, R44, UR23 ;  /* 0x000000172c2a7c20 */ /* 0x000fe20008410000 */
[----:B------:R-:W-:Y:S01]  /*4590*/  FMUL.FTZ R44, R45, UR23 ;  /* 0x000000172d2c7c20 */ /* 0x000fe20008410000 */
[----:B------:R-:W4:Y:S01]  /*45a0*/  MUFU.TANH R13, R13 ;  /* 0x0000000d000d7308 */ /* 0x000f220000002400 */
[----:B------:R-:W-:Y:S01]  /*45b0*/  FMUL.FTZ R29, R46, UR23 ;  /* 0x000000172e1d7c20 */ /* 0x000fe20008410000 */
[----:B------:R-:W-:Y:S01]  /*45c0*/  FMUL.FTZ R46, R48, UR23 ;  /* 0x00000017302e7c20 */ /* 0x000fe20008410000 */
[----:B------:R-:W-:Y:S01]  /*45d0*/  FMUL.FTZ R8, R27, UR23 ;  /* 0x000000171b087c20 */ /* 0x000fe20008410000 */
[----:B------:R-:W-:Y:S01]  /*45e0*/  FMUL.FTZ R27, R43, UR23 ;  /* 0x000000172b1b7c20 */ /* 0x000fe20008410000 */
[----:B------:R-:W-:Y:S01]  /*45f0*/  FMUL.FTZ R48, R49, UR23 ;  /* 0x0000001731307c20 */ /* 0x000fe20008410000 */
[----:B------:R-:W-:Y:S01]  /*4600*/  FMUL.FTZ R32, R50, UR23 ;  /* 0x0000001732207c20 */ /* 0x000fe20008410000 */
[----:B------:R-:W-:Y:S01]  /*4610*/  FMUL.FTZ R50, R52, UR23 ;  /* 0x0000001734327c20 */ /* 0x000fe20008410000 */
[----:B------:R-:W5:Y:S01]  /*4620*/  MUFU.TANH R15, R15 ;  /* 0x0000000f000f7308 */ /* 0x000f620000002400 */
        /* <DEDUP_REMOVED lines=17> */
[----:B------:R-:W-:-:S06]  /*4740*/  UMOV UR30, UR37 ;  /* 0x00000025001e7c82 */ /* 0x000fcc0008000000 */
[----:B------:R-:W5:Y:S08]  /*4750*/  MUFU.TANH R28, R28 ;  /* 0x0000001c001c7308 */ /* 0x000f700000002400 */
[----:B------:R-:W5:Y:S08]  /*4760*/  MUFU.TANH R31, R31 ;  /* 0x0000001f001f7308 */ /* 0x000f700000002400 */
[----:B------:R-:W5:Y:S08]  /*4770*/  MUFU.TANH R40, R40 ;  /* 0x0000002800287308 */ /* 0x000f700000002400 */
[----:B------:R-:W5:Y:S08]  /*4780*/  MUFU.TANH R42, R42 ;  /* 0x0000002a002a7308 */ /* 0x000f700000002400 */
[----:B------:R-:W5:Y:S01]  /*4790*/  MUFU.TANH R44, R44 ;  /* 0x0000002c002c7308 */ /* 0x000f620000002400 */
[----:B------:R-:W-:-:S02]  /*47a0*/  WARPGROUP.DEPBAR.LE gsb0, 0x0 ;  /* 0x00008000000079c5 */ /* 0x000fc40000010000 */
[----:B------:R-:W-:-:S05]  /*47b0*/  WARPGROUP.ARRIVE ;  /* 0x00000000000079c5 */ /* 0x000fca0000000000 */
[----:B------:R-:W5:Y:S01]  /*47c0*/  MUFU.TANH R46, R46 ;  /* 0x0000002e002e7308 */ /* 0x000f620000002400 */
[----:B------:R-:W-:Y:S01]  /*47d0*/  HGMMA.64x64x16.F32.BF16 R88, R144, gdesc[UR4].tnspB, R88, gsb0 ;  /* 0x40e0000490587df0 */ /* 0x000fe20008001858 */
[----:B------:R-:W-:Y:S01]  /*47e0*/  UMOV UR6, 0xffffff80 ;  /* 0xffffff8000067882 */ /* 0x000fe20000000000 */
[----:B------:R-:W-:Y:S02]  /*47f0*/  USEL UR7, UR26, 0x1, UP0 ;  /* 0x000000011a077887 */ /* 0x000fe40008000000 */
[----:B------:R-:W-:-:S03]  /*4800*/  UIMAD UR6, UR29, UR6, 0x1 ;  /* 0x000000011d0674a4 */ /* 0x000fc6000f8e0206 */
[----:B------:R-:W5:Y:S01]  /*4810*/  MUFU.TANH R48, R48 ;  /* 0x0000003000307308 */ /* 0x000f620000002400 */
[----:B------:R-:W-:Y:S02]  /*4820*/  UISETP.GT.AND UP0, UPT, UR29, UR27, UPT ;  /* 0x0000001b1d00728c */ /* 0x000fe4000bf04270 */
[----:B------:R-:W-:Y:S02]  /*4830*/  UIADD3 UR6, UR42, UR6, URZ ;  /* 0x000000062a067290 */ /* 0x000fe4000fffe03f */
[----:B------:R-:W-:Y:S02]  /*4840*/  UIADD3 UR29, UR29, -0x1, URZ ;  /* 0xffffffff1d1d7890 */ /* 0x000fe4000fffe03f */
[----:B------:R-:W-:Y:S01]  /*4850*/  UIMAD UR6, UR7, UR22, UR6 ;  /* 0x00000016070672a4 */ /* 0x000fe2000f8e0206 */
[----:B------:R-:W5:Y:S02]  /*4860*/  MUFU.TANH R50, R50 ;  /* 0x0000003200327308 */ /* 0x000f640000002400 */
[----:B------:R-:W-:Y:S01]  /*4870*/  UMOV UR7, 0x40000040 ;  /* 0x4000004000077882 */ /* 0x000fe20000000000 */
[----:B------:R-:W-:-:S05]  /*4880*/  UIADD3 UR6, UR6, -UR21, URZ ;  /* 0x8000001506067290 */ /* 0x000fca000fffe03f */
[----:B------:R-:W5:Y:S01]  /*4890*/  MUFU.TANH R52, R52 ;  /* 0x0000003400347308 */ /* 0x000f620000002400 */
[----:B------:R-:W-:Y:S01]  /*48a0*/  IMAD.U32 R38, RZ, RZ, UR6 ;  /* 0x00000006ff267e24 */ /* 0x000fe2000f8e00ff */
[----:B------:R-:W-:-:S03]  /*48b0*/  UIADD3 UR6, UR10, 0x100, URZ ;  /* 0x000001000a067890 */ /* 0x000fc6000fffe03f */
[----:B------:R-:W-:-:S03]  /*48c0*/  IMAD R39, R17, -0x2, R38 ;  /* 0xfffffffe11277824 */ /* 0x000fc600078e0226 */
[----:B------:R-:W5:Y:S01]  /*48d0*/  MUFU.TANH R54, R54 ;  /* 0x0000003600367308 */ /* 0x000f620000002400 */
[----:B------:R-:W-:-:S05]  /*48e0*/  IMAD.IADD R38, R18, 0x1, R39 ;  /* 0x0000000112267824 */ /* 0x000fca00078e0227 */
[C---:B------:R-:W-:Y:S02]  /*48f0*/  ISETP.GT.AND P2, PT, R38.reuse, RZ, PT ;  /* 0x000000ff2600720c */ /* 0x040fe40003f44270 */
[----:B------:R-:W-:Y:S01]  /*4900*/  ISETP.GT.AND P3, PT, R38, 0x1, PT ;  /* 0x000000012600780c */ /* 0x000fe20003f64270 */
[----:B------:R-:W5:Y:S01]  /*4910*/  MUFU.TANH R56, R56 ;  /* 0x0000003800387308 */ /* 0x000f620000002400 */
[----:B-1----:R-:W-:Y:S02]  /*4920*/  FSEL R39, R6, -INF , P2 ;  /* 0xff80000006277808 */ /* 0x002fe40001000000 */
[C---:B------:R-:W-:Y:S02]  /*4930*/  ISETP.GT.AND P2, PT, R38.reuse, 0x8, PT ;  /* 0x000000082600780c */ /* 0x040fe40003f44270 */
[----:B--2---:R-:W-:Y:S02]  /*4940*/  FSEL R9, R9, -INF , P3 ;  /* 0xff80000009097808 */ /* 0x004fe40001800000 */
[----:B------:R-:W-:Y:S01]  /*4950*/  FMNMX.FTZ R58, R39, R4, !PT ;  /* 0x00000004273a7209 */ /* 0x000fe20007810000 */
[----:B------:R1:W-:Y:S01]  /*4960*/  MUFU.TANH R6, R60 ;  /* 0x0000003c00067308 */ /* 0x0003e20000002400 */
[----:B------:R-:W-:-:S02]  /*4970*/  ISETP.GT.AND P3, PT, R38, 0x9, PT ;  /* 0x000000092600780c */ /* 0x000fc40003f64270 */
[----:B---3--:R-:W-:Y:S02]  /*4980*/  FSEL R41, R10, -INF , P2 ;  /* 0xff8000000a297808 */ /* 0x008fe40001000000 */
[----:B------:R-:W-:Y:S02]  /*4990*/  FMNMX.FTZ R58, R9, R58, !PT ;  /* 0x0000003a093a7209 */ /* 0x000fe40007810000 */
[C---:B------:R-:W-:Y:S01]  /*49a0*/  ISETP.GT.AND P2, PT, R38.reuse, 0x10, PT ;  /* 0x000000102600780c */ /* 0x040fe20003f44270 */
[----:B------:R2:W3:Y:S01]  /*49b0*/  MUFU.TANH R10, R61 ;  /* 0x0000003d000a7308 */ /* 0x0004e20000002400 */
[----:B----4-:R-:W-:Y:S02]  /*49c0*/  FSEL R13, R13, -INF , P3 ;  /* 0xff8000000d0d7808 */ /* 0x010fe40001800000 */
[----:B------:R-:W-:Y:S02]  /*49d0*/  FMNMX.FTZ R58, R41, R58, !PT ;  /* 0x0000003a293a7209 */ /* 0x000fe40007810000 */
[----:B------:R-:W-:-:S02]  /*49e0*/  ISETP.GT.AND P3, PT, R38, 0x11, PT ;  /* 0x000000112600780c */ /* 0x000fc40003f64270 */
[----:B-----5:R-:W-:Y:S01]  /*49f0*/  FSEL R15, R15, -INF , P2 ;  /* 0xff8000000f0f7808 */ /* 0x020fe20001000000 */
[----:B------:R-:W-:Y:S01]  /*4a00*/  MUFU.TANH R76, R76 ;  /* 0x0000004c004c7308 */ /* 0x000fe20000002400 */
[----:B------:R-:W-:Y:S02]  /*4a10*/  FMNMX.FTZ R58, R13, R58, !PT ;  /* 0x0000003a0d3a7209 */ /* 0x000fe40007810000 */
[C---:B------:R-:W-:Y:S02]  /*4a20*/  ISETP.GT.AND P2, PT, R38.reuse, 0x18, PT ;  /* 0x000000182600780c */ /* 0x040fe40003f44270 */
[----:B------:R-:W-:Y:S02]  /*4a30*/  FSEL R19, R19, -INF , P3 ;  /* 0xff80000013137808 */ /* 0x000fe40001800000 */
[----:B-1----:R-:W-:Y:S01]  /*4a40*/  FMNMX.FTZ R60, R15, R58, !PT ;  /* 0x0000003a0f3c7209 */ /* 0x002fe20007810000 */
[----:B------:R-:W-:Y:S01]  /*4a50*/  FMUL.FTZ R58, R65, UR23 ;  /* 0x00000017413a7c20 */ /* 0x000fe20008410000 */
[----:B------:R-:W-:Y:S01]  /*4a60*/  ISETP.GT.AND P3, PT, R38, 0x19, PT ;  /* 0x000000192600780c */ /* 0x000fe20003f64270 */
[----:B------:R-:W-:Y:S01]  /*4a70*/  MUFU.TANH R80, R80 ;  /* 0x0000005000507308 */ /* 0x000fe20000002400 */
[----:B------:R-:W-:-:S02]  /*4a80*/  FSEL R21, R21, -INF , P2 ;  /* 0xff80000015157808 */ /* 0x000fc40001000000 */
[----:B------:R-:W-:Y:S01]  /*4a90*/  FMNMX.FTZ R60, R19, R60, !PT ;  /* 0x0000003c133c7209 */ /* 0x000fe20007810000 */
[----:B------:R-:W-:Y:S02]  /*4aa0*/  WARPGROUP.DEPBAR.LE gsb0, 0x0 ;  /* 0x00008000000079c5 */ /* 0x000fe40000010000 */
[----:B------:R-:W-:Y:S01]  /*4ab0*/  WARPGROUP.ARRIVE ;  /* 0x00000000000079c5 */ /* 0x000fe20000000000 */
[----:B------:R-:W-:Y:S01]  /*4ac0*/  ISETP.GT.AND P2, PT, R38, 0x20, PT ;  /* 0x000000202600780c */ /* 0x000fe20003f44270 */
[----:B------:R-:W1:Y:S01]  /*4ad0*/  MUFU.TANH R58, R58 ;  /* 0x0000003a003a7308 */ /* 0x000e620000002400 */
[----:B------:R-:W-:Y:S01]  /*4ae0*/  FSEL R43, R28, -INF , P3 ;  /* 0xff8000001c2b7808 */ /* 0x000fe20001800000 */
[----:B------:R-:W-:Y:S01]  /*4af0*/  FMUL.FTZ R28, R68, UR23 ;  /* 0x00000017441c7c20 */ /* 0x000fe20008410000 */
[----:B------:R-:W-:Y:S01]  /*4b00*/  FMNMX.FTZ R60, R21, R60, !PT ;  /* 0x0000003c153c7209 */ /* 0x000fe20007810000 */
[----:B------:R-:W-:Y:S01]  /*4b10*/  HGMMA.64x64x16.F32.BF16 R88, R140, gdesc[UR4].tnspB, R88, gsb0 ;  /* 0x40e000048c587df0 */ /* 0x000fe20008001858 */
[----:B------:R-:W-:Y:S01]  /*4b20*/  ISETP.GT.AND P3, PT, R38, 0x21, PT ;  /* 0x000000212600780c */ /* 0x000fe20003f64270 */
[----:B------:R-:W-:Y:S01]  /*4b30*/  FMUL.FTZ R145, R72, UR23 ;  /* 0x0000001748917c20 */ /* 0x000fe20008410000 */
[----:B------:R-:W-:Y:S01]  /*4b40*/  FSEL R45, R31, -INF , P2 ;  /* 0xff8000001f2d7808 */ /* 0x000fe20001000000 */
[----:B------:R-:W-:Y:S01]  /*4b50*/  MUFU.TANH R28, R28 ;  /* 0x0000001c001c7308 */ /* 0x000fe20000002400 */
[----:B------:R-:W-:Y:S01]  /*4b60*/  FMNMX.FTZ R60, R43, R60, !PT ;  /* 0x0000003c2b3c7209 */ /* 0x000fe20007810000 */
[----:B------:R-:W-:Y:S01]  /*4b70*/  FMUL.FTZ R147, R73, UR23 ;  /* 0x0000001749937c20 */ /* 0x000fe20008410000 */
[----:B------:R-:W-:Y:S01]  /*4b80*/  ISETP.GT.AND P2, PT, R38, 0x28, PT ;  /* 0x000000282600780c */ /* 0x000fe20003f44270 */
[----:B------:R-:W-:Y:S01]  /*4b90*/  UIADD3 UR6, UR10, 0x180, URZ ;  /* 0x000001800a067890 */ /* 0x000fe2000fffe03f */
[----:B------:R-:W-:Y:S01]  /*4ba0*/  FSEL R47, R40, -INF , P3 ;  /* 0xff800000282f7808 */ /* 0x000fe20001800000 */
[----:B------:R-:W-:Y:S01]  /*4bb0*/  UMOV UR7, 0x40000040 ;  /* 0x4000004000077882 */ /* 0x000fe20000000000 */
[----:B------:R-:W-:Y:S01]  /*4bc0*/  FMNMX.FTZ R60, R45, R60, !PT ;  /* 0x0000003c2d3c7209 */ /* 0x000fe20007810000 */
[----:B------:R-:W-:Y:S01]  /*4bd0*/  MUFU.TANH R145, R145 ;  /* 0x0000009100917308 */ /* 0x000fe20000002400 */
[----:B------:R-:W-:Y:S01]  /*4be0*/  ISETP.GT.AND P3, PT, R38, 0x29, PT ;  /* 0x000000292600780c */ /* 0x000fe20003f64270 */
[----:B------:R-:W-:Y:S01]  /*4bf0*/  FMUL.FTZ R31, R77, UR23 ;  /* 0x000000174d1f7c20 */ /* 0x000fe20008410000 */
[----:B------:R-:W-:Y:S01]  /*4c00*/  FSEL R49, R42, -INF , P2 ;  /* 0xff8000002a317808 */ /* 0x000fe20001000000 */
[----:B------:R-:W-:Y:S01]  /*4c10*/  FMUL.FTZ R42, R67, UR23 ;  /* 0x00000017432a7c20 */ /* 0x000fe20008410000 */
[----:B------:R-:W-:Y:S01]  /*4c20*/  FMNMX.FTZ R60, R47, R60, !PT ;  /* 0x0000003c2f3c7209 */ /* 0x000fe20007810000 */
[----:B------:R-:W-:Y:S01]  /*4c30*/  FMUL.FTZ R40, R66, UR23 ;  /* 0x0000001742287c20 */ /* 0x000fe20008410000 */
[----:B------:R-:W-:Y:S01]  /*4c40*/  ISETP.GT.AND P2, PT, R38, 0x30, PT ;  /* 0x000000302600780c */ /* 0x000fe20003f44270 */
[----:B------:R-:W-:Y:S01]  /*4c50*/  MUFU.TANH R147, R147 ;  /* 0x0000009300937308 */ /* 0x000fe20000002400 */
[----:B------:R-:W-:Y:S01]  /*4c60*/  FSEL R51, R44, -INF , P3 ;  /* 0xff8000002c337808 */ /* 0x000fe20001800000 */
[----:B------:R-:W-:Y:S01]  /*4c70*/  FMUL.FTZ R44, R70, UR23 ;  /* 0x00000017462c7c20 */ /* 0x000fe20008410000 */
[----:B------:R-:W-:-:S02]  /*4c80*/  FMNMX.FTZ R60, R49, R60, !PT ;  /* 0x0000003c313c7209 */ /* 0x000fc40007810000 */
[----:B------:R-:W-:Y:S02]  /*4c90*/  ISETP.GT.AND P3, PT, R38, 0x31, PT ;  /* 0x000000312600780c */ /* 0x000fe40003f64270 */
[----:B------:R-:W-:Y:S01]  /*4ca0*/  FSEL R53, R46, -INF , P2 ;  /* 0xff8000002e357808 */ /* 0x000fe20001000000 */
[----:B------:R-:W-:Y:S01]  /*4cb0*/  MUFU.TANH R31, R31 ;  /* 0x0000001f001f7308 */ /* 0x000fe20000002400 */
[----:B------:R-:W-:Y:S01]  /*4cc0*/  FMNMX.FTZ R60, R51, R60, !PT ;  /* 0x0000003c333c7209 */ /* 0x000fe20007810000 */
[----:B------:R-:W-:Y:S01]  /*4cd0*/  FMUL.FTZ R46, R71, UR23 ;  /* 0x00000017472e7c20 */ /* 0x000fe20008410000 */
[----:B------:R-:W-:Y:S02]  /*4ce0*/  ISETP.GT.AND P2, PT, R38, 0x38, PT ;  /* 0x000000382600780c */ /* 0x000fe40003f44270 */
[----:B------:R-:W-:Y:S01]  /*4cf0*/  FSEL R55, R48, -INF , P3 ;  /* 0xff80000030377808 */ /* 0x000fe20001800000 */
[----:B------:R-:W-:Y:S01]  /*4d00*/  FMUL.FTZ R48, R74, UR23 ;  /* 0x000000174a307c20 */ /* 0x000fe20008410000 */
[----:B------:R-:W-:Y:S01]  /*4d10*/  FMNMX.FTZ R60, R53, R60, !PT ;  /* 0x0000003c353c7209 */ /* 0x000fe20007810000 */
[----:B------:R-:W-:Y:S01]  /*4d20*/  MUFU.TANH R84, R84 ;  /* 0x0000005400547308 */ /* 0x000fe20000002400 */
[----:B------:R-:W-:-:S02]  /*4d30*/  ISETP.GT.AND P3, PT, R38, 0x39, PT ;  /* 0x000000392600780c */ /* 0x000fc40003f64270 */
[----:B------:R-:W-:Y:S01]  /*4d40*/  FSEL R59, R50, -INF , P2 ;  /* 0xff800000323b7808 */ /* 0x000fe20001000000 */
[----:B------:R-:W-:Y:S01]  /*4d50*/  FMUL.FTZ R50, R75, UR23 ;  /* 0x000000174b327c20 */ /* 0x000fe20008410000 */
[----:B------:R-:W-:Y:S02]  /*4d60*/  FMNMX.FTZ R60, R55, R60, !PT ;  /* 0x0000003c373c7209 */ /* 0x000fe40007810000 */
[----:B------:R-:W-:Y:S01]  /*4d70*/  ISETP.GT.AND P2, PT, R38, 0x40, PT ;  /* 0x000000402600780c */ /* 0x000fe20003f44270 */
[----:B------:R-:W-:Y:S01]  /*4d80*/  MUFU.TANH R7, R7 ;  /* 0x0000000700077308 */ /* 0x000fe20000002400 */
[----:B------:R-:W-:Y:S01]  /*4d90*/  FSEL R57, R52, -INF , P3 ;  /* 0xff80000034397808 */ /* 0x000fe20001800000 */
[----:B------:R-:W-:Y:S01]  /*4da0*/  FMUL.FTZ R52, R78, UR23 ;  /* 0x000000174e347c20 */ /* 0x000fe20008410000 */
[----:B------:R-:W-:Y:S02]  /*4db0*/  FMNMX.FTZ R60, R59, R60, !PT ;  /* 0x0000003c3b3c7209 */ /* 0x000fe40007810000 */
[----:B------:R-:W-:-:S02]  /*4dc0*/  ISETP.GT.AND P3, PT, R38, 0x41, PT ;  /* 0x000000412600780c */ /* 0x000fc40003f64270 */
[----:B--2---:R-:W-:Y:S01]  /*4dd0*/  FSEL R61, R54, -INF , P2 ;  /* 0xff800000363d7808 */ /* 0x004fe20001000000 */
        /* <DEDUP_REMOVED lines=9> */
[----:B------:R-:W-:Y:S02]  /*4e70*/  FMNMX.FTZ R60, R65, R60, !PT ;  /* 0x0000003c413c7209 */ /* 0x000fe40007810000 */
[----:B---3--:R-:W-:Y:S01]  /*4e80*/  FSEL R73, R10, -INF , P3 ;  /* 0xff8000000a497808 */ /* 0x008fe20001800000 */
[----:B------:R-:W-:Y:S01]  /*4e90*/  FMUL.FTZ R10, R85, UR23 ;  /* 0x00000017550a7c20 */ /* 0x000fe20008410000 */
[----:B------:R-:W-:Y:S01]  /*4ea0*/  ISETP.GT.AND P3, PT, R38, 0x51, PT ;  /* 0x000000512600780c */ /* 0x000fe20003f64270 */
[----:B------:R-:W-:Y:S03]  /*4eb0*/  MUFU.TANH R12, R12 ;  /* 0x0000000c000c7308 */ /* 0x000fe60000002400 */
[----:B-1----:R-:W-:Y:S01]  /*4ec0*/  FSEL R77, R58, -INF , P3 ;  /* 0xff8000003a4d7808 */ /* 0x002fe20001800000 */
[----:B------:R-:W-:Y:S01]  /*4ed0*/  FMUL.FTZ R58, R83, UR23 ;  /* 0x00000017533a7c20 */ /* 0x000fe20008410000 */
[----:B------:R-:W-:-:S03]  /*4ee0*/  ISETP.GT.AND P3, PT, R38, 0x59, PT ;  /* 0x000000592600780c */ /* 0x000fc60003f64270 */
[----:B------:R-:W-:Y:S01]  /*4ef0*/  MUFU.TANH R14, R14 ;  /* 0x0000000e000e7308 */ /* 0x000fe20000002400 */
[----:B------:R-:W-:Y:S02]  /*4f00*/  WARPGROUP.DEPBAR.LE gsb0, 0x0 ;  /* 0x00008000000079c5 */ /* 0x000fe40000010000 */
[----:B------:R-:W-:Y:S01]  /*4f10*/  FMUL.FTZ R141, R64, UR23 ;  /* 0x00000017408d7c20 */ /* 0x000fe20008410000 */
[----:B------:R-:W-:Y:S01]  /*4f20*/  FMUL.FTZ R143, R69, UR23 ;  /* 0x00000017458f7c20 */ /* 0x000fe20008410000 */
[----:B------:R-:W-:Y:S01]  /*4f30*/  FSEL R69, R6, -INF , P2 ;  /* 0xff80000006457808 */ /* 0x000fe20001000000 */
[----:B------:R-:W-:Y:S01]  /*4f40*/  WARPGROUP.ARRIVE ;  /* 0x00000000000079c5 */ /* 0x000fe20000000000 */
[----:B------:R-:W-:Y:S01]  /*4f50*/  ISETP.GT.AND P2, PT, R38, 0x50, PT ;  /* 0x000000502600780c */ /* 0x000fe20003f44270 */
[----:B------:R-:W-:Y:S01]  /*4f60*/  FMUL.FTZ R6, R81, UR23 ;  /* 0x0000001751067c20 */ /* 0x000fe20008410000 */
[----:B------:R-:W1:Y:S01]  /*4f70*/  MUFU.TANH R141, R141 ;  /* 0x0000008d008d7308 */ /* 0x000e620000002400 */
[----:B------:R-:W-:Y:S01]  /*4f80*/  FMNMX.FTZ R60, R69, R60, !PT ;  /* 0x0000003c453c7209 */ /* 0x000fe20007810000 */
[----:B------:R-:W-:Y:S01]  /*4f90*/  FMUL.FTZ R64, R87, UR23 ;  /* 0x0000001757407c20 */ /* 0x000fe20008410000 */
[----:B------:R-:W-:Y:S01]  /*4fa0*/  HGMMA.64x64x16.F32.BF16 R88, R136, gdesc[UR4].tnspB, R88, gsb0 ;  /* 0x40e0000488587df0 */ /* 0x000fe20008001858 */
[----:B------:R-:W-:Y:S01]  /*4fb0*/  UIADD3 UR6, UR10, 0x200, URZ ;  /* 0x000002000a067890 */ /* 0x000fe2000fffe03f */
[----:B------:R-:W-:Y:S01]  /*4fc0*/  FMNMX.FTZ R60, R73, R60, !PT ;  /* 0x0000003c493c7209 */ /* 0x000fe20007810000 */
[----:B------:R-:W-:-:S02]  /*4fd0*/  UMOV UR7, 0x40000040 ;  /* 0x4000004000077882 */ /* 0x000fc40000000000 */
[----:B------:R-:W2:Y:S08]  /*4fe0*/  MUFU.TANH R143, R143 ;  /* 0x0000008f008f7308 */ /* 0x000eb00000002400 */
[----:B------:R3:W4:Y:S01]  /*4ff0*/  MUFU.TANH R151, R6 ;  /* 0x0000000600977308 */ /* 0x0007220000002400 */
[----:B-1----:R-:W-:Y:S02]  /*5000*/  FSEL R141, R141, -INF , P2 ;  /* 0xff8000008d8d7808 */ /* 0x002fe40001000000 */
[----:B------:R-:W-:-:S02]  /*5010*/  ISETP.GT.AND P2, PT, R38, 0x58, PT ;  /* 0x000000582600780c */ /* 0x000fc40003f44270 */
[----:B------:R-:W-:Y:S02]  /*5020*/  FMNMX.FTZ R60, R141, R60, !PT ;  /* 0x0000003c8d3c7209 */ /* 0x000fe40007810000 */
[----:B------:R-:W-:Y:S01]  /*5030*/  FSEL R81, R28, -INF , P2 ;  /* 0xff8000001c517808 */ /* 0x000fe20001000000 */
[----:B------:R-:W-:Y:S01]  /*5040*/  MUFU.TANH R20, R20 ;  /* 0x0000001400147308 */ /* 0x000fe20000002400 */
[----:B------:R-:W-:Y:S01]  /*5050*/  FMNMX.FTZ R60, R77, R60, !PT ;  /* 0x0000003c4d3c7209 */ /* 0x000fe20007810000 */
[----:B---3--:R-:W-:Y:S01]  /*5060*/  FMUL.FTZ R6, R62, UR23 ;  /* 0x000000173e067c20 */ /* 0x008fe20008410000 */
[----:B------:R-:W-:Y:S01]  /*5070*/  ISETP.GT.AND P2, PT, R38, 0x60, PT ;  /* 0x000000602600780c */ /* 0x000fe20003f44270 */
[----:B------:R-:W-:Y:S01]  /*5080*/  FMUL.FTZ R62, R86, UR23 ;  /* 0x00000017563e7c20 */ /* 0x000fe20008410000 */
[----:B--2---:R-:W-:Y:S02]  /*5090*/  FSEL R143, R143, -INF , P3 ;  /* 0xff8000008f8f7808 */ /* 0x004fe40001800000 */
[----:B------:R-:W-:Y:S01]  /*50a0*/  FMNMX.FTZ R60, R81, R60, !PT ;  /* 0x0000003c513c7209 */ /* 0x000fe20007810000 */
[----:B------:R1:W2:Y:S01]  /*50b0*/  MUFU.TANH R28, R10 ;  /* 0x0000000a001c7308 */ /* 0x0002a20000002400 */
[----:B------:R-:W-:-:S02]  /*50c0*/  ISETP.GT.AND P3, PT, R38, 0x61, PT ;  /* 0x000000612600780c */ /* 0x000fc40003f64270 */
[----:B------:R-:W-:Y:S02]  /*50d0*/  FSEL R145, R145, -INF , P2 ;  /* 0xff80000091917808 */ /* 0x000fe40001000000 */
[----:B------:R-:W-:Y:S02]  /*50e0*/  FMNMX.FTZ R60, R143, R60, !PT ;  /* 0x0000003c8f3c7209 */ /* 0x000fe40007810000 */
[C---:B------:R-:W-:Y:S01]  /*50f0*/  ISETP.GT.AND P2, PT, R38.reuse, 0x68, PT ;  /* 0x000000682600780c */ /* 0x040fe20003f44270 */
[----:B------:R-:W3:Y:S01]  /*5100*/  MUFU.TANH R24, R24 ;  /* 0x0000001800187308 */ /* 0x000ee20000002400 */
[----:B------:R-:W-:Y:S01]  /*5110*/  FSEL R147, R147, -INF , P3 ;  /* 0xff80000093937808 */ /* 0x000fe20001800000 */
[----:B-1----:R-:W-:Y:S01]  /*5120*/  FMUL.FTZ R10, R63, UR23 ;  /* 0x000000173f0a7c20 */ /* 0x002fe20008410000 */
[----:B------:R-:W-:Y:S02]  /*5130*/  FMNMX.FTZ R60, R145, R60, !PT ;  /* 0x0000003c913c7209 */ /* 0x000fe40007810000 */
[----:B------:R-:W-:-:S02]  /*5140*/  ISETP.GT.AND P3, PT, R38, 0x69, PT ;  /* 0x000000692600780c */ /* 0x000fc40003f64270 */
[----:B------:R-:W-:Y:S01]  /*5150*/  FSEL R85, R76, -INF , P2 ;  /* 0xff8000004c557808 */ /* 0x000fe20001000000 */
[----:B------:R-:W1:Y:S01]  /*5160*/  MUFU.TANH R25, R25 ;  /* 0x0000001900197308 */ /* 0x000e620000002400 */
[----:B------:R-:W-:Y:S02]  /*5170*/  FMNMX.FTZ R60, R147, R60, !PT ;  /* 0x0000003c933c7209 */ /* 0x000fe40007810000 */
[C---:B------:R-:W-:Y:S02]  /*5180*/  ISETP.GT.AND P2, PT, R38.reuse, 0x70, PT ;  /* 0x000000702600780c */ /* 0x040fe40003f44270 */
[----:B------:R-:W-:Y:S02]  /*5190*/  FSEL R149, R31, -INF , P3 ;  /* 0xff8000001f957808 */ /* 0x000fe40001800000 */
[----:B------:R-:W-:Y:S01]  /*51a0*/  FMNMX.FTZ R60, R85, R60, !PT ;  /* 0x0000003c553c7209 */ /* 0x000fe20007810000 */
[----:B------:R-:W5:Y:S01]  /*51b0*/  MUFU.TANH R26, R26 ;  /* 0x0000001a001a7308 */ /* 0x000f620000002400 */
[----:B------:R-:W-:-:S02]  /*51c0*/  ISETP.GT.AND P3, PT, R38, 0x71, PT ;  /* 0x000000712600780c */ /* 0x000fc40003f64270 */
[----:B------:R-:W-:Y:S02]  /*51d0*/  FSEL R153, R80, -INF , P2 ;  /* 0xff80000050997808 */ /* 0x000fe40001000000 */
[----:B------:R-:W-:Y:S02]  /*51e0*/  FMNMX.FTZ R60, R149, R60, !PT ;  /* 0x0000003c953c7209 */ /* 0x000fe40007810000 */
[C---:B------:R-:W-:Y:S01]  /*51f0*/  ISETP.GT.AND P2, PT, R38.reuse, 0x78, PT ;  /* 0x000000782600780c */ /* 0x040fe20003f44270 */
[----:B------:R-:W5:Y:S01]  /*5200*/  MUFU.TANH R27, R27 ;  /* 0x0000001b001b7308 */ /* 0x000f620000002400 */
[----:B----4-:R-:W-:Y:S02]  /*5210*/  FSEL R151, R151, -INF , P3 ;  /* 0xff80000097977808 */ /* 0x010fe40001800000 */
[----:B------:R-:W-:Y:S02]  /*5220*/  FMNMX.FTZ R60, R153, R60, !PT ;  /* 0x0000003c993c7209 */ /* 0x000fe40007810000 */
[----:B------:R-:W-:-:S02]  /*5230*/  ISETP.GT.AND P3, PT, R38, 0x79, PT ;  /* 0x000000792600780c */ /* 0x000fc40003f64270 */
[----:B------:R-:W-:Y:S01]  /*5240*/  FSEL R155, R84, -INF , P2 ;  /* 0xff800000549b7808 */ /* 0x000fe20001000000 */
[----:B------:R-:W4:Y:S01]  /*5250*/  MUFU.TANH R29, R29 ;  /* 0x0000001d001d7308 */ /* 0x000f220000002400 */
[----:B------:R-:W-:Y:S02]  /*5260*/  FMNMX.FTZ R60, R151, R60, !PT ;  /* 0x0000003c973c7209 */ /* 0x000fe40007810000 */
[----:B--2---:R-:W-:Y:S02]  /*5270*/  FSEL R63, R28, -INF , P3 ;  /* 0xff8000001c3f7808 */ /* 0x004fe40001800000 */
[----:B------:R-:W-:Y:S01]  /*5280*/  FMNMX.FTZ R60, R155, R60, !PT ;  /* 0x0000003c9b3c7209 */ /* 0x000fe20007810000 */
[----:B------:R-:W2:Y:S01]  /*5290*/  LDC R28, c[0x0][0x988] ;  /* 0x00026200ff1c7b82 */ /* 0x000ea20000000800 */
[----:B------:R-:W-:Y:S01]  /*52a0*/  IADD3 R38, R38, 0x8, RZ ;  /* 0x0000000826267810 */ /* 0x000fe20007ffe0ff */
[----:B------:R-:W4:Y:S01]  /*52b0*/  MUFU.TANH R30, R30 ;  /* 0x0000001e001e7308 */ /* 0x000f220000002400 */
[----:B------:R-:W-:Y:S01]  /*52c0*/  FMNMX.FTZ R60, R63, R60, !PT ;  /* 0x0000003c3f3c7209 */ /* 0x000fe20007810000 */
[----:B------:R-:W-:-:S02]  /*52d0*/  WARPGROUP.DEPBAR.LE gsb0, 0x0 ;  /* 0x00008000000079c5 */ /* 0x000fc40000010000 */
[----:B------:R-:W-:Y:S01]  /*52e0*/  WARPGROUP.ARRIVE ;  /* 0x00000000000079c5 */ /* 0x000fe20000000000 */
[C---:B------:R-:W-:Y:S01]  /*52f0*/  ISETP.GT.AND P4, PT, R38.reuse, RZ, PT ;  /* 0x000000ff2600720c */ /* 0x040fe20003f84270 */
[----:B------:R-:W3:Y:S01]  /*5300*/  SHFL.BFLY PT, R31, R60, 0x2, 0x1f ;  /* 0x0c401f003c1f7f89 */ /* 0x000ee200000e0000 */
[----:B------:R-:W-:Y:S01]  /*5310*/  ISETP.GT.AND P3, PT, R38, 0x1, PT ;  /* 0x000000012600780c */ /* 0x000fe20003f64270 */
[----:B------:R-:W4:Y:S02]  /*5320*/  MUFU.TANH R32, R32 ;  /* 0x0000002000207308 */ /* 0x000f240000002400 */
[----:B------:R-:W-:Y:S01]  /*5330*/  HGMMA.64x64x16.F32.BF16 R88, R132, gdesc[UR4].tnspB, R88, gsb0 ;  /* 0x40e0000484587df0 */ /* 0x000fe20008001858 */
[----:B------:R-:W-:Y:S01]  /*5340*/  UIADD3 UR6, UR10, 0x280, URZ ;  /* 0x000002800a067890 */ /* 0x000fe2000fffe03f */
[----:B------:R-:W-:-:S04]  /*5350*/  UMOV UR7, 0x40000040 ;  /* 0x4000004000077882 */ /* 0x000fc80000000000 */
[----:B------:R-:W4:Y:S08]  /*5360*/  MUFU.TANH R33, R33 ;  /* 0x0000002100217308 */ /* 0x000f300000002400 */
[----:B------:R-:W4:Y:S01]  /*5370*/  MUFU.TANH R34, R34 ;  /* 0x0000002200227308 */ /* 0x000f220000002400 */
[----:B---3--:R-:W-:-:S07]  /*5380*/  FMNMX.FTZ R60, R60, R31, !PT ;  /* 0x0000001f3c3c7209 */ /* 0x008fce0007810000 */
[----:B------:R-:W3:Y:S01]  /*5390*/  MUFU.TANH R35, R35 ;  /* 0x0000002300237308 */ /* 0x000ee20000002400 */
[----:B------:R-:W1:Y:S07]  /*53a0*/  SHFL.BFLY PT, R31, R60, 0x1, 0x1f ;  /* 0x0c201f003c1f7f89 */ /* 0x000e6e00000e0000 */
[----:B------:R-:W3:Y:S08]  /*53b0*/  MUFU.TANH R36, R36 ;  /* 0x0000002400247308 */ /* 0x000ef00000002400 */
[----:B------:R-:W3:Y:S08]  /*53c0*/  MUFU.TANH R37, R37 ;  /* 0x0000002500257308 */ /* 0x000ef00000002400 */
[----:B------:R-:W3:Y:S01]  /*53d0*/  MUFU.TANH R6, R6 ;  /* 0x0000000600067308 */ /* 0x000ee20000002400 */
[----:B-1----:R-:W-:-:S04]  /*53e0*/  FMNMX.FTZ R31, R60, R31, !PT ;  /* 0x0000001f3c1f7209 */ /* 0x002fc80007810000 */
[C---:B------:R-:W-:Y:S01]  /*53f0*/  FSETP.NEU.FTZ.AND P2, PT, R31.reuse, -INF , PT ;  /* 0xff8000001f00780b */ /* 0x040fe20003f5d000 */
[----:B--2---:R-:W-:Y:S02]  /*5400*/  FMUL.FTZ R60, R31, R28 ;  /* 0x0000001c1f3c7220 */ /* 0x004fe40000410000 */
[----:B------:R-:W1:Y:S03]  /*5410*/  MUFU.TANH R10, R10 ;  /* 0x0000000a000a7308 */ /* 0x000e660000002400 */
[----:B------:R-:W-:-:S05]  /*5420*/  FSEL R60, R60, RZ, P2 ;  /* 0x000000ff3c3c7208 */ /* 0x000fca0001000000 */
[----:B------:R-:W2:Y:S01]  /*5430*/  MUFU.TANH R40, R40 ;  /* 0x0000002800287308 */ /* 0x000ea20000002400 */
[-CC-:B------:R-:W-:Y:S01]  /*5440*/  FFMA.FTZ R148, R39, R28.reuse, -R60.reuse ;  /* 0x0000001c27947223 */ /* 0x180fe2000001083c */
[----:B------:R-:W-:Y:S01]  /*5450*/  FSEL R39, R7, -INF , P4 ;  /* 0xff80000007277808 */ /* 0x000fe20002000000 */
[-CC-:B------:R-:W-:Y:S01]  /*5460*/  FFMA.FTZ R150, R41, R28.reuse, -R60.reuse ;  /* 0x0000001c29967223 */ /* 0x180fe2000001083c */
[----:B------:R-:W-:Y:S01]  /*5470*/  FSEL R41, R8, -INF , P3 ;  /* 0xff80000008297808 */ /* 0x000fe20001800000 */
[-CC-:B------:R-:W-:Y:S01]  /*5480*/  FFMA.FTZ R144, R15, R28.reuse, -R60.reuse ;  /* 0x0000001c0f907223 */ /* 0x180fe2000001083c */
[C---:B------:R-:W-:Y:S01]  /*5490*/  ISETP.GT.AND P4, PT, R38.reuse, 0x8, PT ;  /* 0x000000082600780c */ /* 0x040fe20003f84270 */
[-CC-:B------:R-:W-:Y:S01]  /*54a0*/  FFMA.FTZ R15, R19, R28.reuse, -R60.reuse ;  /* 0x0000001c130f7223 */ /* 0x180fe2000001083c */
[----:B------:R-:W-:Y:S01]  /*54b0*/  FMNMX.FTZ R8, R39, R5, !PT ;  /* 0x0000000527087209 */ /* 0x000fe20007810000 */
[-CC-:B------:R-:W-:Y:S01]  /*54c0*/  FFMA.FTZ R146, R21, R28.reuse, -R60.reuse ;  /* 0x0000001c15927223 */ /* 0x180fe2000001083c */
[----:B------:R-:W-:Y:S01]  /*54d0*/  ISETP.GT.AND P3, PT, R38, 0x9, PT ;  /* 0x000000092600780c */ /* 0x000fe20003f64270 */
[-CC-:B------:R-:W-:Y:S01]  /*54e0*/  FFMA.FTZ R21, R43, R28.reuse, -R60.reuse ;  /* 0x0000001c2b157223 */ /* 0x180fe2000001083c */
[----:B------:R-:W-:Y:S01]  /*54f0*/  FSEL R11, R11, -INF , P4 ;  /* 0xff8000000b0b7808 */ /* 0x000fe20002000000 */
[----:B------:R-:W-:Y:S01]  /*5500*/  FFMA.FTZ R140, R45, R28, -R60 ;  /* 0x0000001c2d8c7223 */ /* 0x000fe2000001083c */
[----:B------:R-:W-:Y:S01]  /*5510*/  FMNMX.FTZ R8, R41, R8, !PT ;  /* 0x0000000829087209 */ /* 0x000fe20007810000 */
[----:B------:R-:W-:-:S02]  /*5520*/  WARPGROUP.DEPBAR.LE gsb0, 0x0 ;  /* 0x00008000000079c5 */ /* 0x000fc40000010000 */
[----:B------:R-:W-:Y:S01]  /*5530*/  ISETP.GT.AND P4, PT, R38, 0x10, PT ;  /* 0x000000102600780c */ /* 0x000fe20003f84270 */
[----:B------:R-:W-:Y:S01]  /*5540*/  WARPGROUP.ARRIVE ;  /* 0x00000000000079c5 */ /* 0x000fe20000000000 */
[----:B------:R-:W-:Y:S01]  /*5550*/  FSEL R67, R12, -INF , P3 ;  /* 0xff8000000c437808 */ /* 0x000fe20001800000 */
[--C-:B------:R-:W-:Y:S01]  /*5560*/  FFMA.FTZ R142, R49, R28, -R60.reuse ;  /* 0x0000001c318e7223 */ /* 0x100fe2000001083c */
[----:B------:R-:W-:Y:S01]  /*5570*/  FMNMX.FTZ R8, R11, R8, !PT ;  /* 0x000000080b087209 */ /* 0x000fe20007810000 */
[----:B------:R-:W2:Y:S01]  /*5580*/  MUFU.TANH R42, R42 ;  /* 0x0000002a002a7308 */ /* 0x000ea20000002400 */
[----:B------:R-:W-:Y:S01]  /*5590*/  ISETP.GT.AND P3, PT, R38, 0x11, PT ;  /* 0x000000112600780c */ /* 0x000fe20003f64270 */
[----:B------:R-:W-:Y:S01]  /*55a0*/  HGMMA.64x64x16.F32.BF16 R88, R128, gdesc[UR4].tnspB, R88, gsb0 ;  /* 0x40e0000480587df0 */ /* 0x000fe20008001858 */
[----:B------:R-:W-:Y:S01]  /*55b0*/  FSEL R19, R14, -INF , P4 ;  /* 0xff8000000e137808 */ /* 0x000fe20002000000 */
[--C-:B------:R-:W-:Y:S01]  /*55c0*/  FFMA.FTZ R136, R53, R28, -R60.reuse ;  /* 0x0000001c35887223 */ /* 0x100fe2000001083c */
[----:B------:R-:W-:Y:S01]  /*55d0*/  FMNMX.FTZ R8, R67, R8, !PT ;  /* 0x0000000843087209 */ /* 0x000fe20007810000 */
[--C-:B------:R-:W-:Y:S01]  /*55e0*/  FFMA.FTZ R138, R59, R28, -R60.reuse ;  /* 0x0000001c3b8a7223 */ /* 0x100fe2000001083c */
[----:B------:R-:W-:Y:S01]  /*55f0*/  ISETP.GT.AND P4, PT, R38, 0x18, PT ;  /* 0x000000182600780c */ /* 0x000fe20003f84270 */
[----:B------:R-:W2:Y:S01]  /*5600*/  MUFU.TANH R44, R44 ;  /* 0x0000002c002c7308 */ /* 0x000ea20000002400 */
[----:B------:R-:W-:Y:S01]  /*5610*/  FSEL R71, R20, -INF , P3 ;  /* 0xff80000014477808 */ /* 0x000fe20001800000 */
[----:B------:R-:W-:Y:S01]  /*5620*/  UIADD3 UR6, UR10, 0x300, URZ ;  /* 0x000003000a067890 */ /* 0x000fe2000fffe03f */
[----:B------:R-:W-:Y:S01]  /*5630*/  FMNMX.FTZ R8, R19, R8, !PT ;  /* 0x0000000813087209 */ /* 0x000fe20007810000 */
[----:B------:R-:W-:Y:S01]  /*5640*/  UMOV UR7, 0x40000040 ;  /* 0x4000004000077882 */ /* 0x000fe20000000000 */
[----:B------:R-:W-:Y:S01]  /*5650*/  ISETP.GT.AND P3, PT, R38, 0x19, PT ;  /* 0x000000192600780c */ /* 0x000fe20003f64270 */
[--C-:B------:R-:W-:Y:S01]  /*5660*/  FFMA.FTZ R132, R61, R28, -R60.reuse ;  /* 0x0000001c3d847223 */ /* 0x100fe2000001083c */
[----:B------:R-:W-:Y:S01]  /*5670*/  FSEL R75, R24, -INF , P4 ;  /* 0xff800000184b7808 */ /* 0x000fe20002000000 */
[----:B------:R-:W2:Y:S01]  /*5680*/  MUFU.TANH R46, R46 ;  /* 0x0000002e002e7308 */ /* 0x000ea20000002400 */
[----:B------:R-:W-:Y:S01]  /*5690*/  FMNMX.FTZ R8, R71, R8, !PT ;  /* 0x0000000847087209 */ /* 0x000fe20007810000 */
[-CC-:B------:R-:W-:Y:S01]  /*56a0*/  FFMA.FTZ R134, R69, R28.reuse, -R60.reuse ;  /* 0x0000001c45867223 */ /* 0x180fe2000001083c */
[C---:B------:R-:W-:Y:S01]  /*56b0*/  ISETP.GT.AND P4, PT, R38.reuse, 0x20, PT ;  /* 0x000000202600780c */ /* 0x040fe20003f84270 */
[-CC-:B------:R-:W-:Y:S01]  /*56c0*/  FFMA.FTZ R69, R77, R28.reuse, -R60.reuse ;  /* 0x0000001c4d457223 */ /* 0x180fe2000001083c */
[----:B------:R-:W-:Y:S01]  /*56d0*/  FSEL R25, R25, -INF , P3 ;  /* 0xff80000019197808 */ /* 0x000fe20001800000 */
[--C-:B------:R-:W-:Y:S01]  /*56e0*/  FFMA.FTZ R9, R9, R28, -R60.reuse ;  /* 0x0000001c09097223 */ /* 0x100fe2000001083c */
[----:B------:R-:W-:Y:S01]  /*56f0*/  FMNMX.FTZ R8, R75, R8, !PT ;  /* 0x000000084b087209 */ /* 0x000fe20007810000 */
[----:B------:R-:W2:Y:S01]  /*5700*/  MUFU.TANH R48, R48 ;  /* 0x0000003000307308 */ /* 0x000ea20000002400 */
[----:B------:R-:W-:Y:S01]  /*5710*/  ISETP.GT.AND P3, PT, R38, 0x21, PT ;  /* 0x000000212600780c */ /* 0x000fe20003f64270 */
[-CC-:B------:R-:W-:Y:S01]  /*5720*/  FFMA.FTZ R13, R13, R28.reuse, -R60.reuse ;  /* 0x0000001c0d0d7223 */ /* 0x180fe2000001083c */
[----:B-----5:R-:W-:Y:S01]  /*5730*/  FSEL R43, R26, -INF , P4 ;  /* 0xff8000001a2b7808 */ /* 0x020fe20002000000 */
[--C-:B------:R-:W-:Y:S01]  /*5740*/  FFMA.FTZ R77, R147, R28, -R60.reuse ;  /* 0x0000001c934d7223 */ /* 0x100fe2000001083c */
[----:B------:R-:W-:Y:S01]  /*5750*/  FMNMX.FTZ R8, R25, R8, !PT ;  /* 0x0000000819087209 */ /* 0x000fe20007810000 */
[-CC-:B------:R-:W-:Y:S01]  /*5760*/  FFMA.FTZ R14, R153, R28.reuse, -R60.reuse ;  /* 0x0000001c990e7223 */ /* 0x180fe2000001083c */
[----:B------:R-:W-:Y:S01]  /*5770*/  ISETP.GT.AND P4, PT, R38, 0x28, PT ;  /* 0x000000282600780c */ /* 0x000fe20003f84270 */
[----:B------:R-:W5:Y:S01]  /*5780*/  MUFU.TANH R50, R50 ;  /* 0x0000003200327308 */ /* 0x000f620000002400 */
[----:B------:R-:W-:Y:S01]  /*5790*/  FSEL R27, R27, -INF , P3 ;  /* 0xff8000001b1b7808 */ /* 0x000fe20001800000 */
[----:B------:R-:W-:Y:S01]  /*57a0*/  FFMA.FTZ R155, R155, R28, -R60 ;  /* 0x0000001c9b9b7223 */ /* 0x000fe2000001083c */
[----:B------:R-:W-:-:S02]  /*57b0*/  FMNMX.FTZ R8, R43, R8, !PT ;  /* 0x000000082b087209 */ /* 0x000fc40007810000 */
[C---:B------:R-:W-:Y:S02]  /*57c0*/  ISETP.GT.AND P3, PT, R38.reuse, 0x29, PT ;  /* 0x000000292600780c */ /* 0x040fe40003f64270 */
[----:B----4-:R-:W-:Y:S01]  /*57d0*/  FSEL R45, R29, -INF , P4 ;  /* 0xff8000001d2d7808 */ /* 0x010fe20002000000 */
[----:B------:R-:W-:Y:S01]  /*57e0*/  FFMA.FTZ R29, R47, R28, -R60 ;  /* 0x0000001c2f1d7223 */ /* 0x000fe2000001083c */
[----:B------:R-:W-:Y:S01]  /*57f0*/  FMNMX.FTZ R8, R27, R8, !PT ;  /* 0x000000081b087209 */ /* 0x000fe20007810000 */
[----:B------:R-:W4:Y:S01]  /*5800*/  MUFU.TANH R52, R52 ;  /* 0x0000003400347308 */ /* 0x000f220000002400 */
[----:B------:R-:W-:Y:S02]  /*5810*/  ISETP.GT.AND P4, PT, R38, 0x30, PT ;  /* 0x000000302600780c */ /* 0x000fe40003f84270 */
[----:B------:R-:W-:Y:S02]  /*5820*/  FSEL R79, R30, -INF , P3 ;  /* 0xff8000001e4f7808 */ /* 0x000fe40001800000 */
[----:B------:R-:W-:-:S02]  /*5830*/  FMNMX.FTZ R8, R45, R8, !PT ;  /* 0x000000082d087209 */ /* 0x000fc40007810000 */
[----:B------:R-:W-:Y:S01]  /*5840*/  ISETP.GT.AND P3, PT, R38, 0x31, PT ;  /* 0x000000312600780c */ /* 0x000fe20003f64270 */
[----:B------:R-:W4:Y:S01]  /*5850*/  MUFU.TANH R54, R54 ;  /* 0x0000003600367308 */ /* 0x000f220000002400 */
[----:B------:R-:W-:Y:S02]  /*5860*/  FSEL R47, R32, -INF , P4 ;  /* 0xff800000202f7808 */ /* 0x000fe40002000000 */
[----:B------:R-:W-:Y:S02]  /*5870*/  FMNMX.FTZ R8, R79, R8, !PT ;  /* 0x000000084f087209 */ /* 0x000fe40007810000 */
[C---:B------:R-:W-:Y:S02]  /*5880*/  ISETP.GT.AND P4, PT, R38.reuse, 0x38, PT ;  /* 0x000000382600780c */ /* 0x040fe40003f84270 */
[----:B------:R-:W-:Y:S01]  /*5890*/  FSEL R83, R33, -INF , P3 ;  /* 0xff80000021537808 */ /* 0x000fe20001800000 */
[----:B------:R-:W-:Y:S01]  /*58a0*/  FFMA.FTZ R33, R51, R28, -R60 ;  /* 0x0000001c33217223 */ /* 0x000fe2000001083c */
[----:B------:R-:W-:Y:S01]  /*58b0*/  FMNMX.FTZ R8, R47, R8, !PT ;  /* 0x000000082f087209 */ /* 0x000fe20007810000 */
[----:B------:R-:W4:Y:S01]  /*58c0*/  MUFU.TANH R56, R56 ;  /* 0x0000003800387308 */ /* 0x000f220000002400 */
[----:B------:R-:W-:-:S02]  /*58d0*/  ISETP.GT.AND P3, PT, R38, 0x39, PT ;  /* 0x000000392600780c */ /* 0x000fc40003f64270 */
[----:B------:R-:W-:Y:S02]  /*58e0*/  FSEL R49, R34, -INF , P4 ;  /* 0xff80000022317808 */ /* 0x000fe40002000000 */
[----:B------:R-:W-:Y:S02]  /*58f0*/  FMNMX.FTZ R8, R83, R8, !PT ;  /* 0x0000000853087209 */ /* 0x000fe40007810000 */
[C---:B------:R-:W-:Y:S01]  /*5900*/  ISETP.GT.AND P4, PT, R38.reuse, 0x40, PT ;  /* 0x000000402600780c */ /* 0x040fe20003f84270 */
[----:B------:R-:W4:Y:S01]  /*5910*/  MUFU.TANH R58, R58 ;  /* 0x0000003a003a7308 */ /* 0x000f220000002400 */
[----:B---3--:R-:W-:Y:S02]  /*5920*/  FSEL R35, R35, -INF , P3 ;  /* 0xff80000023237808 */ /* 0x008fe40001800000 */
[----:B------:R-:W-:Y:S02]  /*5930*/  FMNMX.FTZ R8, R49, R8, !PT ;  /* 0x0000000831087209 */ /* 0x000fe40007810000 */
[----:B------:R-:W-:-:S02]  /*5940*/  ISETP.GT.AND P3, PT, R38, 0x41, PT ;  /* 0x000000412600780c */ /* 0x000fc40003f64270 */
[----:B------:R-:W-:Y:S01]  /*5950*/  FSEL R51, R36, -INF , P4 ;  /* 0xff80000024337808 */ /* 0x000fe20002000000 */
[----:B------:R-:W3:Y:S01]  /*5960*/  MUFU.TANH R62, R62 ;  /* 0x0000003e003e7308 */ /* 0x000ee20000002400 */
[----:B------:R-:W-:Y:S02]  /*5970*/  FMNMX.FTZ R8, R35, R8, !PT ;  /* 0x0000000823087209 */ /* 0x000fe40007810000 */
[C---:B------:R-:W-:Y:S01]  /*5980*/  ISETP.GT.AND P4, PT, R38.reuse, 0x48, PT ;  /* 0x000000482600780c */ /* 0x040fe20003f84270 */
[----:B------:R-:W-:Y:S02]  /*5990*/  WARPGROUP.DEPBAR.LE gsb0, 0x0 ;  /* 0x00008000000079c5 */ /* 0x000fe40000010000 */
[----:B------:R-:W-:Y:S01]  /*59a0*/  FSEL R87, R37, -INF , P3 ;  /* 0xff80000025577808 */ /* 0x000fe20001800000 */
[----:B------:R-:W-:Y:S01]  /*59b0*/  WARPGROUP.ARRIVE ;  /* 0x00000000000079c5 */ /* 0x000fe20000000000 */
[----:B------:R-:W-:Y:S01]  /*59c0*/  FMNMX.FTZ R8, R51, R8, !PT ;  /* 0x0000000833087209 */ /* 0x000fe20007810000 */
[----:B------:R-:W3:Y:S01]  /*59d0*/  MUFU.TANH R64, R64 ;  /* 0x0000004000407308 */ /* 0x000ee20000002400 */
[----:B------:R-:W-:Y:S01]  /*59e0*/  ISETP.GT.AND P3, PT, R38, 0x49, PT ;  /* 0x000000492600780c */ /* 0x000fe20003f64270 */
[--C-:B------:R-:W-:Y:S01]  /*59f0*/  FFMA.FTZ R37, R55, R28, -R60.reuse ;  /* 0x0000001c37257223 */ /* 0x100fe2000001083c */
[----:B------:R-:W-:Y:S01]  /*5a00*/  FSEL R53, R6, -INF , P4 ;  /* 0xff80000006357808 */ /* 0x000fe20002000000 */
[----:B------:R-:W-:Y:S01]  /*5a10*/  HGMMA.64x64x16.F32.BF16 R88, R124, gdesc[UR4].tnspB, R88, gsb0 ;  /* 0x40e000047c587df0 */ /* 0x000fe20008001858 */
[----:B------:R-:W-:Y:S01]  /*5a20*/  FMNMX.FTZ R8, R87, R8, !PT ;  /* 0x0000000857087209 */ /* 0x000fe20007810000 */
[-CC-:B------:R-:W-:Y:S01]  /*5a30*/  FFMA.FTZ R55, R57, R28.reuse, -R60.reuse ;  /* 0x0000001c39377223 */ /* 0x180fe2000001083c */
[----:B------:R-:W-:Y:S01]  /*5a40*/  ISETP.GT.AND P4, PT, R38, 0x50, PT ;  /* 0x000000502600780c */ /* 0x000fe20003f84270 */
[-CC-:B------:R-:W-:Y:S01]  /*5a50*/  FFMA.FTZ R57, R65, R28.reuse, -R60.reuse ;  /* 0x0000001c41397223 */ /* 0x180fe2000001083c */
[----:B-1----:R-:W-:Y:S01]  /*5a60*/  FSEL R133, R10, -INF , P3 ;  /* 0xff8000000a857808 */ /* 0x002fe20001800000 */
[--C-:B------:R-:W-:Y:S01]  /*5a70*/  FFMA.FTZ R65, R73, R28, -R60.reuse ;  /* 0x0000001c49417223 */ /* 0x100fe2000001083c */
[----:B------:R-:W-:Y:S01]  /*5a80*/  FMNMX.FTZ R8, R53, R8, !PT ;  /* 0x0000000835087209 */ /* 0x000fe20007810000 */
[-CC-:B------:R-:W-:Y:S01]  /*5a90*/  FFMA.FTZ R73, R143, R28.reuse, -R60.reuse ;  /* 0x0000001c8f497223 */ /* 0x180fe2000001083c */
[----:B------:R-:W-:Y:S01]  /*5aa0*/  ISETP.GT.AND P3, PT, R38, 0x51, PT ;  /* 0x000000512600780c */ /* 0x000fe20003f64270 */
[----:B------:R-:W-:Y:S01]  /*5ab0*/  FFMA.FTZ R10, R145, R28, -R60 ;  /* 0x0000001c910a7223 */ /* 0x000fe2000001083c */
[----:B--2---:R-:W-:Y:S01]  /*5ac0*/  FSEL R135, R40, -INF , P4 ;  /* 0xff80000028877808 */ /* 0x004fe20002000000 */
[----:B------:R-:W-:Y:S01]  /*5ad0*/  UIADD3 UR6, UR10, 0x380, URZ ;  /* 0x000003800a067890 */ /* 0x000fe2000fffe03f */
[----:B------:R-:W-:Y:S01]  /*5ae0*/  FMNMX.FTZ R8, R133, R8, !PT ;  /* 0x0000000885087209 */ /* 0x000fe20007810000 */
[----:B------:R-:W-:Y:S01]  /*5af0*/  MUFU.EX2 R148, R148 ;  /* 0x0000009400947308 */ /* 0x000fe20000000800 */
[----:B------:R-:W-:Y:S01]  /*5b00*/  ISETP.GT.AND P4, PT, R38, 0x58, PT ;  /* 0x000000582600780c */ /* 0x000fe20003f84270 */
[----:B------:R-:W-:Y:S01]  /*5b10*/  UMOV UR7, 0x40000040 ;  /* 0x4000004000077882 */ /* 0x000fe20000000000 */
[----:B------:R-:W-:-:S02]  /*5b20*/  FSEL R137, R42, -INF , P3 ;  /* 0xff8000002a897808 */ /* 0x000fc40001800000 */
[----:B------:R-:W-:Y:S02]  /*5b30*/  FMNMX.FTZ R8, R135, R8, !PT ;  /* 0x0000000887087209 */ /* 0x000fe40007810000 */
[----:B------:R-:W-:Y:S01]  /*5b40*/  ISETP.GT.AND P3, PT, R38, 0x59, PT ;  /* 0x000000592600780c */ /* 0x000fe20003f64270 */
[----:B------:R-:W-:Y:S01]  /*5b50*/  MUFU.EX2 R9, R9 ;  /* 0x0000000900097308 */ /* 0x000fe20000000800 */
[----:B------:R-:W-:Y:S02]  /*5b60*/  FSEL R59, R44, -INF , P4 ;  /* 0xff8000002c3b7808 */ /* 0x000fe40002000000 */
[----:B------:R-:W-:Y:S02]  /*5b70*/  FMNMX.FTZ R8, R137, R8, !PT ;  /* 0x0000000889087209 */ /* 0x000fe40007810000 */
[----:B------:R-:W-:Y:S02]  /*5b80*/  ISETP.GT.AND P4, PT, R38, 0x60, PT ;  /* 0x000000602600780c */ /* 0x000fe40003f84270 */
[----:B------:R-:W-:Y:S01]  /*5b90*/  FSEL R139, R46, -INF , P3 ;  /* 0xff8000002e8b7808 */ /* 0x000fe20001800000 */
[----:B------:R-:W-:Y:S01]  /*5ba0*/  MUFU.EX2 R150, R150 ;  /* 0x0000009600967308 */ /* 0x000fe20000000800 */
[----:B------:R-:W-:-:S02]  /*5bb0*/  FMNMX.FTZ R8, R59, R8, !PT ;  /* 0x000000083b087209 */ /* 0x000fc40007810000 */
[----:B------:R-:W-:Y:S02]  /*5bc0*/  ISETP.GT.AND P3, PT, R38, 0x61, PT ;  /* 0x000000612600780c */ /* 0x000fe40003f64270 */
[----:B------:R-:W-:Y:S02]  /*5bd0*/  FSEL R157, R48, -INF , P4 ;  /* 0xff800000309d7808 */ /* 0x000fe40002000000 */
[----:B------:R-:W-:Y:S01]  /*5be0*/  FMNMX.FTZ R8, R139, R8, !PT ;  /* 0x000000088b087209 */ /* 0x000fe20007810000 */
[----:B------:R-:W-:Y:S01]  /*5bf0*/  MUFU.EX2 R13, R13 ;  /* 0x0000000d000d7308 */ /* 0x000fe20000000800 */
[----:B------:R-:W-:Y:S02]  /*5c00*/  ISETP.GT.AND P4, PT, R38, 0x68, PT ;  /* 0x000000682600780c */ /* 0x000fe40003f84270 */
[----:B-----5:R-:W-:Y:S02]  /*5c10*/  FSEL R50, R50, -INF , P3 ;  /* 0xff80000032327808 */ /* 0x020fe40001800000 */
[----:B------:R-:W-:Y:S01]  /*5c20*/  FMNMX.FTZ R7, R157, R8, !PT ;  /* 0x000000089d077209 */ /* 0x000fe20007810000 */
[-CC-:B------:R-:W-:Y:S01]  /*5c30*/  FFMA.FTZ R8, R81, R28.reuse, -R60.reuse ;  /* 0x0000001c51087223 */ /* 0x180fe2000001083c */
[----:B------:R-:W-:Y:S01]  /*5c40*/  ISETP.GT.AND P3, PT, R38, 0x69, PT ;  /* 0x000000692600780c */ /* 0x000fe20003f64270 */
[----:B------:R-:W-:Y:S01]  /*5c50*/  FFMA.FTZ R81, R149, R28, -R60 ;  /* 0x0000001c95517223 */ /* 0x000fe2000001083c */
[----:B----4-:R-:W-:Y:S01]  /*5c60*/  FSEL R61, R52, -INF , P4 ;  /* 0xff800000343d7808 */ /* 0x010fe20002000000 */
[----:B------:R-:W-:Y:S01]  /*5c70*/  MUFU.EX2 R144, R144 ;  /* 0x0000009000907308 */ /* 0x000fe20000000800 */
[----:B------:R-:W-:-:S02]  /*5c80*/  FMNMX.FTZ R6, R50, R7, !PT ;  /* 0x0000000732067209 */ /* 0x000fc40007810000 */
[----:B------:R-:W-:Y:S02]  /*5c90*/  ISETP.GT.AND P4, PT, R38, 0x70, PT ;  /* 0x000000702600780c */ /* 0x000fe40003f84270 */
[----:B------:R-:W-:Y:S02]  /*5ca0*/  FSEL R54, R54, -INF , P3 ;  /* 0xff80000036367808 */ /* 0x000fe40001800000 */
[----:B------:R-:W-:Y:S01]  /*5cb0*/  FMNMX.FTZ R7, R61, R6, !PT ;  /* 0x000000063d077209 */ /* 0x000fe20007810000 */
[----:B------:R-:W-:Y:S01]  /*5cc0*/  FFMA.FTZ R6, R141, R28, -R60 ;  /* 0x0000001c8d067223 */ /* 0x000fe2000001083c */
[----:B------:R-:W-:Y:S01]  /*5cd0*/  ISETP.GT.AND P3, PT, R38, 0x71, PT ;  /* 0x000000712600780c */ /* 0x000fe20003f64270 */
[----:B------:R-:W-:Y:S01]  /*5ce0*/  MUFU.EX2 R15, R15 ;  /* 0x0000000f000f7308 */ /* 0x000fe20000000800 */
[----:B------:R-:W-:Y:S02]  /*5cf0*/  FSEL R56, R56, -INF , P4 ;  /* 0xff80000038387808 */ /* 0x000fe40002000000 */
[----:B------:R-:W-:-:S02]  /*5d00*/  FMNMX.FTZ R7, R54, R7, !PT ;  /* 0x0000000736077209 */ /* 0x000fc40007810000 */
[----:B------:R-:W-:Y:S02]  /*5d10*/  ISETP.GT.AND P4, PT, R38, 0x78, PT ;  /* 0x000000782600780c */ /* 0x000fe40003f84270 */
[----:B------:R-:W-:Y:S01]  /*5d20*/  FSEL R58, R58, -INF , P3 ;  /* 0xff8000003a3a7808 */ /* 0x000fe20001800000 */
[----:B------:R-:W-:Y:S01]  /*5d30*/  MUFU.EX2 R146, R146 ;  /* 0x0000009200927308 */ /* 0x000fe20000000800 */
[----:B------:R-:W-:Y:S02]  /*5d40*/  FMNMX.FTZ R7, R56, R7, !PT ;  /* 0x0000000738077209 */ /* 0x000fe40007810000 */
[----:B------:R-:W-:Y:S02]  /*5d50*/  ISETP.GT.AND P3, PT, R38, 0x79, PT ;  /* 0x000000792600780c */ /* 0x000fe40003f64270 */
[----:B---3--:R-:W-:Y:S02]  /*5d60*/  FSEL R62, R62, -INF , P4 ;  /* 0xff8000003e3e7808 */ /* 0x008fe40002000000 */
[----:B------:R-:W-:Y:S01]  /*5d70*/  FMNMX.FTZ R7, R58, R7, !PT ;  /* 0x000000073a077209 */ /* 0x000fe20007810000 */
[----:B------:R-:W-:Y:S01]  /*5d80*/  MUFU.EX2 R21, R21 ;  /* 0x0000001500157308 */ /* 0x000fe20000000800 */
[----:B------:R-:W-:-:S02]  /*5d90*/  FSEL R64, R64, -INF , P3 ;  /* 0xff80000040407808 */ /* 0x000fc40001800000 */
[----:B------:R-:W-:Y:S01]  /*5da0*/  FMNMX.FTZ R7, R62, R7, !PT ;  /* 0x000000073e077209 */ /* 0x000fe20007810000 */
[----:B------:R-:W-:Y:S02]  /*5db0*/  WARPGROUP.DEPBAR.LE gsb0, 0x0 ;  /* 0x00008000000079c5 */ /* 0x000fe40000010000 */
[----:B------:R-:W-:Y:S01]  /*5dc0*/  FSEL R129, R31, RZ, P2 ;  /* 0x000000ff1f817208 */ /* 0x000fe20001000000 */
[----:B------:R-:W-:Y:S01]  /*5dd0*/  WARPGROUP.ARRIVE ;  /* 0x00000000000079c5 */ /* 0x000fe20000000000 */
[----:B------:R-:W-:Y:S01]  /*5de0*/  FMNMX.FTZ R7, R64, R7, !PT ;  /* 0x0000000740077209 */ /* 0x000fe20007810000 */
[----:B------:R-:W-:Y:S04]  /*5df0*/  MUFU.EX2 R140, R140 ;  /* 0x0000008c008c7308 */ /* 0x000fe80000000800 */
[----:B------:R-:W1:Y:S01]  /*5e00*/  SHFL.BFLY PT, R12, R7, 0x2, 0x1f ;  /* 0x0c401f00070c7f89 */ /* 0x000e6200000e0000 */
[----:B------:R-:W-:Y:S03]  /*5e10*/  HGMMA.64x64x16.F32.BF16 R88, R120, gdesc[UR4].tnspB, R88, gsb0 ;  /* 0x40e0000478587df0 */ /* 0x000fe60008001858 */
[----:B------:R-:W-:Y:S08]  /*5e20*/  MUFU.EX2 R29, R29 ;  /* 0x0000001d001d7308 */ /* 0x000ff00000000800 */
[----:B------:R-:W-:Y:S08]  /*5e30*/  MUFU.EX2 R142, R142 ;  /* 0x0000008e008e7308 */ /* 0x000ff00000000800 */
[----:B------:R-:W-:Y:S01]  /*5e40*/  MUFU.EX2 R33, R33 ;  /* 0x0000002100217308 */ /* 0x000fe20000000800 */
[----:B-1----:R-:W-:Y:S01]  /*5e50*/  FMNMX.FTZ R20, R7, R12, !PT ;  /* 0x0000000c07147209 */ /* 0x002fe20007810000 */
[-CC-:B------:R-:W-:Y:S01]  /*5e60*/  FFMA.FTZ R12, R85, R28.reuse, -R60.reuse ;  /* 0x0000001c550c7223 */ /* 0x180fe2000001083c */
[-CC-:B------:R-:W-:Y:S01]  /*5e70*/  FFMA.FTZ R85, R151, R28.reuse, -R60.reuse ;  /* 0x0000001c97557223 */ /* 0x180fe2000001083c */
[-C--:B------:R-:W-:Y:S01]  /*5e80*/  FFMA.FTZ R60, R63, R28.reuse, -R60 ;  /* 0x0000001c3f3c7223 */ /* 0x080fe2000001083c */
[----:B------:R-:W-:Y:S01]  /*5e90*/  FADD.FTZ R63, -R129, R4 ;  /* 0x00000004813f7221 */ /* 0x000fe20000010100 */
[----:B------:R-:W1:Y:S02]  /*5ea0*/  SHFL.BFLY PT, R7, R20, 0x1, 0x1f ;  /* 0x0c201f0014077f89 */ /* 0x000e6400000e0000 */
[----:B------:R-:W-:Y:S01]  /*5eb0*/  MUFU.EX2 R136, R136 ;  /* 0x0000008800887308 */ /* 0x000fe20000000800 */
[----:B------:R-:W-:-:S07]  /*5ec0*/  FMUL.FTZ R63, R63, R28 ;  /* 0x0000001c3f3f7220 */ /* 0x000fce0000410000 */
[----:B------:R-:W2:Y:S08]  /*5ed0*/  MUFU.EX2 R63, R63 ;  /* 0x0000003f003f7308 */ /* 0x000eb00000000800 */
[----:B------:R-:W-:Y:S01]  /*5ee0*/  MUFU.EX2 R37, R37 ;  /* 0x0000002500257308 */ /* 0x000fe20000000800 */
[----:B-1----:R-:W-:-:S07]  /*5ef0*/  FMNMX.FTZ R7, R20, R7, !PT ;  /* 0x0000000714077209 */ /* 0x002fce0007810000 */
[----:B------:R-:W-:Y:S01]  /*5f00*/  MUFU.EX2 R138, R138 ;  /* 0x0000008a008a7308 */ /* 0x000fe20000000800 */
[----:B--2---:R-:W-:Y:S01]  /*5f10*/  FFMA.FTZ R42, R63, R3, R148 ;  /* 0x000000033f2a7223 */ /* 0x004fe20000010094 */
[----:B------:R-:W-:Y:S01]  /*5f20*/  F2FP.BF16.F32.PACK_AB R148, R9, R148 ;  /* 0x000000940994723e */ /* 0x000fe200000010ff */
[----:B------:R-:W-:Y:S02]  /*5f30*/  FMUL.FTZ R34, R7, R28 ;  /* 0x0000001c07227220 */ /* 0x000fe40000410000 */
[----:B------:R-:W-:Y:S01]  /*5f40*/  FADD.FTZ R3, R9, R42 ;  /* 0x0000002a09037221 */ /* 0x000fe20000010000 */
[----:B------:R-:W-:Y:S02]  /*5f50*/  FSETP.NEU.FTZ.AND P2, PT, R7, -INF , PT ;  /* 0xff8000000700780b */ /* 0x000fe40003f5d000 */
[----:B------:R-:W-:Y:S01]  /*5f60*/  MUFU.EX2 R55, R55 ;  /* 0x0000003700377308 */ /* 0x000fe20000000800 */
[----:B------:R-:W-:Y:S01]  /*5f70*/  FADD.FTZ R42, R150, R3 ;  /* 0x00000003962a7221 */ /* 0x000fe20000010000 */
[----:B------:R-:W-:-:S02]  /*5f80*/  FSEL R34, R34, RZ, P2 ;  /* 0x000000ff22227208 */ /* 0x000fc40001000000 */
[----:B------:R-:W-:Y:S01]  /*5f90*/  FSEL R44, R7, RZ, P2 ;  /* 0x000000ff072c7208 */ /* 0x000fe20001000000 */
[----:B------:R-:W-:Y:S01]  /*5fa0*/  FADD.FTZ R3, R13, R42 ;  /* 0x0000002a0d037221 */ /* 0x000fe20000010000 */
[----:B------:R-:W-:Y:S01]  /*5fb0*/  ISETP.GE.U32.AND P2, PT, R2, 0x180, PT ;  /* 0x000001800200780c */ /* 0x000fe20003f46070 */
[-CC-:B------:R-:W-:Y:S01]  /*5fc0*/  FFMA.FTZ R32, R27, R28.reuse, -R34.reuse ;  /* 0x0000001c1b207223 */ /* 0x180fe20000010822 */
[-CC-:B------:R-:W-:Y:S01]  /*5fd0*/  FFMA.FTZ R40, R35, R28.reuse, -R34.reuse ;  /* 0x0000001c23287223 */ /* 0x180fe20000010822 */
[----:B------:R-:W-:Y:S01]  /*5fe0*/  FADD.FTZ R46, R144, R3 ;  /* 0x00000003902e7221 */ /* 0x000fe20000010000 */
[----:B------:R-:W-:Y:S01]  /*5ff0*/  FADD.FTZ R27, -R44, R5 ;  /* 0x000000052c1b7221 */ /* 0x000fe20000010100 */
[-CC-:B------:R-:W-:Y:S01]  /*6000*/  FFMA.FTZ R149, R39, R28.reuse, -R34.reuse ;  /* 0x0000001c27957223 */ /* 0x180fe20000010822 */
[-C--:B------:R-:W-:Y:S01]  /*6010*/  FFMA.FTZ R4, R41, R28.reuse, -R34 ;  /* 0x0000001c29047223 */ /* 0x080fe20000010822 */
[----:B------:R-:W-:Y:S01]  /*6020*/  FADD.FTZ R3, R15, R46 ;  /* 0x0000002e0f037221 */ /* 0x000fe20000010000 */
[-CC-:B------:R-:W-:Y:S01]  /*6030*/  FFMA.FTZ R151, R11, R28.reuse, -R34.reuse ;  /* 0x0000001c0b977223 */ /* 0x180fe20000010822 */
[----:B------:R-:W-:Y:S01]  /*6040*/  FFMA.FTZ R24, R67, R28, -R34 ;  /* 0x0000001c43187223 */ /* 0x000fe20000010822 */
[----:B------:R-:W-:-:S02]  /*6050*/  IMAD.U32 R39, RZ, RZ, UR36 ;  /* 0x00000024ff277e24 */ /* 0x000fc4000f8e00ff */
[----:B------:R-:W-:Y:S01]  /*6060*/  FADD.FTZ R44, R146, R3 ;  /* 0x00000003922c7221 */ /* 0x000fe20000010000 */
[----:B------:R-:W-:Y:S01]  /*6070*/  MUFU.EX2 R149, R149 ;  /* 0x0000009500957308 */ /* 0x000fe20000000800 */
[----:B------:R-:W-:Y:S02]  /*6080*/  VIADD R3, R16, 0x9 ;  /* 0x0000000910037836 */ /* 0x000fe40000000000 */
[-C--:B------:R-:W-:Y:S01]  /*6090*/  FFMA.FTZ R145, R19, R28.reuse, -R34 ;  /* 0x0000001c13917223 */ /* 0x080fe20000010822 */
[----:B------:R-:W-:Y:S01]  /*60a0*/  FADD.FTZ R35, R21, R44 ;  /* 0x0000002c15237221 */ /* 0x000fe20000010000 */
[-C--:B------:R-:W-:Y:S01]  /*60b0*/  FMUL.FTZ R44, R27, R28.reuse ;  /* 0x0000001c1b2c7220 */ /* 0x080fe20000410000 */
[----:B------:R-:W-:Y:S01]  /*60c0*/  IMAD.U32 R41, RZ, RZ, UR28 ;  /* 0x0000001cff297e24 */ /* 0x000fe2000f8e00ff */
[----:B------:R-:W-:Y:S01]  /*60d0*/  @!P1 LEA R39, R39, UR40, 0x3 ;  /* 0x0000002827279c11 */ /* 0x000fe2000f8e18ff */
[----:B------:R-:W-:Y:S01]  /*60e0*/  FADD.FTZ R48, R140, R35 ;  /* 0x000000238c307221 */ /* 0x000fe20000010000 */
[----:B------:R-:W-:Y:S01]  /*60f0*/  MUFU.EX2 R4, R4 ;  /* 0x0000000400047308 */ /* 0x000fe20000000800 */
[----:B------:R-:W-:Y:S01]  /*6100*/  SEL R3, R3, 0x9, !P2 ;  /* 0x0000000903037807 */ /* 0x000fe20005000000 */
[----:B------:R-:W-:Y:S01]  /*6110*/  FFMA.FTZ R26, R71, R28, -R34 ;  /* 0x0000001c471a7223 */ /* 0x000fe20000010822 */
[----:B------:R-:W-:Y:S01]  /*6120*/  FADD.FTZ R35, R29, R48 ;  /* 0x000000301d237221 */ /* 0x000fe20000010000 */
[----:B------:R-:W-:Y:S01]  /*6130*/  @!P1 LEA R41, R41, UR40, 0x3 ;  /* 0x0000002829299c11 */ /* 0x000fe2000f8e18ff */
[----:B------:R-:W-:-:S02]  /*6140*/  WARPGROUP.DEPBAR.LE gsb0, 0x0 ;  /* 0x00008000000079c5 */ /* 0x000fc40000010000 */
[----:B------:R-:W-:Y:S01]  /*6150*/  FADD.FTZ R48, R142, R35 ;  /* 0x000000238e307221 */ /* 0x000fe20000010000 */
[----:B------:R-:W1:Y:S01]  /*6160*/  MUFU.EX2 R44, R44 ;  /* 0x0000002c002c7308 */ /* 0x000e620000000800 */
[----:B------:R-:W-:Y:S01]  /*6170*/  FFMA.FTZ R147, R75, R28, -R34 ;  /* 0x0000001c4b937223 */ /* 0x000fe20000010822 */
[----:B------:R-:W-:Y:S01]  /*6180*/  @!P1 VIADD R27, R39, 0x16840 ;  /* 0x00016840271b9836 */ /* 0x000fe20000000000 */
[----:B------:R2:W-:Y:S06]  /*6190*/  BAR.ARV R3, 0x100 ;  /* 0x000400030000751d */ /* 0x0005ec0000002000 */
[----:B------:R-:W3:Y:S01]  /*61a0*/  MUFU.EX2 R151, R151 ;  /* 0x0000009700977308 */ /* 0x000ee20000000800 */
[----:B------:R-:W-:Y:S01]  /*61b0*/  FADD.FTZ R39, R33, R48 ;  /* 0x0000003021277221 */ /* 0x000fe20000010000 */
[----:B--2---:R-:W-:-:S02]  /*61c0*/  @!P1 VIADD R3, R41, 0x16860 ;  /* 0x0001686029039836 */ /* 0x004fc40000000000 */
[-CC-:B------:R-:W-:Y:S01]  /*61d0*/  FFMA.FTZ R30, R25, R28.reuse, -R34.reuse ;  /* 0x0000001c191e7223 */ /* 0x180fe20000010822 */
[-CC-:B------:R-:W-:Y:S01]  /*61e0*/  FFMA.FTZ R141, R43, R28.reuse, -R34.reuse ;  /* 0x0000001c2b8d7223 */ /* 0x180fe20000010822 */
[----:B------:R-:W-:Y:S01]  /*61f0*/  FADD.FTZ R52, R136, R39 ;  /* 0x0000002788347221 */ /* 0x000fe20000010000 */
[--C-:B------:R-:W-:Y:S01]  /*6200*/  FFMA.FTZ R143, R45, R28, -R34.reuse ;  /* 0x0000001c2d8f7223 */ /* 0x100fe20000010822 */
[----:B------:R-:W-:Y:S01]  /*6210*/  @!P1 PRMT R39, RZ, 0x654, R3 ;  /* 0x00000654ff279816 */ /* 0x000fe20000000003 */
[----:B------:R-:W2:Y:S01]  /*6220*/  MUFU.EX2 R24, R24 ;  /* 0x0000001800187308 */ /* 0x000ea20000000800 */
[----:B-1----:R-:W-:Y:S01]  /*6230*/  FFMA.FTZ R35, R44, R0, R149 ;  /* 0x000000002c237223 */ /* 0x002fe20000010095 */
[-CC-:B------:R-:W-:Y:S01]  /*6240*/  FFMA.FTZ R36, R79, R28.reuse, -R34.reuse ;  /* 0x0000001c4f247223 */ /* 0x180fe20000010822 */
[-CC-:B------:R-:W-:Y:S01]  /*6250*/  FFMA.FTZ R11, R47, R28.reuse, -R34.reuse ;  /* 0x0000001c2f0b7223 */ /* 0x180fe20000010822 */
[-C--:B------:R-:W-:Y:S01]  /*6260*/  FFMA.FTZ R38, R83, R28.reuse, -R34 ;  /* 0x0000001c53267223 */ /* 0x080fe20000010822 */
[----:B------:R-:W-:Y:S01]  /*6270*/  FADD.FTZ R48, R4, R35 ;  /* 0x0000002304307221 */ /* 0x000fe20000010000 */
[----:B------:R-:W-:Y:S01]  /*6280*/  FADD.FTZ R35, R37, R52 ;  /* 0x0000003425237221 */ /* 0x000fe20000010000 */
[-C--:B------:R-:W-:Y:S01]  /*6290*/  FFMA.FTZ R19, R49, R28.reuse, -R34 ;  /* 0x0000001c31137223 */ /* 0x080fe20000010822 */
[----:B------:R-:W1:Y:S01]  /*62a0*/  MUFU.EX2 R145, R145 ;  /* 0x0000009100917308 */ /* 0x000e620000000800 */
[----:B---3--:R-:W-:Y:S01]  /*62b0*/  FADD.FTZ R3, R151, R48 ;  /* 0x0000003097037221 */ /* 0x008fe20000010000 */
[----:B------:R-:W-:Y:S01]  /*62c0*/  FADD.FTZ R48, R138, R35 ;  /* 0x000000238a307221 */ /* 0x000fe20000010000 */
[-CC-:B------:R-:W-:Y:S01]  /*62d0*/  FFMA.FTZ R25, R51, R28.reuse, -R34.reuse ;  /* 0x0000001c33197223 */ /* 0x180fe20000010822 */
[-CC-:B------:R-:W-:Y:S01]  /*62e0*/  FFMA.FTZ R42, R87, R28.reuse, -R34.reuse ;  /* 0x0000001c572a7223 */ /* 0x180fe20000010822 */
[-C--:B------:R-:W-:Y:S01]  /*62f0*/  FFMA.FTZ R50, R50, R28.reuse, -R34 ;  /* 0x0000001c32327223 */ /* 0x080fe20000010822 */
[----:B------:R-:W-:Y:S01]  /*6300*/  FADD.FTZ R35, R55, R48 ;  /* 0x0000003037237221 */ /* 0x000fe20000010000 */
[-CC-:B------:R-:W-:Y:S01]  /*6310*/  FFMA.FTZ R5, R53, R28.reuse, -R34.reuse ;  /* 0x0000001c35057223 */ /* 0x180fe20000010822 */
[----:B------:R-:W3:Y:S01]  /*6320*/  MUFU.EX2 R26, R26 ;  /* 0x0000001a001a7308 */ /* 0x000ee20000000800 */
[----:B--2---:R-:W-:Y:S01]  /*6330*/  FADD.FTZ R52, R24, R3 ;  /* 0x0000000318347221 */ /* 0x004fe20000010000 */
[-CC-:B------:R-:W-:Y:S01]  /*6340*/  FFMA.FTZ R46, R133, R28.reuse, -R34.reuse ;  /* 0x0000001c852e7223 */ /* 0x180fe20000010822 */
[-CC-:B------:R-:W-:Y:S01]  /*6350*/  FFMA.FTZ R135, R135, R28.reuse, -R34.reuse ;  /* 0x0000001c87877223 */ /* 0x180fe20000010822 */
[-CC-:B------:R-:W-:Y:S01]  /*6360*/  FFMA.FTZ R0, R137, R28.reuse, -R34.reuse ;  /* 0x0000001c89007223 */ /* 0x180fe20000010822 */
[-CC-:B------:R-:W-:Y:S01]  /*6370*/  FFMA.FTZ R131, R59, R28.reuse, -R34.reuse ;  /* 0x0000001c3b837223 */ /* 0x180fe20000010822 */
[-CC-:B------:R-:W-:Y:S01]  /*6380*/  FFMA.FTZ R48, R139, R28.reuse, -R34.reuse ;  /* 0x0000001c8b307223 */ /* 0x180fe20000010822 */
[-C--:B------:R-:W-:Y:S01]  /*6390*/  FFMA.FTZ R125, R157, R28.reuse, -R34 ;  /* 0x0000001c9d7d7223 */ /* 0x080fe20000010822 */
[----:B------:R-:W-:Y:S01]  /*63a0*/  MUFU.EX2 R132, R132 ;  /* 0x0000008400847308 */ /* 0x000fe20000000800 */
[----:B-1----:R-:W-:Y:S01]  /*63b0*/  FADD.FTZ R3, R145, R52 ;  /* 0x0000003491037221 */ /* 0x002fe20000010000 */
[-CC-:B------:R-:W-:Y:S01]  /*63c0*/  FFMA.FTZ R127, R61, R28.reuse, -R34.reuse ;  /* 0x0000001c3d7f7223 */ /* 0x180fe20000010822 */
[-CC-:B------:R-:W-:Y:S01]  /*63d0*/  FFMA.FTZ R54, R54, R28.reuse, -R34.reuse ;  /* 0x0000001c36367223 */ /* 0x180fe20000010822 */
[-CC-:B------:R-:W-:Y:S01]  /*63e0*/  FFMA.FTZ R56, R56, R28.reuse, -R34.reuse ;  /* 0x0000001c38387223 */ /* 0x180fe20000010822 */
[-CC-:B------:R-:W-:Y:S01]  /*63f0*/  FFMA.FTZ R58, R58, R28.reuse, -R34.reuse ;  /* 0x0000001c3a3a7223 */ /* 0x180fe20000010822 */
[-CC-:B------:R-:W-:Y:S01]  /*6400*/  FFMA.FTZ R62, R62, R28.reuse, -R34.reuse ;  /* 0x0000001c3e3e7223 */ /* 0x180fe20000010822 */
[----:B------:R-:W-:Y:S01]  /*6410*/  FFMA.FTZ R64, R64, R28, -R34 ;  /* 0x0000001c40407223 */ /* 0x000fe20000010822 */
[----:B------:R-:W1:Y:S01]  /*6420*/  MUFU.EX2 R147, R147 ;  /* 0x0000009300937308 */ /* 0x000e620000000800 */
[----:B---3--:R-:W-:Y:S01]  /*6430*/  FADD.FTZ R52, R26, R3 ;  /* 0x000000031a347221 */ /* 0x008fe20000010000 */
[----:B------:R-:W-:Y:S01]  /*6440*/  @!P1 PRMT R27, RZ, 0x654, R27 ;  /* 0x00000654ff1b9816 */ /* 0x000fe2000000001b */
[----:B------:R-:W-:Y:S01]  /*6450*/  UMOV UR28, UR36 ;  /* 0x00000024001c7c82 */ /* 0x000fe20008000000 */
[----:B------:R-:W-:Y:S01]  /*6460*/  PLOP3.LUT P2, PT, PT, PT, UP0, 0x80, 0x0 ;  /* 0x000000000000781c */ /* 0x000fe20003f4f008 */
[----:B------:R-:W-:Y:S01]  /*6470*/  FMUL.FTZ R88, R88, R63 ;  /* 0x0000003f58587220 */ /* 0x000fe20000410000 */
[----:B------:R2:W-:Y:S01]  /*6480*/  @!P1 SYNCS.ARRIVE.TRANS64.RED.A1T0 RZ, [R27+URZ], RZ ;  /* 0x000000ff1bff99a7 */ /* 0x0005e2000810043f */
[----:B------:R-:W-:Y:S01]  /*6490*/  F2FP.BF16.F32.PACK_AB R149, R4, R149 ;  /* 0x000000950495723e */ /* 0x000fe200000010ff */
[----:B------:R-:W-:Y:S01]  /*64a0*/  MUFU.EX2 R57, R57 ;  /* 0x0000003900397308 */ /* 0x000fe20000000800 */
[----:B------:R-:W-:Y:S01]  /*64b0*/  F2FP.BF16.F32.PACK_AB R150, R13, R150 ;  /* 0x000000960d96723e */ /* 0x000fe200000010ff */
[-C--:B------:R-:W-:Y:S01]  /*64c0*/  FMUL.FTZ R89, R89, R63.reuse ;  /* 0x0000003f59597220 */ /* 0x080fe20000410000 */
[----:B------:R-:W-:Y:S01]  /*64d0*/  F2FP.BF16.F32.PACK_AB R144, R15, R144 ;  /* 0x000000900f90723e */ /* 0x000fe200000010ff */
[-C--:B------:R-:W-:Y:S01]  /*64e0*/  FMUL.FTZ R92, R92, R63.reuse ;  /* 0x0000003f5c5c7220 */ /* 0x080fe20000410000 */
[----:B------:R-:W-:Y:S01]  /*64f0*/  F2FP.BF16.F32.PACK_AB R146, R21, R146 ;  /* 0x000000921592723e */ /* 0x000fe200000010ff */
[----:B------:R3:W-:Y:S01]  /*6500*/  @!P1 SYNCS.ARRIVE.TRANS64.RED.A1T0 RZ, [R39+URZ], RZ ;  /* 0x000000ff27ff99a7 */ /* 0x0007e2000810043f */
[----:B------:R-:W-:Y:S01]  /*6510*/  F2FP.BF16.F32.PACK_AB R140, R29, R140 ;  /* 0x0000008c1d8c723e */ /* 0x000fe200000010ff */
[----:B------:R-:W4:Y:S01]  /*6520*/  MUFU.EX2 R30, R30 ;  /* 0x0000001e001e7308 */ /* 0x000f220000000800 */
[----:B-1----:R-:W-:Y:S01]  /*6530*/  FADD.FTZ R3, R147, R52 ;  /* 0x0000003493037221 */ /* 0x002fe20000010000 */
[----:B------:R-:W-:Y:S01]  /*6540*/  F2FP.BF16.F32.PACK_AB R142, R33, R142 ;  /* 0x0000008e218e723e */ /* 0x000fe200000010ff */
[-C--:B------:R-:W-:Y:S01]  /*6550*/  FMUL.FTZ R93, R93, R63.reuse ;  /* 0x0000003f5d5d7220 */ /* 0x080fe20000410000 */
[----:B------:R-:W-:Y:S01]  /*6560*/  F2FP.BF16.F32.PACK_AB R136, R37, R136 ;  /* 0x000000882588723e */ /* 0x000fe200000010ff */
[-C--:B------:R-:W-:Y:S01]  /*6570*/  FMUL.FTZ R96, R96, R63.reuse ;  /* 0x0000003f60607220 */ /* 0x080fe20000410000 */
[----:B------:R-:W-:Y:S01]  /*6580*/  F2FP.BF16.F32.PACK_AB R138, R55, R138 ;  /* 0x0000008a378a723e */ /* 0x000fe200000010ff */
        /* <DEDUP_REMOVED lines=9> */
[----:B------:R-:W1:Y:S01]  /*6620*/  MUFU.EX2 R141, R141 ;  /* 0x0000008d008d7308 */ /* 0x000e620000000800 */
[----:B----4-:R-:W-:Y:S01]  /*6630*/  FADD.FTZ R52, R30, R3 ;  /* 0x000000031e347221 */ /* 0x010fe20000010000 */
[-C--:B------:R-:W-:Y:S01]  /*6640*/  FMUL.FTZ R113, R113, R63.reuse ;  /* 0x0000003f71717220 */ /* 0x080fe20000410000 */
[-C--:B------:R-:W-:Y:S01]  /*6650*/  FMUL.FTZ R116, R116, R63.reuse ;  /* 0x0000003f74747220 */ /* 0x080fe20000410000 */
[----:B------:R-:W-:Y:S01]  /*6660*/  FMUL.FTZ R117, R117, R63 ;  /* 0x0000003f75757220 */ /* 0x000fe20000410000 */
[----:B------:R-:W-:Y:S01]  /*6670*/  F2FP.BF16.F32.PACK_AB R151, R24, R151 ;  /* 0x000000971897723e */ /* 0x000fe200000010ff */
[-C--:B------:R-:W-:Y:S01]  /*6680*/  FMUL.FTZ R90, R90, R44.reuse ;  /* 0x0000002c5a5a7220 */ /* 0x080fe20000410000 */
[----:B------:R-:W-:Y:S01]  /*6690*/  F2FP.BF16.F32.PACK_AB R145, R26, R145 ;  /* 0x000000911a91723e */ /* 0x000fe200000010ff */
[----:B------:R-:W-:Y:S01]  /*66a0*/  MUFU.EX2 R65, R65 ;  /* 0x0000004100417308 */ /* 0x000fe20000000800 */
[----:B------:R-:W-:Y:S01]  /*66b0*/  F2FP.BF16.F32.PACK_AB R147, R30, R147 ;  /* 0x000000931e93723e */ /* 0x000fe200000010ff */
[-C--:B------:R-:W-:Y:S01]  /*66c0*/  FMUL.FTZ R91, R91, R44.reuse ;  /* 0x0000002c5b5b7220 */ /* 0x080fe20000410000 */
[-C--:B------:R-:W-:Y:S01]  /*66d0*/  FMUL.FTZ R94, R94, R44.reuse ;  /* 0x0000002c5e5e7220 */ /* 0x080fe20000410000 */
[-C--:B------:R-:W-:Y:S01]  /*66e0*/  FMUL.FTZ R95, R95, R44.reuse ;  /* 0x0000002c5f5f7220 */ /* 0x080fe20000410000 */
[-C--:B------:R-:W-:Y:S01]  /*66f0*/  FMUL.FTZ R98, R98, R44.reuse ;  /* 0x0000002c62627220 */ /* 0x080fe20000410000 */
[-C--:B------:R-:W-:Y:S01]  /*6700*/  FMUL.FTZ R99, R99, R44.reuse ;  /* 0x0000002c63637220 */ /* 0x080fe20000410000 */
[-C--:B------:R-:W-:Y:S01]  /*6710*/  FMUL.FTZ R102, R102, R44.reuse ;  /* 0x0000002c66667220 */ /* 0x080fe20000410000 */
[----:B------:R-:W4:Y:S01]  /*6720*/  MUFU.EX2 R32, R32 ;  /* 0x0000002000207308 */ /* 0x000f220000000800 */
[----:B-1----:R-:W-:Y:S01]  /*6730*/  FADD.FTZ R3, R141, R52 ;  /* 0x000000348d037221 */ /* 0x002fe20000010000 */
[-C--:B------:R-:W-:Y:S01]  /*6740*/  FMUL.FTZ R103, R103, R44.reuse ;  /* 0x0000002c67677220 */ /* 0x080fe20000410000 */
[-C--:B------:R-:W-:Y:S01]  /*6750*/  FMUL.FTZ R106, R106, R44.reuse ;  /* 0x0000002c6a6a7220 */ /* 0x080fe20000410000 */
[-C--:B------:R-:W-:Y:S01]  /*6760*/  FMUL.FTZ R107, R107, R44.reuse ;  /* 0x0000002c6b6b7220 */ /* 0x080fe20000410000 */
[-C--:B------:R-:W-:Y:S01]  /*6770*/  FMUL.FTZ R110, R110, R44.reuse ;  /* 0x0000002c6e6e7220 */ /* 0x080fe20000410000 */
[-C--:B------:R-:W-:Y:S01]  /*6780*/  FMUL.FTZ R111, R111, R44.reuse ;  /* 0x0000002c6f6f7220 */ /* 0x080fe20000410000 */
[-C--:B------:R-:W-:Y:S01]  /*6790*/  FMUL.FTZ R114, R114, R44.reuse ;  /* 0x0000002c72727220 */ /* 0x080fe20000410000 */
[----:B------:R-:W1:Y:S01]  /*67a0*/  MUFU.EX2 R6, R6 ;  /* 0x0000000600067308 */ /* 0x000e620000000800 */
[-C--:B------:R-:W-:Y:S01]  /*67b0*/  FMUL.FTZ R115, R115, R44.reuse ;  /* 0x0000002c73737220 */ /* 0x080fe20000410000 */
[-C--:B------:R-:W-:Y:S01]  /*67c0*/  FMUL.FTZ R118, R118, R44.reuse ;  /* 0x0000002c76767220 */ /* 0x080fe20000410000 */
[----:B------:R-:W-:Y:S01]  /*67d0*/  FMUL.FTZ R119, R119, R44 ;  /* 0x0000002c77777220 */ /* 0x000fe20000410000 */
[----:B------:R-:W-:-:S04]  /*67e0*/  MOV R4, R31 ;  /* 0x0000001f00047202 */ /* 0x000fc80000000f00 */
[----:B------:R5:W-:Y:S01]  /*67f0*/  MUFU.EX2 R129, R60 ;  /* 0x0000003c00817308 */ /* 0x000be20000000800 */
[C---:B----4-:R-:W-:Y:S01]  /*6800*/  FADD.FTZ R52, R32.reuse, R3 ;  /* 0x0000000320347221 */ /* 0x050fe20000010000 */
[----:B------:R-:W-:-:S06]  /*6810*/  F2FP.BF16.F32.PACK_AB R141, R32, R141 ;  /* 0x0000008d208d723e */ /* 0x000fcc00000010ff */
[----:B------:R-:W4:Y:S01]  /*6820*/  MUFU.EX2 R143, R143 ;  /* 0x0000008f008f7308 */ /* 0x000f220000000800 */
[----:B-----5:R-:W-:Y:S01]  /*6830*/  FADD.FTZ R60, R132, R35 ;  /* 0x00000023843c7221 */ /* 0x020fe20000010000 */
[----:B------:R-:W-:-:S03]  /*6840*/  F2FP.BF16.F32.PACK_AB R132, R57, R132 ;  /* 0x000000843984723e */ /* 0x000fc600000010ff */
[----:B------:R-:W-:-:S03]  /*6850*/  FADD.FTZ R35, R57, R60 ;  /* 0x0000003c39237221 */ /* 0x000fc60000010000 */
[----:B------:R-:W5:Y:S01]  /*6860*/  MUFU.EX2 R69, R69 ;  /* 0x0000004500457308 */ /* 0x000f620000000800 */
[----:B------:R-:W-:Y:S01]  /*6870*/  FADD.FTZ R60, R134, R35 ;  /* 0x00000023863c7221 */ /* 0x000fe20000010000 */
[----:B------:R-:W-:-:S03]  /*6880*/  F2FP.BF16.F32.PACK_AB R134, R65, R134 ;  /* 0x000000864186723e */ /* 0x000fc600000010ff */
[----:B------:R-:W-:-:S03]  /*6890*/  FADD.FTZ R35, R65, R60 ;  /* 0x0000003c41237221 */ /* 0x000fc60000010000 */
[----:B------:R-:W2:Y:S01]  /*68a0*/  MUFU.EX2 R36, R36 ;  /* 0x0000002400247308 */ /* 0x000ea20000000800 */
[----:B-1----:R-:W-:Y:S01]  /*68b0*/  FADD.FTZ R60, R6, R35 ;  /* 0x00000023063c7221 */ /* 0x002fe20000010000 */
[----:B----4-:R-:W-:-:S06]  /*68c0*/  FADD.FTZ R3, R143, R52 ;  /* 0x000000348f037221 */ /* 0x010fcc0000010000 */
[----:B------:R-:W1:Y:S01]  /*68d0*/  MUFU.EX2 R8, R8 ;  /* 0x0000000800087308 */ /* 0x000e620000000800 */
[C---:B-----5:R-:W-:Y:S01]  /*68e0*/  FADD.FTZ R35, R69.reuse, R60 ;  /* 0x0000003c45237221 */ /* 0x060fe20000010000 */
[----:B------:R-:W-:-:S06]  /*68f0*/  F2FP.BF16.F32.PACK_AB R128, R69, R6 ;  /* 0x000000064580723e */ /* 0x000fcc00000010ff */
[----:B------:R-:W4:Y:S01]  /*6900*/  MUFU.EX2 R11, R11 ;  /* 0x0000000b000b7308 */ /* 0x000f220000000800 */
[C---:B--2---:R-:W-:Y:S01]  /*6910*/  FADD.FTZ R52, R36.reuse, R3 ;  /* 0x0000000324347221 */ /* 0x044fe20000010000 */
[----:B------:R-:W-:-:S06]  /*6920*/  F2FP.BF16.F32.PACK_AB R143, R36, R143 ;  /* 0x0000008f248f723e */ /* 0x000fcc00000010ff */
[----:B------:R-:W2:Y:S01]  /*6930*/  MUFU.EX2 R73, R73 ;  /* 0x0000004900497308 */ /* 0x000ea20000000800 */
[----:B-1----:R-:W-:-:S07]  /*6940*/  FADD.FTZ R60, R8, R35 ;  /* 0x00000023083c7221 */ /* 0x002fce0000010000 */
[----:B------:R-:W1:Y:S01]  /*6950*/  MUFU.EX2 R38, R38 ;  /* 0x0000002600267308 */ /* 0x000e620000000800 */
[----:B----4-:R-:W-:-:S07]  /*6960*/  FADD.FTZ R3, R11, R52 ;  /* 0x000000340b037221 */ /* 0x010fce0000010000 */
[----:B------:R-:W4:Y:S01]  /*6970*/  MUFU.EX2 R10, R10 ;  /* 0x0000000a000a7308 */ /* 0x000f220000000800 */
[C---:B--2---:R-:W-:Y:S01]  /*6980*/  FADD.FTZ R9, R73.reuse, R60 ;  /* 0x0000003c49097221 */ /* 0x044fe20000010000 */
[----:B------:R-:W-:-:S06]  /*6990*/  F2FP.BF16.F32.PACK_AB R130, R73, R8 ;  /* 0x000000084982723e */ /* 0x000fcc00000010ff */
[----:B------:R-:W-:Y:S01]  /*69a0*/  MUFU.EX2 R19, R19 ;  /* 0x0000001300137308 */ /* 0x000fe20000000800 */
[----:B-1----:R-:W-:-:S07]  /*69b0*/  F2FP.BF16.F32.PACK_AB R137, R38, R11 ;  /* 0x0000000b2689723e */ /* 0x002fce00000010ff */
[----:B------:R-:W1:Y:S01]  /*69c0*/  MUFU.EX2 R77, R77 ;  /* 0x0000004d004d7308 */ /* 0x000e620000000800 */
[----:B----4-:R-:W-:-:S07]  /*69d0*/  FADD.FTZ R52, R10, R9 ;  /* 0x000000090a347221 */ /* 0x010fce0000010000 */
[----:B------:R-:W2:Y:S08]  /*69e0*/  MUFU.EX2 R40, R40 ;  /* 0x0000002800287308 */ /* 0x000eb00000000800 */
[----:B------:R-:W4:Y:S01]  /*69f0*/  MUFU.EX2 R12, R12 ;  /* 0x0000000c000c7308 */ /* 0x000f220000000800 */
[C---:B-1----:R-:W-:Y:S01]  /*6a00*/  FADD.FTZ R9, R77.reuse, R52 ;  /* 0x000000344d097221 */ /* 0x042fe20000010000 */
[----:B------:R-:W-:-:S06]  /*6a10*/  F2FP.BF16.F32.PACK_AB R124, R77, R10 ;  /* 0x0000000a4d7c723e */ /* 0x000fcc00000010ff */
[----:B------:R-:W-:Y:S01]  /*6a20*/  MUFU.EX2 R25, R25 ;  /* 0x0000001900197308 */ /* 0x000fe20000000800 */
[----:B--2---:R-:W-:-:S07]  /*6a30*/  F2FP.BF16.F32.PACK_AB R139, R40, R19 ;  /* 0x00000013288b723e */ /* 0x004fce00000010ff */
[----:B------:R-:W1:Y:S01]  /*6a40*/  MUFU.EX2 R81, R81 ;  /* 0x0000005100517308 */ /* 0x000e620000000800 */
[----:B----4-:R-:W-:-:S07]  /*6a50*/  FADD.FTZ R52, R12, R9 ;  /* 0x000000090c347221 */ /* 0x010fce0000010000 */
[----:B------:R-:W2:Y:S08]  /*6a60*/  MUFU.EX2 R42, R42 ;  /* 0x0000002a002a7308 */ /* 0x000eb00000000800 */
[----:B------:R4:W-:Y:S01]  /*6a70*/  MUFU.EX2 R34, R50 ;  /* 0x0000003200227308 */ /* 0x0009e20000000800 */
[C---:B-1----:R-:W-:Y:S01]  /*6a80*/  FADD.FTZ R9, R81.reuse, R52 ;  /* 0x0000003451097221 */ /* 0x042fe20000010000 */
[----:B------:R-:W-:-:S06]  /*6a90*/  F2FP.BF16.F32.PACK_AB R126, R81, R12 ;  /* 0x0000000c517e723e */ /* 0x000fcc00000010ff */
[----:B------:R-:W1:Y:S01]  /*6aa0*/  MUFU.EX2 R14, R14 ;  /* 0x0000000e000e7308 */ /* 0x000e620000000800 */
[----:B----4-:R-:W-:Y:S01]  /*6ab0*/  FADD.FTZ R50, R38, R3 ;  /* 0x0000000326327221 */ /* 0x010fe20000010000 */
[----:B--2---:R-:W-:-:S03]  /*6ac0*/  F2FP.BF16.F32.PACK_AB R133, R42, R25 ;  /* 0x000000192a85723e */ /* 0x004fc600000010ff */
[----:B------:R-:W-:-:S03]  /*6ad0*/  FADD.FTZ R3, R19, R50 ;  /* 0x0000003213037221 */ /* 0x000fc60000010000 */
[----:B------:R-:W2:Y:S01]  /*6ae0*/  MUFU.EX2 R5, R5 ;  /* 0x0000000500057308 */ /* 0x000ea20000000800 */
[----:B------:R-:W-:-:S04]  /*6af0*/  FADD.FTZ R50, R40, R3 ;  /* 0x0000000328327221 */ /* 0x000fc80000010000 */
[----:B------:R-:W-:-:S03]  /*6b00*/  FADD.FTZ R3, R25, R50 ;  /* 0x0000003219037221 */ /* 0x000fc60000010000 */
[----:B------:R-:W4:Y:S01]  /*6b10*/  MUFU.EX2 R85, R85 ;  /* 0x0000005500557308 */ /* 0x000f220000000800 */
[----:B------:R-:W-:Y:S01]  /*6b20*/  FADD.FTZ R6, R42, R3 ;  /* 0x000000032a067221 */ /* 0x000fe20000010000 */
[----:B-1----:R-:W-:-:S06]  /*6b30*/  FADD.FTZ R50, R14, R9 ;  /* 0x000000090e327221 */ /* 0x002fcc0000010000 */
[----:B------:R-:W1:Y:S01]  /*6b40*/  MUFU.EX2 R46, R46 ;  /* 0x0000002e002e7308 */ /* 0x000e620000000800 */
[----:B--2---:R-:W-:-:S07]  /*6b50*/  FADD.FTZ R3, R5, R6 ;  /* 0x0000000605037221 */ /* 0x004fce0000010000 */
[----:B------:R-:W2:Y:S01]  /*6b60*/  MUFU.EX2 R20, R155 ;  /* 0x0000009b00147308 */ /* 0x000ea20000000800 */
[C---:B----4-:R-:W-:Y:S01]  /*6b70*/  FADD.FTZ R9, R85.reuse, R50 ;  /* 0x0000003255097221 */ /* 0x050fe20000010000 */
[----:B------:R-:W-:-:S06]  /*6b80*/  F2FP.BF16.F32.PACK_AB R120, R85, R14 ;  /* 0x0000000e5578723e */ /* 0x000fcc00000010ff */
[----:B------:R4:W5:Y:S01]  /*6b90*/  MUFU.EX2 R27, R135 ;  /* 0x00000087001b7308 */ /* 0x0009620000000800 */
[----:B-1----:R-:W-:-:S07]  /*6ba0*/  FADD.FTZ R6, R46, R3 ;  /* 0x000000032e067221 */ /* 0x002fce0000010000 */
[----:B------:R-:W1:Y:S01]  /*6bb0*/  MUFU.EX2 R0, R0 ;  /* 0x0000000000007308 */ /* 0x000e620000000800 */
[----:B--2---:R-:W-:Y:S01]  /*6bc0*/  FADD.FTZ R8, R20, R9 ;  /* 0x0000000914087221 */ /* 0x004fe20000010000 */
[C---:B------:R-:W-:Y:S02]  /*6bd0*/  F2FP.BF16.F32.PACK_AB R122, R129.reuse, R20 ;  /* 0x00000014817a723e */ /* 0x040fe400000010ff */
[----:B----4-:R-:W-:Y:S01]  /*6be0*/  F2FP.BF16.F32.PACK_AB R135, R46, R5 ;  /* 0x000000052e87723e */ /* 0x010fe200000010ff */
[----:B------:R-:W-:Y:S01]  /*6bf0*/  FADD.FTZ R3, R129, R8 ;  /* 0x0000000881037221 */ /* 0x000fe20000010000 */
[----:B------:R-:W-:Y:S02]  /*6c00*/  IMAD.MOV.U32 R5, RZ, RZ, R7 ;  /* 0x000000ffff057224 */ /* 0x000fe400078e0007 */
[----:B------:R-:W2:Y:S01]  /*6c10*/  MUFU.EX2 R131, R131 ;  /* 0x0000008300837308 */ /* 0x000ea20000000800 */
[----:B-----5:R-:W-:-:S07]  /*6c20*/  FADD.FTZ R9, R27, R6 ;  /* 0x000000061b097221 */ /* 0x020fce0000010000 */
        /* <DEDUP_REMOVED lines=9> */
[----:B-1----:R-:W-:Y:S01]  /*6cc0*/  FADD.FTZ R9, R125, R6 ;  /* 0x000000067d097221 */ /* 0x002fe20000010000 */
[----:B------:R-:W-:-:S03]  /*6cd0*/  F2FP.BF16.F32.PACK_AB R125, R34, R125 ;  /* 0x0000007d227d723e */ /* 0x000fc600000010ff */
[----:B------:R-:W-:-:S03]  /*6ce0*/  FADD.FTZ R6, R34, R9 ;  /* 0x0000000922067221 */ /* 0x000fc60000010000 */
        /* <DEDUP_REMOVED lines=9> */
[----:B------:R-:W-:-:S03]  /*6d80*/  F2FP.BF16.F32.PACK_AB R121, R58, R121 ;  /* 0x000000793a79723e */ /* 0x000fc600000010ff */
[----:B----4-:R-:W-:-:S04]  /*6d90*/  FADD.FTZ R6, R123, R6 ;  /* 0x000000067b067221 */ /* 0x010fc80000010000 */
[C---:B-1----:R-:W-:Y:S01]  /*6da0*/  FADD.FTZ R0, R64.reuse, R6 ;  /* 0x0000000640007221 */ /* 0x042fe20000010000 */
[----:B------:R-:W-:Y:S01]  /*6db0*/  F2FP.BF16.F32.PACK_AB R123, R64, R123 ;  /* 0x0000007b407b723e */ /* 0x000fe200000010ff */
[----:B---3--:R-:W-:Y:S06]  /*6dc0*/  @P2 BRA `(.L_x_1576) ;  /* 0xffffffd0009c2947 */ /* 0x008fec000383ffff */
.L_x_1567:
[----:B------:R-:W-:-:S13]  /*6dd0*/  ISETP.LE.AND P2, PT, RZ, UR29, PT ;  /* 0x0000001dff007c0c */ /* 0x000fda000bf43270 */
[----:B------:R-:W-:Y:S05]  /*6de0*/  @!P2 BRA `(.L_x_1577) ;  /* 0x000000240030a947 */ /* 0x000fea0003800000 */
[----:B------:R-:W-:Y:S01]  /*6df0*/  IMAD.MOV.U32 R4, RZ, RZ, R7 ;  /* 0x000000ffff047224 */ /* 0x000fe200078e0007 */
[----:B------:R-:W-:Y:S01]  /*6e00*/  UMOV UR22, UR37 ;  /* 0x0000002500167c82 */ /* 0x000fe20008000000 */
[----:B------:R-:W-:Y:S01]  /*6e10*/  IMAD.MOV.U32 R5, RZ, RZ, R31 ;  /* 0x000000ffff057224 */ /* 0x000fe200078e001f */
[----:B------:R-:W-:Y:S01]  /*6e20*/  UMOV UR21, UR36 ;  /* 0x0000002400157c82 */ /* 0x000fe20008000000 */
[----:B------:R-:W-:-:S05]  /*6e30*/  ULDC UR23, c[0x0][0x9d8] ;  /* 0x0002760000177ab9 */ /* 0x000fca0000000800 */
.L_x_1586:
        /* <DEDUP_REMOVED lines=9> */
.L_x_1579:
[----:B------:R-:W-:Y:S01]  /*6ed0*/  ULEA UR6, UR36, UR40, 0x3 ;  /* 0x0000002824067291 */ /* 0x000fe2000f8e183f */
[----:B------:R-:W-:-:S05]  /*6ee0*/  IMAD.U32 R6, RZ, RZ, UR37 ;  /* 0x00000025ff067e24 */ /* 0x000fca000f8e00ff */
[----:B------:R-:W-:-:S04]  /*6ef0*/  SHF.L.U32 R6, R6, 0x1f, RZ ;  /* 0x0000001f06067819 */ /* 0x000fc800000006ff */
[----:B------:R1:W2:Y:S01]  /*6f00*/  SYNCS.PHASECHK.TRANS64.TRYWAIT P3, [UR6+0x16830], R6 ;  /* 0x01683006ff0075a7 */ /* 0x0002a20008060146 */
[----:B------:R-:W-:Y:S05]  /*6f10*/  @!P0 BRA `(.L_x_1580) ;  /* 0x0000000000048947 */ /* 0x000fea0003800000 */
[----:B------:R-:W-:Y:S01]  /*6f20*/  BPT.TRAP 0x1 ;  /* 0x000000040000795c */ /* 0x000fe20000300000 */
.L_x_1580:
[----:B--2---:R-:W-:Y:S05]  /*6f30*/  @P3 BRA `(.L_x_1578) ;  /* 0x0000000000083947 */ /* 0x004fea0003800000 */
[----:B------:R-:W2:Y:S02]  /*6f40*/  SYNCS.PHASECHK.TRANS64.TRYWAIT P3, [UR6+0x16830], R6 ;  /* 0x01683006ff0075a7 */ /* 0x000ea40008060146 */
[----:B--2---:R-:W-:Y:S05]  /*6f50*/  @!P3 BRA `(.L_x_1581) ;  /* 0x00000064001cb947 */ /* 0x004fea0003800000 */
.L_x_1578:
        /* <DEDUP_REMOVED lines=25> */
.L_x_1583:
[----:B------:R-:W-:Y:S01]  /*70f0*/  ULEA UR6, UR21, UR40, 0x3 ;  /* 0x0000002815067291 */ /* 0x000fe2000f8e183f */
[----:B------:R-:W-:-:S04]  /*7100*/  MOV R6, UR22 ;  /* 0x0000001600067c02 */ /* 0x000fc80008000f00 */
[----:B------:R-:W-:-:S04]  /*7110*/  SHF.L.U32 R6, R6, 0x1f, RZ ;  /* 0x0000001f06067819 */ /* 0x000fc800000006ff */
[----:B------:R1:W2:Y:S01]  /*7120*/  SYNCS.PHASECHK.TRANS64.TRYWAIT P2, [UR6+0x16850], R6 ;  /* 0x01685006ff0075a7 */ /* 0x0002a20008040146 */
[----:B------:R-:W-:Y:S05]  /*7130*/  @!P0 BRA `(.L_x_1584) ;  /* 0x0000000000048947 */ /* 0x000fea0003800000 */
[----:B------:R-:W-:Y:S01]  /*7140*/  BPT.TRAP 0x1 ;  /* 0x000000040000795c */ /* 0x000fe20000300000 */
.L_x_1584:
[----:B--2---:R-:W-:Y:S05]  /*7150*/  @P2 BRA `(.L_x_1582) ;  /* 0x0000000000082947 */ /* 0x004fea0003800000 */
[----:B------:R-:W2:Y:S02]  /*7160*/  SYNCS.PHASECHK.TRANS64.TRYWAIT P2, [UR6+0x16850], R6 ;  /* 0x01685006ff0075a7 */ /* 0x000ea40008040146 */
[----:B--2---:R-:W-:Y:S05]  /*7170*/  @!P2 BRA `(.L_x_1585) ;  /* 0x0000006000aca947 */ /* 0x004fea0003800000 */
.L_x_1582:
[----:B------:R-:W-:Y:S01]  /*7180*/  UIADD3 UR6, UR40, 0x400, URZ ;  /* 0x0000040028067890 */ /* 0x000fe2000fffe03f */
[----:B------:R-:W-:Y:S01]  /*7190*/  WARPGROUP.ARRIVE ;  /* 0x00000000000079c5 */ /* 0x000fe20000000000 */
[----:B------:R-:W-:Y:S01]  /*71a0*/  UMOV UR7, 0x40000040 ;  /* 0x4000004000077882 */ /* 0x000fe20000000000 */
[----:B-12---:R-:W-:Y:S01]  /*71b0*/  FMUL.FTZ R6, R24, UR23 ;  /* 0x0000001718067c20 */ /* 0x006fe20008410000 */
[----:B------:R-:W-:Y:S01]  /*71c0*/  USHF.R.U32.HI UR6, URZ, 0x4, UR6 ;  /* 0x000000043f067899 */ /* 0x000fe20008011606 */
[----:B------:R-:W-:Y:S01]  /*71d0*/  FMUL.FTZ R7, R25, UR23 ;  /* 0x0000001719077c20 */ /* 0x000fe20008410000 */
        /* <DEDUP_REMOVED lines=81> */
[----:B------:R-:W-:Y:S01]  /*76f0*/  UMOV UR11, 0x40000040 ;  /* 0x40000040000b7882 */ /* 0x000fe20000000000 */
[----:B------:R-:W-:Y:S01]  /*7700*/  ISETP.GE.U32.AND P2, PT, R2, 0x180, PT ;  /* 0x000001800200780c */ /* 0x000fe20003f46070 */
[----:B------:R-:W2:Y:S01]  /*7710*/  MUFU.TANH R37, R37 ;  /* 0x0000002500257308 */ /* 0x000ea20000002400 */
[----:B---3--:R-:W-:Y:S01]  /*7720*/  FMNMX.FTZ R28, R27, R28, !PT ;  /* 0x0000001c1b1c7209 */ /* 0x008fe20007810000 */
[----:B------:R-:W-:-:S06]  /*7730*/  UMOV UR22, UR37 ;  /* 0x0000002500167c82 */ /* 0x000fcc0008000000 */
[----:B------:R-:W3:Y:S01]  /*7740*/  MUFU.TANH R39, R39 ;  /* 0x0000002700277308 */ /* 0x000ee20000002400 */
        /* <DEDUP_REMOVED lines=32> */
[----:B------:R-:W-:Y:S01]  /*7950*/  FMUL.FTZ R145, R66, UR23 ;  /* 0x0000001742917c20 */ /* 0x000fe20008410000 */
[----:B------:R-:W-:Y:S01]  /*7960*/  FMUL.FTZ R147, R70, UR23 ;  /* 0x0000001746937c20 */ /* 0x000fe20008410000 */
[----:B------:R-:W-:Y:S01]  /*7970*/  HGMMA.64x64x16.F32.BF16 R88, R140, gdesc[UR4].tnspB, R88, gsb0 ;  /* 0x40e000048c587df0 */ /* 0x000fe20008001858 */
[----:B------:R-:W-:Y:S01]  /*7980*/  UIADD3 UR6, UR10, 0x180, URZ ;  /* 0x000001800a067890 */ /* 0x000fe2000fffe03f */
[----:B-1----:R-:W-:Y:S01]  /*7990*/  FMNMX.FTZ R31, R65, R28, !PT ;  /* 0x0000001c411f7209 */ /* 0x002fe20007810000 */
[----:B------:R-:W-:Y:S01]  /*79a0*/  UMOV UR7, 0x40000040 ;  /* 0x4000004000077882 */ /* 0x000fe20000000000 */
[----:B------:R-:W1:Y:S08]  /*79b0*/  MUFU.TANH R69, R69 ;  /* 0x0000004500457308 */ /* 0x000e700000002400 */
        /* <DEDUP_REMOVED lines=19> */
[----:B------:R-:W-:Y:S01]  /*7af0*/  WARPGROUP.ARRIVE ;  /* 0x00000000000079c5 */ /* 0x000fe20000000000 */
[----:B------:R-:W-:-:S03]  /*7b00*/  FMUL.FTZ R141, R86, UR23 ;  /* 0x00000017568d7c20 */ /* 0x000fc60008410000 */
[----:B------:R-:W3:Y:S01]  /*7b10*/  MUFU.TANH R8, R8 ;  /* 0x0000000800087308 */ /* 0x000ee20000002400 */
[----:B--2---:R-:W-:Y:S01]  /*7b20*/  FMNMX.FTZ R28, R85, R28, !PT ;  /* 0x0000001c551c7209 */ /* 0x004fe20007810000 */
[----:B------:R-:W-:Y:S01]  /*7b30*/  HGMMA.64x64x16.F32.BF16 R88, R136, gdesc[UR4].tnspB, R88, gsb0 ;  /* 0x40e0000488587df0 */ /* 0x000fe20008001858 */
[----:B------:R-:W-:Y:S01]  /*7b40*/  UIADD3 UR6, UR10, 0x200, URZ ;  /* 0x000002000a067890 */ /* 0x000fe2000fffe03f */
[----:B------:R-:W-:Y:S02]  /*7b50*/  UMOV UR7, 0x40000040 ;  /* 0x4000004000077882 */ /* 0x000fe40000000000 */
[----:B------:R-:W2:Y:S02]  /*7b60*/  SHFL.BFLY PT, R31, R28, 0x2, 0x1f ;  /* 0x0c401f001c1f7f89 */ /* 0x000ea400000e0000 */
[----:B------:R-:W4:Y:S08]  /*7b70*/  MUFU.TANH R12, R12 ;  /* 0x0000000c000c7308 */ /* 0x000f300000002400 */
[----:B------:R-:W5:Y:S08]  /*7b80*/  MUFU.TANH R13, R13 ;  /* 0x0000000d000d7308 */ /* 0x000f700000002400 */
[----:B------:R-:W5:Y:S01]  /*7b90*/  MUFU.TANH R19, R19 ;  /* 0x0000001300137308 */ /* 0x000f620000002400 */
[----:B--2---:R-:W-:-:S02]  /*7ba0*/  FMNMX.FTZ R31, R28, R31, !PT ;  /* 0x0000001f1c1f7209 */ /* 0x004fc40007810000 */
[----:B------:R-:W2:Y:S05]  /*7bb0*/  LDC R28, c[0x0][0x988] ;  /* 0x00026200ff1c7b82 */ /* 0x000eaa0000000800 */
[----:B------:R-:W5:Y:S01]  /*7bc0*/  MUFU.TANH R20, R20 ;  /* 0x0000001400147308 */ /* 0x000f620000002400 */
[----:B------:R-:W1:Y:S07]  /*7bd0*/  SHFL.BFLY PT, R46, R31, 0x1, 0x1f ;  /* 0x0c201f001f2e7f89 */ /* 0x000e6e00000e0000 */
[----:B------:R-:W5:Y:S08]  /*7be0*/  MUFU.TANH R25, R25 ;  /* 0x0000001900197308 */ /* 0x000f700000002400 */
[----:B------:R-:W5:Y:S08]  /*7bf0*/  MUFU.TANH R26, R26 ;  /* 0x0000001a001a7308 */ /* 0x000f700000002400 */
[----:B------:R-:W5:Y:S01]  /*7c00*/  MUFU.TANH R33, R33 ;  /* 0x0000002100217308 */ /* 0x000f620000002400 */
[----:B-1----:R-:W-:-:S05]  /*7c10*/  FMNMX.FTZ R31, R31, R46, !PT ;  /* 0x0000002e1f1f7209 */ /* 0x002fca0007810000 */
[CC--:B--2---:R-:W-:Y:S01]  /*7c20*/  FMUL.FTZ R52, R31.reuse, R28.reuse ;  /* 0x0000001c1f347220 */ /* 0x0c4fe20000410000 */
[----:B------:R-:W-:Y:S01]  /*7c30*/  FADD.FTZ R5, -R31, R5 ;  /* 0x000000051f057221 */ /* 0x000fe20000010100 */
[----:B------:R-:W1:Y:S02]  /*7c40*/  MUFU.TANH R35, R35 ;  /* 0x0000002300237308 */ /* 0x000e640000002400 */
[--C-:B------:R-:W-:Y:S01]  /*7c50*/  FFMA.FTZ R148, R7, R28, -R52.reuse ;  /* 0x0000001c07947223 */ /* 0x100fe20000010834 */
[----:B------:R-:W-:Y:S01]  /*7c60*/  FMNMX.FTZ R7, R9, R4, !PT ;  /* 0x0000000409077209 */ /* 0x000fe20007810000 */
[-C--:B------:R-:W-:Y:S01]  /*7c70*/  FMUL.FTZ R46, R5, R28.reuse ;  /* 0x0000001c052e7220 */ /* 0x080fe20000410000 */
[-CC-:B------:R-:W-:Y:S01]  /*7c80*/  FFMA.FTZ R5, R6, R28.reuse, -R52.reuse ;  /* 0x0000001c06057223 */ /* 0x180fe20000010834 */
[-CC-:B------:R-:W-:Y:S01]  /*7c90*/  FFMA.FTZ R146, R21, R28.reuse, -R52.reuse ;  /* 0x0000001c15927223 */ /* 0x180fe20000010834 */
[----:B---3--:R-:W-:Y:S01]  /*7ca0*/  FMNMX.FTZ R7, R8, R7, !PT ;  /* 0x0000000708077209 */ /* 0x008fe20007810000 */
[----:B------:R-:W2:Y:S01]  /*7cb0*/  MUFU.TANH R41, R41 ;  /* 0x0000002900297308 */ /* 0x000ea20000002400 */
[-CC-:B------:R-:W-:Y:S01]  /*7cc0*/  FFMA.FTZ R21, R24, R28.reuse, -R52.reuse ;  /* 0x0000001c18157223 */ /* 0x180fe20000010834 */
[-CC-:B------:R-:W-:Y:S01]  /*7cd0*/  FFMA.FTZ R140, R27, R28.reuse, -R52.reuse ;  /* 0x0000001c1b8c7223 */ /* 0x180fe20000010834 */
[----:B----4-:R-:W-:Y:S01]  /*7ce0*/  FMNMX.FTZ R6, R12, R7, !PT ;  /* 0x000000070c067209 */ /* 0x010fe20007810000 */
[-CC-:B------:R-:W-:Y:S01]  /*7cf0*/  FFMA.FTZ R27, R29, R28.reuse, -R52.reuse ;  /* 0x0000001c1d1b7223 */ /* 0x180fe20000010834 */
[----:B------:R-:W-:Y:S01]  /*7d00*/  FFMA.FTZ R29, R47, R28, -R52 ;  /* 0x0000001c2f1d7223 */ /* 0x000fe20000010834 */
[----:B------:R-:W-:-:S02]  /*7d10*/  WARPGROUP.DEPBAR.LE gsb0, 0x0 ;  /* 0x00008000000079c5 */ /* 0x000fc40000010000 */
[----:B------:R-:W-:Y:S01]  /*7d20*/  WARPGROUP.ARRIVE ;  /* 0x00000000000079c5 */ /* 0x000fe20000000000 */
[----:B-----5:R-:W-:Y:S01]  /*7d30*/  FMNMX.FTZ R6, R13, R6, !PT ;  /* 0x000000060d067209 */ /* 0x020fe20007810000 */
[----:B------:R-:W3:Y:S01]  /*7d40*/  MUFU.TANH R43, R43 ;  /* 0x0000002b002b7308 */ /* 0x000ee20000002400 */
[-CC-:B------:R-:W-:Y:S01]  /*7d50*/  FFMA.FTZ R47, R65, R28.reuse, -R52.reuse ;  /* 0x0000001c412f7223 */ /* 0x180fe20000010834 */
[--C-:B------:R-:W-:Y:S01]  /*7d60*/  FFMA.FTZ R65, R73, R28, -R52.reuse ;  /* 0x0000001c49417223 */ /* 0x100fe20000010834 */
[----:B------:R-:W-:Y:S01]  /*7d70*/  FMNMX.FTZ R7, R19, R6, !PT ;  /* 0x0000000613077209 */ /* 0x000fe20007810000 */
[----:B------:R-:W-:Y:S01]  /*7d80*/  HGMMA.64x64x16.F32.BF16 R88, R132, gdesc[UR4].tnspB, R88, gsb0 ;  /* 0x40e0000484587df0 */ /* 0x000fe20008001858 */
[----:B------:R-:W-:Y:S01]  /*7d90*/  UIADD3 UR6, UR10, 0x280, URZ ;  /* 0x000002800a067890 */ /* 0x000fe2000fffe03f */
[-CC-:B------:R-:W-:Y:S01]  /*7da0*/  FFMA.FTZ R73, R81, R28.reuse, -R52.reuse ;  /* 0x0000001c51497223 */ /* 0x180fe20000010834 */
[----:B------:R-:W-:Y:S01]  /*7db0*/  UMOV UR7, 0x40000040 ;  /* 0x4000004000077882 */ /* 0x000fe20000000000 */
[----:B------:R-:W-:Y:S01]  /*7dc0*/  FMNMX.FTZ R6, R20, R7, !PT ;  /* 0x0000000714067209 */ /* 0x000fe20007810000 */
[----:B------:R-:W4:Y:S01]  /*7dd0*/  MUFU.TANH R49, R49 ;  /* 0x0000003100317308 */ /* 0x000f220000002400 */
[-CC-:B------:R-:W-:Y:S01]  /*7de0*/  FFMA.FTZ R144, R14, R28.reuse, -R52.reuse ;  /* 0x0000001c0e907223 */ /* 0x180fe20000010834 */
[--C-:B------:R-:W-:Y:S01]  /*7df0*/  FFMA.FTZ R14, R149, R28, -R52.reuse ;  /* 0x0000001c950e7223 */ /* 0x100fe20000010834 */
[----:B------:R-:W-:Y:S01]  /*7e00*/  FMNMX.FTZ R7, R25, R6, !PT ;  /* 0x0000000619077209 */ /* 0x000fe20007810000 */
[-CC-:B------:R-:W-:Y:S01]  /*7e10*/  FFMA.FTZ R150, R10, R28.reuse, -R52.reuse ;  /* 0x0000001c0a967223 */ /* 0x180fe20000010834 */
[-CC-:B------:R-:W-:Y:S01]  /*7e20*/  FFMA.FTZ R11, R11, R28.reuse, -R52.reuse ;  /* 0x0000001c0b0b7223 */ /* 0x180fe20000010834 */
[-CC-:B------:R-:W-:Y:S01]  /*7e30*/  FFMA.FTZ R15, R15, R28.reuse, -R52.reuse ;  /* 0x0000001c0f0f7223 */ /* 0x180fe20000010834 */
[----:B------:R-:W-:Y:S01]  /*7e40*/  FMNMX.FTZ R6, R26, R7, !PT ;  /* 0x000000071a067209 */ /* 0x000fe20007810000 */
[----:B------:R-:W5:Y:S01]  /*7e50*/  MUFU.TANH R51, R51 ;  /* 0x0000003300337308 */ /* 0x000f620000002400 */
[-CC-:B------:R-:W-:Y:S01]  /*7e60*/  FFMA.FTZ R142, R37, R28.reuse, -R52.reuse ;  /* 0x0000001c258e7223 */ /* 0x180fe20000010834 */
[--C-:B------:R-:W-:Y:S01]  /*7e70*/  FFMA.FTZ R37, R39, R28, -R52.reuse ;  /* 0x0000001c27257223 */ /* 0x100fe20000010834 */
[----:B------:R-:W-:Y:S01]  /*7e80*/  FMNMX.FTZ R6, R33, R6, !PT ;  /* 0x0000000621067209 */ /* 0x000fe20007810000 */
[-CC-:B------:R-:W-:Y:S01]  /*7e90*/  FFMA.FTZ R10, R38, R28.reuse, -R52.reuse ;  /* 0x0000001c260a7223 */ /* 0x180fe20000010834 */
[-CC-:B------:R-:W-:Y:S01]  /*7ea0*/  FFMA.FTZ R136, R45, R28.reuse, -R52.reuse ;  /* 0x0000001c2d887223 */ /* 0x180fe20000010834 */
[--C-:B------:R-:W-:Y:S01]  /*7eb0*/  FFMA.FTZ R39, R53, R28, -R52.reuse ;  /* 0x0000001c35277223 */ /* 0x100fe20000010834 */
[----:B-1----:R-:W-:Y:S01]  /*7ec0*/  FMNMX.FTZ R6, R35, R6, !PT ;  /* 0x0000000623067209 */ /* 0x002fe20007810000 */
[----:B------:R-:W1:Y:S01]  /*7ed0*/  MUFU.TANH R155, R155 ;  /* 0x0000009b009b7308 */ /* 0x000e620000002400 */
[-CC-:B------:R-:W-:Y:S01]  /*7ee0*/  FFMA.FTZ R53, R30, R28.reuse, -R52.reuse ;  /* 0x0000001c1e357223 */ /* 0x180fe20000010834 */
[--C-:B------:R-:W-:Y:S01]  /*7ef0*/  FFMA.FTZ R30, R40, R28, -R52.reuse ;  /* 0x0000001c281e7223 */ /* 0x100fe20000010834 */
[----:B--2---:R-:W-:Y:S01]  /*7f00*/  FMNMX.FTZ R6, R41, R6, !PT ;  /* 0x0000000629067209 */ /* 0x004fe20007810000 */
[-CC-:B------:R-:W-:Y:S01]  /*7f10*/  FFMA.FTZ R138, R153, R28.reuse, -R52.reuse ;  /* 0x0000001c998a7223 */ /* 0x180fe20000010834 */
[-CC-:B------:R-:W-:Y:S01]  /*7f20*/  FFMA.FTZ R42, R42, R28.reuse, -R52.reuse ;  /* 0x0000001c2a2a7223 */ /* 0x180fe20000010834 */
[--C-:B------:R-:W-:Y:S01]  /*7f30*/  FFMA.FTZ R45, R61, R28, -R52.reuse ;  /* 0x0000001c3d2d7223 */ /* 0x100fe20000010834 */
[----:B---3--:R-:W-:Y:S01]  /*7f40*/  FMNMX.FTZ R6, R43, R6, !PT ;  /* 0x000000062b067209 */ /* 0x008fe20007810000 */
[----:B------:R-:W2:Y:S01]  /*7f50*/  MUFU.TANH R55, R55 ;  /* 0x0000003700377308 */ /* 0x000ea20000002400 */
[-CC-:B------:R-:W-:Y:S01]  /*7f60*/  FFMA.FTZ R61, R69, R28.reuse, -R52.reuse ;  /* 0x0000001c453d7223 */ /* 0x180fe20000010834 */
[--C-:B------:R-:W-:Y:S01]  /*7f70*/  FFMA.FTZ R69, R77, R28, -R52.reuse ;  /* 0x0000001c4d457223 */ /* 0x100fe20000010834 */
[----:B----4-:R-:W-:Y:S01]  /*7f80*/  FMNMX.FTZ R6, R49, R6, !PT ;  /* 0x0000000631067209 */ /* 0x010fe20007810000 */
[----:B------:R-:W-:-:S03]  /*7f90*/  FFMA.FTZ R77, R85, R28, -R52 ;  /* 0x0000001c554d7223 */ /* 0x000fc60000010834 */
[----:B-----5:R-:W-:Y:S01]  /*7fa0*/  FMNMX.FTZ R6, R51, R6, !PT ;  /* 0x0000000633067209 */ /* 0x020fe20007810000 */
[----:B------:R-:W3:Y:S03]  /*7fb0*/  MUFU.TANH R57, R57 ;  /* 0x0000003900397308 */ /* 0x000ee60000002400 */
[----:B-1----:R-:W-:-:S05]  /*7fc0*/  FMNMX.FTZ R6, R155, R6, !PT ;  /* 0x000000069b067209 */ /* 0x002fca0007810000 */
        /* <DEDUP_REMOVED lines=9> */
[----:B------:R-:W-:Y:S02]  /*8060*/  WARPGROUP.DEPBAR.LE gsb0, 0x0 ;  /* 0x00008000000079c5 */ /* 0x000fe40000010000 */
[----:B------:R-:W-:Y:S01]  /*8070*/  WARPGROUP.ARRIVE ;  /* 0x00000000000079c5 */ /* 0x000fe20000000000 */
[----:B---3--:R-:W-:Y:S01]  /*8080*/  FMNMX.FTZ R6, R63, R6, !PT ;  /* 0x000000063f067209 */ /* 0x008fe20007810000 */
[-CC-:B------:R-:W-:Y:S01]  /*8090*/  FFMA.FTZ R134, R32, R28.reuse, -R52.reuse ;  /* 0x0000001c20867223 */ /* 0x180fe20000010834 */
[----:B------:R-:W-:Y:S02]  /*80a0*/  FFMA.FTZ R132, R157, R28, -R52 ;  /* 0x0000001c9d847223 */ /* 0x000fe40000010834 */
[----:B------:R-:W3:Y:S01]  /*80b0*/  MUFU.TANH R147, R147 ;  /* 0x0000009300937308 */ /* 0x000ee20000002400 */
[----:B------:R-:W-:Y:S01]  /*80c0*/  HGMMA.64x64x16.F32.BF16 R88, R128, gdesc[UR4].tnspB, R88, gsb0 ;  /* 0x40e0000480587df0 */ /* 0x000fe20008001858 */
[----:B------:R-:W-:Y:S01]  /*80d0*/  UIADD3 UR6, UR10, 0x300, URZ ;  /* 0x000003000a067890 */ /* 0x000fe2000fffe03f */
[----:B-1----:R-:W-:Y:S01]  /*80e0*/  FMNMX.FTZ R6, R145, R6, !PT ;  /* 0x0000000691067209 */ /* 0x002fe20007810000 */
[----:B------:R-:W-:Y:S01]  /*80f0*/  UMOV UR7, 0x40000040 ;  /* 0x4000004000077882 */ /* 0x000fe20000000000 */
[----:B------:R-:W-:-:S03]  /*8100*/  UIADD3 UR10, UR10, 0x380, URZ ;  /* 0x000003800a0a7890 */ /* 0x000fc6000fffe03f */
        /* <DEDUP_REMOVED lines=19> */
[----:B------:R-:W-:Y:S01]  /*8240*/  WARPGROUP.ARRIVE ;  /* 0x00000000000079c5 */ /* 0x000fe20000000000 */
[----:B--2---:R-:W-:-:S03]  /*8250*/  FMNMX.FTZ R6, R141, R6, !PT ;  /* 0x000000068d067209 */ /* 0x004fc60007810000 */
[----:B------:R-:W-:Y:S02]  /*8260*/  MUFU.EX2 R46, R46 ;  /* 0x0000002e002e7308 */ /* 0x000fe40000000800 */
[----:B------:R-:W-:Y:S01]  /*8270*/  HGMMA.64x64x16.F32.BF16 R88, R124, gdesc[UR4].tnspB, R88, gsb0 ;  /* 0x40e000047c587df0 */ /* 0x000fe20008001858 */
[----:B------:R-:W-:Y:S01]  /*8280*/  UIADD3 UR6, UR29, -0x1, URZ ;  /* 0xffffffff1d067890 */ /* 0x000fe2000fffe03f */
[----:B---3--:R-:W-:Y:S01]  /*8290*/  FMNMX.FTZ R7, R87, R6, !PT ;  /* 0x0000000657077209 */ /* 0x008fe20007810000 */
[----:B------:R-:W-:-:S03]  /*82a0*/  FFMA.FTZ R6, R36, R28, -R52 ;  /* 0x0000001c24067223 */ /* 0x000fc60000010834 */
[----:B------:R-:W1:Y:S01]  /*82b0*/  MUFU.EX2 R5, R5 ;  /* 0x0000000500057308 */ /* 0x000e620000000800 */
[----:B------:R-:W2:Y:S07]  /*82c0*/  SHFL.BFLY PT, R24, R7, 0x2, 0x1f ;  /* 0x0c401f0007187f89 */ /* 0x000eae00000e0000 */
[----:B------:R-:W3:Y:S08]  /*82d0*/  MUFU.EX2 R148, R148 ;  /* 0x0000009400947308 */ /* 0x000ef00000000800 */
[----:B------:R-:W4:Y:S01]  /*82e0*/  MUFU.EX2 R150, R150 ;  /* 0x0000009600967308 */ /* 0x000f220000000800 */
[----:B-1----:R-:W-:-:S07]  /*82f0*/  FFMA.FTZ R3, R46, R3, R5 ;  /* 0x000000032e037223 */ /* 0x002fce0000010005 */
[----:B------:R-:W1:Y:S01]  /*8300*/  MUFU.EX2 R11, R11 ;  /* 0x0000000b000b7308 */ /* 0x000e620000000800 */
[C---:B---3--:R-:W-:Y:S01]  /*8310*/  FADD.FTZ R3, R148.reuse, R3 ;  /* 0x0000000394037221 */ /* 0x048fe20000010000 */
[----:B------:R-:W-:Y:S02]  /*8320*/  F2FP.BF16.F32.PACK_AB R148, R148, R5 ;  /* 0x000000059494723e */ /* 0x000fe400000010ff */
[----:B--2---:R-:W-:Y:S01]  /*8330*/  FMNMX.FTZ R32, R7, R24, !PT ;  /* 0x0000001807207209 */ /* 0x004fe20007810000 */
[----:B------:R-:W-:-:S03]  /*8340*/  FFMA.FTZ R24, R151, R28, -R52 ;  /* 0x0000001c97187223 */ /* 0x000fc60000010834 */
[----:B------:R-:W-:Y:S01]  /*8350*/  MUFU.EX2 R144, R144 ;  /* 0x0000009000907308 */ /* 0x000fe20000000800 */
[----:B------:R-:W2:Y:S01]  /*8360*/  SHFL.BFLY PT, R7, R32, 0x1, 0x1f ;  /* 0x0c201f0020077f89 */ /* 0x000ea200000e0000 */
[----:B----4-:R-:W-:-:S06]  /*8370*/  FADD.FTZ R54, R150, R3 ;  /* 0x0000000396367221 */ /* 0x010fcc0000010000 */
[----:B------:R-:W-:Y:S01]  /*8380*/  MUFU.EX2 R15, R15 ;  /* 0x0000000f000f7308 */ /* 0x000fe20000000800 */
[----:B-1----:R-:W-:-:S07]  /*8390*/  F2FP.BF16.F32.PACK_AB R150, R11, R150 ;  /* 0x000000960b96723e */ /* 0x002fce00000010ff */
[----:B------:R-:W-:Y:S08]  /*83a0*/  MUFU.EX2 R146, R146 ;  /* 0x0000009200927308 */ /* 0x000ff00000000800 */
[----:B------:R-:W-:Y:S01]  /*83b0*/  MUFU.EX2 R21, R21 ;  /* 0x0000001500157308 */ /* 0x000fe20000000800 */
[----:B--2---:R-:W-:-:S05]  /*83c0*/  FMNMX.FTZ R7, R32, R7, !PT ;  /* 0x0000000720077209 */ /* 0x004fca0007810000 */
[CC--:B------:R-:W-:Y:S01]  /*83d0*/  FMUL.FTZ R36, R7.reuse, R28.reuse ;  /* 0x0000001c07247220 */ /* 0x0c0fe20000410000 */
[----:B------:R-:W-:Y:S01]  /*83e0*/  FADD.FTZ R81, -R7, R4 ;  /* 0x0000000407517221 */ /* 0x000fe20000010100 */
[----:B------:R-:W-:Y:S02]  /*83f0*/  MUFU.EX2 R140, R140 ;  /* 0x0000008c008c7308 */ /* 0x000fe40000000800 */
[-CC-:B------:R-:W-:Y:S01]  /*8400*/  FFMA.FTZ R4, R9, R28.reuse, -R36.reuse ;  /* 0x0000001c09047223 */ /* 0x180fe20000010824 */
[-CC-:B------:R-:W-:Y:S01]  /*8410*/  FFMA.FTZ R9, R19, R28.reuse, -R36.reuse ;  /* 0x0000001c13097223 */ /* 0x180fe20000010824 */
[-CC-:B------:R-:W-:Y:S01]  /*8420*/  FFMA.FTZ R19, R33, R28.reuse, -R36.reuse ;  /* 0x0000001c21137223 */ /* 0x180fe20000010824 */
[----:B------:R-:W-:Y:S02]  /*8430*/  IMAD.U32 R33, RZ, RZ, UR36 ;  /* 0x00000024ff217e24 */ /* 0x000fe4000f8e00ff */
[-C--:B------:R-:W-:Y:S01]  /*8440*/  FMUL.FTZ R81, R81, R28.reuse ;  /* 0x0000001c51517220 */ /* 0x080fe20000410000 */
[-CC-:B------:R-:W-:Y:S01]  /*8450*/  FFMA.FTZ R149, R8, R28.reuse, -R36.reuse ;  /* 0x0000001c08957223 */ /* 0x180fe20000010824 */
[-CC-:B------:R-:W-:Y:S01]  /*8460*/  FFMA.FTZ R8, R13, R28.reuse, -R36.reuse ;  /* 0x0000001c0d087223 */ /* 0x180fe20000010824 */
[----:B------:R-:W-:Y:S01]  /*8470*/  FFMA.FTZ R13, R25, R28, -R36 ;  /* 0x0000001c190d7223 */ /* 0x000fe20000010824 */
[----:B------:R-:W-:-:S02]  /*8480*/  WARPGROUP.DEPBAR.LE gsb0, 0x0 ;  /* 0x00008000000079c5 */ /* 0x000fc40000010000 */
[----:B------:R-:W-:Y:S01]  /*8490*/  WARPGROUP.ARRIVE ;  /* 0x00000000000079c5 */ /* 0x000fe20000000000 */
[----:B------:R-:W-:Y:S01]  /*84a0*/  @!P1 LEA R33, R33, UR40, 0x3 ;  /* 0x0000002821219c11 */ /* 0x000fe2000f8e18ff */
[----:B------:R-:W-:Y:S01]  /*84b0*/  MUFU.EX2 R81, R81 ;  /* 0x0000005100517308 */ /* 0x000fe20000000800 */
[----:B------:R-:W-:Y:S02]  /*84c0*/  VIADD R25, R16, 0x9 ;  /* 0x0000000910197836 */ /* 0x000fe40000000000 */
[-CC-:B------:R-:W-:Y:S01]  /*84d0*/  FFMA.FTZ R151, R12, R28.reuse, -R36.reuse ;  /* 0x0000001c0c977223 */ /* 0x180fe20000010824 */
[-CC-:B------:R-:W-:Y:S01]  /*84e0*/  FFMA.FTZ R12, R20, R28.reuse, -R36.reuse ;  /* 0x0000001c140c7223 */ /* 0x180fe20000010824 */
[----:B------:R-:W-:Y:S01]  /*84f0*/  HGMMA.64x64x16.F32.BF16 R88, R120, gdesc[UR8].tnspB, R88, gsb0 ;  /* 0x40e0000878587df0 */ /* 0x000fe20008001858 */
[----:B------:R-:W-:Y:S01]  /*8500*/  @!P1 VIADD R33, R33, 0x16840 ;  /* 0x0001684021219836 */ /* 0x000fe20000000000 */
[----:B------:R-:W-:Y:S01]  /*8510*/  SEL R25, R25, 0x9, !P2 ;  /* 0x0000000919197807 */ /* 0x000fe20005000000 */
[-CC-:B------:R-:W-:Y:S01]  /*8520*/  FFMA.FTZ R135, R34, R28.reuse, -R36.reuse ;  /* 0x0000001c22877223 */ /* 0x180fe20000010824 */
[----:B------:R-:W1:Y:S01]  /*8530*/  MUFU.EX2 R4, R4 ;  /* 0x0000000400047308 */ /* 0x000e620000000800 */
[-CC-:B------:R-:W-:Y:S01]  /*8540*/  FFMA.FTZ R20, R26, R28.reuse, -R36.reuse ;  /* 0x0000001c1a147223 */ /* 0x180fe20000010824 */
[----:B------:R-:W-:Y:S01]  /*8550*/  @!P1 PRMT R33, RZ, 0x654, R33 ;  /* 0x00000654ff219816 */ /* 0x000fe20000000021 */
        /* <DEDUP_REMOVED lines=12> */
[----:B------:R-:W-:Y:S01]  /*8620*/  FFMA.FTZ R71, R71, R28, -R36 ;  /* 0x0000001c47477223 */ /* 0x000fe20000010824 */
[----:B------:R-:W3:Y:S01]  /*8630*/  MUFU.EX2 R151, R151 ;  /* 0x0000009700977308 */ /* 0x000ee20000000800 */
[----:B-1----:R-:W-:Y:S01]  /*8640*/  FFMA.FTZ R0, R81, R0, R4 ;  /* 0x0000000051007223 */ /* 0x002fe20000010004 */
[-CC-:B------:R-:W-:Y:S01]  /*8650*/  FFMA.FTZ R75, R75, R28.reuse, -R36.reuse ;  /* 0x0000001c4b4b7223 */ /* 0x180fe20000010824 */
[-CC-:B------:R-:W-:Y:S01]  /*8660*/  FFMA.FTZ R48, R48, R28.reuse, -R36.reuse ;  /* 0x0000001c30307223 */ /* 0x180fe20000010824 */
[-CC-:B------:R-:W-:Y:S01]  /*8670*/  FFMA.FTZ R79, R79, R28.reuse, -R36.reuse ;  /* 0x0000001c4f4f7223 */ /* 0x180fe20000010824 */
[-CC-:B------:R-:W-:Y:S01]  /*8680*/  FFMA.FTZ R50, R50, R28.reuse, -R36.reuse ;  /* 0x0000001c32327223 */ /* 0x180fe20000010824 */
[-C--:B------:R-:W-:Y:S01]  /*8690*/  FFMA.FTZ R83, R83, R28.reuse, -R36 ;  /* 0x0000001c53537223 */ /* 0x080fe20000010824 */
[----:B------:R-:W-:Y:S01]  /*86a0*/  ISETP.LT.AND P2, PT, RZ, UR29, PT ;  /* 0x0000001dff007c0c */ /* 0x000fe2000bf41270 */
[----:B------:R-:W1:Y:S01]  /*86b0*/  MUFU.EX2 R8, R8 ;  /* 0x0000000800087308 */ /* 0x000e620000000800 */
[----:B--2---:R-:W-:Y:S01]  /*86c0*/  FADD.FTZ R34, R149, R0 ;  /* 0x0000000095227221 */ /* 0x004fe20000010000 */
[----:B------:R-:W-:Y:S01]  /*86d0*/  FFMA.FTZ R0, R63, R28, -R36 ;  /* 0x0000001c3f007223 */ /* 0x000fe20000010824 */
[----:B------:R-:W-:Y:S01]  /*86e0*/  F2FP.BF16.F32.PACK_AB R149, R149, R4 ;  /* 0x000000049595723e */ /* 0x000fe200000010ff */
[----:B------:R-:W-:-:S04]  /*86f0*/  UMOV UR29, UR6 ;  /* 0x00000006001d7c82 */ /* 0x000fc80008000000 */
[----:B------:R-:W2:Y:S01]  /*8700*/  MUFU.EX2 R9, R9 ;  /* 0x0000000900097308 */ /* 0x000ea20000000800 */
[----:B---3--:R-:W-:-:S07]  /*8710*/  FADD.FTZ R3, R151, R34 ;  /* 0x0000002297037221 */ /* 0x008fce0000010000 */
[----:B------:R-:W3:Y:S01]  /*8720*/  MUFU.EX2 R12, R12 ;  /* 0x0000000c000c7308 */ /* 0x000ee20000000800 */
[C---:B-1----:R-:W-:Y:S01]  /*8730*/  FADD.FTZ R34, R8.reuse, R3 ;  /* 0x0000000308227221 */ /* 0x042fe20000010000 */
[----:B------:R-:W-:-:S06]  /*8740*/  F2FP.BF16.F32.PACK_AB R151, R8, R151 ;  /* 0x000000970897723e */ /* 0x000fcc00000010ff */
[----:B------:R-:W-:Y:S01]  /*8750*/  MUFU.EX2 R13, R13 ;  /* 0x0000000d000d7308 */ /* 0x000fe20000000800 */
[----:B--2---:R-:W-:Y:S01]  /*8760*/  FADD.FTZ R3, R9, R34 ;  /* 0x0000002209037221 */ /* 0x004fe20000010000 */
[----:B------:R-:W-:-:S06]  /*8770*/  FFMA.FTZ R34, R67, R28, -R36 ;  /* 0x0000001c43227223 */ /* 0x000fcc0000010824 */
[----:B------:R-:W1:Y:S01]  /*8780*/  MUFU.EX2 R20, R20 ;  /* 0x0000001400147308 */ /* 0x000e620000000800 */
[----:B---3--:R-:W-:-:S07]  /*8790*/  F2FP.BF16.F32.PACK_AB R145, R12, R9 ;  /* 0x000000090c91723e */ /* 0x008fce00000010ff */
[----:B------:R-:W2:Y:S08]  /*87a0*/  MUFU.EX2 R19, R19 ;  /* 0x0000001300137308 */ /* 0x000eb00000000800 */
[----:B------:R-:W3:Y:S01]  /*87b0*/  MUFU.EX2 R27, R27 ;  /* 0x0000001b001b7308 */ /* 0x000ee20000000800 */
[----:B-1----:R-:W-:Y:S01]  /*87c0*/  F2FP.BF16.F32.PACK_AB R147, R20, R13 ;  /* 0x0000000d1493723e */ /* 0x002fe200000010ff */
[----:B------:R-:W-:-:S02]  /*87d0*/  WARPGROUP.DEPBAR.LE gsb0, 0x0 ;  /* 0x00008000000079c5 */ /* 0x000fc40000010000 */
[----:B------:R1:W-:Y:S06]  /*87e0*/  BAR.ARV R25, 0x100 ;  /* 0x000400190000751d */ /* 0x0003ec0000002000 */
[----:B------:R4:W-:Y:S01]  /*87f0*/  @!P1 SYNCS.ARRIVE.TRANS64.RED.A1T0 RZ, [R33+URZ], RZ ;  /* 0x000000ff21ff99a7 */ /* 0x0009e2000810043f */
[----:B------:R-:W5:Y:S01]  /*8800*/  MUFU.EX2 R26, R26 ;  /* 0x0000001a001a7308 */ /* 0x000f620000000800 */
[-C--:B------:R-:W-:Y:S01]  /*8810*/  FMUL.FTZ R88, R88, R46.reuse ;  /* 0x0000002e58587220 */ /* 0x080fe20000410000 */
[-C--:B------:R-:W-:Y:S01]  /*8820*/  FMUL.FTZ R89, R89, R46.reuse ;  /* 0x0000002e59597220 */ /* 0x080fe20000410000 */
[-C--:B------:R-:W-:Y:S01]  /*8830*/  FMUL.FTZ R92, R92, R46.reuse ;  /* 0x0000002e5c5c7220 */ /* 0x080fe20000410000 */
[-C--:B------:R-:W-:Y:S01]  /*8840*/  FMUL.FTZ R93, R93, R46.reuse ;  /* 0x0000002e5d5d7220 */ /* 0x080fe20000410000 */
[-C--:B------:R-:W-:Y:S01]  /*8850*/  FMUL.FTZ R96, R96, R46.reuse ;  /* 0x0000002e60607220 */ /* 0x080fe20000410000 */
[-C--:B------:R-:W-:Y:S01]  /*8860*/  FMUL.FTZ R97, R97, R46.reuse ;  /* 0x0000002e61617220 */ /* 0x080fe20000410000 */
[----:B----4-:R-:W-:Y:S01]  /*8870*/  IMAD.U32 R33, RZ, RZ, UR21 ;  /* 0x00000015ff217e24 */ /* 0x010fe2000f8e00ff */
[----:B------:R-:W4:Y:S01]  /*8880*/  MUFU.EX2 R142, R142 ;  /* 0x0000008e008e7308 */ /* 0x000f220000000800 */
[----:B------:R-:W-:Y:S01]  /*8890*/  UMOV UR21, UR36 ;  /* 0x0000002400157c82 */ /* 0x000fe20008000000 */
[-C--:B------:R-:W-:Y:S01]  /*88a0*/  FMUL.FTZ R100, R100, R46.reuse ;  /* 0x0000002e64647220 */ /* 0x080fe20000410000 */
[-C--:B------:R-:W-:Y:S01]  /*88b0*/  FMUL.FTZ R101, R101, R46.reuse ;  /* 0x0000002e65657220 */ /* 0x080fe20000410000 */
[----:B------:R-:W-:Y:S01]  /*88c0*/  @!P1 LEA R33, R33, UR40, 0x3 ;  /* 0x0000002821219c11 */ /* 0x000fe2000f8e18ff */
[-C--:B------:R-:W-:Y:S01]  /*88d0*/  FMUL.FTZ R104, R104, R46.reuse ;  /* 0x0000002e68687220 */ /* 0x080fe20000410000 */
[-C--:B------:R-:W-:Y:S01]  /*88e0*/  FMUL.FTZ R105, R105, R46.reuse ;  /* 0x0000002e69697220 */ /* 0x080fe20000410000 */
[----:B------:R-:W-:Y:S01]  /*88f0*/  FMUL.FTZ R108, R108, R46 ;  /* 0x0000002e6c6c7220 */ /* 0x000fe20000410000 */
[----:B------:R-:W4:Y:S01]  /*8900*/  MUFU.EX2 R143, R143 ;  /* 0x0000008f008f7308 */ /* 0x000f220000000800 */
[----:B-1----:R-:W-:-:S02]  /*8910*/  @!P1 VIADD R25, R33, 0x16860 ;  /* 0x0001686021199836 */ /* 0x002fc40000000000 */
[-C--:B------:R-:W-:Y:S01]  /*8920*/  FMUL.FTZ R109, R109, R46.reuse ;  /* 0x0000002e6d6d7220 */ /* 0x080fe20000410000 */
[-C--:B------:R-:W-:Y:S01]  /*8930*/  FMUL.FTZ R112, R112, R46.reuse ;  /* 0x0000002e70707220 */ /* 0x080fe20000410000 */
[-C--:B------:R-:W-:Y:S01]  /*8940*/  FMUL.FTZ R113, R113, R46.reuse ;  /* 0x0000002e71717220 */ /* 0x080fe20000410000 */
[-C--:B------:R-:W-:Y:S01]  /*8950*/  FMUL.FTZ R116, R116, R46.reuse ;  /* 0x0000002e74747220 */ /* 0x080fe20000410000 */
[----:B------:R-:W-:Y:S01]  /*8960*/  @!P1 PRMT R33, RZ, 0x654, R25 ;  /* 0x00000654ff219816 */ /* 0x000fe20000000019 */
[----:B------:R-:W-:Y:S01]  /*8970*/  FADD.FTZ R25, R11, R54 ;  /* 0x000000360b197221 */ /* 0x000fe20000010000 */
[----:B------:R-:W1:Y:S01]  /*8980*/  MUFU.EX2 R37, R37 ;  /* 0x0000002500257308 */ /* 0x000e620000000800 */
[----:B------:R-:W-:Y:S01]  /*8990*/  FMUL.FTZ R117, R117, R46 ;  /* 0x0000002e75757220 */ /* 0x000fe20000410000 */
[----:B------:R1:W-:Y:S01]  /*89a0*/  @!P1 SYNCS.ARRIVE.TRANS64.RED.A1T0 RZ, [R33+URZ], RZ ;  /* 0x000000ff21ff99a7 */ /* 0x0003e2000810043f */
[----:B------:R-:W-:Y:S01]  /*89b0*/  FADD.FTZ R54, R144, R25 ;  /* 0x0000001990367221 */ /* 0x000fe20000010000 */
[----:B------:R-:W-:Y:S01]  /*89c0*/  F2FP.BF16.F32.PACK_AB R144, R15, R144 ;  /* 0x000000900f90723e */ /* 0x000fe200000010ff */
[-C--:B------:R-:W-:Y:S01]  /*89d0*/  FMUL.FTZ R90, R90, R81.reuse ;  /* 0x000000515a5a7220 */ /* 0x080fe20000410000 */
[-C--:B------:R-:W-:Y:S01]  /*89e0*/  FMUL.FTZ R91, R91, R81.reuse ;  /* 0x000000515b5b7220 */ /* 0x080fe20000410000 */
[----:B------:R-:W-:Y:S01]  /*89f0*/  FADD.FTZ R25, R15, R54 ;  /* 0x000000360f197221 */ /* 0x000fe20000010000 */
[----:B------:R-:W-:Y:S01]  /*8a00*/  FADD.FTZ R54, R12, R3 ;  /* 0x000000030c367221 */ /* 0x000fe20000010000 */
[----:B------:R-:W1:Y:S01]  /*8a10*/  MUFU.EX2 R38, R38 ;  /* 0x0000002600267308 */ /* 0x000e620000000800 */
[-C--:B------:R-:W-:Y:S01]  /*8a20*/  FMUL.FTZ R94, R94, R81.reuse ;  /* 0x000000515e5e7220 */ /* 0x080fe20000410000 */
[----:B------:R-:W-:Y:S01]  /*8a30*/  FADD.FTZ R56, R146, R25 ;  /* 0x0000001992387221 */ /* 0x000fe20000010000 */
[----:B------:R-:W-:Y:S01]  /*8a40*/  FADD.FTZ R3, R13, R54 ;  /* 0x000000360d037221 */ /* 0x000fe20000010000 */
[----:B------:R-:W-:Y:S01]  /*8a50*/  F2FP.BF16.F32.PACK_AB R146, R21, R146 ;  /* 0x000000921592723e */ /* 0x000fe200000010ff */
[-C--:B------:R-:W-:Y:S01]  /*8a60*/  FMUL.FTZ R95, R95, R81.reuse ;  /* 0x000000515f5f7220 */ /* 0x080fe20000410000 */
[----:B------:R-:W-:Y:S01]  /*8a70*/  FADD.FTZ R25, R21, R56 ;  /* 0x0000003815197221 */ /* 0x000fe20000010000 */
[----:B------:R-:W-:Y:S01]  /*8a80*/  FADD.FTZ R44, R20, R3 ;  /* 0x00000003142c7221 */ /* 0x000fe20000010000 */
[----:B------:R-:W1:Y:S01]  /*8a90*/  MUFU.EX2 R136, R136 ;  /* 0x0000008800887308 */ /* 0x000e620000000800 */
[-C--:B------:R-:W-:Y:S01]  /*8aa0*/  FMUL.FTZ R98, R98, R81.reuse ;  /* 0x0000005162627220 */ /* 0x080fe20000410000 */
[----:B------:R-:W-:Y:S01]  /*8ab0*/  FADD.FTZ R54, R140, R25 ;  /* 0x000000198c367221 */ /* 0x000fe20000010000 */
[----:B--2---:R-:W-:Y:S01]  /*8ac0*/  FADD.FTZ R3, R19, R44 ;  /* 0x0000002c13037221 */ /* 0x004fe20000010000 */
[----:B---3--:R-:W-:Y:S01]  /*8ad0*/  F2FP.BF16.F32.PACK_AB R140, R27, R140 ;  /* 0x0000008c1b8c723e */ /* 0x008fe200000010ff */
[----:B------:R-:W-:Y:S01]  /*8ae0*/  FMUL.FTZ R99, R99, R81 ;  /* 0x0000005163637220 */ /* 0x000fe20000410000 */
[----:B------:R-:W-:Y:S01]  /*8af0*/  FADD.FTZ R25, R27, R54 ;  /* 0x000000361b197221 */ /* 0x000fe20000010000 */
[----:B-----5:R-:W-:Y:S01]  /*8b00*/  FADD.FTZ R44, R26, R3 ;  /* 0x000000031a2c7221 */ /* 0x020fe20000010000 */
[----:B------:R-:W2:Y:S01]  /*8b10*/  MUFU.EX2 R137, R137 ;  /* 0x0000008900897308 */ /* 0x000ea20000000800 */
[----:B------:R-:W-:Y:S01]  /*8b20*/  FFMA.FTZ R3, R141, R28, -R36 ;  /* 0x0000001c8d037223 */ /* 0x000fe20000010824 */
[----:B----4-:R-:W-:Y:S01]  /*8b30*/  FADD.FTZ R54, R142, R25 ;  /* 0x000000198e367221 */ /* 0x010fe20000010000 */
[----:B------:R-:W-:Y:S01]  /*8b40*/  FADD.FTZ R25, R143, R44 ;  /* 0x0000002c8f197221 */ /* 0x000fe20000010000 */
[----:B------:R-:W-:Y:S01]  /*8b50*/  F2FP.BF16.F32.PACK_AB R141, R26, R19 ;  /* 0x000000131a8d723e */ /* 0x000fe200000010ff */
[----:B------:R-:W-:Y:S01]  /*8b60*/  FMUL.FTZ R102, R102, R81 ;  /* 0x0000005166667220 */ /* 0x000fe20000410000 */
[C---:B-1----:R-:W-:Y:S01]  /*8b70*/  FADD.FTZ R33, R37.reuse, R54 ;  /* 0x0000003625217221 */ /* 0x042fe20000010000 */
[----:B------:R-:W-:Y:S01]  /*8b80*/  FADD.FTZ R54, R38, R25 ;  /* 0x0000001926367221 */ /* 0x000fe20000010000 */
[----:B------:R-:W1:Y:S01]  /*8b90*/  MUFU.EX2 R29, R29 ;  /* 0x0000001d001d7308 */ /* 0x000e620000000800 */
[----:B------:R-:W-:Y:S01]  /*8ba0*/  F2FP.BF16.F32.PACK_AB R142, R37, R142 ;  /* 0x0000008e258e723e */ /* 0x000fe200000010ff */
[----:B------:R-:W-:Y:S01]  /*8bb0*/  FADD.FTZ R56, R136, R33 ;  /* 0x0000002188387221 */ /* 0x000fe20000010000 */
[----:B------:R-:W-:Y:S01]  /*8bc0*/  F2FP.BF16.F32.PACK_AB R143, R38, R143 ;  /* 0x0000008f268f723e */ /* 0x000fe200000010ff */
[-C--:B------:R-:W-:Y:S01]  /*8bd0*/  FMUL.FTZ R103, R103, R81.reuse ;  /* 0x0000005167677220 */ /* 0x080fe20000410000 */
[-C--:B------:R-:W-:Y:S01]  /*8be0*/  FMUL.FTZ R106, R106, R81.reuse ;  /* 0x000000516a6a7220 */ /* 0x080fe20000410000 */
[-C--:B------:R-:W-:Y:S01]  /*8bf0*/  FMUL.FTZ R107, R107, R81.reuse ;  /* 0x000000516b6b7220 */ /* 0x080fe20000410000 */
[-C--:B------:R-:W-:Y:S01]  /*8c00*/  FMUL.FTZ R110, R110, R81.reuse ;  /* 0x000000516e6e7220 */ /* 0x080fe20000410000 */
[----:B------:R-:W3:Y:S01]  /*8c10*/  MUFU.EX2 R40, R40 ;  /* 0x0000002800287308 */ /* 0x000ee20000000800 */
[----:B--2---:R-:W-:Y:S01]  /*8c20*/  FADD.FTZ R5, R137, R54 ;  /* 0x0000003689057221 */ /* 0x004fe20000010000 */
[-C--:B------:R-:W-:Y:S01]  /*8c30*/  FMUL.FTZ R111, R111, R81.reuse ;  /* 0x000000516f6f7220 */ /* 0x080fe20000410000 */
[-C--:B------:R-:W-:Y:S01]  /*8c40*/  FMUL.FTZ R114, R114, R81.reuse ;  /* 0x0000005172727220 */ /* 0x080fe20000410000 */
[-C--:B------:R-:W-:Y:S01]  /*8c50*/  FMUL.FTZ R115, R115, R81.reuse ;  /* 0x0000005173737220 */ /* 0x080fe20000410000 */
[-C--:B------:R-:W-:Y:S01]  /*8c60*/  FMUL.FTZ R118, R118, R81.reuse ;  /* 0x0000005176767220 */ /* 0x080fe20000410000 */
[----:B------:R-:W-:-:S02]  /*8c70*/  FMUL.FTZ R119, R119, R81 ;  /* 0x0000005177777220 */ /* 0x000fc40000410000 */
[----:B------:R2:W-:Y:S01]  /*8c80*/  MUFU.EX2 R32, R42 ;  /* 0x0000002a00207308 */ /* 0x0005e20000000800 */
[C---:B-1----:R-:W-:Y:S01]  /*8c90*/  FADD.FTZ R11, R29.reuse, R56 ;  /* 0x000000381d0b7221 */ /* 0x042fe20000010000 */
[----:B------:R-:W-:-:S06]  /*8ca0*/  F2FP.BF16.F32.PACK_AB R136, R29, R136 ;  /* 0x000000881d88723e */ /* 0x000fcc00000010ff */
[----:B------:R-:W1:Y:S01]  /*8cb0*/  MUFU.EX2 R138, R138 ;  /* 0x0000008a008a7308 */ /* 0x000e620000000800 */
[-CC-:B--2---:R-:W-:Y:S01]  /*8cc0*/  FFMA.FTZ R42, R55, R28.reuse, -R36.reuse ;  /* 0x0000001c372a7223 */ /* 0x184fe20000010824 */
[C---:B---3--:R-:W-:Y:S01]  /*8cd0*/  FADD.FTZ R54, R40.reuse, R5 ;  /* 0x0000000528367221 */ /* 0x048fe20000010000 */
[----:B------:R-:W-:Y:S01]  /*8ce0*/  FFMA.FTZ R36, R87, R28, -R36 ;  /* 0x0000001c57247223 */ /* 0x000fe20000010824 */
[----:B------:R-:W-:-:S04]  /*8cf0*/  F2FP.BF16.F32.PACK_AB R137, R40, R137 ;  /* 0x000000892889723e */ /* 0x000fc800000010ff */
[----:B------:R-:W2:Y:S08]  /*8d00*/  MUFU.EX2 R139, R139 ;  /* 0x0000008b008b7308 */ /* 0x000eb00000000800 */
        /* <DEDUP_REMOVED lines=71> */
[----:B--2---:R-:W-:Y:S01]  /*9180*/  FADD.FTZ R0, R30, R5 ;  /* 0x000000051e007221 */ /* 0x004fe20000010000 */
[----:B------:R-:W-:-:S06]  /*9190*/  IMAD.MOV.U32 R5, RZ, RZ, R31 ;  /* 0x000000ffff057224 */ /* 0x000fcc00078e001f */
[----:B------:R-:W2:Y:S01]  /*91a0*/  MUFU.EX2 R83, R83 ;  /* 0x0000005300537308 */ /* 0x000ea20000000800 */
[----:B---3--:R-:W-:-:S07]  /*91b0*/  FADD.FTZ R4, R121, R4 ;  /* 0x0000000479047221 */ /* 0x008fce0000010000 */
[----:B------:R3:W4:Y:S01]  /*91c0*/  MUFU.EX2 R123, R3 ;  /* 0x00000003007b7308 */ /* 0x0007220000000800 */
[----:B-1----:R-:W-:-:S07]  /*91d0*/  F2FP.BF16.F32.PACK_AB R120, R73, R30 ;  /* 0x0000001e4978723e */ /* 0x002fce00000010ff */
[----:B------:R-:W1:Y:S01]  /*91e0*/  MUFU.EX2 R77, R77 ;  /* 0x0000004d004d7308 */ /* 0x000e620000000800 */
[----:B---3--:R-:W-:Y:S01]  /*91f0*/  FADD.FTZ R3, R73, R0 ;  /* 0x0000000049037221 */ /* 0x008fe20000010000 */
[C---:B--2---:R-:W-:Y:S01]  /*9200*/  FADD.FTZ R4, R83.reuse, R4 ;  /* 0x0000000453047221 */ /* 0x044fe20000010000 */
[----:B------:R-:W-:Y:S02]  /*9210*/  F2FP.BF16.F32.PACK_AB R121, R83, R121 ;  /* 0x000000795379723e */ /* 0x000fe400000010ff */
[----:B------:R-:W-:-:S03]  /*9220*/  FADD.FTZ R0, R32, R3 ;  /* 0x0000000320007221 */ /* 0x000fc60000010000 */
[----:B------:R-:W2:Y:S01]  /*9230*/  MUFU.EX2 R36, R36 ;  /* 0x0000002400247308 */ /* 0x000ea20000000800 */
[----:B----4-:R-:W-:Y:S01]  /*9240*/  FADD.FTZ R4, R123, R4 ;  /* 0x000000047b047221 */ /* 0x010fe20000010000 */
[C---:B-1----:R-:W-:Y:S01]  /*9250*/  FADD.FTZ R3, R77.reuse, R0 ;  /* 0x000000004d037221 */ /* 0x042fe20000010000 */
[----:B------:R-:W-:Y:S02]  /*9260*/  F2FP.BF16.F32.PACK_AB R122, R77, R32 ;  /* 0x000000204d7a723e */ /* 0x000fe400000010ff */
[C---:B--2---:R-:W-:Y:S01]  /*9270*/  FADD.FTZ R0, R36.reuse, R4 ;  /* 0x0000000424007221 */ /* 0x044fe20000010000 */
[----:B------:R-:W-:Y:S02]  /*9280*/  F2FP.BF16.F32.PACK_AB R123, R36, R123 ;  /* 0x0000007b247b723e */ /* 0x000fe400000010ff */
[----:B------:R-:W-:Y:S01]  /*9290*/  MOV R4, R7 ;  /* 0x0000000700047202 */ /* 0x000fe20000000f00 */
[----:B------:R-:W-:Y:S06]  /*92a0*/  @P2 BRA `(.L_x_1586) ;  /* 0xffffffd800e42947 */ /* 0x000fec000383ffff */
.L_x_1577:
[----:B------:R-:W-:Y:S06]  /*92b0*/  BAR.ARV 0x8, 0x1a0 ;  /* 0x0206800000007b1d */ /* 0x000fec0000002000 */
[----:B------:R-:W-:Y:S05]  /*92c0*/  @!P0 BRA `(.L_x_1587) ;  /* 0x0000000000048947 */ /* 0x000fea0003800000 */
[----:B------:R-:W-:Y:S01]  /*92d0*/  BPT.TRAP 0x1 ;  /* 0x000000040000795c */ /* 0x000fe20000300000 */
.L_x_1587:
[----:B------:R-:W-:Y:S01]  /*92e0*/  ULEA UR5, UR36, UR40, 0x3 ;  /* 0x0000002824057291 */ /* 0x000fe2000f8e183f */
[----:B------:R-:W-:-:S05]  /*92f0*/  IMAD.U32 R4, RZ, RZ, UR37 ;  /* 0x00000025ff047e24 */ /* 0x000fca000f8e00ff */
[----:B------:R-:W-:-:S04]  /*9300*/  SHF.L.U32 R4, R4, 0x1f, RZ ;  /* 0x0000001f04047819 */ /* 0x000fc800000006ff */
[----:B------:R1:W2:Y:S01]  /*9310*/  SYNCS.PHASECHK.TRANS64.TRYWAIT P2, [UR5+0x16850], R4 ;  /* 0x01685004ff0075a7 */ /* 0x0002a20008040145 */
[----:B------:R-:W-:Y:S05]  /*9320*/  @!P0 BRA `(.L_x_1588) ;  /* 0x0000000000048947 */ /* 0x000fea0003800000 */
[----:B------:R-:W-:Y:S01]  /*9330*/  BPT.TRAP 0x1 ;  /* 0x000000040000795c */ /* 0x000fe20000300000 */
.L_x_1588:
[----:B--2---:R-:W-:Y:S05]  /*9340*/  @P2 BRA `(.L_x_1589) ;  /* 0x0000000000082947 */ /* 0x004fea0003800000 */
[----:B------:R-:W2:Y:S02]  /*9350*/  SYNCS.PHASECHK.TRANS64.TRYWAIT P0, [UR5+0x16850], R4 ;  /* 0x01685004ff0075a7 */ /* 0x000ea40008000145 */
[----:B--2---:R-:W-:Y:S05]  /*9360*/  @!P0 BRA `(.L_x_1590) ;  /* 0x0000004000488947 */ /* 0x004fea0003800000 */
.L_x_1589:
[----:B------:R-:W-:Y:S01]  /*9370*/  UIADD3 UR40, UR40, 0x400, URZ ;  /* 0x0000040028287890 */ /* 0x000fe2000fffe03f */
[----:B------:R-:W-:Y:S01]  /*9380*/  WARPGROUP.ARRIVE ;  /* 0x00000000000079c5 */ /* 0x000fe20000000000 */
[----:B------:R-:W-:Y:S01]  /*9390*/  UMOV UR7, 0x40000040 ;  /* 0x4000004000077882 */ /* 0x000fe20000000000 */
[----:B-12---:R-:W1:Y:S01]  /*93a0*/  SHFL.BFLY PT, R4, R3, 0x2, 0x1f ;  /* 0x0c401f0003047f89 */ /* 0x006e6200000e0000 */
[----:B------:R-:W-:Y:S01]  /*93b0*/  USHF.R.U32.HI UR40, URZ, 0x4, UR40 ;  /* 0x000000043f287899 */ /* 0x000fe20008011628 */
[----:B------:R-:W-:Y:S01]  /*93c0*/  IMAD.MOV.U32 R14, RZ, RZ, RZ ;  /* 0x000000ffff0e7224 */ /* 0x000fe200078e00ff */
[----:B------:R-:W-:Y:S01]  /*93d0*/  UIADD3 UR39, UR39, 0x1, URZ ;  /* 0x0000000127277890 */ /* 0x000fe2000fffe03f */
[----:B------:R-:W2:Y:S01]  /*93e0*/  SHFL.BFLY PT, R5, R0, 0x2, 0x1f ;  /* 0x0c401f0000057f89 */ /* 0x000ea200000e0000 */
[----:B------:R-:W-:Y:S01]  /*93f0*/  ULOP3.LUT UR4, UR40, 0x3fff, URZ, 0xc0, !UPT ;  /* 0x00003fff28047892 */ /* 0x000fe2000f8ec03f */
[----:B------:R-:W-:-:S03]  /*9400*/  IMAD.MOV.U32 R15, RZ, RZ, -0x800000 ;  /* 0xff800000ff0f7424 */ /* 0x000fc600078e00ff */
        /* <DEDUP_REMOVED lines=9> */
[----:B------:R-:W-:Y:S01]  /*94a0*/  MOV R3, 0xff800000 ;  /* 0xff80000000037802 */ /* 0x000fe20000000f00 */
[----:B--2---:R-:W-:-:S03]  /*94b0*/  FADD.FTZ R6, R5, R0 ;  /* 0x0000000005067221 */ /* 0x004fc60000010000 */
[----:B------:R-:W1:Y:S04]  /*94c0*/  SHFL.BFLY PT, R5, R4, 0x1, 0x1f ;  /* 0x0c201f0004057f89 */ /* 0x000e6800000e0000 */
[----:B------:R-:W2:Y:S01]  /*94d0*/  SHFL.BFLY PT, R9, R6, 0x1, 0x1f ;  /* 0x0c201f0006097f89 */ /* 0x000ea200000e0000 */
[----:B-1----:R-:W-:Y:S01]  /*94e0*/  FADD.FTZ R10, R4, R5 ;  /* 0x00000005040a7221 */ /* 0x002fe20000010000 */
[----:B------:R-:W-:Y:S02]  /*94f0*/  IMAD.MOV.U32 R4, RZ, RZ, RZ ;  /* 0x000000ffff047224 */ /* 0x000fe400078e00ff */
[----:B--2---:R-:W-:Y:S02]  /*9500*/  FADD.FTZ R9, R6, R9 ;  /* 0x0000000906097221 */ /* 0x004fe40000010000 */
[----:B------:R-:W-:Y:S01]  /*9510*/  FSETP.NE.FTZ.AND P0, PT, R10, RZ, PT ;  /* 0x000000ff0a00720b */ /* 0x000fe20003f15000 */
[----:B------:R-:W-:-:S02]  /*9520*/  IMAD.U32 R6, RZ, RZ, UR5 ;  /* 0x00000005ff067e24 */ /* 0x000fc4000f8e00ff */
[----:B------:R-:W-:Y:S02]  /*9530*/  FSETP.NE.FTZ.AND P2, PT, R9, RZ, PT ;  /* 0x000000ff0900720b */ /* 0x000fe40003f55000 */
[----:B------:R-:W-:-:S08]  /*9540*/  @!P1 VIADD R6, R6, 0x16860 ;  /* 0x0001686006069836 */ /* 0x000fd00000000000 */
[----:B------:R-:W1:Y:S01]  /*9550*/  @P0 MUFU.LG2 R5, R10 ;  /* 0x0000000a00050308 */ /* 0x000e620000000c00 */
[C---:B------:R-:W-:Y:S02]  /*9560*/  @P0 FMUL.FTZ R0, R28.reuse, 0.69314718246459960938 ;  /* 0x3f3172181c000820 */ /* 0x040fe40000410000 */
[----:B------:R-:W-:-:S05]  /*9570*/  @P2 FMUL.FTZ R11, R28, 0.69314718246459960938 ;  /* 0x3f3172181c0b2820 */ /* 0x000fca0000410000 */
[----:B------:R-:W2:Y:S08]  /*9580*/  @P2 MUFU.LG2 R8, R9 ;  /* 0x0000000900082308 */ /* 0x000eb00000000c00 */
[----:B------:R-:W3:Y:S01]  /*9590*/  @P0 MUFU.RCP R14, R10 ;  /* 0x0000000a000e0308 */ /* 0x000ee20000001000 */
[----:B-1----:R-:W-:-:S04]  /*95a0*/  @P0 FMUL.FTZ R5, R5, 0.69314718246459960938 ;  /* 0x3f31721805050820 */ /* 0x002fc80000410000 */
[----:B------:R-:W-:Y:S01]  /*95b0*/  @P0 FFMA.FTZ R15, R0, R31, R5 ;  /* 0x0000001f000f0223 */ /* 0x000fe20000010005 */
[----:B------:R-:W-:Y:S02]  /*95c0*/  @!P1 PRMT R0, RZ, 0x654, R6 ;  /* 0x00000654ff009816 */ /* 0x000fe40000000006 */
[----:B------:R1:W4:Y:S01]  /*95d0*/  @P2 MUFU.RCP R4, R9 ;  /* 0x0000000900042308 */ /* 0x0003220000001000 */
[----:B------:R-:W-:Y:S02]  /*95e0*/  WARPGROUP.DEPBAR.LE gsb0, 0x0 ;  /* 0x00008000000079c5 */ /* 0x000fe40000010000 */
[----:B------:R-:W-:Y:S01]  /*95f0*/  WARPGROUP.ARRIVE ;  /* 0x00000000000079c5 */ /* 0x000fe20000000000 */
[----:B--2---:R-:W-:Y:S01]  /*9600*/  @P2 FMUL.FTZ R8, R8, 0.69314718246459960938 ;  /* 0x3f31721808082820 */ /* 0x004fe20000410000 */
[----:B------:R-:W-:-:S03]  /*9610*/  PLOP3.LUT P0, PT, PT, PT, PT, 0x8, 0x0 ;  /* 0x000000000000781c */ /* 0x000fc60003f0e170 */
[----:B------:R-:W-:Y:S01]  /*9620*/  @P2 FFMA.FTZ R3, R11, R7, R8 ;  /* 0x000000070b032223 */ /* 0x000fe20000010008 */
        /* <DEDUP_REMOVED lines=35> */
[-C--:B---3--:R-:W-:Y:S01]  /*9860*/  FMUL.FTZ R42, R88, R14.reuse ;  /* 0x0000000e582a7220 */ /* 0x088fe20000410000 */
        /* <DEDUP_REMOVED lines=14> */
[----:B------:R1:W-:Y:S01]  /*9950*/  @!P1 SYNCS.ARRIVE.TRANS64.RED.A1T0 RZ, [R0+URZ], RZ ;  /* 0x000000ff00ff99a7 */ /* 0x0003e2000810043f */
[----:B------:R-:W-:Y:S01]  /*9960*/  FMUL.FTZ R14, R117, R14 ;  /* 0x0000000e750e7220 */ /* 0x000fe20000410000 */
[-C--:B----4-:R-:W-:Y:S01]  /*9970*/  FMUL.FTZ R11, R90, R4.reuse ;  /* 0x000000045a0b7220 */ /* 0x090fe20000410000 */
        /* <DEDUP_REMOVED lines=14> */
[----:B------:R-:W-:-:S07]  /*9a60*/  FMUL.FTZ R119, R119, R4 ;  /* 0x0000000477777220 */ /* 0x000fce0000410000 */
.L_x_1560:
        /* <DEDUP_REMOVED lines=11> */
[C---:B------:R-:W-:Y:S01]  /*9b20*/  LOP3.LUT R5, R22.reuse, 0x380, RZ, 0xc0, !PT ;  /* 0x0000038016057812 */ /* 0x040fe200078ec0ff */
[----:B------:R-:W-:Y:S01]  /*9b30*/  USHF.R.S32.HI UR5, URZ, 0x1f, UR43 ;  /* 0x0000001f3f057899 */ /* 0x000fe2000801142b */
[----:B------:R-:W-:Y:S02]  /*9b40*/  IADD3 R43, P3, R22, 0x20, RZ ;  /* 0x00000020162b7810 */ /* 0x000fe40007f7e0ff */
[-C--:B------:R-:W-:Y:S01]  /*9b50*/  LEA.HI R4, R45, R44.reuse, RZ, 0x7 ;  /* 0x0000002c2d047211 */ /* 0x080fe200078f38ff */
[----:B------:R-:W-:Y:S01]  /*9b60*/  ULDC.64 UR8, c[0x0][0xb70] ;  /* 0x0002dc0000087ab9 */ /* 0x000fe20000000a00 */
[----:B------:R-:W-:Y:S01]  /*9b70*/  SHF.R.U64 R5, R5, 0x3, RZ ;  /* 0x0000000305057819 */ /* 0x000fe200000012ff */
[----:B------:R-:W-:Y:S01]  /*9b80*/  UIMAD UR5, UR5, UR8, URZ ;  /* 0x00000008050572a4 */ /* 0x000fe2000f8e023f */
[----:B------:R-:W-:Y:S01]  /*9b90*/  LOP3.LUT R12, R43, 0x380, RZ, 0xc0, !PT ;  /* 0x000003802b0c7812 */ /* 0x000fe200078ec0ff */
[----:B------:R-:W-:Y:S01]  /*9ba0*/  UIMAD.WIDE.U32 UR6, UR43, UR8, URZ ;  /* 0x000000082b0672a5 */ /* 0x000fe2000f8e003f */
[----:B------:R-:W-:Y:S01]  /*9bb0*/  LOP3.LUT R49, R4, 0xffffff80, RZ, 0xc0, !PT ;  /* 0xffffff8004317812 */ /* 0x000fe200078ec0ff */
[----:B------:R-:W-:Y:S01]  /*9bc0*/  USHF.R.S32.HI UR8, URZ, 0x1f, UR44 ;  /* 0x0000001f3f087899 */ /* 0x000fe2000801142c */
[----:B------:R-:W-:Y:S01]  /*9bd0*/  LEA.HI R47, R45, R44, RZ, 0x5 ;  /* 0x0000002c2d2f7211 */ /* 0x000fe200078f28ff */
[----:B------:R-:W-:Y:S01]  /*9be0*/  UIMAD UR5, UR43, UR9, UR5 ;  /* 0x000000092b0572a4 */ /* 0x000fe2000f8e0205 */
[----:B------:R-:W-:Y:S01]  /*9bf0*/  LOP3.LUT R4, R5, R22, RZ, 0x3c, !PT ;  /* 0x0000001605047212 */ /* 0x000fe200078e3cff */
[----:B------:R-:W-:Y:S01]  /*9c00*/  IMAD.MOV.U32 R5, RZ, RZ, R23 ;  /* 0x000000ffff057224 */ /* 0x000fe200078e0017 */
[----:B------:R-:W-:Y:S01]  /*9c10*/  IADD3 R45, P2, R22, 0x40, RZ ;  /* 0x00000040162d7810 */ /* 0x000fe20007f5e0ff */
[----:B------:R-:W-:Y:S01]  /*9c20*/  IMAD.IADD R49, R44, 0x1, -R49 ;  /* 0x000000012c317824 */ /* 0x000fe200078e0a31 */
[----:B------:R-:W-:Y:S01]  /*9c30*/  SHF.R.U64 R12, R12, 0x3, RZ ;  /* 0x000000030c0c7819 */ /* 0x000fe200000012ff */
[----:B------:R-:W-:Y:S01]  /*9c40*/  UIADD3 UR5, UR7, UR5, URZ ;  /* 0x0000000507057290 */ /* 0x000fe2000fffe03f */
[----:B------:R-:W-:-:S02]  /*9c50*/  LOP3.LUT R44, R45, 0x380, RZ, 0xc0, !PT ;  /* 0x000003802d2c7812 */ /* 0x000fc400078ec0ff */
[----:B------:R-:W-:Y:S02]  /*9c60*/  LOP3.LUT R12, R12, R43, RZ, 0x3c, !PT ;  /* 0x0000002b0c0c7212 */ /* 0x000fe400078e3cff */
[----:B------:R-:W-:Y:S02]  /*9c70*/  MOV R43, R4 ;  /* 0x00000004002b7202 */ /* 0x000fe40000000f00 */
[----:B------:R-:W-:Y:S02]  /*9c80*/  F2FP.BF16.F32.PACK_AB R5, R10, R11 ;  /* 0x0000000b0a05723e */ /* 0x000fe400000010ff */
[----:B------:R-:W-:Y:S02]  /*9c90*/  SHF.R.U64 R10, R44, 0x3, RZ ;  /* 0x000000032c0a7819 */ /* 0x000fe400000012ff */
[----:B------:R-:W-:Y:S02]  /*9ca0*/  IADD3 R48, P1, R22, 0x60, RZ ;  /* 0x0000006016307810 */ /* 0x000fe40007f3e0ff */
[----:B------:R-:W-:-:S02]  /*9cb0*/  LOP3.LUT R10, R10, R45, RZ, 0x3c, !PT ;  /* 0x0000002d0a0a7212 */ /* 0x000fc400078e3cff */
[----:B------:R-:W1:Y:S01]  /*9cc0*/  LDC.64 R44, c[0x0][0xb78] ;  /* 0x0002de00ff2c7b82 */ /* 0x000e620000000a00 */
[----:B------:R-:W-:Y:S02]  /*9cd0*/  LOP3.LUT R46, R48, 0x380, RZ, 0xc0, !PT ;  /* 0x00000380302e7812 */ /* 0x000fe400078ec0ff */
[----:B------:R-:W-:Y:S02]  /*9ce0*/  F2FP.BF16.F32.PACK_AB R4, R13, R42 ;  /* 0x0000002a0d04723e */ /* 0x000fe400000010ff */
[----:B------:R-:W-:Y:S01]  /*9cf0*/  F2FP.BF16.F32.PACK_AB R6, R6, R9 ;  /* 0x000000090606723e */ /* 0x000fe200000010ff */
[--C-:B------:R-:W-:Y:S01]  /*9d00*/  IMAD.X R9, RZ, RZ, R23.reuse, P1 ;  /* 0x000000ffff097224 */ /* 0x100fe200008e0617 */
[----:B------:R-:W-:Y:S02]  /*9d10*/  F2FP.BF16.F32.PACK_AB R7, R7, R8 ;  /* 0x000000080707723e */ /* 0x000fe400000010ff */
[----:B------:R-:W-:Y:S02]  /*9d20*/  SHF.R.U64 R11, R46, 0x3, RZ ;  /* 0x000000032e0b7819 */ /* 0x000fe400000012ff */
[----:B------:R-:W-:Y:S01]  /*9d30*/  IADD3.X R13, RZ, R23, RZ, P3, !PT ;  /* 0x00000017ff0d7210 */ /* 0x000fe20001ffe4ff */
[----:B------:R2:W-:Y:S01]  /*9d40*/  STSM.16.M88.4 [R43], R4 ;  /* 0x000000042b007844 */ /* 0x0005e20000000200 */
[----:B------:R-:W-:Y:S01]  /*9d50*/  LOP3.LUT R8, R11, R48, RZ, 0x3c, !PT ;  /* 0x000000300b087212 */ /* 0x000fe200078e3cff */
[----:B------:R-:W-:Y:S01]  /*9d60*/  IMAD.X R11, RZ, RZ, R23, P2 ;  /* 0x000000ffff0b7224 */ /* 0x000fe200010e0617 */
[----:B------:R-:W-:-:S02]  /*9d70*/  MOV R12, R12 ;  /* 0x0000000c000c7202 */ /* 0x000fc40000000f00 */
[----:B------:R-:W-:Y:S02]  /*9d80*/  F2FP.BF16.F32.PACK_AB R32, R32, R33 ;  /* 0x000000212020723e */ /* 0x000fe400000010ff */
[----:B------:R-:W-:Y:S02]  /*9d90*/  MOV R11, R10 ;  /* 0x0000000a000b7202 */ /* 0x000fe40000000f00 */
[----:B------:R-:W-:Y:S02]  /*9da0*/  F2FP.BF16.F32.PACK_AB R33, R30, R31 ;  /* 0x0000001f1e21723e */ /* 0x000fe400000010ff */
[----:B------:R-:W-:Y:S02]  /*9db0*/  F2FP.BF16.F32.PACK_AB R24, R24, R25 ;  /* 0x000000191818723e */ /* 0x000fe400000010ff */
[----:B------:R-:W-:Y:S01]  /*9dc0*/  MOV R10, R8 ;  /* 0x00000008000a7202 */ /* 0x000fe20000000f00 */
[----:B------:R-:W-:Y:S01]  /*9dd0*/  IMAD.U32 R9, RZ, RZ, UR7 ;  /* 0x00000007ff097e24 */ /* 0x000fe2000f8e00ff */
[----:B------:R-:W-:Y:S01]  /*9de0*/  F2FP.BF16.F32.PACK_AB R25, R20, R21 ;  /* 0x000000151419723e */ /* 0x000fe200000010ff */
[----:B------:R-:W-:Y:S01]  /*9df0*/  IMAD.U32 R8, RZ, RZ, UR6 ;  /* 0x00000006ff087e24 */ /* 0x000fe2000f8e00ff */
[----:B--2---:R-:W-:Y:S01]  /*9e00*/  F2FP.BF16.F32.PACK_AB R7, R34, R35 ;  /* 0x000000232207723e */ /* 0x004fe200000010ff */
[----:B-1----:R-:W-:Y:S01]  /*9e10*/  IMAD R34, R44, UR8, RZ ;  /* 0x000000082c227c24 */ /* 0x002fe2000f8e02ff */
[----:B------:R-:W-:Y:S01]  /*9e20*/  F2FP.BF16.F32.PACK_AB R6, R36, R37 ;  /* 0x000000252406723e */ /* 0x000fe200000010ff */
[----:B------:R-:W-:Y:S01]  /*9e30*/  VIADD R37, R18, UR42 ;  /* 0x0000002a12257c36 */ /* 0x000fe20008000000 */
[----:B------:R-:W-:Y:S01]  /*9e40*/  F2FP.BF16.F32.PACK_AB R4, R40, R41 ;  /* 0x000000292804723e */ /* 0x000fe200000010ff */
[----:B------:R-:W-:Y:S01]  /*9e50*/  IMAD R36, R45, UR44, R34 ;  /* 0x0000002c2d247c24 */ /* 0x000fe2000f8e0222 */
[----:B------:R-:W-:Y:S01]  /*9e60*/  F2FP.BF16.F32.PACK_AB R5, R38, R39 ;  /* 0x000000272605723e */ /* 0x000fe200000010ff */
[----:B------:R-:W-:Y:S01]  /*9e70*/  VIADD R13, R37, 0x8 ;  /* 0x00000008250d7836 */ /* 0x000fe20000000000 */
[----:B------:R-:W-:Y:S01]  /*9e80*/  F2FP.BF16.F32.PACK_AB R34, R28, R29 ;  /* 0x0000001d1c22723e */ /* 0x000fe200000010ff */
[----:B------:R-:W-:Y:S01]  /*9e90*/  ULDC.64 UR6, c[0x0][0xb40] ;  /* 0x0002d00000067ab9 */ /* 0x000fe20000000a00 */
[----:B------:R-:W-:Y:S01]  /*9ea0*/  F2FP.BF16.F32.PACK_AB R35, R26, R27 ;  /* 0x0000001b1a23723e */ /* 0x000fe200000010ff */
[----:B------:R1:W-:Y:S01]  /*9eb0*/  STSM.16.M88.4 [R12], R4 ;  /* 0x000000040c007844 */ /* 0x0003e20000000200 */
[----:B------:R-:W-:-:S02]  /*9ec0*/  F2FP.BF16.F32.PACK_AB R26, R14, R19 ;  /* 0x000000130e1a723e */ /* 0x000fc400000010ff */
[----:B------:R-:W-:Y:S01]  /*9ed0*/  F2FP.BF16.F32.PACK_AB R27, R119, R0 ;  /* 0x00000000771b723e */ /* 0x000fe200000010ff */
[----:B------:R-:W-:Y:S01]  /*9ee0*/  STSM.16.M88.4 [R11], R32 ;  /* 0x000000200b007844 */ /* 0x000fe20000000200 */
[----:B------:R-:W-:Y:S01]  /*9ef0*/  MOV R9, UR5 ;  /* 0x0000000500097c02 */ /* 0x000fe20008000f00 */
[----:B------:R-:W-:Y:S01]  /*9f00*/  ULDC UR5, c[0x0][0xa88] ;  /* 0x0002a20000057ab9 */ /* 0x000fe20000000800 */
[----:B------:R-:W-:Y:S01]  /*9f10*/  SHF.R.S32.HI R47, RZ, 0x5, R47 ;  /* 0x00000005ff2f7819 */ /* 0x000fe2000001142f */
[----:B------:R-:W-:Y:S01]  /*9f20*/  STSM.16.M88.4 [R10], R24 ;  /* 0x000000180a007844 */ /* 0x000fe20000000200 */
[----:B------:R-:W-:Y:S01]  /*9f30*/  LOP3.LUT P0, RZ, R49, 0x3, RZ, 0xc0, !PT ;  /* 0x0000000331ff7812 */ /* 0x000fe2000780c0ff */
[----:B------:R-:W-:Y:S01]  /*9f40*/  IMAD.WIDE.U32 R8, R44, UR44, R8 ;  /* 0x0000002c2c087c25 */ /* 0x000fe2000f8e0008 */
[----:B------:R-:W-:Y:S01]  /*9f50*/  @!PT LDS RZ, [RZ] ;  /* 0x00000000fffff984 */ /* 0x000fe20000000800 */
[----:B------:R-:W-:Y:S01]  /*9f60*/  @!PT LDS RZ, [RZ] ;  /* 0x00000000fffff984 */ /* 0x000fe20000000800 */
[----:B------:R-:W-:Y:S01]  /*9f70*/  @!PT LDS RZ, [RZ] ;  /* 0x00000000fffff984 */ /* 0x000fe20000000800 */
[----:B------:R-:W-:Y:S01]  /*9f80*/  @!PT LDS RZ, [RZ] ;  /* 0x00000000fffff984 */ /* 0x000fe20000000800 */
[----:B------:R2:W-:Y:S06]  /*9f90*/  MEMBAR.ALL.CTA ;  /* 0x0000000000007992 */ /* 0x0005ec0000008000 */
[----:B--2---:R-:W2:Y:S02]  /*9fa0*/  FENCE.VIEW.ASYNC.S ;  /* 0x00000000000073c6 */ /* 0x004ea40000000000 */
[----:B--2---:R-:W-:Y:S06]  /*9fb0*/  BAR.ARV 0x1, 0x1a0 ;  /* 0x0046800000007b1d */ /* 0x004fec0000002000 */
[----:B------:R-:W-:Y:S01]  /*9fc0*/  ISETP.GE.OR P1, PT, R13, UR5, P0 ;  /* 0x000000050d007c0c */ /* 0x000fe20008726670 */
[----:B------:R-:W2:Y:S01]  /*9fd0*/  SHFL.IDX PT, R0, R47, RZ, 0x1f ;  /* 0x00001fff2f007589 */ /* 0x000ea200000e0000 */
[----:B------:R-:W-:-:S02]  /*9fe0*/  SHF.R.S32.HI R13, RZ, 0x1f, R37 ;  /* 0x0000001fff0d7819 */ /* 0x000fc40000011425 */
[C---:B-1----:R-:W-:Y:S02]  /*9ff0*/  IADD3 R5, P2, R37.reuse, R8, RZ ;  /* 0x0000000825057210 */ /* 0x042fe40007f5e0ff */
[----:B------:R-:W-:Y:S02]  /*a000*/  ISETP.GE.OR P0, PT, R37, UR5, P0 ;  /* 0x0000000525007c0c */ /* 0x000fe40008706670 */
[----:B------:R-:W-:Y:S02]  /*a010*/  IADD3.X R8, R13, R9, R36, P2, !PT ;  /* 0x000000090d087210 */ /* 0x000fe400017fe424 */
[----:B------:R-:W-:-:S04]  /*a020*/  LEA R4, P2, R5, UR6, 0x2 ;  /* 0x0000000605047c11 */ /* 0x000fc8000f8410ff */
[----:B------:R-:W-:-:S05]  /*a030*/  LEA.HI.X R5, R5, UR7, R8, 0x2, P2 ;  /* 0x0000000705057c11 */ /* 0x000fca00090f1408 */
[----:B------:R1:W-:Y:S04]  /*a040*/  @!P1 STG.E desc[UR48][R4.64+0x20], R3 ;  /* 0x0000200304009986 */ /* 0x0003e8000c101930 */
[----:B------:R1:W-:Y:S01]  /*a050*/  @!P0 STG.E desc[UR48][R4.64], R15 ;  /* 0x0000000f04008986 */ /* 0x0003e2000c101930 */
[----:B--2---:R-:W-:-:S13]  /*a060*/  ISETP.NE.AND P0, PT, R0, 0xb, PT ;  /* 0x0000000b0000780c */ /* 0x004fda0003f05270 */
[----:B-1----:R-:W-:Y:S05]  /*a070*/  @P0 BRA `(.L_x_1592) ;  /* 0x0000000800280947 */ /* 0x002fea0003800000 */
        /* <DEDUP_REMOVED lines=15> */
.L_x_1594:
[----:B------:R-:W-:Y:S05]  /*a170*/  BSYNC B0 ;  /* 0x0000000000007941 */ /* 0x000fea0003800000 */
.L_x_1593:
[----:B------:R-:W-:Y:S05]  /*a180*/  BRA `(.L_x_1592) ;  /* 0x0000000400e47947 */ /* 0x000fea0003800000 */
.L_x_1591:
        /* <DEDUP_REMOVED lines=31> */
[----:B------:R-:W-:-:S05]  /*a380*/  IMAD.WIDE.U32 R4, R20, UR44, R4 ;  /* 0x0000002c14047c25 */ /* 0x000fca000f8e0004 */
[----:B------:R-:W-:Y:S02]  /*a390*/  IADD3 R3, R5, R3, RZ ;  /* 0x0000000305037210 */ /* 0x000fe40007ffe0ff */
[----:B------:R-:W-:-:S04]  /*a3a0*/  LEA R6, P0, R4, UR8, 0x2 ;  /* 0x0000000804067c11 */ /* 0x000fc8000f8010ff */
[----:B------:R-:W-:Y:S01]  /*a3b0*/  LEA.HI.X R7, R4, UR9, R3, 0x2, P0 ;  /* 0x0000000904077c11 */ /* 0x000fe200080f1403 */
[----:B------:R-:W-:-:S05]  /*a3c0*/  IMAD.MOV.U32 R3, RZ, RZ, -0x800000 ;  /* 0xff800000ff037424 */ /* 0x000fca00078e00ff */
[----:B------:R1:W-:Y:S03]  /*a3d0*/  STG.E desc[UR48][R6.64], R3 ;  /* 0x0000000306007986 */ /* 0x0003e6000c101930 */
.L_x_1596:
[----:B------:R-:W-:Y:S05]  /*a3e0*/  BSYNC B0 ;  /* 0x0000000000007941 */ /* 0x000fea0003800000 */
.L_x_1595:
[----:B------:R-:W-:Y:S01]  /*a3f0*/  ULOP3.LUT UR47, URZ, UR47, URZ, 0x33, !UPT ;  /* 0x0000002f3f2f7292 */ /* 0x000fe2000f8e333f */
[----:B-1----:R-:W-:Y:S01]  /*a400*/  IMAD R3, R13, UR43, R10 ;  /* 0x0000002b0d037c24 */ /* 0x002fe2000f8e020a */
[----:B------:R-:W-:Y:S01]  /*a410*/  SHF.R.S32.HI R4, RZ, 0x3, R19 ;  /* 0x00000003ff047819 */ /* 0x000fe20000011413 */
[----:B------:R-:W-:Y:S01]  /*a420*/  IMAD.WIDE.U32 R6, R12, UR43, R8 ;  /* 0x0000002b0c067c25 */ /* 0x000fe2000f8e0008 */
[----:B---3--:R-:W-:Y:S01]  /*a430*/  ISETP.GE.AND P0, PT, R8, R25, PT ;  /* 0x000000190800720c */ /* 0x008fe20003f06270 */
[----:B------:R-:W-:Y:S01]  /*a440*/  BSSY B0, `(.L_x_1597) ;  /* 0x000001d000007945 */ /* 0x000fe20003800000 */
[----:B------:R-:W-:Y:S01]  /*a450*/  IADD3 R5, R4, 0x90, RZ ;  /* 0x0000009004057810 */ /* 0x000fe20007ffe0ff */
[----:B--2---:R-:W-:Y:S02]  /*a460*/  VIADD R11, R11, UR47 ;  /* 0x0000002f0b0b7c36 */ /* 0x004fe40008000000 */
[----:B------:R-:W-:Y:S02]  /*a470*/  IMAD.IADD R7, R7, 0x1, R3 ;  /* 0x0000000107077824 */ /* 0x000fe400078e0203 */
[----:B------:R-:W-:-:S02]  /*a480*/  IMAD R8, R11, -0xc0, R24 ;  /* 0xffffff400b087824 */ /* 0x000fc400078e0218 */
[C---:B------:R-:W-:Y:S02]  /*a490*/  VIADD R0, R4.reuse, 0x30 ;  /* 0x0000003004007836 */ /* 0x040fe40000000000 */
[----:B------:R-:W-:Y:S01]  /*a4a0*/  VIADD R3, R4, 0x60 ;  /* 0x0000006004037836 */ /* 0x000fe20000000000 */
[-C--:B------:R-:W-:Y:S02]  /*a4b0*/  ISETP.GE.OR P3, PT, R5, R8.reuse, P0 ;  /* 0x000000080500720c */ /* 0x080fe40000766670 */
[-C--:B------:R-:W-:Y:S01]  /*a4c0*/  ISETP.GE.OR P1, PT, R0, R8.reuse, P0 ;  /* 0x000000080000720c */ /* 0x080fe20000726670 */
[----:B----4-:R-:W-:Y:S01]  /*a4d0*/  IMAD R0, R14, UR6, RZ ;  /* 0x000000060e007c24 */ /* 0x010fe2000f8e02ff */
[-C--:B------:R-:W-:Y:S02]  /*a4e0*/  ISETP.GE.OR P2, PT, R3, R8.reuse, P0 ;  /* 0x000000080300720c */ /* 0x080fe40000746670 */
[----:B------:R-:W-:Y:S01]  /*a4f0*/  ISETP.GE.OR P0, PT, R4, R8, P0 ;  /* 0x000000080400720c */ /* 0x000fe20000706670 */
[----:B------:R-:W-:Y:S01]  /*a500*/  IMAD R3, R15, UR44, R0 ;  /* 0x0000002c0f037c24 */ /* 0x000fe2000f8e0200 */
[----:B------:R-:W-:Y:S01]  /*a510*/  SHF.R.S32.HI R5, RZ, 0x1f, R4 ;  /* 0x0000001fff057819 */ /* 0x000fe20000011404 */
[----:B------:R-:W-:-:S04]  /*a520*/  IMAD.WIDE.U32 R8, R14, UR44, R6 ;  /* 0x0000002c0e087c25 */ /* 0x000fc8000f8e0006 */
[----:B------:R-:W-:-:S04]  /*a530*/  IMAD.WIDE R6, R11, 0xc0, R4 ;  /* 0x000000c00b067825 */ /* 0x000fc800078e0204 */
        /* <DEDUP_REMOVED lines=13> */
.L_x_1598:
[----:B------:R-:W-:Y:S05]  /*a610*/  BSYNC B0 ;  /* 0x0000000000007941 */ /* 0x000fea0003800000 */
.L_x_1597:
        /* <DEDUP_REMOVED lines=15> */
.L_x_1600:
[----:B------:R-:W-:Y:S05]  /*a710*/  BSYNC B0 ;  /* 0x0000000000007941 */ /* 0x000fea0003800000 */
.L_x_1599:
        /* <DEDUP_REMOVED lines=11> */
[----:B-12---:R-:W-:Y:S02]  /*a7d0*/  LEA R12, P0, R4, UR6, 0x1 ;  /* 0x00000006040c7c11 */ /* 0x006fe4000f8008ff */
[----:B------:R-:W-:-:S04]  /*a7e0*/  IADD3 R3, R5, R3, RZ ;  /* 0x0000000305037210 */ /* 0x000fc80007ffe0ff */
[----:B------:R-:W-:-:S05]  /*a7f0*/  LEA.HI.X R13, R4, UR7, R3, 0x1, P0 ;  /* 0x00000007040d7c11 */ /* 0x000fca00080f0c03 */
[----:B------:R3:W-:Y:S02]  /*a800*/  STG.E.128 desc[UR48][R12.64], RZ ;  /* 0x000000ff0c007986 */ /* 0x0007e4000c101d30 */
.L_x_1602:
[----:B------:R-:W-:Y:S05]  /*a810*/  BSYNC B0 ;  /* 0x0000000000007941 */ /* 0x000fea0003800000 */
.L_x_1601:
        /* <DEDUP_REMOVED lines=15> */
.L_x_1603:
[----:B------:R-:W-:Y:S05]  /*a910*/  BSYNC B0 ;  /* 0x0000000000007941 */ /* 0x000fea0003800000 */
.L_x_1592:
[----:B------:R-:W5:Y:S02]  /*a920*/  LDC R0, c[0x0][0xda8] ;  /* 0x00036a00ff007b82 */ /* 0x000f640000000800 */
[----:B-----5:R-:W-:-:S13]  /*a930*/  ISETP.LE.AND P0, PT, R0, UR4, PT ;  /* 0x0000000400007c0c */ /* 0x020fda000bf03270 */
[----:B------:R-:W-:Y:S05]  /*a940*/  @!P0 BRA `(.L_x_1604) ;  /* 0xffffff6400048947 */ /* 0x000fea000383ffff */
[----:B------:R-:W-:Y:S05]  /*a950*/  EXIT ;  /* 0x000000000000794d */ /* 0x000fea0003800000 */
.L_x_1556:
        /* <DEDUP_REMOVED lines=8> */
[----:B------:R-:W-:Y:S01]  /*a9e0*/  IMAD.MOV.U32 R19, RZ, RZ, 0x1 ;  /* 0x00000001ff137424 */ /* 0x000fe200078e00ff */
[----:B------:R-:W-:-:S05]  /*a9f0*/  MOV R18, RZ ;  /* 0x000000ff00127202 */ /* 0x000fca0000000f00 */
[----:B------:R-:W1:Y:S02]  /*aa00*/  LDC R0, c[0x0][0xda8] ;  /* 0x00036a00ff007b82 */ /* 0x000e640000000800 */
[----:B-1----:R-:W-:-:S13]  /*aa10*/  ISETP.LE.AND P0, PT, R0, UR4, PT ;  /* 0x0000000400007c0c */ /* 0x002fda000bf03270 */
[----:B------:R-:W-:Y:S05]  /*aa20*/  @P0 BRA `(.L_x_1605) ;  /* 0x0000002400480947 */ /* 0x000fea0003800000 */
[----:B------:R-:W-:Y:S01]  /*aa30*/  LOP3.LUT R23, R2, 0x1f, RZ, 0xc0, !PT ;  /* 0x0000001f02177812 */ /* 0x000fe200078ec0ff */
[----:B------:R-:W-:Y:S01]  /*aa40*/  IMAD.U32 R22, RZ, RZ, UR4 ;  /* 0x00000004ff167e24 */ /* 0x000fe2000f8e00ff */
[----:B------:R-:W-:Y:S01]  /*aa50*/  ULDC UR46, c[0x0][0xc] ;  /* 0x00000300002e7ab9 */ /* 0x000fe20000000800 */
[----:B------:R-:W-:Y:S01]  /*aa60*/  IMAD.MOV.U32 R18, RZ, RZ, RZ ;  /* 0x000000ffff127224 */ /* 0x000fe200078e00ff */
[----:B------:R-:W-:Y:S01]  /*aa70*/  ULDC.64 UR50, c[0x0][0x198] ;  /* 0x0000660000327ab9 */ /* 0x000fe20000000a00 */
[----:B------:R-:W-:Y:S01]  /*aa80*/  IMAD.MOV.U32 R19, RZ, RZ, 0x1 ;  /* 0x00000001ff137424 */ /* 0x000fe200078e00ff */
[----:B------:R-:W-:-:S06]  /*aa90*/  UMOV UR47, URZ ;  /* 0x0000003f002f7c82 */ /* 0x000fcc0008000000 */
.L_x_1653:
        /* <DEDUP_REMOVED lines=21> */
.L_x_1606:
[----:B------:R-:W-:Y:S01]  /*abf0*/  ULDC UR9, c[0x0][0xdc4] ;  /* 0x0003710000097ab9 */ /* 0x000fe20000000800 */
[----:B------:R-:W-:Y:S01]  /*ac00*/  UMOV UR7, UR8 ;  /* 0x0000000800077c82 */ /* 0x000fe20008000000 */
[----:B------:R-:W-:-:S11]  /*ac10*/  UISETP.NE.AND UP0, UPT, UR9, 0x1, UPT ;  /* 0x000000010900788c */ /* 0x000fd6000bf05270 */
[----:B------:R-:W-:Y:S02]  /*ac20*/  @UP0 ULDC.64 UR10, c[0x0][0xdc8] ;  /* 0x00037200000a0ab9 */ /* 0x000fe40000000a00 */
[----:B------:R-:W-:-:S04]  /*ac30*/  UIMAD.WIDE.U32 UR4, UR8, UR10, URZ ;  /* 0x0000000a080472a5 */ /* 0x000fc8000f8e003f */
[----:B------:R-:W-:-:S04]  /*ac40*/  @UP0 USHF.R.U32.HI UR7, URZ, UR11, UR5 ;  /* 0x0000000b3f070299 */ /* 0x000fc80008011605 */
[----:B------:R-:W-:-:S12]  /*ac50*/  UIMAD UR4, UR7, UR9, URZ ;  /* 0x00000009070472a4 */ /* 0x000fd8000f8e023f */
.L_x_1607:
[----:B------:R-:W-:Y:S01]  /*ac60*/  ULOP3.LUT UR5, URZ, UR7, URZ, 0x33, !UPT ;  /* 0x000000073f057292 */ /* 0x000fe2000f8e333f */
[----:B------:R-:W-:Y:S01]  /*ac70*/  BSSY B6, `(.L_x_1608) ;  /* 0x000021e000067945 */ /* 0x000fe20003800000 */
[----:B------:R-:W-:Y:S01]  /*ac80*/  ULDC.64 UR10, c[0x0][0x3f8] ;  /* 0x0000fe00000a7ab9 */ /* 0x000fe20000000a00 */
[----:B------:R-:W-:Y:S01]  /*ac90*/  ULDC UR7, c[0x0][0xdac] ;  /* 0x00036b0000077ab9 */ /* 0x000fe20000000800 */
[----:B------:R-:W-:Y:S02]  /*aca0*/  UISETP.NE.U32.AND UP0, UPT, UR10, URZ, UPT ;  /* 0x0000003f0a00728c */ /* 0x000fe4000bf05070 */
[----:B------:R-:W-:Y:S02]  /*acb0*/  UIADD3 UR5, UR5, UR7, URZ ;  /* 0x0000000705057290 */ /* 0x000fe4000fffe03f */
[----:B------:R-:W-:Y:S02]  /*acc0*/  UISETP.NE.AND.EX UP0, UPT, UR11, URZ, UPT, UP0 ;  /* 0x0000003f0b00728c */ /* 0x000fe4000bf05300 */
[----:B------:R-:W-:Y:S01]  /*acd0*/  UIMAD UR41, UR5, 0xc0, URZ ;  /* 0x000000c0052978a4 */ /* 0x000fe2000f8e023f */
[----:B------:R-:W-:Y:S01]  /*ace0*/  ULDC UR7, c[0x0][0x404] ;  /* 0x0001010000077ab9 */ /* 0x000fe20000000800 */
[----:B------:R-:W-:Y:S01]  /*acf0*/  ULDC UR10, c[0x0][0x288] ;  /* 0x0000a200000a7ab9 */ /* 0x000fe20000000800 */
[----:B------:R-:W-:-:S02]  /*ad00*/  USEL UR7, UR7, 0x1, UP0 ;  /* 0x0000000107077887 */ /* 0x000fc40008000000 */
[----:B------:R-:W-:Y:S01]  /*ad10*/  UIADD3 UR5, UR41, 0x13f, -UR10 ;  /* 0x0000013f29057890 */ /* 0x000fe2000fffe80a */
[----:B------:R-:W-:Y:S02]  /*ad20*/  ULDC UR9, c[0x0][0xdb8] ;  /* 0x00036e0000097ab9 */ /* 0x000fe40000000800 */
[----:B------:R-:W-:Y:S01]  /*ad30*/  ULDC UR10, c[0x0][0x2e0] ;  /* 0x0000b800000a7ab9 */ /* 0x000fe20000000800 */
[----:B------:R-:W-:Y:S02]  /*ad40*/  UISETP.NE.AND UP1, UPT, UR9, 0x1, UPT ;  /* 0x000000010900788c */ /* 0x000fe4000bf25270 */
[----:B------:R-:W-:Y:S02]  /*ad50*/  UIMAD UR11, UR7, UR10, 0x7f ;  /* 0x0000007f070b74a4 */ /* 0x000fe4000f8e020a */
[----:B------:R-:W-:Y:S02]  /*ad60*/  UIMAD UR5, UR7, UR10, UR5 ;  /* 0x0000000a070572a4 */ /* 0x000fe4000f8e0205 */
[----:B------:R-:W-:-:S02]  /*ad70*/  USHF.R.S32.HI UR10, URZ, 0x1f, UR11 ;  /* 0x0000001f3f0a7899 */ /* 0x000fc4000801140b */
[----:B------:R-:W-:Y:S02]  /*ad80*/  USHF.R.S32.HI UR7, URZ, 0x1f, UR5 ;  /* 0x0000001f3f077899 */ /* 0x000fe40008011405 */
[----:B------:R-:W-:Y:S02]  /*ad90*/  ULEA.HI UR10, UR10, UR11, URZ, 0x7 ;  /* 0x0000000b0a0a7291 */ /* 0x000fe4000f8f383f */
[----:B------:R-:W-:Y:S02]  /*ada0*/  ULEA.HI UR7, UR7, UR5, URZ, 0x7 ;  /* 0x0000000507077291 */ /* 0x000fe4000f8f383f */
[----:B------:R-:W-:Y:S02]  /*adb0*/  USHF.R.S32.HI UR10, URZ, 0x7, UR10 ;  /* 0x000000073f0a7899 */ /* 0x000fe4000801140a */
[----:B------:R-:W-:Y:S02]  /*adc0*/  USHF.R.S32.HI UR7, URZ, 0x7, UR7 ;  /* 0x000000073f077899 */ /* 0x000fe40008011407 */
[----:B------:R-:W-:-:S02]  /*add0*/  UIADD3 UR4, UR8, -UR4, URZ ;  /* 0x8000000408047290 */ /* 0x000fc4000fffe03f */
[----:B------:R-:W-:Y:S01]  /*ade0*/  UISETP.LT.AND UP0, UPT, UR10, UR7, UPT ;  /* 0x000000070a00728c */ /* 0x000fe2000bf01270 */
[----:B------:R-:W-:-:S03]  /*adf0*/  ULDC UR8, c[0x0][0xdc4] ;  /* 0x0003710000087ab9 */ /* 0x000fc60000000800 */
[----:B------:R-:W-:Y:S02]  /*ae00*/  USEL UR45, UR10, UR7, UP0 ;  /* 0x000000070a2d7287 */ /* 0x000fe40008000000 */
[----:B------:R-:W-:-:S03]  /*ae10*/  UIMAD UR6, UR6, UR8, UR4 ;  /* 0x00000008060672a4 */ /* 0x000fc6000f8e0204 */
[----:B------:R-:W-:Y:S01]  /*ae20*/  @UP1 ULDC UR4, c[0x0][0xdbc] ;  /* 0x00036f0000041ab9 */ /* 0x000fe20000000800 */
[----:B------:R-:W-:Y:S01]  /*ae30*/  ISETP.LT.AND P0, PT, RZ, UR45, PT ;  /* 0x0000002dff007c0c */ /* 0x000fe2000bf01270 */
[----:B------:R-:W-:Y:S01]  /*ae40*/  UIMAD.WIDE.U32 UR4, UR6, UR4, URZ ;  /* 0x00000004060472a5 */ /* 0x000fe2000f8e003f */
[----:B------:R-:W-:Y:S01]  /*ae50*/  @UP1 ULDC UR8, c[0x0][0xdc0] ;  /* 0x0003700000081ab9 */ /* 0x000fe20000000800 */
[----:B------:R-:W-:Y:S02]  /*ae60*/  UMOV UR43, UR6 ;  /* 0x00000006002b7c82 */ /* 0x000fe40008000000 */
[----:B------:R-:W-:-:S04]  /*ae70*/  @UP1 USHF.R.U32.HI UR43, URZ, UR8, UR5 ;  /* 0x000000083f2b1299 */ /* 0x000fc80008011605 */
[----:B------:R-:W-:-:S04]  /*ae80*/  UIADD3 UR42, -UR43, URZ, URZ ;  /* 0x0000003f2b2a7290 */ /* 0x000fc8000fffe13f */
[----:B------:R-:W-:Y:S01]  /*ae90*/  UIMAD UR42, UR9, UR42, UR6 ;  /* 0x0000002a092a72a4 */ /* 0x000fe2000f8e0206 */
[----:B------:R-:W-:Y:S11]  /*aea0*/  @P0 BRA `(.L_x_1609) ;  /* 0x0000000000400947 */ /* 0x000ff60003800000 */
        /* <DEDUP_REMOVED lines=16> */
.L_x_1609:
        /* <DEDUP_REMOVED lines=11> */
[----:B------:R-:W-:Y:S01]  /*b060*/  MOV R5, UR5 ;  /* 0x0000000500057c02 */ /* 0x000fe20008000f00 */
[----:B------:R-:W-:Y:S01]  /*b070*/  ULDC.64 UR4, c[0x4][0x8] ;  /* 0x0100020000047ab9 */ /* 0x000fe20000000a00 */
[----:B------:R-:W1:Y:S01]  /*b080*/  LDC.64 R2, c[0x4][R2] ;  /* 0x0100000002027b82 */ /* 0x000e620000000a00 */
        /* <DEDUP_REMOVED lines=8> */
[----:B-1----:R-:W-:Y:S05]  /*b110*/  CALL.ABS.NOINC R2 ;  /* 0x0000000002007343 */ /* 0x002fea0003c00000 */
.L_x_1611:
        /* <DEDUP_REMOVED lines=20> */
.L_x_1613:
[----:B------:R1:W2:Y:S01]  /*b260*/  LDC.64 R2, c[0x4][R24] ;  /* 0x0100000018027b82 */ /* 0x0002a20000000a00 */
[----:B------:R-:W-:Y:S01]  /*b270*/  ULDC.64 UR4, c[0x4][0xa8] ;  /* 0x01002a0000047ab9 */ /* 0x000fe20000000a00 */
[----:B------:R-:W-:Y:S01]  /*b280*/  ULDC.64 UR6, c[0x4][0xb0] ;  /* 0x01002c0000067ab9 */ /* 0x000fe20000000a00 */
[----:B------:R-:W-:Y:S01]  /*b290*/  IMAD.U32 R4, RZ, RZ, UR4 ;  /* 0x00000004ff047e24 */ /* 0x000fe2000f8e00ff */
[----:B------:R-:W-:Y:S01]  /*b2a0*/  MOV R5, UR5 ;  /* 0x0000000500057c02 */ /* 0x000fe20008000f00 */
[----:B------:R-:W-:Y:S01]  /*b2b0*/  ULDC.64 UR4, c[0x4][0x18] ;  /* 0x0100060000047ab9 */ /* 0x000fe20000000a00 */
[----:B------:R-:W-:Y:S01]  /*b2c0*/  IMAD.U32 R6, RZ, RZ, UR6 ;  /* 0x00000006ff067e24 */ /* 0x000fe2000f8e00ff */
[----:B------:R-:W-:Y:S01]  /*b2d0*/  MOV R12, 0x1 ;  /* 0x00000001000c7802 */ /* 0x000fe20000000f00 */
[----:B------:R-:W-:Y:S02]  /*b2e0*/  IMAD.U32 R7, RZ, RZ, UR7 ;  /* 0x00000007ff077e24 */ /* 0x000fe4000f8e00ff */
[----:B------:R-:W-:-:S02]  /*b2f0*/  IMAD.U32 R10, RZ, RZ, UR4 ;  /* 0x00000004ff0a7e24 */ /* 0x000fc4000f8e00ff */
[----:B------:R-:W-:Y:S02]  /*b300*/  IMAD.U32 R11, RZ, RZ, UR5 ;  /* 0x00000005ff0b7e24 */ /* 0x000fe4000f8e00ff */
[----:B------:R-:W-:Y:S02]  /*b310*/  IMAD.MOV.U32 R8, RZ, RZ, 0x70 ;  /* 0x00000070ff087424 */ /* 0x000fe400078e00ff */
[----:B-1----:R-:W-:-:S07]  /*b320*/  IMAD.MOV.U32 R13, RZ, RZ, RZ ;  /* 0x000000ffff0d7224 */ /* 0x002fce00078e00ff */
[----:B------:R-:W-:-:S07]  /*b330*/  LEPC R20, `(.L_x_1612) ;  /* 0x000000001014794e */ /* 0x000fce0000000000 */
[----:B--2---:R-:W-:Y:S05]  /*b340*/  CALL.ABS.NOINC R2 ;  /* 0x0000000002007343 */ /* 0x004fea0003c00000 */
.L_x_1612:
        /* <DEDUP_REMOVED lines=10> */
[----:B------:R-:W-:Y:S01]  /*b3f0*/  IMAD.U32 R7, RZ, RZ, UR45 ;  /* 0x0000002dff077e24 */ /* 0x000fe2000f8e00ff */
[----:B------:R-:W-:Y:S01]  /*b400*/  UMOV UR40, URZ ;  /* 0x0000003f00287c82 */ /* 0x000fe20008000000 */
[----:B------:R-:W-:-:S03]  /*b410*/  UMOV UR6, 0xffffffff ;  /* 0xffffffff00067882 */ /* 0x000fc60000000000 */
[----:B------:R-:W-:-:S07]  /*b420*/  IADD3 R7, R7, -0x1, RZ ;  /* 0xffffffff07077810 */ /* 0x000fce0007ffe0ff */
        /* <DEDUP_REMOVED lines=15> */
.L_x_1665:
[----:B------:R-:W-:Y:S01]  /*b520*/  UMOV UR4, 0xffffffff ;  /* 0xffffffff00047882 */ /* 0x000fe20000000000 */
[----:B------:R-:W-:Y:S02]  /*b530*/  SHF.R.S32.HI R8, RZ, 0x1f, R0 ;  /* 0x0000001fff087819 */ /* 0x000fe40000011400 */
[----:B------:R-:W-:Y:S05]  /*b540*/  BRA.DIV UR4, `(.L_x_1615) ;  /* 0x0000002204087947 */ /* 0x000fea000b800000 */
[----:B------:R-:W-:-:S13]  /*b550*/  ELECT P0, URZ, PT ;  /* 0x00000000003f782f */ /* 0x000fda0003800000 */
.L_x_1668:
        /* <DEDUP_REMOVED lines=23> */
.L_x_1617:
[----:B------:R-:W2:Y:S01]  /*b6d0*/  SYNCS.PHASECHK.TRANS64.TRYWAIT P4, [R13+URZ+0x16840], R12 ;  /* 0x0168400c0d0075a7 */ /* 0x000ea2000808017f */
[----:B------:R-:W-:Y:S01]  /*b6e0*/  ISETP.NE.AND P3, PT, R17, RZ, PT ;  /* 0x000000ff1100720c */ /* 0x000fe20003f65270 */
[----:B--2---:R-:W-:-:S12]  /*b6f0*/  @!P4 BRA `(.L_x_1618) ;  /* 0x0000001c00c0c947 */ /* 0x004fd80003800000 */
.L_x_1669:
[----:B------:R-:W-:Y:S05]  /*b700*/  @P3 BRA `(.L_x_1619) ;  /* 0x0000000000143947 */ /* 0x000fea0003800000 */
[----:B------:R-:W-:Y:S02]  /*b710*/  ISETP.NE.AND P3, PT, R23, RZ, PT ;  /* 0x000000ff1700720c */ /* 0x000fe40003f65270 */
[----:B-1----:R-:W-:-:S04]  /*b720*/  MOV R4, 0x4000 ;  /* 0x0000400000047802 */ /* 0x002fc80000000f00 */
[----:B------:R3:W-:Y:S07]  /*b730*/  SYNCS.ARRIVE.TRANS64 RZ, [R13+URZ+0x16830], R4 ;  /* 0x016830040dff79a7 */ /* 0x0007ee000800003f */
[----:B------:R-:W-:Y:S05]  /*b740*/  @!P3 BRA `(.L_x_1619) ;  /* 0x000000000004b947 */ /* 0x000fea0003800000 */
[----:B------:R-:W-:Y:S01]  /*b750*/  BPT.TRAP 0x1 ;  /* 0x000000040000795c */ /* 0x000fe20000300000 */
.L_x_1619:
        /* <DEDUP_REMOVED lines=16> */
.L_x_1616:
        /* <DEDUP_REMOVED lines=24> */
.L_x_1670:
[----:B------:R-:W-:-:S06]  /*b9e0*/  UISETP.GE.AND UP0, UPT, UR45, 0x2, UPT ;  /* 0x000000022d00788c */ /* 0x000fcc000bf06270 */
[----:B------:R-:W-:-:S13]  /*b9f0*/  PLOP3.LUT P3, PT, PT, PT, UP0, 0x80, 0x0 ;  /* 0x000000000000781c */ /* 0x000fda0003f6f008 */
[----:B------:R-:W-:Y:S05]  /*ba00*/  @!P3 BRA `(.L_x_1621) ;  /* 0x000000100044b947 */ /* 0x000fea0003800000 */
[----:B------:R-:W-:Y:S02]  /*ba10*/  ULOP3.LUT UR4, UR45, 0x1, URZ, 0xc0, !UPT ;  /* 0x000000012d047892 */ /* 0x000fe4000f8ec03f */
[----:B------:R-:W-:Y:S02]  /*ba20*/  UIADD3 UR44, UR45, -0x2, URZ ;  /* 0xfffffffe2d2c7890 */ /* 0x000fe4000fffe03f */
[----:B------:R-:W-:Y:S01]  /*ba30*/  UISETP.NE.U32.AND UP0, UPT, UR4, 0x1, UPT ;  /* 0x000000010400788c */ /* 0x000fe2000bf05070 */
[----:B------:R-:W-:-:S03]  /*ba40*/  ULDC.64 UR36, c[0x0][0x408] ;  /* 0x0001020000247ab9 */ /* 0x000fc60000000a00 */
[----:B------:R-:W-:Y:S02]  /*ba50*/  IMAD.U32 R11, RZ, RZ, UR44 ;  /* 0x0000002cff0b7e24 */ /* 0x000fe4000f8e00ff */
[----:B------:R-:W-:-:S13]  /*ba60*/  PLOP3.LUT P3, PT, PT, PT, UP0, 0x80, 0x0 ;  /* 0x000000000000781c */ /* 0x000fda0003f6f008 */
[----:B------:R-:W-:Y:S05]  /*ba70*/  @!P3 BRA `(.L_x_1622) ;  /* 0x00000004006cb947 */ /* 0x000fea0003800000 */
[----:B------:R-:W-:Y:S01]  /*ba80*/  VIADD R10, R18, 0x1 ;  /* 0x00000001120a7836 */ /* 0x000fe20000000000 */
[----:B------:R-:W-:Y:S04]  /*ba90*/  BSSY B0, `(.L_x_1623) ;  /* 0x0000055000007945 */ /* 0x000fe80003800000 */
[----:B------:R-:W-:-:S04]  /*baa0*/  ISETP.NE.AND P3, PT, R10, 0x2, PT ;  /* 0x000000020a00780c */ /* 0x000fc80003f65270 */
[----:B-1----:R-:W-:Y:S02]  /*bab0*/  SEL R4, RZ, 0x1, P3 ;  /* 0x00000001ff047807 */ /* 0x002fe40001800000 */
[----:B------:R-:W-:Y:S02]  /*bac0*/  SEL R10, R10, RZ, P3 ;  /* 0x000000ff0a0a7207 */ /* 0x000fe40001800000 */
[----:B------:R-:W-:Y:S01]  /*bad0*/  LOP3.LUT R11, R19, R4, RZ, 0x3c, !PT ;  /* 0x00000004130b7212 */ /* 0x000fe200078e3cff */
[----:B------:R-:W-:Y:S06]  /*bae0*/  @!P0 BRA `(.L_x_1624) ;  /* 0x00000004003c8947 */ /* 0x000fec0003800000 */
[----:B------:R-:W-:Y:S01]  /*baf0*/  IMAD.MOV.U32 R4, RZ, RZ, R9 ;  /* 0x000000ffff047224 */ /* 0x000fe200078e0009 */
[----:B------:R-:W-:Y:S01]  /*bb00*/  MOV R5, UR44 ;  /* 0x0000002c00057c02 */ /* 0x000fe20008000f00 */
[----:B------:R-:W-:Y:S06]  /*bb10*/  @!P1 BRA `(.L_x_1625) ;  /* 0x0000000000509947 */ /* 0x000fec0003800000 */
[----:B------:R-:W-:Y:S01]  /*bb20*/  ULDC UR7, c[0x0][0x41c] ;  /* 0x0001070000077ab9 */ /* 0x000fe20000000800 */
[----:B------:R-:W-:Y:S01]  /*bb30*/  UMOV UR6, UR44 ;  /* 0x0000002c00067c82 */ /* 0x000fe20008000000 */
[----:B------:R-:W-:-:S11]  /*bb40*/  UISETP.NE.AND UP0, UPT, UR7, 0x1, UPT ;  /* 0x000000010700788c */ /* 0x000fd6000bf05270 */
[----:B------:R-:W-:Y:S02]  /*bb50*/  @UP0 ULDC.64 UR8, c[0x0][0x420] ;  /* 0x0001080000080ab9 */ /* 0x000fe40000000a00 */
[----:B------:R-:W-:-:S04]  /*bb60*/  UIMAD.WIDE.U32 UR4, UR44, UR8, URZ ;  /* 0x000000082c0472a5 */ /* 0x000fc8000f8e003f */
[----:B------:R-:W-:-:S04]  /*bb70*/  @UP0 USHF.R.U32.HI UR6, URZ, UR9, UR5 ;  /* 0x000000093f060299 */ /* 0x000fc80008011605 */
[----:B------:R-:W-:Y:S02]  /*bb80*/  USHF.R.S32.HI UR4, URZ, 0x1f, UR6 ;  /* 0x0000001f3f047899 */ /* 0x000fe40008011406 */
[----:B------:R-:W-:-:S04]  /*bb90*/  IMAD.U32 R4, RZ, RZ, UR6 ;  /* 0x00000006ff047e24 */ /* 0x000fc8000f8e00ff */
[----:B------:R-:W-:Y:S01]  /*bba0*/  IMAD.U32 R5, RZ, RZ, UR4 ;  /* 0x00000004ff057e24 */ /* 0x000fe2000f8e00ff */
[----:B------:R-:W-:Y:S02]  /*bbb0*/  ULDC.64 UR4, c[0x0][0x408] ;  /* 0x0001020000047ab9 */ /* 0x000fe40000000a00 */
[----:B--2---:R-:W-:Y:S02]  /*bbc0*/  IMAD R13, R8, UR4, RZ ;  /* 0x00000004080d7c24 */ /* 0x004fe4000f8e02ff */
[----:B------:R-:W-:-:S04]  /*bbd0*/  IMAD.WIDE.U32 R4, R0, UR4, R4 ;  /* 0x0000000400047c25 */ /* 0x000fc8000f8e0004 */
[----:B------:R-:W-:Y:S01]  /*bbe0*/  IMAD R13, R0, UR5, R13 ;  /* 0x00000005000d7c24 */ /* 0x000fe2000f8e020d */
[----:B------:R-:W-:-:S03]  /*bbf0*/  LEA R2, P3, R4, R2, 0x2 ;  /* 0x0000000204027211 */ /* 0x000fc600078610ff */
[----:B------:R-:W-:-:S05]  /*bc00*/  IMAD.IADD R5, R13, 0x1, R5 ;  /* 0x000000010d057824 */ /* 0x000fca00078e0205 */
[----:B------:R-:W-:-:S05]  /*bc10*/  LEA.HI.X R3, R4, R3, R5, 0x2, P3 ;  /* 0x0000000304037211 */ /* 0x000fca00018f1405 */
[----:B------:R1:W5:Y:S01]  /*bc20*/  LDG.E R4, desc[UR48][R2.64] ;  /* 0x0000003002047981 */ /* 0x000362000c1e1900 */
[----:B------:R-:W-:-:S04]  /*bc30*/  UIADD3 UR4, -UR6, URZ, URZ ;  /* 0x0000003f06047290 */ /* 0x000fc8000fffe13f */
[----:B------:R-:W-:-:S06]  /*bc40*/  UIMAD UR4, UR7, UR4, UR44 ;  /* 0x00000004070472a4 */ /* 0x000fcc000f8e022c */
[----:B-1----:R-:W-:-:S07]  /*bc50*/  IMAD.U32 R5, RZ, RZ, UR4 ;  /* 0x00000004ff057e24 */ /* 0x002fce000f8e00ff */
.L_x_1625:
[----:B------:R-:W-:Y:S02]  /*bc60*/  LEA R3, R10, UR39, 0x3 ;  /* 0x000000270a037c11 */ /* 0x000fe4000f8e18ff */
[----:B------:R-:W-:Y:S02]  /*bc70*/  SHF.L.U32 R2, R11, 0x1f, RZ ;  /* 0x0000001f0b027819 */ /* 0x000fe400000006ff */
[----:B------:R-:W-:Y:S02]  /*bc80*/  ISETP.NE.AND P3, PT, R17, RZ, PT ;  /* 0x000000ff1100720c */ /* 0x000fe40003f65270 */
[----:B------:R-:W1:Y:S02]  /*bc90*/  SYNCS.PHASECHK.TRANS64.TRYWAIT P4, [R3+URZ+0x16840], R2 ;  /* 0x01684002030075a7 */ /* 0x000e64000808017f */
[----:B-1----:R-:W-:Y:S09]  /*bca0*/  @!P4 BRA `(.L_x_1626) ;  /* 0x000000180080c947 */ /* 0x002ff20003800000 */
.L_x_1671:
[----:B------:R-:W-:Y:S05]  /*bcb0*/  @P3 BRA `(.L_x_1627) ;  /* 0x0000000000143947 */ /* 0x000fea0003800000 */
[----:B------:R-:W-:Y:S01]  /*bcc0*/  ISETP.NE.AND P4, PT, R23, RZ, PT ;  /* 0x000000ff1700720c */ /* 0x000fe20003f85270 */
[----:B-1----:R-:W-:-:S04]  /*bcd0*/  IMAD.MOV.U32 R2, RZ, RZ, 0x4000 ;  /* 0x00004000ff027424 */ /* 0x002fc800078e00ff */
[----:B------:R3:W-:Y:S08]  /*bce0*/  SYNCS.ARRIVE.TRANS64 RZ, [R3+URZ+0x16830], R2 ;  /* 0x0168300203ff79a7 */ /* 0x0007f0000800003f */
[----:B------:R-:W-:Y:S05]  /*bcf0*/  @!P4 BRA `(.L_x_1627) ;  /* 0x000000000004c947 */ /* 0x000fea0003800000 */
[----:B------:R-:W-:Y:S01]  /*bd00*/  BPT.TRAP 0x1 ;  /* 0x000000040000795c */ /* 0x000fe20000300000 */
.L_x_1627:
        /* <DEDUP_REMOVED lines=10> */
[----:B-1-3--:R-:W-:Y:S01]  /*bdb0*/  SHF.L.U32 R3, R19, 0x1f, RZ ;  /* 0x0000001f13037819 */ /* 0x00afe200000006ff */
[----:B------:R-:W-:Y:S01]  /*bdc0*/  UMOV UR10, URZ ;  /* 0x0000003f000a7c82 */ /* 0x000fe20008000000 */
[----:B------:R-:W-:Y:S01]  /*bdd0*/  LEA R2, R18, UR4, 0x3 ;  /* 0x0000000412027c11 */ /* 0x000fe2000f8e18ff */
[----:B------:R-:W-:-:S02]  /*bde0*/  ULEA UR8, UR8, UR39, 0xe ;  /* 0x0000002708087291 */ /* 0x000fc4000f8e703f */
[----:B------:R-:W-:Y:S02]  /*bdf0*/  USHF.L.U32 UR11, UR11, 0x7, URZ ;  /* 0x000000070b0b7899 */ /* 0x000fe4000800063f */
[----:B------:R-:W-:Y:S02]  /*be00*/  UIADD3 UR9, UR9, 0x16830, URZ ;  /* 0x0001683009097890 */ /* 0x000fe4000fffe03f */
[----:B------:R-:W-:-:S09]  /*be10*/  UIADD3 UR8, UR8, 0xe400, URZ ;  /* 0x0000e40008087890 */ /* 0x000fd2000fffe03f */
[----:B------:R1:W-:Y:S01]  /*be20*/  UTMALDG.4D [UR8], [UR6], desc[UR14] ;  /* 0x00000e08060075b4 */ /* 0x0003e20008019000 */
[----:B------:R-:W3:Y:S02]  /*be30*/  SYNCS.PHASECHK.TRANS64.TRYWAIT P4, [R2+URZ+0x60], R3 ;  /* 0x00006003020075a7 */ /* 0x000ee4000808017f */
[----:B-1-3--:R-:W-:Y:S05]  /*be40*/  @!P4 BRA `(.L_x_1628) ;  /* 0x00000018002cc947 */ /* 0x00afea0003800000 */
.L_x_1672:
[----:B------:R-:W-:Y:S05]  /*be50*/  @P3 BRA `(.L_x_1629) ;  /* 0x0000000000183947 */ /* 0x000fea0003800000 */
[----:B------:R-:W-:Y:S02]  /*be60*/  ISETP.NE.AND P3, PT, R23, RZ, PT ;  /* 0x000000ff1700720c */ /* 0x000fe40003f65270 */
[----:B-1----:R-:W-:Y:S02]  /*be70*/  LEA R2, R18, UR39, 0x3 ;  /* 0x0000002712027c11 */ /* 0x002fe4000f8e18ff */
[----:B------:R-:W-:-:S04]  /*be80*/  MOV R3, 0x4000 ;  /* 0x0000400000037802 */ /* 0x000fc80000000f00 */
[----:B------:R3:W-:Y:S05]  /*be90*/  SYNCS.ARRIVE.TRANS64 RZ, [R2+URZ+0x16850], R3 ;  /* 0x0168500302ff79a7 */ /* 0x0007ea000800003f */
[----:B------:R-:W-:Y:S05]  /*bea0*/  @!P3 BRA `(.L_x_1629) ;  /* 0x000000000004b947 */ /* 0x000fea0003800000 */
[----:B------:R-:W-:Y:S01]  /*beb0*/  BPT.TRAP 0x1 ;  /* 0x000000040000795c */ /* 0x000fe20000300000 */
.L_x_1629:
        /* <DEDUP_REMOVED lines=17> */
[----:B----4-:R-:W-:Y:S01]  /*bfd0*/  NOP ;  /* 0x0000000000007918 */ /* 0x010fe20000000000 */
.L_x_1624:
[----:B------:R-:W-:Y:S05]  /*bfe0*/  BSYNC B0 ;  /* 0x0000000000007941 */ /* 0x000fea0003800000 */
.L_x_1623:
[----:B------:R-:W-:Y:S01]  /*bff0*/  UIADD3 UR4, UR45, -0x3, URZ ;  /* 0xfffffffd2d047890 */ /* 0x000fe2000fffe03f */
[----:B------:R-:W-:Y:S02]  /*c000*/  IMAD.MOV.U32 R19, RZ, RZ, R11 ;  /* 0x000000ffff137224 */ /* 0x000fe400078e000b */
[----:B------:R-:W-:-:S03]  /*c010*/  IMAD.MOV.U32 R18, RZ, RZ, R10 ;  /* 0x000000ffff127224 */ /* 0x000fc600078e000a */
[----:B------:R-:W-:-:S07]  /*c020*/  IMAD.U32 R11, RZ, RZ, UR4 ;  /* 0x00000004ff0b7e24 */ /* 0x000fce000f8e00ff */
.L_x_1622:
[----:B------:R-:W-:Y:S01]  /*c030*/  ISETP.NE.AND P3, PT, RZ, UR44, PT ;  /* 0x0000002cff007c0c */ /* 0x000fe2000bf65270 */
[----:B------:R-:W-:-:S12]  /*c040*/  BSSY B0, `(.L_x_1621) ;  /* 0x00000ad000007945 */ /* 0x000fd80003800000 */
[----:B------:R-:W-:Y:S05]  /*c050*/  @!P3 BRA `(.L_x_1630) ;  /* 0x0000000800acb947 */ /* 0x000fea0003800000 */
[----:B-1-3--:R-:W-:-:S07]  /*c060*/  MOV R2, R9 ;  /* 0x0000000900027202 */ /* 0x00afce0000000f00 */
.L_x_1645:
        /* <DEDUP_REMOVED lines=26> */
[----:B------:R-:W-:-:S05]  /*c210*/  IADD3 R4, -R13, RZ, RZ ;  /* 0x000000ff0d047210 */ /* 0x000fca0007ffe1ff */
[----:B------:R-:W-:-:S07]  /*c220*/  IMAD R14, R14, R4, R11 ;  /* 0x000000040e0e7224 */ /* 0x000fce00078e020b */
.L_x_1633:
[----:B------:R-:W-:Y:S02]  /*c230*/  LEA R4, R10, UR39, 0x3 ;  /* 0x000000270a047c11 */ /* 0x000fe4000f8e18ff */
[----:B-1----:R-:W-:Y:S02]  /*c240*/  SHF.L.U32 R3, R12, 0x1f, RZ ;  /* 0x0000001f0c037819 */ /* 0x002fe400000006ff */
[----:B------:R-:W-:Y:S02]  /*c250*/  ISETP.NE.AND P3, PT, R17, RZ, PT ;  /* 0x000000ff1100720c */ /* 0x000fe40003f65270 */
[----:B------:R-:W1:Y:S02]  /*c260*/  SYNCS.PHASECHK.TRANS64.TRYWAIT P4, [R4+URZ+0x16840], R3 ;  /* 0x01684003040075a7 */ /* 0x000e64000808017f */
[----:B-1----:R-:W-:Y:S09]  /*c270*/  @!P4 BRA `(.L_x_1634) ;  /* 0x000000140034c947 */ /* 0x002ff20003800000 */
.L_x_1673:
[----:B------:R-:W-:Y:S05]  /*c280*/  @P3 BRA `(.L_x_1635) ;  /* 0x0000000000143947 */ /* 0x000fea0003800000 */
[----:B------:R-:W-:Y:S01]  /*c290*/  ISETP.NE.AND P4, PT, R23, RZ, PT ;  /* 0x000000ff1700720c */ /* 0x000fe20003f85270 */
[----:B-1----:R-:W-:-:S04]  /*c2a0*/  IMAD.MOV.U32 R3, RZ, RZ, 0x4000 ;  /* 0x00004000ff037424 */ /* 0x002fc800078e00ff */
[----:B------:R2:W-:Y:S08]  /*c2b0*/  SYNCS.ARRIVE.TRANS64 RZ, [R4+URZ+0x16830], R3 ;  /* 0x0168300304ff79a7 */ /* 0x0005f0000800003f */
[----:B------:R-:W-:Y:S05]  /*c2c0*/  @!P4 BRA `(.L_x_1635) ;  /* 0x000000000004c947 */ /* 0x000fea0003800000 */
[----:B------:R-:W-:Y:S01]  /*c2d0*/  BPT.TRAP 0x1 ;  /* 0x000000040000795c */ /* 0x000fe20000300000 */
.L_x_1635:
        /* <DEDUP_REMOVED lines=20> */
.L_x_1674:
[----:B------:R-:W-:Y:S05]  /*c420*/  @P3 BRA `(.L_x_1637) ;  /* 0x0000000000143947 */ /* 0x000fea0003800000 */
[----:B------:R-:W-:Y:S01]  /*c430*/  ISETP.NE.AND P3, PT, R23, RZ, PT ;  /* 0x000000ff1700720c */ /* 0x000fe20003f65270 */
[----:B------:R-:W-:-:S04]  /*c440*/  IMAD.MOV.U32 R3, RZ, RZ, 0x4000 ;  /* 0x00004000ff037424 */ /* 0x000fc800078e00ff */
[----:B------:R2:W-:Y:S08]  /*c450*/  SYNCS.ARRIVE.TRANS64 RZ, [R4+URZ+0x50], R3 ;  /* 0x0000500304ff79a7 */ /* 0x0005f0000800003f */
[----:B------:R-:W-:Y:S05]  /*c460*/  @!P3 BRA `(.L_x_1637) ;  /* 0x000000000004b947 */ /* 0x000fea0003800000 */
[----:B------:R-:W-:Y:S01]  /*c470*/  BPT.TRAP 0x1 ;  /* 0x000000040000795c */ /* 0x000fe20000300000 */
.L_x_1637:
        /* <DEDUP_REMOVED lines=18> */
.L_x_1632:
[----:B------:R-:W-:Y:S05]  /*c5a0*/  BSYNC B1 ;  /* 0x0000000000017941 */ /* 0x000fea0003800000 */
.L_x_1631:
[----:B------:R-:W-:Y:S01]  /*c5b0*/  IADD3 R18, R10, 0x1, RZ ;  /* 0x000000010a127810 */ /* 0x000fe20007ffe0ff */
[----:B------:R-:W-:Y:S03]  /*c5c0*/  BSSY B1, `(.L_x_1638) ;  /* 0x0000051000017945 */ /* 0x000fe60003800000 */
[----:B------:R-:W-:-:S04]  /*c5d0*/  ISETP.NE.AND P3, PT, R18, 0x2, PT ;  /* 0x000000021200780c */ /* 0x000fc80003f65270 */
[----:B-1----:R-:W-:Y:S02]  /*c5e0*/  SEL R19, RZ, 0x1, P3 ;  /* 0x00000001ff137807 */ /* 0x002fe40001800000 */
[----:B------:R-:W-:Y:S02]  /*c5f0*/  SEL R18, R18, RZ, P3 ;  /* 0x000000ff12127207 */ /* 0x000fe40001800000 */
[----:B------:R-:W-:Y:S01]  /*c600*/  LOP3.LUT R19, R12, R19, RZ, 0x3c, !PT ;  /* 0x000000130c137212 */ /* 0x000fe200078e3cff */
[----:B------:R-:W-:Y:S06]  /*c610*/  @!P0 BRA `(.L_x_1639) ;  /* 0x00000004002c8947 */ /* 0x000fec0003800000 */
[----:B------:R-:W-:Y:S01]  /*c620*/  VIADD R14, R11, 0xffffffff ;  /* 0xffffffff0b0e7836 */ /* 0x000fe20000000000 */
[----:B------:R-:W-:Y:S06]  /*c630*/  @!P1 BRA `(.L_x_1640) ;  /* 0x0000000000489947 */ /* 0x000fec0003800000 */
[----:B------:R-:W1:Y:S01]  /*c640*/  LDC R13, c[0x0][0x41c] ;  /* 0x00010700ff0d7b82 */ /* 0x000e620000000800 */
[----:B------:R-:W-:Y:S02]  /*c650*/  IMAD.MOV.U32 R15, RZ, RZ, R14 ;  /* 0x000000ffff0f7224 */ /* 0x000fe400078e000e */
[----:B------:R-:W-:-:S04]  /*c660*/  IMAD R21, R8, UR36, RZ ;  /* 0x0000002408157c24 */ /* 0x000fc8000f8e02ff */
[----:B------:R-:W-:Y:S01]  /*c670*/  IMAD R21, R0, UR37, R21 ;  /* 0x0000002500157c24 */ /* 0x000fe2000f8e0215 */
[----:B-1----:R-:W-:-:S13]  /*c680*/  ISETP.NE.AND P3, PT, R13, 0x1, PT ;  /* 0x000000010d00780c */ /* 0x002fda0003f65270 */
[----:B--2---:R-:W1:Y:S02]  /*c690*/  @P3 LDC.64 R2, c[0x0][0x420] ;  /* 0x00010800ff023b82 */ /* 0x004e640000000a00 */
        /* <DEDUP_REMOVED lines=10> */
[----:B------:R-:W-:-:S05]  /*c740*/  IADD3 R4, -R15, RZ, RZ ;  /* 0x000000ff0f047210 */ /* 0x000fca0007ffe1ff */
[----:B------:R-:W-:-:S07]  /*c750*/  IMAD R14, R13, R4, R14 ;  /* 0x000000040d0e7224 */ /* 0x000fce00078e020e */
.L_x_1640:
[----:B-12---:R-:W-:Y:S02]  /*c760*/  LEA R3, R18, UR39, 0x3 ;  /* 0x0000002712037c11 */ /* 0x006fe4000f8e18ff */
[----:B------:R-:W-:Y:S02]  /*c770*/  SHF.L.U32 R4, R19, 0x1f, RZ ;  /* 0x0000001f13047819 */ /* 0x000fe400000006ff */
[----:B------:R-:W-:Y:S02]  /*c780*/  ISETP.NE.AND P3, PT, R17, RZ, PT ;  /* 0x000000ff1100720c */ /* 0x000fe40003f65270 */
[----:B------:R-:W1:Y:S02]  /*c790*/  SYNCS.PHASECHK.TRANS64.TRYWAIT P4, [R3+URZ+0x16840], R4 ;  /* 0x01684004030075a7 */ /* 0x000e64000808017f */
[----:B-1----:R-:W-:Y:S09]  /*c7a0*/  @!P4 BRA `(.L_x_1641) ;  /* 0x000000100010c947 */ /* 0x002ff20003800000 */
.L_x_1675:
[----:B------:R-:W-:Y:S05]  /*c7b0*/  @P3 BRA `(.L_x_1642) ;  /* 0x0000000000143947 */ /* 0x000fea0003800000 */
[----:B------:R-:W-:Y:S01]  /*c7c0*/  ISETP.NE.AND P4, PT, R23, RZ, PT ;  /* 0x000000ff1700720c */ /* 0x000fe20003f85270 */
[----:B-1----:R-:W-:-:S04]  /*c7d0*/  IMAD.MOV.U32 R4, RZ, RZ, 0x4000 ;  /* 0x00004000ff047424 */ /* 0x002fc800078e00ff */
[----:B------:R2:W-:Y:S08]  /*c7e0*/  SYNCS.ARRIVE.TRANS64 RZ, [R3+URZ+0x16830], R4 ;  /* 0x0168300403ff79a7 */ /* 0x0005f0000800003f */
[----:B------:R-:W-:Y:S05]  /*c7f0*/  @!P4 BRA `(.L_x_1642) ;  /* 0x000000000004c947 */ /* 0x000fea0003800000 */
[----:B------:R-:W-:Y:S01]  /*c800*/  BPT.TRAP 0x1 ;  /* 0x000000040000795c */ /* 0x000fe20000300000 */
.L_x_1642:
        /* <DEDUP_REMOVED lines=20> */
.L_x_1676:
[----:B------:R-:W-:Y:S05]  /*c950*/  @P3 BRA `(.L_x_1644) ;  /* 0x0000000000143947 */ /* 0x000fea0003800000 */
[----:B------:R-:W-:Y:S01]  /*c960*/  ISETP.NE.AND P3, PT, R23, RZ, PT ;  /* 0x000000ff1700720c */ /* 0x000fe20003f65270 */
[----:B------:R-:W-:-:S04]  /*c970*/  IMAD.MOV.U32 R4, RZ, RZ, 0x4000 ;  /* 0x00004000ff047424 */ /* 0x000fc800078e00ff */
[----:B------:R2:W-:Y:S08]  /*c980*/  SYNCS.ARRIVE.TRANS64 RZ, [R3+URZ+0x50], R4 ;  /* 0x0000500403ff79a7 */ /* 0x0005f0000800003f */
[----:B------:R-:W-:Y:S05]  /*c990*/  @!P3 BRA `(.L_x_1644) ;  /* 0x000000000004b947 */ /* 0x000fea0003800000 */
[----:B------:R-:W-:Y:S01]  /*c9a0*/  BPT.TRAP 0x1 ;  /* 0x000000040000795c */ /* 0x000fe20000300000 */
.L_x_1644:
        /* <DEDUP_REMOVED lines=18> */
.L_x_1639:
[----:B------:R-:W-:Y:S05]  /*cad0*/  BSYNC B1 ;  /* 0x0000000000017941 */ /* 0x000fea0003800000 */
.L_x_1638:
[C---:B------:R-:W-:Y:S02]  /*cae0*/  ISETP.GT.AND P3, PT, R11.reuse, 0x1, PT ;  /* 0x000000010b00780c */ /* 0x040fe40003f64270 */
[----:B------:R-:W-:-:S11]  /*caf0*/  IADD3 R11, R11, -0x2, RZ ;  /* 0xfffffffe0b0b7810 */ /* 0x000fd60007ffe0ff */
[----:B------:R-:W-:Y:S05]  /*cb00*/  @P3 BRA `(.L_x_1645) ;  /* 0xfffffff400583947 */ /* 0x000fea000383ffff */
.L_x_1630:
[----:B------:R-:W-:Y:S05]  /*cb10*/  BSYNC B0 ;  /* 0x0000000000007941 */ /* 0x000fea0003800000 */
.L_x_1621:
[----:B------:R-:W-:Y:S04]  /*cb20*/  BSSY B0, `(.L_x_1646) ;  /* 0x000000e000007945 */ /* 0x000fe80003800000 */
[----:B------:R-:W-:Y:S05]  /*cb30*/  @P2 BRA `(.L_x_1647) ;  /* 0x0000000000302947 */ /* 0x000fea0003800000 */
[----:B------:R-:W4:Y:S01]  /*cb40*/  S2R R11, SR_LANEID ;  /* 0x00000000000b7919 */ /* 0x000f220000000000 */
[----:B------:R-:W-:Y:S01]  /*cb50*/  VOTEU.ANY UR4, UPT, PT ;  /* 0x0000000000047886 */ /* 0x000fe200038e0100 */
[----:B-123--:R-:W1:Y:S01]  /*cb60*/  LDC.64 R2, c[0x0][0xdf0] ;  /* 0x00037c00ff027b82 */ /* 0x00ee620000000a00 */
[----:B------:R-:W4:Y:S08]  /*cb70*/  FLO.U32 R0, UR4 ;  /* 0x0000000400007d00 */ /* 0x000f3000080e0000 */
[----:B------:R-:W1:Y:S01]  /*cb80*/  POPC R5, UR4 ;  /* 0x0000000400057d09 */ /* 0x000e620008000000 */
[----:B----4-:R-:W-:-:S13]  /*cb90*/  ISETP.EQ.U32.AND P1, PT, R0, R11, PT ;  /* 0x0000000b0000720c */ /* 0x010fda0003f22070 */
[----:B-1----:R-:W2:Y:S01]  /*cba0*/  @P1 ATOMG.E.ADD.STRONG.GPU PT, R3, desc[UR48][R2.64], R5 ;  /* 0x00000005020319a8 */ /* 0x002ea200081ee1f0 */
[----:B------:R-:W1:Y:S02]  /*cbb0*/  S2R R4, SR_LTMASK ;  /* 0x0000000000047919 */ /* 0x000e640000003900 */
[----:B-1----:R-:W-:-:S04]  /*cbc0*/  LOP3.LUT R4, R4, UR4, RZ, 0xc0, !PT ;  /* 0x0000000404047c12 */ /* 0x002fc8000f8ec0ff */
[----:B------:R-:W1:Y:S01]  /*cbd0*/  POPC R11, R4 ;  /* 0x00000004000b7309 */ /* 0x000e620000000000 */
[----:B--2---:R-:W1:Y:S02]  /*cbe0*/  SHFL.IDX PT, R0, R3, R0, 0x1f ;  /* 0x00001f0003007589 */ /* 0x004e6400000e0000 */
[----:B-1----:R-:W-:-:S07]  /*cbf0*/  IADD3 R22, R0, UR46, R11 ;  /* 0x0000002e00167c10 */ /* 0x002fce000fffe00b */
.L_x_1647:
[----:B------:R-:W-:Y:S05]  /*cc00*/  BSYNC B0 ;  /* 0x0000000000007941 */ /* 0x000fea0003800000 */
.L_x_1646:
[----:B------:R-:W-:Y:S04]  /*cc10*/  BSSY B0, `(.L_x_1648) ;  /* 0x000001d000007945 */ /* 0x000fe80003800000 */
[----:B------:R-:W-:Y:S05]  /*cc20*/  @!P0 BRA `(.L_x_1649) ;  /* 0x00000000006c8947 */ /* 0x000fea0003800000 */
[----:B-123--:R-:W-:Y:S02]  /*cc30*/  LEA R3, R18, UR39, 0x3 ;  /* 0x0000002712037c11 */ /* 0x00efe4000f8e18ff */
[----:B------:R-:W-:Y:S02]  /*cc40*/  SHF.L.U32 R0, R19, 0x1f, RZ ;  /* 0x0000001f13007819 */ /* 0x000fe400000006ff */
[----:B------:R-:W-:Y:S02]  /*cc50*/  ISETP.NE.AND P1, PT, R17, RZ, PT ;  /* 0x000000ff1100720c */ /* 0x000fe40003f25270 */
[----:B------:R-:W1:Y:S02]  /*cc60*/  SYNCS.PHASECHK.TRANS64.TRYWAIT P0, [R3+URZ+0x16860], R0 ;  /* 0x01686000030075a7 */ /* 0x000e64000800017f */
[----:B-1----:R-:W-:Y:S09]  /*cc70*/  @!P0 BRA `(.L_x_1650) ;  /* 0x0000000c00048947 */ /* 0x002ff20003800000 */
.L_x_1677:
[----:B------:R-:W-:Y:S05]  /*cc80*/  @P1 BRA `(.L_x_1651) ;  /* 0x0000000000141947 */ /* 0x000fea0003800000 */
[----:B------:R-:W-:Y:S01]  /*cc90*/  ISETP.NE.AND P0, PT, R23, RZ, PT ;  /* 0x000000ff1700720c */ /* 0x000fe20003f05270 */
[----:B-1----:R-:W-:-:S04]  /*cca0*/  IMAD.MOV.U32 R0, RZ, RZ, 0x4000 ;  /* 0x00004000ff007424 */ /* 0x002fc800078e00ff */
[----:B------:R2:W-:Y:S08]  /*ccb0*/  SYNCS.ARRIVE.TRANS64 RZ, [R3+URZ+0x16850], R0 ;  /* 0x0168500003ff79a7 */ /* 0x0005f0000800003f */
[----:B------:R-:W-:Y:S05]  /*ccc0*/  @!P0 BRA `(.L_x_1651) ;  /* 0x0000000000048947 */ /* 0x000fea0003800000 */
[----:B------:R-:W-:Y:S01]  /*ccd0*/  BPT.TRAP 0x1 ;  /* 0x000000040000795c */ /* 0x000fe20000300000 */
.L_x_1651:
        /* <DEDUP_REMOVED lines=15> */
[----:B----4-:R-:W-:Y:S01]  /*cdd0*/  NOP ;  /* 0x0000000000007918 */ /* 0x010fe20000000000 */
.L_x_1649:
[----:B------:R-:W-:Y:S05]  /*cde0*/  BSYNC B0 ;  /* 0x0000000000007941 */ /* 0x000fea0003800000 */
.L_x_1648:
[----:B------:R-:W-:Y:S02]  /*cdf0*/  VIADD R18, R18, 0x1 ;  /* 0x0000000112127836 */ /* 0x000fe40000000000 */
[----:B--2---:R-:W-:-:S03]  /*ce00*/  IMAD.MOV.U32 R13, RZ, RZ, R22 ;  /* 0x000000ffff0d7224 */ /* 0x004fc600078e0016 */
[----:B------:R-:W-:-:S04]  /*ce10*/  ISETP.NE.AND P0, PT, R18, 0x2, PT ;  /* 0x000000021200780c */ /* 0x000fc80003f05270 */
[----:B-1----:R-:W-:Y:S02]  /*ce20*/  SEL R0, RZ, 0x1, P0 ;  /* 0x00000001ff007807 */ /* 0x002fe40000000000 */
[----:B------:R-:W-:Y:S02]  /*ce30*/  SEL R18, R18, RZ, P0 ;  /* 0x000000ff12127207 */ /* 0x000fe40000000000 */
[----:B------:R-:W-:-:S07]  /*ce40*/  LOP3.LUT R19, R19, R0, RZ, 0x3c, !PT ;  /* 0x0000000013137212 */ /* 0x000fce00078e3cff */
.L_x_1610:
[----:B------:R-:W-:Y:S05]  /*ce50*/  BSYNC B6 ;  /* 0x0000000000067941 */ /* 0x000fea0003800000 */
.L_x_1608:
[----:B------:R-:W-:-:S03]  /*ce60*/  UMOV UR4, 0xffffffff ;  /* 0xffffffff00047882 */ /* 0x000fc60000000000 */
[----:B------:R-:W-:Y:S05]  /*ce70*/  BRA.DIV UR4, `(.L_x_1652) ;  /* 0x0000000a04987947 */ /* 0x000fea000b800000 */
[----:B------:R1:W2:Y:S02]  /*ce80*/  SHFL.IDX PT, R14, R13, RZ, 0x1f ;  /* 0x00001fff0d0e7589 */ /* 0x0002a400000e0000 */
.L_x_1680:
[----:B------:R-:W-:Y:S01]  /*ce90*/  ISETP.NE.AND P0, PT, R23, RZ, PT ;  /* 0x000000ff1700720c */ /* 0x000fe20003f05270 */
[----:B------:R-:W-:Y:S05]  /*cea0*/  WARPSYNC.ALL ;  /* 0x0000000000007948 */ /* 0x000fea0003800000 */
[----:B------:R-:W-:Y:S01]  /*ceb0*/  BAR.SYNC.DEFER_BLOCKING 0x4, 0x1a0 ;  /* 0x0106800000007b1d */ /* 0x000fe20000010000 */
[----:B--2---:R-:W-:-:S05]  /*cec0*/  IMAD.MOV.U32 R22, RZ, RZ, R14 ;  /* 0x000000ffff167224 */ /* 0x004fca00078e000e */
[----:B------:R-:W-:Y:S01]  /*ced0*/  ULDC UR4, c[0x0][0xda8] ;  /* 0x00036a0000047ab9 */ /* 0x000fe20000000800 */
[----:B------:R-:W-:Y:S01]  /*cee0*/  @!P0 MOV R0, 0x400 ;  /* 0x0000040000008802 */ /* 0x000fe20000000f00 */
[----:B---3--:R-:W2:Y:S03]  /*cef0*/  @!P0 S2R R3, SR_CgaCtaId ;  /* 0x0000000000038919 */ /* 0x008ea60000008800 */
[----:B--2---:R-:W-:-:S05]  /*cf00*/  @!P0 LEA R0, R3, R0, 0x18 ;  /* 0x0000000003008211 */ /* 0x004fca00078ec0ff */
[----:B------:R2:W-:Y:S01]  /*cf10*/  @!P0 STS [R0+0x168d0], R13 ;  /* 0x0168d00d00008388 */ /* 0x0005e20000000800 */
[----:B------:R-:W-:Y:S06]  /*cf20*/  BAR.ARV 0x5, 0x1a0 ;  /* 0x0146800000007b1d */ /* 0x000fec0000002000 */
[----:B------:R-:W-:-:S13]  /*cf30*/  ISETP.GE.AND P0, PT, R22, UR4, PT ;  /* 0x0000000416007c0c */ /* 0x000fda000bf06270 */
[----:B--2---:R-:W-:Y:S05]  /*cf40*/  @!P0 BRA `(.L_x_1653) ;  /* 0xffffffd800d48947 */ /* 0x004fea000383ffff */
.L_x_1605:
[----:B------:R-:W2:Y:S01]  /*cf50*/  S2R R3, SR_CgaCtaId ;  /* 0x0000000000037919 */ /* 0x000ea20000008800 */
[----:B------:R-:W-:Y:S01]  /*cf60*/  UIADD3 UR47, UR47, 0x1, URZ ;  /* 0x000000012f2f7890 */ /* 0x000fe2000fffe03f */
[----:B------:R-:W-:-:S03]  /*cf70*/  MOV R0, 0x400 ;  /* 0x0000040000007802 */ /* 0x000fc60000000f00 */
[----:B------:R-:W-:-:S04]  /*cf80*/  ULEA.HI UR4, UR47, UR47, URZ, 0x1 ;  /* 0x0000002f2f047291 */ /* 0x000fc8000f8f083f */
[----:B------:R-:W-:-:S04]  /*cf90*/  ULOP3.LUT UR4, UR4, 0xfffffffe, URZ, 0xc0, !UPT ;  /* 0xfffffffe04047892 */ /* 0x000fc8000f8ec03f */
[----:B------:R-:W-:-:S06]  /*cfa0*/  UIADD3 UR4, UR47, -UR4, URZ ;  /* 0x800000042f047290 */ /* 0x000fcc000fffe03f */
[----:B------:R-:W-:Y:S02]  /*cfb0*/  MOV R2, UR4 ;  /* 0x0000000400027c02 */ /* 0x000fe40008000f00 */
[----:B--2---:R-:W-:Y:S02]  /*cfc0*/  LEA R7, R3, R0, 0x18 ;  /* 0x0000000003077211 */ /* 0x004fe400078ec0ff */
[----:B------:R-:W-:-:S04]  /*cfd0*/  SHF.L.U32 R0, R2, 0x1f, RZ ;  /* 0x0000001f02007819 */ /* 0x000fc800000006ff */
[----:B------:R-:W2:Y:S02]  /*cfe0*/  SYNCS.PHASECHK.TRANS64.TRYWAIT P0, [R7+URZ+0x16820], R0 ;  /* 0x01682000070075a7 */ /* 0x000ea4000800017f */
[----:B--2---:R-:W-:Y:S05]  /*cff0*/  @!P0 BRA `(.L_x_1654) ;  /* 0x00000008005c8947 */ /* 0x004fea0003800000 */
.L_x_1681:
        /* <DEDUP_REMOVED lines=11> */
.L_x_1657:
        /* <DEDUP_REMOVED lines=8> */
[----:B------:R-:W-:Y:S02]  /*d130*/  LOP3.LUT R0, R19, R2, RZ, 0x3c, !PT ;  /* 0x0000000213007212 */ /* 0x000fe400078e3cff */
[----:B------:R-:W-:-:S02]  /*d140*/  LEA R3, R6, R3, 0x3 ;  /* 0x0000000306037211 */ /* 0x000fc400078e18ff */
[----:B------:R-:W-:Y:S01]  /*d150*/  SHF.L.U32 R0, R0, 0x1f, RZ ;  /* 0x0000001f00007819 */ /* 0x000fe200000006ff */
[----:B--2---:R-:W-:Y:S06]  /*d160*/  @!P1 BRA `(.L_x_1658) ;  /* 0x0000000800149947 */ /* 0x004fec0003800000 */
.L_x_1682:
[----:B------:R-:W3:Y:S02]  /*d170*/  SYNCS.PHASECHK.TRANS64.TRYWAIT P1, [R3+URZ], R0 ;  /* 0x00000000030075a7 */ /* 0x000ee4000802017f */
[----:B---3--:R-:W-:Y:S05]  /*d180*/  @!P1 BRA `(.L_x_1659) ;  /* 0x0000000800209947 */ /* 0x008fea0003800000 */
.L_x_1683:
[----:B------:R-:W-:Y:S05]  /*d190*/  @!P0 BRA `(.L_x_1660) ;  /* 0x0000000000048947 */ /* 0x000fea0003800000 */
[----:B------:R-:W-:Y:S01]  /*d1a0*/  BPT.TRAP 0x1 ;  /* 0x000000040000795c */ /* 0x000fe20000300000 */
.L_x_1660:
[----:B---3--:R-:W-:-:S04]  /*d1b0*/  VIADD R3, R7, 0x16860 ;  /* 0x0001686007037836 */ /* 0x008fc80000000000 */
[----:B--2---:R-:W-:-:S04]  /*d1c0*/  IMAD R5, R18, 0x8, R3 ;  /* 0x0000000812057824 */ /* 0x004fc800078e0203 */
[----:B------:R-:W2:Y:S02]  /*d1d0*/  SYNCS.PHASECHK.TRANS64.TRYWAIT P0, [R5+URZ], R4 ;  /* 0x00000004050075a7 */ /* 0x000ea4000800017f */
[----:B--2---:R-:W-:Y:S05]  /*d1e0*/  @!P0 BRA `(.L_x_1661) ;  /* 0x00000008001c8947 */ /* 0x004fea0003800000 */
.L_x_1684:
[----:B------:R-:W-:-:S07]  /*d1f0*/  IMAD R3, R6, 0x8, R3 ;  /* 0x0000000806037824 */ /* 0x000fce00078e0203 */
.L_x_1662:
[----:B---3--:R3:W4:Y:S02]  /*d200*/  SYNCS.PHASECHK.TRANS64.TRYWAIT P0, [R3+URZ], R0 ;  /* 0x00000000030075a7 */ /* 0x008724000800017f */
[----:B----4-:R-:W-:Y:S05]  /*d210*/  @!P0 NANOSLEEP.SYNCS 0x989680 ;  /* 0x009896800000895d */ /* 0x010fea0003900000 */
[----:B------:R-:W4:Y:S02]  /*d220*/  @!P0 SYNCS.PHASECHK.TRANS64 P0, [R3+URZ], R0 ;  /* 0x00000000030085a7 */ /* 0x000f24000800007f */
[----:B----4-:R-:W-:Y:S05]  /*d230*/  @!P0 BRA `(.L_x_1662) ;  /* 0xfffffffc00f08947 */ /* 0x010fea000383ffff */
.L_x_1656:
[----:B------:R-:W-:Y:S05]  /*d240*/  BSYNC B0 ;  /* 0x0000000000007941 */ /* 0x000fea0003800000 */
.L_x_1655:
[----:B------:R-:W-:Y:S05]  /*d250*/  EXIT ;  /* 0x000000000000794d */ /* 0x000fea0003800000 */
.L_x_1562:
[----:B-1----:R-:W-:-:S04]  /*d260*/  IMAD.U32 R3, RZ, RZ, UR40 ;  /* 0x00000028ff037e24 */ /* 0x002fc8000f8e00ff */
[----:B------:R1:W2:Y:S03]  /*d270*/  SYNCS.PHASECHK.TRANS64.TRYWAIT P1, [R3+URZ+0x16800], R0 ;  /* 0x01680000030075a7 */ /* 0x0002a6000802017f */
[----:B--2---:R-:W-:Y:S05]  /*d280*/  @!P1 NANOSLEEP.SYNCS 0x989680 ;  /* 0x009896800000995d */ /* 0x004fea0003900000 */
[----:B------:R-:W2:Y:S02]  /*d290*/  @!P1 SYNCS.PHASECHK.TRANS64 P1, [R3+URZ+0x16800], R0 ;  /* 0x01680000030095a7 */ /* 0x000ea4000802007f */
[----:B--2---:R-:W-:Y:S05]  /*d2a0*/  @!P1 BRA `(.L_x_1562) ;  /* 0xfffffffc00ec9947 */ /* 0x004fea000383ffff */
[----:B------:R-:W-:Y:S05]  /*d2b0*/  BRA `(.L_x_1663) ;  /* 0xffffff4000a07947 */ /* 0x000fea000383ffff */
.L_x_1566:
[----:B--2---:R2:W3:Y:S02]  /*d2c0*/  SYNCS.PHASECHK.TRANS64.TRYWAIT P2, [R0+URZ+0x16830], R3 ;  /* 0x01683003000075a7 */ /* 0x0044e4000804017f */
[----:B---3--:R-:W-:Y:S05]  /*d2d0*/  @!P2 NANOSLEEP.SYNCS 0x989680 ;  /* 0x009896800000a95d */ /* 0x008fea0003900000 */
[----:B------:R-:W3:Y:S02]  /*d2e0*/  @!P2 SYNCS.PHASECHK.TRANS64 P2, [R0+URZ+0x16830], R3 ;  /* 0x016830030000a5a7 */ /* 0x000ee4000804007f */
[----:B---3--:R-:W-:Y:S05]  /*d2f0*/  @!P2 BRA `(.L_x_1566) ;  /* 0xfffffffc00f0a947 */ /* 0x008fea000383ffff */
[----:B------:R-:W-:Y:S05]  /*d300*/  BRA `(.L_x_1565) ;  /* 0xffffff4000c47947 */ /* 0x000fea000383ffff */
.L_x_1571:
[----:B--2---:R-:W-:-:S04]  /*d310*/  MOV R7, UR6 ;  /* 0x0000000600077c02 */ /* 0x004fc80008000f00 */
[----:B------:R2:W3:Y:S03]  /*d320*/  SYNCS.PHASECHK.TRANS64.TRYWAIT P3, [R7+URZ+0x16830], R6 ;  /* 0x01683006070075a7 */ /* 0x0004e6000806017f */
[----:B---3--:R-:W-:Y:S05]  /*d330*/  @!P3 NANOSLEEP.SYNCS 0x989680 ;  /* 0x009896800000b95d */ /* 0x008fea0003900000 */
[----:B------:R-:W3:Y:S02]  /*d340*/  @!P3 SYNCS.PHASECHK.TRANS64 P3, [R7+URZ+0x16830], R6 ;  /* 0x016830060700b5a7 */ /* 0x000ee4000806007f */
[----:B---3--:R-:W-:Y:S05]  /*d350*/  @!P3 BRA `(.L_x_1571) ;  /* 0xfffffffc00ecb947 */ /* 0x008fea000383ffff */
[----:B------:R-:W-:Y:S05]  /*d360*/  BRA `(.L_x_1568) ;  /* 0xffffff6c007c7947 */ /* 0x000fea000383ffff */
.L_x_1575:
[----:B--2---:R-:W-:-:S04]  /*d370*/  IMAD.U32 R7, RZ, RZ, UR6 ;  /* 0x00000006ff077e24 */ /* 0x004fc8000f8e00ff */
[----:B------:R2:W3:Y:S03]  /*d380*/  SYNCS.PHASECHK.TRANS64.TRYWAIT P2, [R7+URZ+0x16850], R6 ;  /* 0x01685006070075a7 */ /* 0x0004e6000804017f */
[----:B---3--:R-:W-:Y:S05]  /*d390*/  @!P2 NANOSLEEP.SYNCS 0x989680 ;  /* 0x009896800000a95d */ /* 0x008fea0003900000 */
[----:B------:R-:W3:Y:S02]  /*d3a0*/  @!P2 SYNCS.PHASECHK.TRANS64 P2, [R7+URZ+0x16850], R6 ;  /* 0x016850060700a5a7 */ /* 0x000ee4000804007f */
[----:B---3--:R-:W-:Y:S05]  /*d3b0*/  @!P2 BRA `(.L_x_1575) ;  /* 0xfffffffc00eca947 */ /* 0x008fea000383ffff */
[----:B------:R-:W-:Y:S05]  /*d3c0*/  BRA `(.L_x_1572) ;  /* 0xffffff6c00ec7947 */ /* 0x000fea000383ffff */
.L_x_1581:
[----:B--2---:R-:W-:-:S04]  /*d3d0*/  IMAD.U32 R7, RZ, RZ, UR6 ;  /* 0x00000006ff077e24 */ /* 0x004fc8000f8e00ff */
[----:B------:R2:W3:Y:S03]  /*d3e0*/  SYNCS.PHASECHK.TRANS64.TRYWAIT P3, [R7+URZ+0x16830], R6 ;  /* 0x01683006070075a7 */ /* 0x0004e6000806017f */
[----:B---3--:R-:W-:Y:S05]  /*d3f0*/  @!P3 NANOSLEEP.SYNCS 0x989680 ;  /* 0x009896800000b95d */ /* 0x008fea0003900000 */
[----:B------:R-:W3:Y:S02]  /*d400*/  @!P3 SYNCS.PHASECHK.TRANS64 P3, [R7+URZ+0x16830], R6 ;  /* 0x016830060700b5a7 */ /* 0x000ee4000806007f */
[----:B---3--:R-:W-:Y:S05]  /*d410*/  @!P3 BRA `(.L_x_1581) ;  /* 0xfffffffc00ecb947 */ /* 0x008fea000383ffff */
[----:B------:R-:W-:Y:S05]  /*d420*/  BRA `(.L_x_1578) ;  /* 0xffffff9800cc7947 */ /* 0x000fea000383ffff */
.L_x_1585:
[----:B--2---:R-:W-:-:S04]  /*d430*/  IMAD.U32 R7, RZ, RZ, UR6 ;  /* 0x00000006ff077e24 */ /* 0x004fc8000f8e00ff */
[----:B------:R2:W3:Y:S03]  /*d440*/  SYNCS.PHASECHK.TRANS64.TRYWAIT P2, [R7+URZ+0x16850], R6 ;  /* 0x01685006070075a7 */ /* 0x0004e6000804017f */
[----:B---3--:R-:W-:Y:S05]  /*d450*/  @!P2 NANOSLEEP.SYNCS 0x989680 ;  /* 0x009896800000a95d */ /* 0x008fea0003900000 */
[----:B------:R-:W3:Y:S02]  /*d460*/  @!P2 SYNCS.PHASECHK.TRANS64 P2, [R7+URZ+0x16850], R6 ;  /* 0x016850060700a5a7 */ /* 0x000ee4000804007f */
[----:B---3--:R-:W-:Y:S05]  /*d470*/  @!P2 BRA `(.L_x_1585) ;  /* 0xfffffffc00eca947 */ /* 0x008fea000383ffff */
[----:B------:R-:W-:Y:S05]  /*d480*/  BRA `(.L_x_1582) ;  /* 0xffffff9c003c7947 */ /* 0x000fea000383ffff */
.L_x_1590:
[----:B--2---:R-:W-:-:S04]  /*d490*/  IMAD.U32 R5, RZ, RZ, UR5 ;  /* 0x00000005ff057e24 */ /* 0x004fc8000f8e00ff */
[----:B------:R2:W3:Y:S03]  /*d4a0*/  SYNCS.PHASECHK.TRANS64.TRYWAIT P0, [R5+URZ+0x16850], R4 ;  /* 0x01685004050075a7 */ /* 0x0004e6000800017f */
[----:B---3--:R-:W-:Y:S05]  /*d4b0*/  @!P0 NANOSLEEP.SYNCS 0x989680 ;  /* 0x009896800000895d */ /* 0x008fea0003900000 */
[----:B------:R-:W3:Y:S02]  /*d4c0*/  @!P0 SYNCS.PHASECHK.TRANS64 P0, [R5+URZ+0x16850], R4 ;  /* 0x01685004050085a7 */ /* 0x000ee4000800007f */
[----:B---3--:R-:W-:Y:S05]  /*d4d0*/  @!P0 BRA `(.L_x_1590) ;  /* 0xfffffffc00ec8947 */ /* 0x008fea000383ffff */
[----:B------:R-:W-:Y:S05]  /*d4e0*/  BRA `(.L_x_1589) ;  /* 0xffffffbc00a07947 */ /* 0x000fea000383ffff */
.L_x_1614:
[----:B------:R-:W-:Y:S01]  /*d4f0*/  MOV R13, R16 ;  /* 0x00000010000d7202 */ /* 0x000fe20000000f00 */
[----:B------:R-:W-:Y:S02]  /*d500*/  IMAD.MOV.U32 R12, RZ, RZ, RZ ;  /* 0x000000ffff0c7224 */ /* 0x000fe400078e00ff */
[----:B------:R-:W-:Y:S02]  /*d510*/  IMAD.MOV.U32 R11, RZ, RZ, 0x1f ;  /* 0x0000001fff0b7424 */ /* 0x000fe400078e00ff */
[----:B------:R-:W-:-:S07]  /*d520*/  IMAD.MOV.U32 R15, RZ, RZ, -0x1 ;  /* 0xffffffffff0f7424 */ /* 0x000fce00078e00ff */
[----:B------:R-:W-:Y:S05]  /*d530*/  WARPSYNC.COLLECTIVE R15, `(.L_x_1664) ;  /* 0x000000000f087348 */ /* 0x000fea0003c00000 */
[----:B------:R1:W2:Y:S02]  /*d540*/  SHFL.IDX P6, R14, R13, R12, R11 ;  /* 0x0000000c0d0e7389 */ /* 0x0002a400000c000b */
[----:B-12---:R-:W-:Y:S01]  /*d550*/  ENDCOLLECTIVE ;  /* 0x000000000000791b */ /* 0x006fe20003800000 */
.L_x_1664:
[----:B------:R-:W-:Y:S05]  /*d560*/  BRA `(.L_x_1665) ;  /* 0xffffffdc00ec7947 */ /* 0x000fea000383ffff */
.L_x_1615:
[----:B------:R-:W-:Y:S01]  /*d570*/  BSSY B0, `(.L_x_1666) ;  /* 0x0000006000007945 */ /* 0x000fe20003800000 */
[----:B------:R-:W-:-:S07]  /*d580*/  IMAD.MOV.U32 R15, RZ, RZ, -0x1 ;  /* 0xffffffffff0f7424 */ /* 0x000fce00078e00ff */
[----:B------:R-:W-:Y:S05]  /*d590*/  WARPSYNC.COLLECTIVE R15, `(.L_x_1667) ;  /* 0x000000000f0c7348 */ /* 0x000fea0003c00000 */
[----:B------:R-:W-:Y:S02]  /*d5a0*/  ELECT P6, UR62, PT ;  /* 0x00000000003e782f */ /* 0x000fe400038c0000 */
[----:B------:R-:W-:Y:S01]  /*d5b0*/  MOV R14, UR62 ;  /* 0x0000003e000e7c02 */ /* 0x000fe20008000f00 */
[----:B------:R-:W-:Y:S10]  /*d5c0*/  ENDCOLLECTIVE ;  /* 0x000000000000791b */ /* 0x000ff40003800000 */
.L_x_1667:
[----:B------:R-:W-:Y:S05]  /*d5d0*/  BSYNC B0 ;  /* 0x0000000000007941 */ /* 0x000fea0003800000 */
.L_x_1666:
[----:B------:R-:W-:Y:S01]  /*d5e0*/  PLOP3.LUT P0, PT, P6, PT, PT, 0x80, 0x0 ;  /* 0x000000000000781c */ /* 0x000fe2000370f070 */
[----:B------:R-:W-:-:S12]  /*d5f0*/  BRA `(.L_x_1668) ;  /* 0xffffffdc00d87947 */ /* 0x000fd8000383ffff */
.L_x_1618:
[----:B--2---:R2:W3:Y:S02]  /*d600*/  SYNCS.PHASECHK.TRANS64.TRYWAIT P4, [R13+URZ+0x16840], R12 ;  /* 0x0168400c0d0075a7 */ /* 0x0044e4000808017f */
[----:B---3--:R-:W-:Y:S05]  /*d610*/  @!P4 NANOSLEEP.SYNCS 0x989680 ;  /* 0x009896800000c95d */ /* 0x008fea0003900000 */
[----:B------:R-:W3:Y:S02]  /*d620*/  @!P4 SYNCS.PHASECHK.TRANS64 P4, [R13+URZ+0x16840], R12 ;  /* 0x0168400c0d00c5a7 */ /* 0x000ee4000808007f */
[----:B---3--:R-:W-:Y:S05]  /*d630*/  @!P4 BRA `(.L_x_1618) ;  /* 0xfffffffc00f0c947 */ /* 0x008fea000383ffff */
[----:B------:R-:W-:Y:S05]  /*d640*/  BRA `(.L_x_1669) ;  /* 0xffffffe0002c7947 */ /* 0x000fea000383ffff */
.L_x_1620:
[----:B-1----:R-:W-:-:S04]  /*d650*/  MOV R5, UR39 ;  /* 0x0000002700057c02 */ /* 0x002fc80008000f00 */
[----:B------:R1:W3:Y:S03]  /*d660*/  SYNCS.PHASECHK.TRANS64.TRYWAIT P3, [R5+URZ+0x16820], R4 ;  /* 0x01682004050075a7 */ /* 0x0002e6000806017f */
[----:B---3--:R-:W-:Y:S05]  /*d670*/  @!P3 NANOSLEEP.SYNCS 0x989680 ;  /* 0x009896800000b95d */ /* 0x008fea0003900000 */
[----:B------:R-:W3:Y:S02]  /*d680*/  @!P3 SYNCS.PHASECHK.TRANS64 P3, [R5+URZ+0x16820], R4 ;  /* 0x016820040500b5a7 */ /* 0x000ee4000806007f */
[----:B---3--:R-:W-:Y:S05]  /*d690*/  @!P3 BRA `(.L_x_1620) ;  /* 0xfffffffc00ecb947 */ /* 0x008fea000383ffff */
[----:B------:R-:W-:Y:S05]  /*d6a0*/  BRA `(.L_x_1670) ;  /* 0xffffffe000cc7947 */ /* 0x000fea000383ffff */
.L_x_1626:
[----:B-1----:R1:W3:Y:S02]  /*d6b0*/  SYNCS.PHASECHK.TRANS64.TRYWAIT P4, [R3+URZ+0x16840], R2 ;  /* 0x01684002030075a7 */ /* 0x0022e4000808017f */
[----:B---3--:R-:W-:Y:S05]  /*d6c0*/  @!P4 NANOSLEEP.SYNCS 0x989680 ;  /* 0x009896800000c95d */ /* 0x008fea0003900000 */
[----:B------:R-:W3:Y:S02]  /*d6d0*/  @!P4 SYNCS.PHASECHK.TRANS64 P4, [R3+URZ+0x16840], R2 ;  /* 0x016840020300c5a7 */ /* 0x000ee4000808007f */
[----:B---3--:R-:W-:Y:S05]  /*d6e0*/  @!P4 BRA `(.L_x_1626) ;  /* 0xfffffffc00f0c947 */ /* 0x008fea000383ffff */
[----:B------:R-:W-:Y:S05]  /*d6f0*/  BRA `(.L_x_1671) ;  /* 0xffffffe4006c7947 */ /* 0x000fea000383ffff */
.L_x_1628:
[----:B-1----:R1:W3:Y:S02]  /*d700*/  SYNCS.PHASECHK.TRANS64.TRYWAIT P4, [R2+URZ+0x60], R3 ;  /* 0x00006003020075a7 */ /* 0x0022e4000808017f */
[----:B---3--:R-:W-:Y:S05]  /*d710*/  @!P4 NANOSLEEP.SYNCS 0x989680 ;  /* 0x009896800000c95d */ /* 0x008fea0003900000 */
[----:B------:R-:W3:Y:S02]  /*d720*/  @!P4 SYNCS.PHASECHK.TRANS64 P4, [R2+URZ+0x60], R3 ;  /* 0x000060030200c5a7 */ /* 0x000ee4000808007f */
[----:B---3--:R-:W-:Y:S05]  /*d730*/  @!P4 BRA `(.L_x_1628) ;  /* 0xfffffffc00f0c947 */ /* 0x008fea000383ffff */
[----:B------:R-:W-:Y:S05]  /*d740*/  BRA `(.L_x_1672) ;  /* 0xffffffe400c07947 */ /* 0x000fea000383ffff */
.L_x_1634:
[----:B-1----:R1:W2:Y:S02]  /*d750*/  SYNCS.PHASECHK.TRANS64.TRYWAIT P4, [R4+URZ+0x16840], R3 ;  /* 0x01684003040075a7 */ /* 0x0022a4000808017f */
[----:B--2---:R-:W-:Y:S05]  /*d760*/  @!P4 NANOSLEEP.SYNCS 0x989680 ;  /* 0x009896800000c95d */ /* 0x004fea0003900000 */
[----:B------:R-:W2:Y:S02]  /*d770*/  @!P4 SYNCS.PHASECHK.TRANS64 P4, [R4+URZ+0x16840], R3 ;  /* 0x016840030400c5a7 */ /* 0x000ea4000808007f */
[----:B--2---:R-:W-:Y:S05]  /*d780*/  @!P4 BRA `(.L_x_1634) ;  /* 0xfffffffc00f0c947 */ /* 0x004fea000383ffff */
[----:B------:R-:W-:Y:S05]  /*d790*/  BRA `(.L_x_1673) ;  /* 0xffffffe800b87947 */ /* 0x000fea000383ffff */
.L_x_1636:
[----:B-1----:R1:W2:Y:S02]  /*d7a0*/  SYNCS.PHASECHK.TRANS64.TRYWAIT P4, [R4+URZ+0x60], R19 ;  /* 0x00006013040075a7 */ /* 0x0022a4000808017f */
[----:B--2---:R-:W-:Y:S05]  /*d7b0*/  @!P4 NANOSLEEP.SYNCS 0x989680 ;  /* 0x009896800000c95d */ /* 0x004fea0003900000 */
[----:B------:R-:W2:Y:S02]  /*d7c0*/  @!P4 SYNCS.PHASECHK.TRANS64 P4, [R4+URZ+0x60], R19 ;  /* 0x000060130400c5a7 */ /* 0x000ea4000808007f */
[----:B--2---:R-:W-:Y:S05]  /*d7d0*/  @!P4 BRA `(.L_x_1636) ;  /* 0xfffffffc00f0c947 */ /* 0x004fea000383ffff */
[----:B------:R-:W-:Y:S05]  /*d7e0*/  BRA `(.L_x_1674) ;  /* 0xffffffec000c7947 */ /* 0x000fea000383ffff */
.L_x_1641:
[----:B-1----:R1:W2:Y:S02]  /*d7f0*/  SYNCS.PHASECHK.TRANS64.TRYWAIT P4, [R3+URZ+0x16840], R4 ;  /* 0x01684004030075a7 */ /* 0x0022a4000808017f */
[----:B--2---:R-:W-:Y:S05]  /*d800*/  @!P4 NANOSLEEP.SYNCS 0x989680 ;  /* 0x009896800000c95d */ /* 0x004fea0003900000 */
[----:B------:R-:W2:Y:S02]  /*d810*/  @!P4 SYNCS.PHASECHK.TRANS64 P4, [R3+URZ+0x16840], R4 ;  /* 0x016840040300c5a7 */ /* 0x000ea4000808007f */
[----:B--2---:R-:W-:Y:S05]  /*d820*/  @!P4 BRA `(.L_x_1641) ;  /* 0xfffffffc00f0c947 */ /* 0x004fea000383ffff */
[----:B------:R-:W-:Y:S05]  /*d830*/  BRA `(.L_x_1675) ;  /* 0xffffffec00dc7947 */ /* 0x000fea000383ffff */
.L_x_1643:
[----:B-1----:R1:W2:Y:S02]  /*d840*/  SYNCS.PHASECHK.TRANS64.TRYWAIT P4, [R3+URZ+0x60], R12 ;  /* 0x0000600c030075a7 */ /* 0x0022a4000808017f */
[----:B--2---:R-:W-:Y:S05]  /*d850*/  @!P4 NANOSLEEP.SYNCS 0x989680 ;  /* 0x009896800000c95d */ /* 0x004fea0003900000 */
[----:B------:R-:W2:Y:S02]  /*d860*/  @!P4 SYNCS.PHASECHK.TRANS64 P4, [R3+URZ+0x60], R12 ;  /* 0x0000600c0300c5a7 */ /* 0x000ea4000808007f */
[----:B--2---:R-:W-:Y:S05]  /*d870*/  @!P4 BRA `(.L_x_1643) ;  /* 0xfffffffc00f0c947 */ /* 0x004fea000383ffff */
[----:B------:R-:W-:Y:S05]  /*d880*/  BRA `(.L_x_1676) ;  /* 0xfffffff000307947 */ /* 0x000fea000383ffff */
.L_x_1650:
[----:B-1----:R1:W2:Y:S02]  /*d890*/  SYNCS.PHASECHK.TRANS64.TRYWAIT P0, [R3+URZ+0x16860], R0 ;  /* 0x01686000030075a7 */ /* 0x0022a4000800017f */
[----:B--2---:R-:W-:Y:S05]  /*d8a0*/  @!P0 NANOSLEEP.SYNCS 0x989680 ;  /* 0x009896800000895d */ /* 0x004fea0003900000 */
[----:B------:R-:W2:Y:S02]  /*d8b0*/  @!P0 SYNCS.PHASECHK.TRANS64 P0, [R3+URZ+0x16860], R0 ;  /* 0x01686000030085a7 */ /* 0x000ea4000800007f */
[----:B--2---:R-:W-:Y:S05]  /*d8c0*/  @!P0 BRA `(.L_x_1650) ;  /* 0xfffffffc00f08947 */ /* 0x004fea000383ffff */
[----:B------:R-:W-:Y:S05]  /*d8d0*/  BRA `(.L_x_1677) ;  /* 0xfffffff000e87947 */ /* 0x000fea000383ffff */
.L_x_1652:
[----:B------:R-:W-:Y:S01]  /*d8e0*/  BSSY B0, `(.L_x_1678) ;  /* 0x0000007000007945 */ /* 0x000fe20003800000 */
[----:B------:R-:W-:Y:S02]  /*d8f0*/  IMAD.MOV.U32 R12, RZ, RZ, RZ ;  /* 0x000000ffff0c7224 */ /* 0x000fe400078e00ff */
[----:B------:R-:W-:Y:S02]  /*d900*/  IMAD.MOV.U32 R11, RZ, RZ, 0x1f ;  /* 0x0000001fff0b7424 */ /* 0x000fe400078e00ff */
[----:B------:R-:W-:-:S07]  /*d910*/  IMAD.MOV.U32 R15, RZ, RZ, -0x1 ;  /* 0xffffffffff0f7424 */ /* 0x000fce00078e00ff */
[----:B---3--:R-:W-:Y:S05]  /*d920*/  WARPSYNC.COLLECTIVE R15, `(.L_x_1679) ;  /* 0x000000000f087348 */ /* 0x008fea0003c00000 */
[----:B------:R1:W2:Y:S02]  /*d930*/  SHFL.IDX P6, R14, R13, R12, R11 ;  /* 0x0000000c0d0e7389 */ /* 0x0002a400000c000b */
[----:B-123--:R-:W-:Y:S01]  /*d940*/  ENDCOLLECTIVE ;  /* 0x000000000000791b */ /* 0x00efe20003800000 */
.L_x_1679:
[----:B------:R-:W-:Y:S05]  /*d950*/  BSYNC B0 ;  /* 0x0000000000007941 */ /* 0x000fea0003800000 */
.L_x_1678:
[----:B------:R-:W-:Y:S05]  /*d960*/  BRA `(.L_x_1680) ;  /* 0xfffffff400487947 */ /* 0x000fea000383ffff */
.L_x_1654:
[----:B--2---:R2:W3:Y:S02]  /*d970*/  SYNCS.PHASECHK.TRANS64.TRYWAIT P0, [R7+URZ+0x16820], R0 ;  /* 0x01682000070075a7 */ /* 0x0044e4000800017f */
[----:B---3--:R-:W-:Y:S05]  /*d980*/  @!P0 NANOSLEEP.SYNCS 0x989680 ;  /* 0x009896800000895d */ /* 0x008fea0003900000 */
[----:B------:R-:W3:Y:S02]  /*d990*/  @!P0 SYNCS.PHASECHK.TRANS64 P0, [R7+URZ+0x16820], R0 ;  /* 0x01682000070085a7 */ /* 0x000ee4000800007f */
[----:B---3--:R-:W-:Y:S05]  /*d9a0*/  @!P0 BRA `(.L_x_1654) ;  /* 0xfffffffc00f08947 */ /* 0x008fea000383ffff */
[----:B------:R-:W-:Y:S05]  /*d9b0*/  BRA `(.L_x_1681) ;  /* 0xfffffff400907947 */ /* 0x000fea000383ffff */
.L_x_1658:
[----:B--2---:R2:W3:Y:S02]  /*d9c0*/  SYNCS.PHASECHK.TRANS64.TRYWAIT P1, [R5+URZ], R4 ;  /* 0x00000004050075a7 */ /* 0x0044e4000802017f */
[----:B---3--:R-:W-:Y:S05]  /*d9d0*/  @!P1 NANOSLEEP.SYNCS 0x989680 ;  /* 0x009896800000995d */ /* 0x008fea0003900000 */
[----:B------:R-:W3:Y:S02]  /*d9e0*/  @!P1 SYNCS.PHASECHK.TRANS64 P1, [R5+URZ], R4 ;  /* 0x00000004050095a7 */ /* 0x000ee4000802007f */
[----:B---3--:R-:W-:Y:S05]  /*d9f0*/  @!P1 BRA `(.L_x_1658) ;  /* 0xfffffffc00f09947 */ /* 0x008fea000383ffff */
[----:B------:R-:W-:Y:S05]  /*da00*/  BRA `(.L_x_1682) ;  /* 0xfffffff400d87947 */ /* 0x000fea000383ffff */
.L_x_1659:
[----:B---3--:R3:W4:Y:S02]  /*da10*/  SYNCS.PHASECHK.TRANS64.TRYWAIT P1, [R3+URZ], R0 ;  /* 0x00000000030075a7 */ /* 0x008724000802017f */
[----:B----4-:R-:W-:Y:S05]  /*da20*/  @!P1 NANOSLEEP.SYNCS 0x989680 ;  /* 0x009896800000995d */ /* 0x010fea0003900000 */
[----:B------:R-:W4:Y:S02]  /*da30*/  @!P1 SYNCS.PHASECHK.TRANS64 P1, [R3+URZ], R0 ;  /* 0x00000000030095a7 */ /* 0x000f24000802007f */
[----:B----4-:R-:W-:Y:S05]  /*da40*/  @!P1 BRA `(.L_x_1659) ;  /* 0xfffffffc00f09947 */ /* 0x010fea000383ffff */
[----:B------:R-:W-:Y:S05]  /*da50*/  BRA `(.L_x_1683) ;  /* 0xfffffff400cc7947 */ /* 0x000fea000383ffff */
.L_x_1661:
[----:B--2---:R2:W3:Y:S02]  /*da60*/  SYNCS.PHASECHK.TRANS64.TRYWAIT P0, [R5+URZ], R4 ;  /* 0x00000004050075a7 */ /* 0x0044e4000800017f */
[----:B---3--:R-:W-:Y:S05]  /*da70*/  @!P0 NANOSLEEP.SYNCS 0x989680 ;  /* 0x009896800000895d */ /* 0x008fea0003900000 */
[----:B------:R-:W3:Y:S02]  /*da80*/  @!P0 SYNCS.PHASECHK.TRANS64 P0, [R5+URZ], R4 ;  /* 0x00000004050085a7 */ /* 0x000ee4000800007f */
[----:B---3--:R-:W-:Y:S05]  /*da90*/  @!P0 BRA `(.L_x_1661) ;  /* 0xfffffffc00f08947 */ /* 0x008fea000383ffff */
[----:B------:R-:W-:Y:S05]  /*daa0*/  BRA `(.L_x_1684) ;  /* 0xfffffff400d07947 */ /* 0x000fea000383ffff */
.L_x_1685:
        /* <DEDUP_REMOVED lines=13> */
.L_x_2281:


//--------------------- .text._ZN7cutlass13device_kernelIN5flash11enable_sm90INS1_16FlashAttnFwdSm90INS1_25CollectiveMainloopFwdSm90ILi2EN4cute5tupleIJNS5_1CILi1EEES8_S8_EEENS6_IJNS7_ILi192EEENS7_ILi128EEENS7_ILi64EEEEEELi64ENS_10bfloat16_tEfNS_4arch4Sm90ELb1ELb0ELb1ELb1ELb0ELb0ELb0ELb1ELb1ELb0ELb0ELb0EEENS1_21CollectiveEpilogueFwdINS6_IJSA_SC_SB_EEES9_SE_SG_Li384ELb1ELb0ELb0ELb0EEENS1_36VarlenDynamicPersistentTileSchedulerILi192ELi128ELi384ELi32ELb0ELb0ELb1ELb1ELb1ELb1EEEEEEEEEvNT_6ParamsE --------------------------
	.section	.text._ZN7cutlass13device_kernelIN5flash11enable_sm90INS1_16FlashAttnFwdSm90INS1_25CollectiveMainloopFwdSm90ILi2EN4cute5tupleIJNS5_1CILi1EEES8_S8_EEENS6_IJNS7_ILi192EEENS7_ILi128EEENS7_ILi64EEEEEELi64ENS_10bfloat16_tEfNS_4arch4Sm90ELb1ELb0ELb1ELb1ELb0ELb0ELb0ELb1ELb1ELb0ELb0ELb0EEENS1_21CollectiveEpilogueFwdINS6_IJSA_SC_SB_EEES9_SE_SG_Li384ELb1ELb0ELb0ELb0EEENS1_36VarlenDynamicPersistentTileSchedulerILi192ELi128ELi384ELi32ELb0ELb0ELb1ELb1ELb1ELb1EEEEEEEEEvNT_6ParamsE,"ax",@progbits
	.align	128
.text._ZN7cutlass13device_kernelIN5flash11enable_sm90INS1_16FlashAttnFwdSm90INS1_25CollectiveMainloopFwdSm90ILi2EN4cute5tupleIJNS5_1CILi1EEES8_S8_EEENS6_IJNS7_ILi192EEENS7_ILi128EEENS7_ILi64EEEEEELi64ENS_10bfloat16_tEfNS_4arch4Sm90ELb1ELb0ELb1ELb1ELb0ELb0ELb0ELb1ELb1ELb0ELb0ELb0EEENS1_21CollectiveEpilogueFwdINS6_IJSA_SC_SB_EEES9_SE_SG_Li384ELb1ELb0ELb0ELb0EEENS1_36VarlenDynamicPersistentTileSchedulerILi192ELi128ELi384ELi32ELb0ELb0ELb1ELb1ELb1ELb1EEEEEEEEEvNT_6ParamsE:
        .type           _ZN7cutlass13device_kernelIN5flash11enable_sm90INS1_16FlashAttnFwdSm90INS1_25CollectiveMainloopFwdSm90ILi2EN4cute5tupleIJNS5_1CILi1EEES8_S8_EEENS6_IJNS7_ILi192EEENS7_ILi128EEENS7_ILi64EEEEEELi64ENS_10bfloat16_tEfNS_4arch4Sm90ELb1ELb0ELb1ELb1ELb0ELb0ELb0ELb1ELb1ELb0ELb0ELb0EEENS1_21CollectiveEpilogueFwdINS6_IJSA_SC_SB_EEES9_SE_SG_Li384ELb1ELb0ELb0ELb0EEENS1_36VarlenDynamicPersistentTileSchedulerILi192ELi128ELi384ELi32ELb0ELb0ELb1ELb1ELb1ELb1EEEEEEEEEvNT_6ParamsE,@function
        .size           _ZN7cutlass13device_kernelIN5flash11enable_sm90INS1_16FlashAttnFwdSm90INS1_25CollectiveMainloopFwdSm90ILi2EN4cute5tupleIJNS5_1CILi1EEES8_S8_EEENS6_IJNS7_ILi192EEENS7_ILi128EEENS7_ILi64EEEEEELi64ENS_10bfloat16_tEfNS_4arch4Sm90ELb1ELb0ELb1ELb1ELb0ELb0ELb0ELb1ELb1ELb0ELb0ELb0EEENS1_21CollectiveEpilogueFwdINS6_IJSA_SC_SB_EEES9_SE_SG_Li384ELb1ELb0ELb0ELb0EEENS1_36VarlenDynamicPersistentTileSchedulerILi192ELi128ELi384ELi32ELb0ELb0ELb1ELb1ELb1ELb1EEEEEEEEEvNT_6ParamsE,(.L_x_2282 - _ZN7cutlass13device_kernelIN5flash11enable_sm90INS1_16FlashAttnFwdSm90INS1_25CollectiveMainloopFwdSm90ILi2EN4cute5tupleIJNS5_1CILi1EEES8_S8_EEENS6_IJNS7_ILi192EEENS7_ILi128EEENS7_ILi64EEEEEELi64ENS_10bfloat16_tEfNS_4arch4Sm90ELb1ELb0ELb1ELb1ELb0ELb0ELb0ELb1ELb1ELb0ELb0ELb0EEENS1_21CollectiveEpilogueFwdINS6_IJSA_SC_SB_EEES9_SE_SG_Li384ELb1ELb0ELb0ELb0EEENS1_36VarlenDynamicPersistentTileSchedulerILi192ELi128ELi384ELi32ELb0ELb0ELb1ELb1ELb1ELb1EEEEEEEEEvNT_6ParamsE)
        .other          _ZN7cutlass13device_kernelIN5flash11enable_sm90INS1_16FlashAttnFwdSm90INS1_25CollectiveMainloopFwdSm90ILi2EN4cute5tupleIJNS5_1CILi1EEES8_S8_EEENS6_IJNS7_ILi192EEENS7_ILi128EEENS7_ILi64EEEEEELi64ENS_10bfloat16_tEfNS_4arch4Sm90ELb1ELb0ELb1ELb1ELb0ELb0ELb0ELb1ELb1ELb0ELb0ELb0EEENS1_21CollectiveEpilogueFwdINS6_IJSA_SC_SB_EEES9_SE_SG_Li384ELb1ELb0ELb0ELb0EEENS1_36VarlenDynamicPersistentTileSchedulerILi192ELi128ELi384ELi32ELb0ELb0ELb1ELb1ELb1ELb1EEEEEEEEEvNT_6ParamsE,@"STO_CUDA_ENTRY STV_DEFAULT"
_ZN7cutlass13device_kernelIN5flash11enable_sm90INS1_16FlashAttnFwdSm90INS1_25CollectiveMainloopFwdSm90ILi2EN4cute5tupleIJNS5_1CILi1EEES8_S8_EEENS6_IJNS7_ILi192EEENS7_ILi128EEENS7_ILi64EEEEEELi64ENS_10bfloat16_tEfNS_4arch4Sm90ELb1ELb0ELb1ELb1ELb0ELb0ELb0ELb1ELb1ELb0ELb0ELb0EEENS1_21CollectiveEpilogueFwdINS6_IJSA_SC_SB_EEES9_SE_SG_Li384ELb1ELb0ELb0ELb0EEENS1_36VarlenDynamicPersistentTileSchedulerILi192ELi128ELi384ELi32ELb0ELb0ELb1ELb1ELb1ELb1EEEEEEEEEvNT_6ParamsE:
        /* <DEDUP_REMOVED lines=21> */
.L_x_1687:
[----:B------:R-:W-:Y:S05]  /*0150*/  BSYNC B0 ;  /* 0x0000000000007941 */ /* 0x000fea0003800000 */
.L_x_1686:
        /* <DEDUP_REMOVED lines=41> */
.L_x_1688:
        /* <DEDUP_REMOVED lines=22> */
.L_x_1689:
        /* <DEDUP_REMOVED lines=18> */
.L_x_1690:
        /* <DEDUP_REMOVED lines=22> */
.L_x_1691:
        /* <DEDUP_REMOVED lines=22> */
.L_x_1692:
[----:B------:R-:W-:Y:S01]  /*0930*/  PLOP3.LUT P0, PT, PT, PT, UP0, 0x80, 0x0 ;  /* 0x000000000000781c */ /* 0x000fe20003f0f008 */
[----:B------:R-:W-:Y:S01]  /*0940*/  UMOV UR36, 0x1 ;  /* 0x0000000100247882 */ /* 0x000fe20000000000 */
[----:B------:R-:W-:Y:S01]  /*0950*/  NOP ;  /* 0x0000000000007918 */ /* 0x000fe20000000000 */
[----:B------:R-:W-:Y:S01]  /*0960*/  USEL UR36, UR36, 0x2, !UP0 ;  /* 0x0000000224247887 */ /* 0x000fe2000c000000 */
[----:B------:R-:W-:Y:S01]  /*0970*/  ULDC.64 UR38, c[0x0][0x208] ;  /* 0x0000820000267ab9 */ /* 0x000fe20000000a00 */
[----:B012-4-:R-:W-:Y:S08]  /*0980*/  BAR.SYNC.DEFER_BLOCKING 0x0 ;  /* 0x0000000000007b1d */ /* 0x017ff00000010000 */
[----:B------:R-:W-:Y:S05]  /*0990*/  @!P0 BRA `(.L_x_1693) ;  /* 0x000000a800f48947 */ /* 0x000fea0003800000 */
.L_x_1694:
        /* <DEDUP_REMOVED lines=29> */
[----:B------:R-:W-:Y:S01]  /*0b70*/  LEA.HI R2, R0, R155, RZ, 0x4 ;  /* 0x0000009b00027211 */ /* 0x000fe200078f20ff */
[----:B------:R-:W-:Y:S01]  /*0b80*/  IMAD.SHL.U32 R5, R3, 0x20, RZ ;  /* 0x0000002003057824 */ /* 0x000fe200078e00ff */
[----:B------:R-:W-:Y:S01]  /*0b90*/  SHF.R.S32.HI R153, RZ, 0x7, R153 ;  /* 0x00000007ff997819 */ /* 0x000fe20000011499 */
[----:B------:R-:W-:Y:S01]  /*0ba0*/  IMAD.IADD R152, R155, 0x1, -R152 ;  /* 0x000000019b987824 */ /* 0x000fe200078e0a98 */
[----:B------:R-:W-:Y:S02]  /*0bb0*/  SHF.R.S32.HI R3, RZ, 0x4, R2 ;  /* 0x00000004ff037819 */ /* 0x000fe40000011402 */
[----:B------:R-:W-:Y:S02]  /*0bc0*/  LOP3.LUT R4, R2, 0x3fffff0, RZ, 0xc0, !PT ;  /* 0x03fffff002047812 */ /* 0x000fe400078ec0ff */
[----:B------:R-:W-:-:S02]  /*0bd0*/  SHF.R.S32.HI R7, RZ, 0x1f, R152 ;  /* 0x0000001fff077819 */ /* 0x000fc40000011498 */
[----:B------:R-:W-:Y:S01]  /*0be0*/  LEA.HI R2, R2, R3, RZ, 0x1 ;  /* 0x0000000302027211 */ /* 0x000fe200078f08ff */
[----:B------:R-:W-:Y:S01]  /*0bf0*/  IMAD.IADD R4, R155, 0x1, -R4 ;  /* 0x000000019b047824 */ /* 0x000fe200078e0a04 */
[----:B------:R-:W-:Y:S02]  /*0c00*/  LEA.HI R8, R7, R152, RZ, 0x2 ;  /* 0x0000009807087211 */ /* 0x000fe400078f10ff */
[----:B------:R-:W-:Y:S02]  /*0c10*/  LOP3.LUT R5, R5, 0xfffffc00, RZ, 0xc0, !PT ;  /* 0xfffffc0005057812 */ /* 0x000fe400078ec0ff */
[--C-:B------:R-:W-:Y:S02]  /*0c20*/  SHF.R.S32.HI R9, RZ, 0x2, R8.reuse ;  /* 0x00000002ff097819 */ /* 0x100fe40000011408 */
[----:B------:R-:W-:Y:S01]  /*0c30*/  SHF.R.S32.HI R6, RZ, 0x1f, R8 ;  /* 0x0000001fff067819 */ /* 0x000fe20000011408 */
[----:B------:R-:W-:Y:S01]  /*0c40*/  IMAD R5, R4, 0x40, R5 ;  /* 0x0000004004057824 */ /* 0x000fe200078e0205 */
[----:B------:R-:W-:-:S02]  /*0c50*/  LOP3.LUT R2, R2, 0x1ffffffe, RZ, 0xc0, !PT ;  /* 0x1ffffffe02027812 */ /* 0x000fc400078ec0ff */
[----:B------:R-:W-:Y:S01]  /*0c60*/  LEA.HI R10, R6, R9, RZ, 0x3 ;  /* 0x00000009060a7211 */ /* 0x000fe200078f18ff */
[----:B------:R-:W-:Y:S01]  /*0c70*/  IMAD.HI R6, R153, 0x55555556, RZ ;  /* 0x5555555699067827 */ /* 0x000fe200078e02ff */
[----:B------:R-:W-:Y:S02]  /*0c80*/  LEA.HI R7, R7, R152, RZ, 0x5 ;  /* 0x0000009807077211 */ /* 0x000fe400078f28ff */
[----:B------:R-:W-:Y:S01]  /*0c90*/  LOP3.LUT R10, R10, 0xfffffff8, RZ, 0xc0, !PT ;  /* 0xfffffff80a0a7812 */ /* 0x000fe200078ec0ff */
[----:B------:R-:W-:Y:S01]  /*0ca0*/  IMAD.IADD R2, R3, 0x1, -R2 ;  /* 0x0000000103027824 */ /* 0x000fe200078e0a02 */
[----:B------:R-:W-:Y:S02]  /*0cb0*/  LEA.HI R0, R0, R155, RZ, 0x3 ;  /* 0x0000009b00007211 */ /* 0x000fe400078f18ff */
[----:B------:R-:W-:Y:S01]  /*0cc0*/  LEA.HI R6, R6, R6, RZ, 0x1 ;  /* 0x0000000606067211 */ /* 0x000fe200078f08ff */
[----:B------:R-:W-:Y:S01]  /*0cd0*/  IMAD.IADD R10, R9, 0x1, -R10 ;  /* 0x00000001090a7824 */ /* 0x000fe200078e0a0a */
[----:B------:R-:W-:Y:S01]  /*0ce0*/  SHF.R.S32.HI R7, RZ, 0x5, R7 ;  /* 0x00000005ff077819 */ /* 0x000fe20000011407 */
[----:B------:R-:W-:Y:S01]  /*0cf0*/  IMAD R154, R2, 0x8, R5 ;  /* 0x00000008029a7824 */ /* 0x000fe200078e0205 */
[----:B------:R-:W-:Y:S01]  /*0d00*/  LOP3.LUT R2, R0, 0x1ffffff8, RZ, 0xc0, !PT ;  /* 0x1ffffff800027812 */ /* 0x000fe200078ec0ff */
[----:B------:R-:W-:Y:S01]  /*0d10*/  IMAD R6, R6, -0x3, R153 ;  /* 0xfffffffd06067824 */ /* 0x000fe200078e0299 */
[----:B------:R-:W-:-:S02]  /*0d20*/  LEA R7, R7, R10, 0x4 ;  /* 0x0000000a07077211 */ /* 0x000fc400078e20ff */
[----:B------:R-:W-:Y:S01]  /*0d30*/  LOP3.LUT R3, R8, 0x7ffffffc, RZ, 0xc0, !PT ;  /* 0x7ffffffc08037812 */ /* 0x000fe200078ec0ff */
[----:B------:R-:W-:Y:S01]  /*0d40*/  IMAD.IADD R2, R155, 0x1, -R2 ;  /* 0x000000019b027824 */ /* 0x000fe200078e0a02 */
[----:B------:R-:W-:Y:S01]  /*0d50*/  SHF.R.S32.HI R16, RZ, 0x3, R0 ;  /* 0x00000003ff107819 */ /* 0x000fe20000011400 */
[----:B------:R-:W-:Y:S02]  /*0d60*/  IMAD R19, R6, 0x40, R7 ;  /* 0x0000004006137824 */ /* 0x000fe400078e0207 */
[----:B------:R-:W-:Y:S02]  /*0d70*/  IMAD.SHL.U32 R22, R2, 0x8, RZ ;  /* 0x0000000802167824 */ /* 0x000fe400078e00ff */
[----:B------:R-:W-:-:S07]  /*0d80*/  IMAD.IADD R18, R152, 0x1, -R3 ;  /* 0x0000000198127824 */ /* 0x000fce00078e0a03 */
.L_x_1748:
[----:B0-----:R-:W0:Y:S01]  /*0d90*/  LDC.64 R2, c[0x0][0xc60] ;  /* 0x00031800ff027b82 */ /* 0x001e220000000a00 */
        /* <DEDUP_REMOVED lines=13> */
[----:B------:R-:W-:-:S04]  /*0e70*/  @UP0 ULEA UR6, UP2, UR46, UR6, 0x2 ;  /* 0x000000062e060291 */ /* 0x000fc8000f84103f */
[----:B------:R-:W-:Y:S02]  /*0e80*/  @UP0 ULEA.HI.X UR7, UR46, UR7, UR45, 0x2, UP2 ;  /* 0x000000072e070291 */ /* 0x000fe400090f142d */
[----:B------:R-:W-:Y:S01]  /*0e90*/  @UP1 ULEA UR8, UP0, UR46, UR8, 0x2 ;  /* 0x000000082e081291 */ /* 0x000fe2000f80103f */
[----:B------:R-:W-:-:S03]  /*0ea0*/  IMAD.U32 R2, RZ, RZ, UR6 ;  /* 0x00000006ff027e24 */ /* 0x000fc6000f8e00ff */
[----:B------:R-:W-:Y:S01]  /*0eb0*/  @UP1 ULEA.HI.X UR9, UR46, UR9, UR45, 0x2, UP0 ;  /* 0x000000092e091291 */ /* 0x000fe200080f142d */
[----:B------:R-:W-:Y:S01]  /*0ec0*/  IMAD.U32 R3, RZ, RZ, UR7 ;  /* 0x00000007ff037e24 */ /* 0x000fe2000f8e00ff */
[----:B------:R-:W-:Y:S01]  /*0ed0*/  ULDC.64 UR6, c[0x0][0x3f8] ;  /* 0x0000fe0000067ab9 */ /* 0x000fe20000000a00 */
[----:B---345:R-:W-:-:S03]  /*0ee0*/  IMAD.U32 R4, RZ, RZ, UR8 ;  /* 0x00000008ff047e24 */ /* 0x038fc6000f8e00ff */
[----:B------:R-:W-:Y:S01]  /*0ef0*/  MOV R5, UR9 ;  /* 0x0000000900057c02 */ /* 0x000fe20008000f00 */
[----:B------:R-:W2:Y:S01]  /*0f00*/  @P0 LDG.E R2, desc[UR38][R2.64] ;  /* 0x0000002602020981 */ /* 0x000ea2000c1e1900 */
[----:B------:R-:W-:Y:S01]  /*0f10*/  UISETP.NE.U32.AND UP0, UPT, UR6, URZ, UPT ;  /* 0x0000003f0600728c */ /* 0x000fe2000bf05070 */
[----:B------:R-:W-:Y:S02]  /*0f20*/  ULDC.64 UR8, c[0x0][0xa20] ;  /* 0x0002880000087ab9 */ /* 0x000fe40000000a00 */
[----:B------:R-:W3:Y:S01]  /*0f30*/  @P2 LDG.E R4, desc[UR38][R4.64] ;  /* 0x0000002604042981 */ /* 0x000ee2000c1e1900 */
[----:B------:R-:W-:Y:S01]  /*0f40*/  UISETP.NE.AND.EX UP0, UPT, UR7, URZ, UPT, UP0 ;  /* 0x0000003f0700728c */ /* 0x000fe2000bf05300 */
[----:B------:R-:W-:Y:S01]  /*0f50*/  ISETP.NE.U32.AND P1, PT, RZ, UR8, PT ;  /* 0x00000008ff007c0c */ /* 0x000fe2000bf25070 */
[----:B------:R-:W-:Y:S01]  /*0f60*/  ULDC UR6, c[0x0][0x2e0] ;  /* 0x0000b80000067ab9 */ /* 0x000fe20000000800 */
[----:B------:R-:W-:Y:S01]  /*0f70*/  UMOV UR49, URZ ;  /* 0x0000003f00317c82 */ /* 0x000fe20008000000 */
[----:B------:R-:W-:Y:S01]  /*0f80*/  USEL UR4, UR4, 0x1, UP0 ;  /* 0x0000000104047887 */ /* 0x000fe20008000000 */
[----:B------:R-:W-:Y:S01]  /*0f90*/  ISETP.NE.AND.EX P1, PT, RZ, UR9, PT, P1 ;  /* 0x00000009ff007c0c */ /* 0x000fe2000bf25310 */
[----:B------:R-:W-:Y:S01]  /*0fa0*/  ULDC UR50, c[0x0][0x288] ;  /* 0x0000a20000327ab9 */ /* 0x000fe20000000800 */
[----:B------:R-:W-:Y:S01]  /*0fb0*/  UMOV UR44, UR5 ;  /* 0x00000005002c7c82 */ /* 0x000fe20008000000 */
[----:B------:R-:W-:Y:S01]  /*0fc0*/  UIMAD UR6, UR4, UR6, URZ ;  /* 0x00000006040672a4 */ /* 0x000fe2000f8e023f */
[----:B--2---:R-:W-:-:S02]  /*0fd0*/  @P0 R2UR UR49, R2 ;  /* 0x00000000023102ca */ /* 0x004fc400000e0000 */
[----:B---3--:R-:W-:Y:S01]  /*0fe0*/  @P2 R2UR UR50, R4 ;  /* 0x00000000043222ca */ /* 0x008fe200000e0000 */
[----:B-1----:R-:W-:-:S14]  /*0ff0*/  @P2 BRA `(.L_x_1695) ;  /* 0x0000000000342947 */ /* 0x002fdc0003800000 */
        /* <DEDUP_REMOVED lines=13> */
.L_x_1695:
[----:B------:R-:W-:Y:S01]  /*10d0*/  UMOV UR43, UR51 ;  /* 0x00000033002b7c82 */ /* 0x000fe20008000000 */
[----:B------:R-:W-:Y:S05]  /*10e0*/  @!P1 BRA `(.L_x_1696) ;  /* 0x00000000001c9947 */ /* 0x000fea0003800000 */
[----:B------:R-:W-:-:S04]  /*10f0*/  ULEA UR4, UP0, UR46, UR8, 0x2 ;  /* 0x000000082e047291 */ /* 0x000fc8000f80103f */
[----:B------:R-:W-:Y:S02]  /*1100*/  ULEA.HI.X UR5, UR46, UR9, UR45, 0x2, UP0 ;  /* 0x000000092e057291 */ /* 0x000fe400080f142d */
[----:B------:R-:W-:-:S04]  /*1110*/  IMAD.U32 R2, RZ, RZ, UR4 ;  /* 0x00000004ff027e24 */ /* 0x000fc8000f8e00ff */
[----:B------:R-:W-:-:S05]  /*1120*/  IMAD.U32 R3, RZ, RZ, UR5 ;  /* 0x00000005ff037e24 */ /* 0x000fca000f8e00ff */
[----:B------:R-:W2:Y:S02]  /*1130*/  LDG.E R2, desc[UR38][R2.64] ;  /* 0x0000002602027981 */ /* 0x000ea4000c1e1900 */
[----:B--2---:R-:W-:Y:S01]  /*1140*/  R2UR UR6, R2 ;  /* 0x00000000020672ca */ /* 0x004fe200000e0000 */
[----:B------:R-:W-:-:S14]  /*1150*/  BRA `(.L_x_1697) ;  /* 0x0000000000347947 */ /* 0x000fdc0003800000 */
.L_x_1696:
        /* <DEDUP_REMOVED lines=13> */
.L_x_1697:
[----:B------:R-:W-:Y:S01]  /*1230*/  UMOV UR5, 0xc0 ;  /* 0x000000c000057882 */ /* 0x000fe20000000000 */
[----:B------:R-:W-:Y:S01]  /*1240*/  UIADD3 UR49, -UR49, UR6, URZ ;  /* 0x0000000631317290 */ /* 0x000fe2000fffe13f */
[----:B------:R-:W-:Y:S01]  /*1250*/  PLOP3.LUT P0, PT, PT, PT, PT, 0x80, 0x0 ;  /* 0x000000000000781c */ /* 0x000fe20003f0f070 */
[----:B------:R-:W-:Y:S01]  /*1260*/  UIMAD UR5, UR51, UR5, 0x13f ;  /* 0x0000013f330574a4 */ /* 0x000fe2000f8e0205 */
[----:B------:R-:W-:Y:S01]  /*1270*/  IMAD.MOV.U32 R0, RZ, RZ, RZ ;  /* 0x000000ffff007224 */ /* 0x000fe200078e00ff */
[----:B------:R-:W-:Y:S01]  /*1280*/  UIADD3 UR4, UR49, 0x7f, URZ ;  /* 0x0000007f31047890 */ /* 0x000fe2000fffe03f */
[----:B------:R-:W-:Y:S01]  /*1290*/  IMAD.MOV.U32 R2, RZ, RZ, RZ ;  /* 0x000000ffff027224 */ /* 0x000fe200078e00ff */
[----:B------:R-:W-:Y:S01]  /*12a0*/  UIADD3 UR6, UR49, UR5, -UR50 ;  /* 0x0000000531067290 */ /* 0x000fe2000fffe832 */
[----:B------:R-:W-:Y:S01]  /*12b0*/  MOV R119, RZ ;  /* 0x000000ff00777202 */ /* 0x000fe20000000f00 */
        /* <DEDUP_REMOVED lines=18> */
[----:B------:R-:W-:Y:S01]  /*13e0*/  USEL UR52, UR5, UR7, UP0 ;  /* 0x0000000705347287 */ /* 0x000fe20008000000 */
[----:B------:R-:W-:-:S02]  /*13f0*/  CS2R R48, SRZ ;  /* 0x0000000000307805 */ /* 0x000fc4000001ff00 */
[----:B------:R-:W-:Y:S01]  /*1400*/  CS2R R6, SRZ ;  /* 0x0000000000067805 */ /* 0x000fe2000001ff00 */
[----:B------:R-:W-:Y:S01]  /*1410*/  IMAD.MOV.U32 R14, RZ, RZ, RZ ;  /* 0x000000ffff0e7224 */ /* 0x000fe200078e00ff */
[----:B------:R-:W-:Y:S01]  /*1420*/  UISETP.GE.AND UP0, UPT, UR52, 0x1, UPT ;  /* 0x000000013400788c */ /* 0x000fe2000bf06270 */
[----:B------:R-:W-:Y:S02]  /*1430*/  CS2R R50, SRZ ;  /* 0x0000000000327805 */ /* 0x000fe4000001ff00 */
[----:B------:R-:W-:-:S03]  /*1440*/  CS2R R52, SRZ ;  /* 0x0000000000347805 */ /* 0x000fc6000001ff00 */
[----:B------:R-:W-:-:S13]  /*1450*/  PLOP3.LUT P1, PT, PT, PT, UP0, 0x80, 0x0 ;  /* 0x000000000000781c */ /* 0x000fda0003f2f008 */
[----:B------:R-:W-:Y:S05]  /*1460*/  @!P1 BRA `(.L_x_1698) ;  /* 0x0000008400e09947 */ /* 0x000fea0003800000 */
[----:B------:R-:W0:Y:S01]  /*1470*/  SHFL.IDX PT, R0, R153, RZ, 0x1f ;  /* 0x00001fff99007589 */ /* 0x000e2200000e0000 */
[----:B------:R-:W1:Y:S01]  /*1480*/  S2UR UR6, SR_CgaCtaId ;  /* 0x00000000000679c3 */ /* 0x000e620000008800 */
[----:B------:R-:W-:Y:S01]  /*1490*/  UMOV UR41, 0x400 ;  /* 0x0000040000297882 */ /* 0x000fe20000000000 */
[----:B0-----:R-:W-:Y:S01]  /*14a0*/  R2UR UR42, R0 ;  /* 0x00000000002a72ca */ /* 0x001fe200000e0000 */
[----:B-1----:R-:W-:-:S12]  /*14b0*/  ULEA UR41, UR6, UR41, 0x18 ;  /* 0x0000002906297291 */ /* 0x002fd8000f8ec03f */
        /* <DEDUP_REMOVED lines=18> */
[----:B------:R-:W-:Y:S01]  /*15e0*/  MOV R12, 0x1 ;  /* 0x00000001000c7802 */ /* 0x000fe20000000f00 */
[----:B------:R-:W-:Y:S02]  /*15f0*/  IMAD.U32 R6, RZ, RZ, UR4 ;  /* 0x00000004ff067e24 */ /* 0x000fe4000f8e00ff */
[----:B------:R-:W-:-:S02]  /*1600*/  IMAD.U32 R7, RZ, RZ, UR5 ;  /* 0x00000005ff077e24 */ /* 0x000fc4000f8e00ff */
[----:B------:R-:W-:Y:S02]  /*1610*/  IMAD.U32 R11, RZ, RZ, UR7 ;  /* 0x00000007ff0b7e24 */ /* 0x000fe4000f8e00ff */
[----:B------:R-:W-:Y:S02]  /*1620*/  IMAD.MOV.U32 R8, RZ, RZ, 0x70 ;  /* 0x00000070ff087424 */ /* 0x000fe400078e00ff */
[----:B0-----:R-:W-:-:S07]  /*1630*/  IMAD.MOV.U32 R13, RZ, RZ, RZ ;  /* 0x000000ffff0d7224 */ /* 0x001fce00078e00ff */
[----:B------:R-:W-:-:S07]  /*1640*/  LEPC R20, `(.L_x_1699) ;  /* 0x000000001014794e */ /* 0x000fce0000000000 */
[----:B-1----:R-:W-:Y:S05]  /*1650*/  CALL.ABS.NOINC R2 ;  /* 0x0000000002007343 */ /* 0x002fea0003c00000 */
.L_x_1699:
        /* <DEDUP_REMOVED lines=9> */
.L_x_1834:
[----:B------:R-:W-:Y:S05]  /*16f0*/  @!P0 BRA `(.L_x_1701) ;  /* 0x0000000000048947 */ /* 0x000fea0003800000 */
[----:B------:R-:W-:Y:S01]  /*1700*/  BPT.TRAP 0x1 ;  /* 0x000000040000795c */ /* 0x000fe20000300000 */
.L_x_1701:
[----:B0-----:R-:W-:Y:S02]  /*1710*/  IMAD.U32 R0, RZ, RZ, UR37 ;  /* 0x00000025ff007e24 */ /* 0x001fe4000f8e00ff */
[----:B------:R-:W-:-:S03]  /*1720*/  IMAD.U32 R3, RZ, RZ, UR40 ;  /* 0x00000028ff037e24 */ /* 0x000fc6000f8e00ff */
[----:B------:R-:W-:Y:S02]  /*1730*/  LEA R0, R0, UR41, 0x3 ;  /* 0x0000002900007c11 */ /* 0x000fe4000f8e18ff */
[----:B------:R-:W-:-:S04]  /*1740*/  SHF.L.U32 R3, R3, 0x1f, RZ ;  /* 0x0000001f03037819 */ /* 0x000fc800000006ff */
[----:B------:R0:W1:Y:S01]  /*1750*/  SYNCS.PHASECHK.TRANS64.TRYWAIT P2, [R0+URZ+0x16830], R3 ;  /* 0x01683003000075a7 */ /* 0x000062000804017f */
[----:B------:R-:W-:Y:S05]  /*1760*/  @!P0 BRA `(.L_x_1702) ;  /* 0x0000000000048947 */ /* 0x000fea0003800000 */
[----:B------:R-:W-:Y:S01]  /*1770*/  BPT.TRAP 0x1 ;  /* 0x000000040000795c */ /* 0x000fe20000300000 */
.L_x_1702:
[----:B------:R-:W2:Y:S01]  /*1780*/  S2R R2, SR_TID.X ;  /* 0x0000000000027919 */ /* 0x000ea20000002100 */
[----:B------:R-:W-:Y:S01]  /*1790*/  IMAD.MOV.U32 R119, RZ, RZ, RZ ;  /* 0x000000ffff777224 */ /* 0x000fe200078e00ff */
[----:B--2---:R-:W-:Y:S01]  /*17a0*/  LOP3.LUT P1, RZ, R2, 0x7f, RZ, 0xc0, !PT ;  /* 0x0000007f02ff7812 */ /* 0x004fe2000782c0ff */
[----:B-1----:R-:W-:-:S12]  /*17b0*/  @P2 BRA `(.L_x_1703) ;  /* 0x0000000000082947 */ /* 0x002fd80003800000 */
[----:B------:R-:W1:Y:S02]  /*17c0*/  SYNCS.PHASECHK.TRANS64.TRYWAIT P2, [R0+URZ+0x16830], R3 ;  /* 0x01683003000075a7 */ /* 0x000e64000804017f */
[----:B-1----:R-:W-:Y:S05]  /*17d0*/  @!P2 BRA `(.L_x_1704) ;  /* 0x000000e00040a947 */ /* 0x002fea0003800000 */
.L_x_1703:
[----:B------:R-:W-:Y:S05]  /*17e0*/  WARPSYNC.ALL ;  /* 0x0000000000007948 */ /* 0x000fea0003800000 */
[----:B------:R-:W-:Y:S01]  /*17f0*/  UIADD3 UR4, UR41, 0xe400, URZ ;  /* 0x0000e40029047890 */ /* 0x000fe2000fffe03f */
[----:B------:R-:W-:Y:S01]  /*1800*/  WARPGROUP.ARRIVE ;  /* 0x00000000000079c5 */ /* 0x000fe20000000000 */
[----:B------:R-:W-:Y:S01]  /*1810*/  ULOP3.LUT UR16, UR53, 0x10000, URZ, 0xfc, !UPT ;  /* 0x0001000035107892 */ /* 0x000fe2000f8efc3f */
[----:B------:R-:W-:Y:S01]  /*1820*/  IMAD.U32 R2, RZ, RZ, UR51 ;  /* 0x00000033ff027e24 */ /* 0x000fe2000f8e00ff */
[----:B------:R-:W-:Y:S01]  /*1830*/  USHF.R.U32.HI UR4, URZ, 0x4, UR4 ;  /* 0x000000043f047899 */ /* 0x000fe20008011604 */
[----:B01----:R-:W-:Y:S01]  /*1840*/  @!P1 VIADD R0, R0, 0x16840 ;  /* 0x0001684000009836 */ /* 0x003fe20000000000 */
[----:B------:R-:W-:Y:S01]  /*1850*/  UMOV UR17, 0x40000040 ;  /* 0x4000004000117882 */ /* 0x000fe20000000000 */
[----:B------:R-:W-:Y:S01]  /*1860*/  UMOV UR19, 0x40000040 ;  /* 0x4000004000137882 */ /* 0x000fe20000000000 */
[----:B------:R-:W-:Y:S01]  /*1870*/  ULOP3.LUT UR4, UR4, 0x3fff, URZ, 0xc0, !UPT ;  /* 0x00003fff04047892 */ /* 0x000fe2000f8ec03f */
[--C-:B------:R-:W-:Y:S01]  /*1880*/  IMAD.MOV.U32 R118, RZ, RZ, R119.reuse ;  /* 0x000000ffff767224 */ /* 0x100fe200078e0077 */
[----:B------:R-:W-:Y:S01]  /*1890*/  UMOV UR5, 0x40000040 ;  /* 0x4000004000057882 */ /* 0x000fe20000000000 */
[----:B------:R-:W-:Y:S01]  /*18a0*/  UMOV UR7, 0x40000040 ;  /* 0x4000004000077882 */ /* 0x000fe20000000000 */
[----:B------:R-:W-:Y:S01]  /*18b0*/  ULOP3.LUT UR20, UR4, 0x10000, URZ, 0xfc, !UPT ;  /* 0x0001000004147892 */ /* 0x000fe2000f8efc3f */
[----:B------:R-:W-:Y:S01]  /*18c0*/  @!P1 PRMT R0, RZ, 0x654, R0 ;  /* 0x00000654ff009816 */ /* 0x000fe20000000000 */
[----:B------:R-:W-:Y:S01]  /*18d0*/  UIADD3 UR4, UR16, 0x2, URZ ;  /* 0x0000000210047890 */ /* 0x000fe2000fffe03f */
[--C-:B------:R-:W-:Y:S01]  /*18e0*/  IMAD.MOV.U32 R117, RZ, RZ, R119.reuse ;  /* 0x000000ffff757224 */ /* 0x100fe200078e0077 */
[----:B------:R-:W-:Y:S01]  /*18f0*/  ULEA UR18, UR37, UR20, 0xa ;  /* 0x0000001425127291 */ /* 0x000fe2000f8e503f */
[--C-:B------:R-:W-:Y:S01]  /*1900*/  IMAD.MOV.U32 R116, RZ, RZ, R119.reuse ;  /* 0x000000ffff747224 */ /* 0x100fe200078e0077 */
[----:B------:R-:W-:Y:S01]  /*1910*/  UIADD3 UR8, UR16, 0x4, URZ ;  /* 0x0000000410087890 */ /* 0x000fe2000fffe03f */
[--C-:B------:R-:W-:Y:S01]  /*1920*/  IMAD.MOV.U32 R115, RZ, RZ, R119.reuse ;  /* 0x000000ffff737224 */ /* 0x100fe200078e0077 */
[----:B------:R-:W-:Y:S01]  /*1930*/  UIADD3 UR6, UR18, 0x2, URZ ;  /* 0x0000000212067890 */ /* 0x000fe2000fffe03f */
[--C-:B------:R-:W-:Y:S01]  /*1940*/  IMAD.MOV.U32 R114, RZ, RZ, R119.reuse ;  /* 0x000000ffff727224 */ /* 0x100fe200078e0077 */
[----:B------:R-:W-:Y:S01]  /*1950*/  UIADD3 UR10, UR18, 0x4, URZ ;  /* 0x00000004120a7890 */ /* 0x000fe2000fffe03f */
[--C-:B------:R-:W-:Y:S01]  /*1960*/  IMAD.MOV.U32 R113, RZ, RZ, R119.reuse ;  /* 0x000000ffff717224 */ /* 0x100fe200078e0077 */
[----:B------:R-:W-:Y:S01]  /*1970*/  UMOV UR9, 0x40000040 ;  /* 0x4000004000097882 */ /* 0x000fe20000000000 */
[----:B------:R-:W-:Y:S01]  /*1980*/  HGMMA.64x128x16.F32.BF16 R24, gdesc[UR16], RZ, !UPT, gsb0 ;  /* 0x01e00000101879f0 */ /* 0x000fe2000c0018ff */
[----:B------:R-:W-:Y:S01]  /*1990*/  UMOV UR11, 0x40000040 ;  /* 0x40000040000b7882 */ /* 0x000fe20000000000 */
[----:B------:R-:W-:Y:S01]  /*19a0*/  UIADD3 UR12, UR16, 0x6, URZ ;  /* 0x00000006100c7890 */ /* 0x000fe2000fffe03f */
[--C-:B------:R-:W-:Y:S01]  /*19b0*/  IMAD.MOV.U32 R112, RZ, RZ, R119.reuse ;  /* 0x000000ffff707224 */ /* 0x100fe200078e0077 */
[----:B------:R-:W-:Y:S01]  /*19c0*/  UIADD3 UR14, UR18, 0x6, URZ ;  /* 0x00000006120e7890 */ /* 0x000fe2000fffe03f */
[-C--:B------:R-:W-:Y:S01]  /*19d0*/  MOV R111, R119.reuse ;  /* 0x00000077006f7202 */ /* 0x080fe20000000f00 */
[----:B------:R-:W-:Y:S01]  /*19e0*/  UMOV UR13, 0x40000040 ;  /* 0x40000040000d7882 */ /* 0x000fe20000000000 */
[----:B------:R-:W-:Y:S01]  /*19f0*/  UMOV UR15, 0x40000040 ;  /* 0x40000040000f7882 */ /* 0x000fe20000000000 */
[----:B------:R-:W-:Y:S01]  /*1a00*/  UIADD3 UR25, UR52, -0x2, URZ ;  /* 0xfffffffe34197890 */ /* 0x000fe2000fffe03f */
        /* <DEDUP_REMOVED lines=20> */
[----:B------:R-:W-:Y:S02]  /*1b50*/  WARPGROUP.DEPBAR.LE gsb0, 0x0 ;  /* 0x00008000000079c5 */ /* 0x000fe40000010000 */
[----:B------:R-:W-:-:S06]  /*1b60*/  WARPGROUP.ARRIVE ;  /* 0x00000000000079c5 */ /* 0x000fcc0000000000 */
[----:B------:R-:W-:Y:S01]  /*1b70*/  HGMMA.64x128x16.F32.BF16 R24, gdesc[UR4], R24, gsb0 ;  /* 0x01e00000041879f0 */ /* 0x000fe20008001818 */
[----:B------:R-:W-:Y:S02]  /*1b80*/  UMOV UR6, 0xffffff80 ;  /* 0xffffff8000067882 */ /* 0x000fe40000000000 */
[----:B------:R-:W-:-:S04]  /*1b90*/  UIMAD UR6, UR52, UR6, 0x80 ;  /* 0x00000080340674a4 */ /* 0x000fc8000f8e0206 */
[----:B------:R-:W-:-:S04]  /*1ba0*/  UIADD3 UR6, UR49, UR6, URZ ;  /* 0x0000000631067290 */ /* 0x000fc8000fffe03f */
[----:B------:R-:W-:Y:S01]  /*1bb0*/  UIADD3 UR7, -UR50, 0x1, UR6 ;  /* 0x0000000132077890 */ /* 0x000fe2000fffe106 */
[----:B------:R-:W-:Y:S02]  /*1bc0*/  WARPGROUP.DEPBAR.LE gsb0, 0x0 ;  /* 0x00008000000079c5 */ /* 0x000fe40000010000 */
[----:B------:R-:W-:-:S06]  /*1bd0*/  WARPGROUP.ARRIVE ;  /* 0x00000000000079c5 */ /* 0x000fcc0000000000 */
[----:B------:R-:W-:Y:S01]  /*1be0*/  HGMMA.64x128x16.F32.BF16 R24, gdesc[UR8], R24, gsb0 ;  /* 0x01e00000081879f0 */ /* 0x000fe20008001818 */
[----:B------:R-:W-:Y:S01]  /*1bf0*/  ULDC UR11, c[0x0][0x9d8] ;  /* 0x00027600000b7ab9 */ /* 0x000fe20000000800 */
[----:B------:R-:W-:Y:S01]  /*1c00*/  ULDC UR10, c[0x0][0x988] ;  /* 0x00026200000a7ab9 */ /* 0x000fe20000000800 */
[----:B------:R-:W-:Y:S02]  /*1c10*/  WARPGROUP.DEPBAR.LE gsb0, 0x0 ;  /* 0x00008000000079c5 */ /* 0x000fe40000010000 */
[----:B------:R-:W-:-:S07]  /*1c20*/  WARPGROUP.ARRIVE ;  /* 0x00000000000079c5 */ /* 0x000fce0000000000 */
[----:B------:R-:W-:Y:S03]  /*1c30*/  HGMMA.64x128x16.F32.BF16 R24, gdesc[UR12], R24, gsb0 ;  /* 0x01e000000c1879f0 */ /* 0x000fe60008001818 */
[----:B------:R-:W-:Y:S02]  /*1c40*/  WARPGROUP.DEPBAR.LE gsb0, 0x0 ;  /* 0x00008000000079c5 */ /* 0x000fe40000010000 */
[----:B------:R-:W-:Y:S01]  /*1c50*/  FMUL.FTZ R26, R26, UR11 ;  /* 0x0000000b1a1a7c20 */ /* 0x000fe20008410000 */
[----:B------:R-:W-:Y:S01]  /*1c60*/  FMUL.FTZ R27, R27, UR11 ;  /* 0x0000000b1b1b7c20 */ /* 0x000fe20008410000 */
[----:B------:R-:W-:Y:S01]  /*1c70*/  FMUL.FTZ R12, R37, UR11 ;  /* 0x0000000b250c7c20 */ /* 0x000fe20008410000 */
[----:B------:R-:W-:Y:S02]  /*1c80*/  IMAD.U32 R37, RZ, RZ, UR7 ;  /* 0x00000007ff257e24 */ /* 0x000fe4000f8e00ff */
[----:B------:R-:W-:Y:S01]  /*1c90*/  FMUL.FTZ R90, R29, UR11 ;  /* 0x0000000b1d5a7c20 */ /* 0x000fe20008410000 */
[----:B------:R-:W-:Y:S01]  /*1ca0*/  FMUL.FTZ R29, R33, UR11 ;  /* 0x0000000b211d7c20 */ /* 0x000fe20008410000 */
[----:B------:R-:W-:Y:S01]  /*1cb0*/  FMUL.FTZ R30, R30, UR11 ;  /* 0x0000000b1e1e7c20 */ /* 0x000fe20008410000 */
[----:B------:R-:W-:Y:S01]  /*1cc0*/  FMUL.FTZ R14, R49, UR11 ;  /* 0x0000000b310e7c20 */ /* 0x000fe20008410000 */
[----:B------:R-:W-:Y:S01]  /*1cd0*/  FMUL.FTZ R51, R51, UR11 ;  /* 0x0000000b33337c20 */ /* 0x000fe20008410000 */
[----:B------:R-:W-:Y:S01]  /*1ce0*/  MOV R33, UR6 ;  /* 0x0000000600217c02 */ /* 0x000fe20008000f00 */
[----:B------:R-:W0:Y:S01]  /*1cf0*/  MUFU.TANH R26, R26 ;  /* 0x0000001a001a7308 */ /* 0x000e220000002400 */
[----:B------:R-:W-:-:S02]  /*1d00*/  IMAD R49, R2, 0xc0, R19 ;  /* 0x000000c002317824 */ /* 0x000fc400078e0213 */
[----:B------:R-:W-:Y:S01]  /*1d10*/  FMUL.FTZ R31, R31, UR11 ;  /* 0x0000000b1f1f7c20 */ /* 0x000fe20008410000 */
[----:B------:R-:W-:Y:S02]  /*1d20*/  IMAD R8, R18, -0x2, R37 ;  /* 0xfffffffe12087824 */ /* 0x000fe400078e0225 */
[----:B------:R-:W-:Y:S01]  /*1d30*/  FMUL.FTZ R34, R34, UR11 ;  /* 0x0000000b22227c20 */ /* 0x000fe20008410000 */
[----:B------:R-:W-:Y:S01]  /*1d40*/  FMUL.FTZ R35, R35, UR11 ;  /* 0x0000000b23237c20 */ /* 0x000fe20008410000 */
[----:B------:R-:W-:Y:S01]  /*1d50*/  FMUL.FTZ R38, R38, UR11 ;  /* 0x0000000b26267c20 */ /* 0x000fe20008410000 */
[----:B------:R-:W-:Y:S01]  /*1d60*/  FMUL.FTZ R5, R56, UR11 ;  /* 0x0000000b38057c20 */ /* 0x000fe20008410000 */
[----:B------:R-:W1:Y:S01]  /*1d70*/  MUFU.TANH R27, R27 ;  /* 0x0000001b001b7308 */ /* 0x000e620000002400 */
[----:B------:R-:W-:Y:S01]  /*1d80*/  IADD3 R2, R8, 0x8, R49 ;  /* 0x0000000808027810 */ /* 0x000fe20007ffe031 */
[----:B------:R-:W-:Y:S01]  /*1d90*/  FMUL.FTZ R6, R59, UR11 ;  /* 0x0000000b3b067c20 */ /* 0x000fe20008410000 */
[----:B------:R-:W-:Y:S01]  /*1da0*/  FMUL.FTZ R39, R39, UR11 ;  /* 0x0000000b27277c20 */ /* 0x000fe20008410000 */
[----:B------:R-:W-:Y:S01]  /*1db0*/  FMUL.FTZ R7, R57, UR11 ;  /* 0x0000000b39077c20 */ /* 0x000fe20008410000 */
[----:B------:R-:W-:Y:S01]  /*1dc0*/  FMUL.FTZ R55, R55, UR11 ;  /* 0x0000000b37377c20 */ /* 0x000fe20008410000 */
[----:B------:R-:W-:Y:S01]  /*1dd0*/  FMUL.FTZ R88, R24, UR11 ;  /* 0x0000000b18587c20 */ /* 0x000fe20008410000 */
[----:B------:R-:W-:Y:S01]  /*1de0*/  FMUL.FTZ R42, R42, UR11 ;  /* 0x0000000b2a2a7c20 */ /* 0x000fe20008410000 */
[----:B------:R2:W-:Y:S01]  /*1df0*/  MUFU.TANH R3, R51 ;  /* 0x0000003300037308 */ /* 0x0005e20000002400 */
        /* <DEDUP_REMOVED lines=8> */
[----:B--2---:R-:W-:-:S02]  /*1e80*/  IMAD R51, R18, -0x2, R33 ;  /* 0xfffffffe12337824 */ /* 0x004fc400078e0221 */
[----:B------:R-:W-:Y:S01]  /*1e90*/  FMUL.FTZ R50, R50, UR11 ;  /* 0x0000000b32327c20 */ /* 0x000fe20008410000 */
[----:B------:R-:W-:Y:S01]  /*1ea0*/  FMUL.FTZ R20, R44, UR11 ;  /* 0x0000000b2c147c20 */ /* 0x000fe20008410000 */
[----:B------:R-:W-:Y:S01]  /*1eb0*/  FMUL.FTZ R15, R45, UR11 ;  /* 0x0000000b2d0f7c20 */ /* 0x000fe20008410000 */
[----:B------:R-:W-:Y:S01]  /*1ec0*/  FMUL.FTZ R13, R48, UR11 ;  /* 0x0000000b300d7c20 */ /* 0x000fe20008410000 */
[----:B------:R-:W-:Y:S01]  /*1ed0*/  VIMNMX R2, R51, R2, PT ;  /* 0x0000000233027248 */ /* 0x000fe20003fe0100 */
[----:B------:R-:W-:Y:S01]  /*1ee0*/  FMUL.FTZ R58, R58, UR11 ;  /* 0x0000000b3a3a7c20 */ /* 0x000fe20008410000 */
[----:B------:R-:W2:Y:S01]  /*1ef0*/  MUFU.TANH R31, R31 ;  /* 0x0000001f001f7308 */ /* 0x000ea20000002400 */
[----:B------:R-:W-:Y:S01]  /*1f00*/  FMUL.FTZ R21, R40, UR11 ;  /* 0x0000000b28157c20 */ /* 0x000fe20008410000 */
[----:B------:R-:W-:Y:S01]  /*1f10*/  ISETP.GT.AND P2, PT, R2, RZ, PT ;  /* 0x000000ff0200720c */ /* 0x000fe20003f44270 */
[----:B------:R-:W-:Y:S01]  /*1f20*/  FMUL.FTZ R62, R62, UR11 ;  /* 0x0000000b3e3e7c20 */ /* 0x000fe20008410000 */
[C---:B------:R-:W-:Y:S01]  /*1f30*/  ISETP.GT.AND P3, PT, R2.reuse, 0x1, PT ;  /* 0x000000010200780c */ /* 0x040fe20003f64270 */
[----:B------:R-:W-:Y:S01]  /*1f40*/  FMUL.FTZ R63, R63, UR11 ;  /* 0x0000000b3f3f7c20 */ /* 0x000fe20008410000 */
[----:B------:R-:W-:Y:S01]  /*1f50*/  ISETP.GT.AND P4, PT, R2, 0x8, PT ;  /* 0x000000080200780c */ /* 0x000fe20003f84270 */
[----:B------:R-:W-:Y:S01]  /*1f60*/  FMUL.FTZ R66, R66, UR11 ;  /* 0x0000000b42427c20 */ /* 0x000fe20008410000 */
[----:B------:R-:W-:Y:S01]  /*1f70*/  MUFU.TANH R34, R34 ;  /* 0x0000002200227308 */ /* 0x000fe20000002400 */
[----:B0-----:R-:W-:Y:S01]  /*1f80*/  FSEL R56, R26, -INF , P2 ;  /* 0xff8000001a387808 */ /* 0x001fe20001000000 */
[----:B------:R-:W-:Y:S01]  /*1f90*/  FMUL.FTZ R67, R67, UR11 ;  /* 0x0000000b43437c20 */ /* 0x000fe20008410000 */
[----:B-1----:R-:W-:Y:S01]  /*1fa0*/  FSEL R59, R27, -INF , P3 ;  /* 0xff8000001b3b7808 */ /* 0x002fe20001800000 */
[----:B------:R-:W-:Y:S01]  /*1fb0*/  FMUL.FTZ R10, R25, UR11 ;  /* 0x0000000b190a7c20 */ /* 0x000fe20008410000 */
[----:B------:R-:W-:Y:S01]  /*1fc0*/  ISETP.GT.AND P2, PT, R2, 0x9, PT ;  /* 0x000000090200780c */ /* 0x000fe20003f44270 */
[----:B------:R-:W-:Y:S01]  /*1fd0*/  FMUL.FTZ R25, R36, UR11 ;  /* 0x0000000b24197c20 */ /* 0x000fe20008410000 */
[----:B---3--:R-:W-:Y:S01]  /*1fe0*/  FSEL R57, R30, -INF , P4 ;  /* 0xff8000001e397808 */ /* 0x008fe20002000000 */
[----:B------:R-:W0:Y:S01]  /*1ff0*/  MUFU.TANH R35, R35 ;  /* 0x0000002300237308 */ /* 0x000e220000002400 */
[----:B------:R-:W-:Y:S01]  /*2000*/  FMNMX.FTZ R26, R56, R59, !PT ;  /* 0x0000003b381a7209 */ /* 0x000fe20007810000 */
[----:B------:R-:W-:Y:S01]  /*2010*/  FMUL.FTZ R70, R70, UR11 ;  /* 0x0000000b46467c20 */ /* 0x000fe20008410000 */
[----:B------:R-:W-:Y:S01]  /*2020*/  ISETP.GT.AND P3, PT, R2, 0x10, PT ;  /* 0x000000100200780c */ /* 0x000fe20003f64270 */
[----:B------:R-:W-:Y:S01]  /*2030*/  FMUL.FTZ R71, R71, UR11 ;  /* 0x0000000b47477c20 */ /* 0x000fe20008410000 */
[----:B------:R-:W-:Y:S01]  /*2040*/  FMNMX.FTZ R26, R57, R26, !PT ;  /* 0x0000001a391a7209 */ /* 0x000fe20007810000 */
        /* <DEDUP_REMOVED lines=13> */
[----:B------:R3:W-:Y:S01]  /*2120*/  @!P1 SYNCS.ARRIVE.TRANS64.RED.A1T0 RZ, [R0+URZ], RZ ;  /* 0x000000ff00ff99a7 */ /* 0x0007e2000810043f */
[----:B------:R-:W-:-:S04]  /*2130*/  UIADD3 UR6, UR49, -UR50, URZ ;  /* 0x8000003231067290 */ /* 0x000fc8000fffe03f */
[----:B------:R2:W-:Y:S01]  /*2140*/  MUFU.TANH R41, R55 ;  /* 0x0000003700297308 */ /* 0x0005e20000002400 */
[----:B------:R-:W-:-:S04]  /*2150*/  UIMAD UR6, UR51, 0xc0, UR6 ;  /* 0x000000c0330678a4 */ /* 0x000fc8000f8e0206 */
[----:B------:R-:W-:-:S03]  /*2160*/  USHF.R.S32.HI UR7, URZ, 0x1f, UR6 ;  /* 0x0000001f3f077899 */ /* 0x000fc60008011406 */
[----:B------:R-:W4:Y:S01]  /*2170*/  MUFU.TANH R42, R42 ;  /* 0x0000002a002a7308 */ /* 0x000f220000002400 */
[----:B--2---:R-:W-:Y:S01]  /*2180*/  FSEL R55, R31, -INF , P2 ;  /* 0xff8000001f377808 */ /* 0x004fe20001000000 */
[----:B------:R-:W-:Y:S01]  /*2190*/  ULEA.HI UR7, UR7, UR6, URZ, 0x7 ;  /* 0x0000000607077291 */ /* 0x000fe2000f8f383f */
[C---:B------:R-:W-:Y:S02]  /*21a0*/  ISETP.GT.AND P2, PT, R2.reuse, 0x11, PT ;  /* 0x000000110200780c */ /* 0x040fe40003f44270 */
[----:B------:R-:W-:Y:S01]  /*21b0*/  FMNMX.FTZ R27, R55, R26, !PT ;  /* 0x0000001a371b7209 */ /* 0x000fe20007810000 */
[----:B------:R-:W-:Y:S01]  /*21c0*/  USHF.R.S32.HI UR7, URZ, 0x7, UR7 ;  /* 0x000000073f077899 */ /* 0x000fe20008011407 */
[----:B0-----:R-:W-:Y:S01]  /*21d0*/  FSEL R53, R35, -INF , P2 ;  /* 0xff80000023357808 */ /* 0x001fe20001000000 */
[----:B------:R0:W-:Y:S01]  /*21e0*/  MUFU.TANH R4, R54 ;  /* 0x0000003600047308 */ /* 0x0001e20000002400 */
[----:B------:R-:W-:Y:S01]  /*21f0*/  ISETP.GT.AND P2, PT, R2, 0x19, PT ;  /* 0x000000190200780c */ /* 0x000fe20003f44270 */
[----:B------:R-:W-:-:S04]  /*2200*/  UISETP.LT.AND UP0, UPT, URZ, UR7, UPT ;  /* 0x000000073f00728c */ /* 0x000fc8000bf01270 */
[----:B------:R-:W-:Y:S02]  /*2210*/  USEL UR23, URZ, UR7, !UP0 ;  /* 0x000000073f177287 */ /* 0x000fe4000c000000 */
[----:B------:R-:W-:Y:S01]  /*2220*/  MUFU.TANH R43, R43 ;  /* 0x0000002b002b7308 */ /* 0x000fe20000002400 */
[----:B0-----:R-:W-:Y:S01]  /*2230*/  FSEL R54, R34, -INF , P3 ;  /* 0xff80000022367808 */ /* 0x001fe20001800000 */
[----:B------:R-:W-:Y:S01]  /*2240*/  UISETP.GE.AND UP0, UPT, UR25, UR23, UPT ;  /* 0x000000171900728c */ /* 0x000fe2000bf06270 */
[----:B------:R-:W-:Y:S02]  /*2250*/  ISETP.GT.AND P3, PT, R2, 0x18, PT ;  /* 0x000000180200780c */ /* 0x000fe40003f64270 */
[----:B------:R-:W-:Y:S02]  /*2260*/  FMNMX.FTZ R26, R54, R27, !PT ;  /* 0x0000001b361a7209 */ /* 0x000fe40007810000 */
[----:B-1----:R-:W-:Y:S01]  /*2270*/  FSEL R52, R38, -INF , P3 ;  /* 0xff80000026347808 */ /* 0x002fe20001800000 */
[----:B------:R-:W0:Y:S01]  /*2280*/  MUFU.TANH R46, R46 ;  /* 0x0000002e002e7308 */ /* 0x000e220000002400 */
[----:B------:R-:W-:-:S02]  /*2290*/  FMNMX.FTZ R27, R53, R26, !PT ;  /* 0x0000001a351b7209 */ /* 0x000fc40007810000 */
[----:B------:R-:W-:Y:S02]  /*22a0*/  ISETP.GT.AND P3, PT, R2, 0x20, PT ;  /* 0x000000200200780c */ /* 0x000fe40003f64270 */
[----:B------:R-:W-:Y:S02]  /*22b0*/  FMNMX.FTZ R27, R52, R27, !PT ;  /* 0x0000001b341b7209 */ /* 0x000fe40007810000 */
[----:B----4-:R-:W-:Y:S01]  /*22c0*/  FSEL R48, R42, -INF , P3 ;  /* 0xff8000002a307808 */ /* 0x010fe20001800000 */
[----:B------:R-:W1:Y:S01]  /*22d0*/  MUFU.TANH R45, R47 ;  /* 0x0000002f002d7308 */ /* 0x000e620000002400 */
[----:B------:R-:W-:-:S07]  /*22e0*/  ISETP.GT.AND P3, PT, R2, 0x28, PT ;  /* 0x000000280200780c */ /* 0x000fce0003f64270 */
[----:B------:R2:W4:Y:S01]  /*22f0*/  MUFU.TANH R44, R50 ;  /* 0x00000032002c7308 */ /* 0x0005220000002400 */
[----:B0-----:R-:W-:Y:S02]  /*2300*/  FSEL R46, R46, -INF , P3 ;  /* 0xff8000002e2e7808 */ /* 0x001fe40001800000 */
[----:B------:R-:W-:-:S05]  /*2310*/  ISETP.GT.AND P3, PT, R2, 0x30, PT ;  /* 0x000000300200780c */ /* 0x000fca0003f64270 */
[----:B------:R0:W5:Y:S01]  /*2320*/  MUFU.TANH R40, R58 ;  /* 0x0000003a00287308 */ /* 0x0001620000002400 */
[----:B--2---:R-:W-:Y:S02]  /*2330*/  FSEL R50, R39, -INF , P2 ;  /* 0xff80000027327808 */ /* 0x004fe40001000000 */
[----:B------:R-:W-:Y:S02]  /*2340*/  ISETP.GT.AND P2, PT, R2, 0x21, PT ;  /* 0x000000210200780c */ /* 0x000fe40003f44270 */
[----:B------:R-:W-:Y:S02]  /*2350*/  FMNMX.FTZ R27, R50, R27, !PT ;  /* 0x0000001b321b7209 */ /* 0x000fe40007810000 */
[----:B------:R-:W-:Y:S01]  /*2360*/  FSEL R47, R43, -INF , P2 ;  /* 0xff8000002b2f7808 */ /* 0x000fe20001000000 */
[----:B------:R-:W2:Y:S01]  /*2370*/  MUFU.TANH R6, R6 ;  /* 0x0000000600067308 */ /* 0x000ea20000002400 */
[----:B------:R-:W-:Y:S01]  /*2380*/  FMNMX.FTZ R26, R48, R27, !PT ;  /* 0x0000001b301a7209 */ /* 0x000fe20007810000 */
[----:B0-----:R-:W-:Y:S01]  /*2390*/  FMUL.FTZ R58, R60, UR11 ;  /* 0x0000000b3c3a7c20 */ /* 0x001fe20008410000 */
[----:B------:R-:W-:Y:S01]  /*23a0*/  ISETP.GT.AND P2, PT, R2, 0x29, PT ;  /* 0x000000290200780c */ /* 0x000fe20003f44270 */
[----:B------:R-:W-:Y:S01]  /*23b0*/  FMUL.FTZ R60, R76, UR11 ;  /* 0x0000000b4c3c7c20 */ /* 0x000fe20008410000 */
[----:B------:R-:W-:-:S02]  /*23c0*/  FMNMX.FTZ R27, R47, R26, !PT ;  /* 0x0000001a2f1b7209 */ /* 0x000fc40007810000 */
[----:B-1----:R-:W-:Y:S01]  /*23d0*/  FSEL R45, R45, -INF , P2 ;  /* 0xff8000002d2d7808 */ /* 0x002fe20001000000 */
[----:B------:R0:W1:Y:S01]  /*23e0*/  MUFU.TANH R37, R62 ;  /* 0x0000003e00257308 */ /* 0x0000620000002400 */
[----:B------:R-:W-:Y:S02]  /*23f0*/  FMNMX.FTZ R26, R46, R27, !PT ;  /* 0x0000001b2e1a7209 */ /* 0x000fe40007810000 */
[----:B------:R-:W-:Y:S02]  /*2400*/  ISETP.GT.AND P2, PT, R2, 0x31, PT ;  /* 0x000000310200780c */ /* 0x000fe40003f44270 */
[----:B----4-:R-:W-:Y:S02]  /*2410*/  FSEL R44, R44, -INF , P3 ;  /* 0xff8000002c2c7808 */ /* 0x010fe40001800000 */
[----:B------:R-:W-:Y:S01]  /*2420*/  FMNMX.FTZ R27, R45, R26, !PT ;  /* 0x0000001a2d1b7209 */ /* 0x000fe20007810000 */
[----:B------:R-:W4:Y:S01]  /*2430*/  MUFU.TANH R63, R63 ;  /* 0x0000003f003f7308 */ /* 0x000f220000002400 */
[----:B------:R-:W-:Y:S01]  /*2440*/  ISETP.GT.AND P3, PT, R2, 0x38, PT ;  /* 0x000000380200780c */ /* 0x000fe20003f64270 */
[----:B0-----:R-:W-:Y:S01]  /*2450*/  FMUL.FTZ R62, R80, UR11 ;  /* 0x0000000b503e7c20 */ /* 0x001fe20008410000 */
[----:B------:R-:W-:-:S02]  /*2460*/  FSEL R43, R3, -INF , P2 ;  /* 0xff800000032b7808 */ /* 0x000fc40001000000 */
[----:B------:R-:W-:Y:S02]  /*2470*/  FMNMX.FTZ R26, R44, R27, !PT ;  /* 0x0000001b2c1a7209 */ /* 0x000fe40007810000 */
[----:B------:R-:W-:Y:S01]  /*2480*/  ISETP.GT.AND P2, PT, R2, 0x39, PT ;  /* 0x000000390200780c */ /* 0x000fe20003f44270 */
[----:B------:R-:W0:Y:S01]  /*2490*/  MUFU.TANH R66, R66 ;  /* 0x0000004200427308 */ /* 0x000e220000002400 */
[----:B------:R-:W-:Y:S02]  /*24a0*/  FSEL R42, R4, -INF , P3 ;  /* 0xff800000042a7808 */ /* 0x000fe40001800000 */
[----:B------:R-:W-:Y:S02]  /*24b0*/  FMNMX.FTZ R3, R43, R26, !PT ;  /* 0x0000001a2b037209 */ /* 0x000fe40007810000 */
[----:B------:R-:W-:Y:S02]  /*24c0*/  ISETP.GT.AND P3, PT, R2, 0x40, PT ;  /* 0x000000400200780c */ /* 0x000fe40003f64270 */
[----:B------:R-:W-:Y:S01]  /*24d0*/  FSEL R41, R41, -INF , P2 ;  /* 0xff80000029297808 */ /* 0x000fe20001000000 */
[----:B------:R3:W0:Y:S01]  /*24e0*/  MUFU.TANH R35, R67 ;  /* 0x0000004300237308 */ /* 0x0006220000002400 */
[----:B------:R-:W-:-:S02]  /*24f0*/  FMNMX.FTZ R4, R42, R3, !PT ;  /* 0x000000032a047209 */ /* 0x000fc40007810000 */
[----:B------:R-:W-:Y:S02]  /*2500*/  ISETP.GT.AND P2, PT, R2, 0x41, PT ;  /* 0x000000410200780c */ /* 0x000fe40003f44270 */
[----:B-----5:R-:W-:Y:S02]  /*2510*/  FSEL R40, R40, -INF , P3 ;  /* 0xff80000028287808 */ /* 0x020fe40001800000 */
[----:B------:R-:W-:Y:S01]  /*2520*/  FMNMX.FTZ R3, R41, R4, !PT ;  /* 0x0000000429037209 */ /* 0x000fe20007810000 */
[----:B------:R5:W0:Y:S01]  /*2530*/  MUFU.TANH R34, R70 ;  /* 0x0000004600227308 */ /* 0x000a220000002400 */
[----:B------:R-:W-:Y:S01]  /*2540*/  ISETP.GT.AND P3, PT, R2, 0x48, PT ;  /* 0x000000480200780c */ /* 0x000fe20003f64270 */
[----:B---3--:R-:W-:Y:S01]  /*2550*/  FMUL.FTZ R67, R61, UR11 ;  /* 0x0000000b3d437c20 */ /* 0x008fe20008410000 */
[----:B--2---:R-:W-:Y:S02]  /*2560*/  FSEL R36, R6, -INF , P2 ;  /* 0xff80000006247808 */ /* 0x004fe40001000000 */
[----:B------:R-:W-:-:S02]  /*2570*/  FMNMX.FTZ R3, R40, R3, !PT ;  /* 0x0000000328037209 */ /* 0x000fc40007810000 */
[----:B------:R-:W-:Y:S01]  /*2580*/  ISETP.GT.AND P2, PT, R2, 0x49, PT ;  /* 0x000000490200780c */ /* 0x000fe20003f44270 */
[----:B------:R2:W3:Y:S01]  /*2590*/  MUFU.TANH R33, R71 ;  /* 0x0000004700217308 */ /* 0x0004e20000002400 */
[----:B-1----:R-:W-:Y:S01]  /*25a0*/  FSEL R37, R37, -INF , P3 ;  /* 0xff80000025257808 */ /* 0x002fe20001800000 */
[----:B-----5:R-:W-:Y:S01]  /*25b0*/  FMUL.FTZ R70, R68, UR11 ;  /* 0x0000000b44467c20 */ /* 0x020fe20008410000 */
[----:B------:R-:W-:Y:S01]  /*25c0*/  FMNMX.FTZ R4, R36, R3, !PT ;  /* 0x0000000324047209 */ /* 0x000fe20007810000 */
[----:B------:R-:W-:Y:S01]  /*25d0*/  FMUL.FTZ R68, R72, UR11 ;  /* 0x0000000b48447c20 */ /* 0x000fe20008410000 */
[----:B------:R-:W-:Y:S01]  /*25e0*/  ISETP.GT.AND P3, PT, R2, 0x50, PT ;  /* 0x000000500200780c */ /* 0x000fe20003f64270 */
[----:B------:R-:W-:Y:S01]  /*25f0*/  FMUL.FTZ R72, R73, UR11 ;  /* 0x0000000b49487c20 */ /* 0x000fe20008410000 */
[----:B----4-:R-:W-:Y:S01]  /*2600*/  FSEL R38, R63, -INF , P2 ;  /* 0xff8000003f267808 */ /* 0x010fe20001000000 */
[----:B------:R1:W4:Y:S01]  /*2610*/  MUFU.TANH R32, R74 ;  /* 0x0000004a00207308 */ /* 0x0003220000002400 */
[----:B------:R-:W-:Y:S01]  /*2620*/  FMNMX.FTZ R3, R37, R4, !PT ;  /* 0x0000000425037209 */ /* 0x000fe20007810000 */
[----:B--2---:R-:W-:Y:S01]  /*2630*/  FMUL.FTZ R71, R64, UR11 ;  /* 0x0000000b40477c20 */ /* 0x004fe20008410000 */
[----:B------:R-:W-:Y:S01]  /*2640*/  ISETP.GT.AND P2, PT, R2, 0x51, PT ;  /* 0x000000510200780c */ /* 0x000fe20003f44270 */
[----:B------:R-:W-:Y:S01]  /*2650*/  FMUL.FTZ R64, R81, UR11 ;  /* 0x0000000b51407c20 */ /* 0x000fe20008410000 */
[----:B0-----:R-:W-:-:S02]  /*2660*/  FSEL R39, R66, -INF , P3 ;  /* 0xff80000042277808 */ /* 0x001fc40001800000 */
[----:B------:R-:W-:Y:S01]  /*2670*/  FMNMX.FTZ R4, R38, R3, !PT ;  /* 0x0000000326047209 */ /* 0x000fe20007810000 */
[----:B------:R-:W0:Y:S01]  /*2680*/  MUFU.TANH R30, R75 ;  /* 0x0000004b001e7308 */ /* 0x000e220000002400 */
[----:B------:R-:W-:Y:S01]  /*2690*/  ISETP.GT.AND P3, PT, R2, 0x58, PT ;  /* 0x000000580200780c */ /* 0x000fe20003f64270 */
[----:B-1----:R-:W-:Y:S01]  /*26a0*/  FMUL.FTZ R74, R65, UR11 ;  /* 0x0000000b414a7c20 */ /* 0x002fe20008410000 */
[----:B------:R-:W-:Y:S01]  /*26b0*/  FSEL R35, R35, -INF , P2 ;  /* 0xff80000023237808 */ /* 0x000fe20001000000 */
[----:B------:R-:W-:Y:S01]  /*26c0*/  FMUL.FTZ R65, R84, UR11 ;  /* 0x0000000b54417c20 */ /* 0x000fe20008410000 */
[----:B------:R-:W-:Y:S02]  /*26d0*/  FMNMX.FTZ R4, R39, R4, !PT ;  /* 0x0000000427047209 */ /* 0x000fe40007810000 */
[----:B------:R-:W-:Y:S01]  /*26e0*/  ISETP.GT.AND P2, PT, R2, 0x59, PT ;  /* 0x000000590200780c */ /* 0x000fe20003f44270 */
[----:B------:R-:W1:Y:S01]  /*26f0*/  MUFU.TANH R31, R78 ;  /* 0x0000004e001f7308 */ /* 0x000e620000002400 */
[----:B------:R-:W-:-:S02]  /*2700*/  FSEL R34, R34, -INF , P3 ;  /* 0xff80000022227808 */ /* 0x000fc40001800000 */
[----:B------:R-:W-:Y:S02]  /*2710*/  FMNMX.FTZ R3, R35, R4, !PT ;  /* 0x0000000423037209 */ /* 0x000fe40007810000 */
[----:B------:R-:W-:Y:S02]  /*2720*/  ISETP.GT.AND P3, PT, R2, 0x60, PT ;  /* 0x000000600200780c */ /* 0x000fe40003f64270 */
[----:B---3--:R-:W-:Y:S01]  /*2730*/  FSEL R33, R33, -INF , P2 ;  /* 0xff80000021217808 */ /* 0x008fe20001000000 */
[----:B------:R-:W2:Y:S01]  /*2740*/  MUFU.TANH R26, R79 ;  /* 0x0000004f001a7308 */ /* 0x000ea20000002400 */
[----:B------:R-:W-:Y:S02]  /*2750*/  FMNMX.FTZ R6, R34, R3, !PT ;  /* 0x0000000322067209 */ /* 0x000fe40007810000 */
[----:B------:R-:W-:Y:S02]  /*2760*/  ISETP.GT.AND P2, PT, R2, 0x61, PT ;  /* 0x000000610200780c */ /* 0x000fe40003f44270 */
[----:B----4-:R-:W-:-:S02]  /*2770*/  FSEL R32, R32, -INF , P3 ;  /* 0xff80000020207808 */ /* 0x010fc40001800000 */
[----:B------:R-:W-:Y:S01]  /*2780*/  FMNMX.FTZ R63, R33, R6, !PT ;  /* 0x00000006213f7209 */ /* 0x000fe20007810000 */
[----:B------:R-:W3:Y:S01]  /*2790*/  MUFU.TANH R27, R82 ;  /* 0x00000052001b7308 */ /* 0x000ee20000002400 */
[----:B------:R-:W-:Y:S02]  /*27a0*/  ISETP.GT.AND P3, PT, R2, 0x68, PT ;  /* 0x000000680200780c */ /* 0x000fe40003f64270 */
[----:B0-----:R-:W-:Y:S02]  /*27b0*/  FSEL R30, R30, -INF , P2 ;  /* 0xff8000001e1e7808 */ /* 0x001fe40001000000 */
[----:B------:R-:W-:Y:S02]  /*27c0*/  FMNMX.FTZ R63, R32, R63, !PT ;  /* 0x0000003f203f7209 */ /* 0x000fe40007810000 */
[----:B------:R-:W-:Y:S01]  /*27d0*/  ISETP.GT.AND P2, PT, R2, 0x69, PT ;  /* 0x000000690200780c */ /* 0x000fe20003f44270 */
[----:B------:R-:W0:Y:S01]  /*27e0*/  MUFU.TANH R4, R83 ;  /* 0x0000005300047308 */ /* 0x000e220000002400 */
[----:B-1----:R-:W-:-:S02]  /*27f0*/  FSEL R31, R31, -INF , P3 ;  /* 0xff8000001f1f7808 */ /* 0x002fc40001800000 */
[----:B------:R-:W-:Y:S02]  /*2800*/  FMNMX.FTZ R6, R30, R63, !PT ;  /* 0x0000003f1e067209 */ /* 0x000fe40007810000 */
[----:B------:R-:W-:Y:S02]  /*2810*/  ISETP.GT.AND P3, PT, R2, 0x70, PT ;  /* 0x000000700200780c */ /* 0x000fe40003f64270 */
[----:B--2---:R-:W-:Y:S01]  /*2820*/  FSEL R26, R26, -INF , P2 ;  /* 0xff8000001a1a7808 */ /* 0x004fe20001000000 */
[----:B------:R-:W1:Y:S01]  /*2830*/  MUFU.TANH R3, R86 ;  /* 0x0000005600037308 */ /* 0x000e620000002400 */
[----:B------:R-:W-:Y:S02]  /*2840*/  FMNMX.FTZ R63, R31, R6, !PT ;  /* 0x000000061f3f7209 */ /* 0x000fe40007810000 */
[----:B------:R-:W-:Y:S02]  /*2850*/  ISETP.GT.AND P2, PT, R2, 0x71, PT ;  /* 0x000000710200780c */ /* 0x000fe40003f44270 */
[----:B---3--:R-:W-:-:S02]  /*2860*/  FSEL R27, R27, -INF , P3 ;  /* 0xff8000001b1b7808 */ /* 0x008fc40001800000 */
[----:B------:R-:W-:Y:S01]  /*2870*/  FMNMX.FTZ R6, R26, R63, !PT ;  /* 0x0000003f1a067209 */ /* 0x000fe20007810000 */
[----:B------:R-:W2:Y:S01]  /*2880*/  MUFU.TANH R87, R87 ;  /* 0x0000005700577308 */ /* 0x000ea20000002400 */
[----:B------:R-:W-:Y:S02]  /*2890*/  ISETP.GT.AND P3, PT, R2, 0x78, PT ;  /* 0x000000780200780c */ /* 0x000fe40003f64270 */
[----:B0-----:R-:W-:Y:S02]  /*28a0*/  FSEL R4, R4, -INF , P2 ;  /* 0xff80000004047808 */ /* 0x001fe40001000000 */
[----:B------:R-:W-:Y:S02]  /*28b0*/  FMNMX.FTZ R63, R27, R6, !PT ;  /* 0x000000061b3f7209 */ /* 0x000fe40007810000 */
[----:B------:R-:W-:Y:S01]  /*28c0*/  ISETP.GT.AND P2, PT, R2, 0x79, PT ;  /* 0x000000790200780c */ /* 0x000fe20003f44270 */
[----:B------:R-:W0:Y:S01]  /*28d0*/  MUFU.TANH R88, R88 ;  /* 0x0000005800587308 */ /* 0x000e220000002400 */
[----:B-1----:R-:W-:-:S02]  /*28e0*/  FSEL R3, R3, -INF , P3 ;  /* 0xff80000003037808 */ /* 0x002fc40001800000 */
[----:B------:R-:W-:Y:S01]  /*28f0*/  FMNMX.FTZ R6, R4, R63, !PT ;  /* 0x0000003f04067209 */ /* 0x000fe20007810000 */
[----:B------:R-:W-:-:S03]  /*2900*/  FMUL.FTZ R63, R77, UR11 ;  /* 0x0000000b4d3f7c20 */ /* 0x000fc60008410000 */
[----:B------:R-:W-:Y:S01]  /*2910*/  FMNMX.FTZ R61, R3, R6, !PT ;  /* 0x00000006033d7209 */ /* 0x000fe20007810000 */
[----:B------:R-:W1:Y:S01]  /*2920*/  MUFU.TANH R10, R10 ;  /* 0x0000000a000a7308 */ /* 0x000e620000002400 */
[----:B--2---:R-:W-:-:S04]  /*2930*/  FSEL R2, R87, -INF , P2 ;  /* 0xff80000057027808 */ /* 0x004fc80001000000 */
[----:B------:R-:W-:-:S03]  /*2940*/  FMNMX.FTZ R61, R2, R61, !PT ;  /* 0x0000003d023d7209 */ /* 0x000fc60007810000 */
[----:B------:R-:W2:Y:S02]  /*2950*/  MUFU.TANH R89, R89 ;  /* 0x0000005900597308 */ /* 0x000ea40000002400 */
[----:B------:R-:W3:Y:S06]  /*2960*/  SHFL.BFLY PT, R6, R61, 0x2, 0x1f ;  /* 0x0c401f003d067f89 */ /* 0x000eec00000e0000 */
[----:B------:R-:W4:Y:S08]  /*2970*/  MUFU.TANH R90, R90 ;  /* 0x0000005a005a7308 */ /* 0x000f300000002400 */
[----:B------:R-:W5:Y:S08]  /*2980*/  MUFU.TANH R28, R28 ;  /* 0x0000001c001c7308 */ /* 0x000f700000002400 */
[----:B------:R-:W5:Y:S01]  /*2990*/  MUFU.TANH R29, R29 ;  /* 0x0000001d001d7308 */ /* 0x000f620000002400 */
[----:B---3--:R-:W-:-:S05]  /*29a0*/  FMNMX.FTZ R66, R61, R6, !PT ;  /* 0x000000063d427209 */ /* 0x008fca0007810000 */
[----:B------:R-:W3:Y:S02]  /*29b0*/  SHFL.BFLY PT, R61, R66, 0x1, 0x1f ;  /* 0x0c201f00423d7f89 */ /* 0x000ee400000e0000 */
[----:B------:R-:W5:Y:S08]  /*29c0*/  MUFU.TANH R25, R25 ;  /* 0x0000001900197308 */ /* 0x000f700000002400 */
[----:B------:R-:W5:Y:S08]  /*29d0*/  MUFU.TANH R12, R12 ;  /* 0x0000000c000c7308 */ /* 0x000f700000002400 */
[----:B------:R-:W5:Y:S01]  /*29e0*/  MUFU.TANH R21, R21 ;  /* 0x0000001500157308 */ /* 0x000f620000002400 */
[----:B---3--:R-:W-:-:S07]  /*29f0*/  FMNMX.FTZ R6, R66, R61, !PT ;  /* 0x0000003d42067209 */ /* 0x008fce0007810000 */
[----:B------:R-:W3:Y:S01]  /*2a00*/  MUFU.TANH R24, R24 ;  /* 0x0000001800187308 */ /* 0x000ee20000002400 */
[----:B------:R-:W-:Y:S01]  /*2a10*/  FMUL.FTZ R66, R85, UR11 ;  /* 0x0000000b55427c20 */ /* 0x000fe20008410000 */
[C---:B------:R-:W-:Y:S01]  /*2a20*/  FSETP.NEU.FTZ.AND P2, PT, R6.reuse, -INF , PT ;  /* 0xff8000000600780b */ /* 0x040fe20003f5d000 */
[----:B------:R-:W-:-:S05]  /*2a30*/  FMUL.FTZ R61, R6, UR10 ;  /* 0x0000000a063d7c20 */ /* 0x000fca0008410000 */
[----:B------:R-:W3:Y:S01]  /*2a40*/  MUFU.TANH R20, R20 ;  /* 0x0000001400147308 */ /* 0x000ee20000002400 */
[----:B------:R-:W-:-:S05]  /*2a50*/  FSEL R61, R61, RZ, P2 ;  /* 0x000000ff3d3d7208 */ /* 0x000fca0001000000 */
[----:B------:R-:W-:Y:S01]  /*2a60*/  FFMA.FTZ R149, R56, UR10, -R61 ;  /* 0x0000000a38957c23 */ /* 0x000fe2000801083d */
[----:B------:R-:W-:Y:S01]  /*2a70*/  VIADDMNMX R56, R49, R8, R51, PT ;  /* 0x0000000831387246 */ /* 0x000fe20003800133 */
[--C-:B------:R-:W-:Y:S01]  /*2a80*/  FFMA.FTZ R145, R54, UR10, -R61.reuse ;  /* 0x0000000a36917c23 */ /* 0x100fe2000801083d */
[----:B------:R-:W3:Y:S01]  /*2a90*/  MUFU.TANH R15, R15 ;  /* 0x0000000f000f7308 */ /* 0x000ee20000002400 */
[--C-:B------:R-:W-:Y:S01]  /*2aa0*/  FFMA.FTZ R147, R52, UR10, -R61.reuse ;  /* 0x0000000a34937c23 */ /* 0x100fe2000801083d */
[----:B------:R-:W-:Y:S01]  /*2ab0*/  ISETP.GT.AND P2, PT, R56, RZ, PT ;  /* 0x000000ff3800720c */ /* 0x000fe20003f44270 */
[--C-:B------:R-:W-:Y:S01]  /*2ac0*/  FFMA.FTZ R141, R48, UR10, -R61.reuse ;  /* 0x0000000a308d7c23 */ /* 0x100fe2000801083d */
[----:B------:R-:W-:Y:S01]  /*2ad0*/  ISETP.GT.AND P3, PT, R56, 0x1, PT ;  /* 0x000000013800780c */ /* 0x000fe20003f64270 */
[--C-:B------:R-:W-:Y:S01]  /*2ae0*/  FFMA.FTZ R143, R46, UR10, -R61.reuse ;  /* 0x0000000a2e8f7c23 */ /* 0x100fe2000801083d */
[----:B------:R-:W-:Y:S01]  /*2af0*/  ISETP.GT.AND P4, PT, R56, 0x8, PT ;  /* 0x000000083800780c */ /* 0x000fe20003f84270 */
[--C-:B------:R-:W-:Y:S01]  /*2b00*/  FFMA.FTZ R46, R45, UR10, -R61.reuse ;  /* 0x0000000a2d2e7c23 */ /* 0x100fe2000801083d */
[----:B0-----:R-:W-:Y:S01]  /*2b10*/  FSEL R88, R88, -INF , P2 ;  /* 0xff80000058587808 */ /* 0x001fe20001000000 */
[----:B------:R-:W0:Y:S01]  /*2b20*/  MUFU.TANH R13, R13 ;  /* 0x0000000d000d7308 */ /* 0x000e220000002400 */
[----:B-1----:R-:W-:Y:S01]  /*2b30*/  FSEL R49, R10, -INF , P3 ;  /* 0xff8000000a317808 */ /* 0x002fe20001800000 */
[--C-:B------:R-:W-:Y:S01]  /*2b40*/  FFMA.FTZ R10, R55, UR10, -R61.reuse ;  /* 0x0000000a370a7c23 */ /* 0x100fe2000801083d */
[----:B------:R-:W-:Y:S01]  /*2b50*/  ISETP.GT.AND P2, PT, R56, 0x9, PT ;  /* 0x000000093800780c */ /* 0x000fe20003f44270 */
[--C-:B------:R-:W-:Y:S01]  /*2b60*/  FFMA.FTZ R55, R53, UR10, -R61.reuse ;  /* 0x0000000a35377c23 */ /* 0x100fe2000801083d */
[----:B--2---:R-:W-:Y:S01]  /*2b70*/  FSEL R89, R89, -INF , P4 ;  /* 0xff80000059597808 */ /* 0x004fe20002000000 */
[--C-:B------:R-:W-:Y:S01]  /*2b80*/  FFMA.FTZ R137, R44, UR10, -R61.reuse ;  /* 0x0000000a2c897c23 */ /* 0x100fe2000801083d */
[----:B------:R-:W-:Y:S01]  /*2b90*/  FMNMX.FTZ R76, R88, R49, !PT ;  /* 0x00000031584c7209 */ /* 0x000fe20007810000 */
[----:B------:R-:W1:Y:S01]  /*2ba0*/  MUFU.TANH R14, R14 ;  /* 0x0000000e000e7308 */ /* 0x000e620000002400 */
[----:B------:R-:W-:Y:S01]  /*2bb0*/  ISETP.GT.AND P3, PT, R56, 0x10, PT ;  /* 0x000000103800780c */ /* 0x000fe20003f64270 */
[--C-:B------:R-:W-:Y:S01]  /*2bc0*/  FFMA.FTZ R44, R43, UR10, -R61.reuse ;  /* 0x0000000a2b2c7c23 */ /* 0x100fe2000801083d */
[----:B----4-:R-:W-:Y:S01]  /*2bd0*/  FSEL R90, R90, -INF , P2 ;  /* 0xff8000005a5a7808 */ /* 0x010fe20001000000 */
[--C-:B------:R-:W-:Y:S01]  /*2be0*/  FFMA.FTZ R139, R42, UR10, -R61.reuse ;  /* 0x0000000a2a8b7c23 */ /* 0x100fe2000801083d */
[----:B------:R-:W-:Y:S01]  /*2bf0*/  FMNMX.FTZ R51, R89, R76, !PT ;  /* 0x0000004c59337209 */ /* 0x000fe20007810000 */
[--C-:B------:R-:W-:Y:S01]  /*2c00*/  FFMA.FTZ R42, R41, UR10, -R61.reuse ;  /* 0x0000000a292a7c23 */ /* 0x100fe2000801083d */
[----:B------:R-:W-:Y:S01]  /*2c10*/  ISETP.GT.AND P2, PT, R56, 0x11, PT ;  /* 0x000000113800780c */ /* 0x000fe20003f44270 */
[----:B------:R-:W2:Y:S01]  /*2c20*/  MUFU.TANH R11, R11 ;  /* 0x0000000b000b7308 */ /* 0x000ea20000002400 */
[----:B-----5:R-:W-:Y:S01]  /*2c30*/  FSEL R28, R28, -INF , P3 ;  /* 0xff8000001c1c7808 */ /* 0x020fe20001800000 */
[--C-:B------:R-:W-:Y:S01]  /*2c40*/  FFMA.FTZ R133, R40, UR10, -R61.reuse ;  /* 0x0000000a28857c23 */ /* 0x100fe2000801083d */
[----:B------:R-:W-:Y:S01]  /*2c50*/  FMNMX.FTZ R51, R90, R51, !PT ;  /* 0x000000335a337209 */ /* 0x000fe20007810000 */
[--C-:B------:R-:W-:Y:S01]  /*2c60*/  FFMA.FTZ R131, R34, UR10, -R61.reuse ;  /* 0x0000000a22837c23 */ /* 0x100fe2000801083d */
[----:B------:R-:W-:Y:S01]  /*2c70*/  ISETP.GT.AND P3, PT, R56, 0x18, PT ;  /* 0x000000183800780c */ /* 0x000fe20003f64270 */
[--C-:B------:R-:W-:Y:S01]  /*2c80*/  FFMA.FTZ R34, R33, UR10, -R61.reuse ;  /* 0x0000000a21227c23 */ /* 0x100fe2000801083d */
[----:B------:R-:W-:Y:S01]  /*2c90*/  FSEL R29, R29, -INF , P2 ;  /* 0xff8000001d1d7808 */ /* 0x000fe20001000000 */
[----:B------:R-:W4:Y:S01]  /*2ca0*/  MUFU.TANH R9, R9 ;  /* 0x0000000900097308 */ /* 0x000f220000002400 */
[----:B------:R-:W-:Y:S01]  /*2cb0*/  FMNMX.FTZ R54, R28, R51, !PT ;  /* 0x000000331c367209 */ /* 0x000fe20007810000 */
[--C-:B------:R-:W-:Y:S01]  /*2cc0*/  FFMA.FTZ R59, R59, UR10, -R61.reuse ;  /* 0x0000000a3b3b7c23 */ /* 0x100fe2000801083d */
[C---:B------:R-:W-:Y:S01]  /*2cd0*/  ISETP.GT.AND P2, PT, R56.reuse, 0x19, PT ;  /* 0x000000193800780c */ /* 0x040fe20003f44270 */
[--C-:B------:R-:W-:Y:S01]  /*2ce0*/  FFMA.FTZ R151, R57, UR10, -R61.reuse ;  /* 0x0000000a39977c23 */ /* 0x100fe2000801083d */
[----:B------:R-:W-:Y:S01]  /*2cf0*/  FSEL R25, R25, -INF , P3 ;  /* 0xff80000019197808 */ /* 0x000fe20001800000 */
[--C-:B------:R-:W-:Y:S01]  /*2d00*/  FFMA.FTZ R121, R27, UR10, -R61.reuse ;  /* 0x0000000a1b797c23 */ /* 0x100fe2000801083d */
[----:B------:R-:W-:Y:S01]  /*2d10*/  FMNMX.FTZ R54, R29, R54, !PT ;  /* 0x000000361d367209 */ /* 0x000fe20007810000 */
[----:B------:R-:W5:Y:S01]  /*2d20*/  MUFU.TANH R5, R5 ;  /* 0x0000000500057308 */ /* 0x000f620000002400 */
[----:B------:R-:W-:Y:S01]  /*2d30*/  ISETP.GT.AND P3, PT, R56, 0x20, PT ;  /* 0x000000203800780c */ /* 0x000fe20003f64270 */
[--C-:B------:R-:W-:Y:S01]  /*2d40*/  FFMA.FTZ R125, R32, UR10, -R61.reuse ;  /* 0x0000000a207d7c23 */ /* 0x100fe2000801083d */
[----:B------:R-:W-:Y:S01]  /*2d50*/  FSEL R51, R12, -INF , P2 ;  /* 0xff8000000c337808 */ /* 0x000fe20001000000 */
[--C-:B------:R-:W-:Y:S01]  /*2d60*/  FFMA.FTZ R123, R3, UR10, -R61.reuse ;  /* 0x0000000a037b7c23 */ /* 0x100fe2000801083d */
[----:B------:R-:W-:Y:S01]  /*2d70*/  FMNMX.FTZ R54, R25, R54, !PT ;  /* 0x0000003619367209 */ /* 0x000fe20007810000 */
[--C-:B------:R-:W-:Y:S01]  /*2d80*/  FFMA.FTZ R127, R31, UR10, -R61.reuse ;  /* 0x0000000a1f7f7c23 */ /* 0x100fe2000801083d */
[----:B------:R-:W-:Y:S01]  /*2d90*/  ISETP.GT.AND P2, PT, R56, 0x21, PT ;  /* 0x000000213800780c */ /* 0x000fe20003f44270 */
[----:B------:R-:W5:Y:S01]  /*2da0*/  MUFU.TANH R7, R7 ;  /* 0x0000000700077308 */ /* 0x000f620000002400 */
[----:B------:R-:W-:Y:S01]  /*2db0*/  FSEL R21, R21, -INF , P3 ;  /* 0xff80000015157808 */ /* 0x000fe20001800000 */
[--C-:B------:R-:W-:Y:S01]  /*2dc0*/  FFMA.FTZ R36, R36, UR10, -R61.reuse ;  /* 0x0000000a24247c23 */ /* 0x100fe2000801083d */
[----:B------:R-:W-:Y:S01]  /*2dd0*/  FMNMX.FTZ R54, R51, R54, !PT ;  /* 0x0000003633367209 */ /* 0x000fe20007810000 */
[--C-:B------:R-:W-:Y:S01]  /*2de0*/  FFMA.FTZ R135, R37, UR10, -R61.reuse ;  /* 0x0000000a25877c23 */ /* 0x100fe2000801083d */
[----:B------:R-:W-:Y:S01]  /*2df0*/  ISETP.GT.AND P3, PT, R56, 0x28, PT ;  /* 0x000000283800780c */ /* 0x000fe20003f64270 */
[--C-:B------:R-:W-:Y:S01]  /*2e00*/  FFMA.FTZ R38, R38, UR10, -R61.reuse ;  /* 0x0000000a26267c23 */ /* 0x100fe2000801083d */
[----:B---3--:R-:W-:Y:S01]  /*2e10*/  FSEL R24, R24, -INF , P2 ;  /* 0xff80000018187808 */ /* 0x008fe20001000000 */
[----:B------:R-:W3:Y:S01]  /*2e20*/  MUFU.TANH R58, R58 ;  /* 0x0000003a003a7308 */ /* 0x000ee20000002400 */
[----:B------:R-:W-:Y:S01]  /*2e30*/  FMNMX.FTZ R53, R21, R54, !PT ;  /* 0x0000003615357209 */ /* 0x000fe20007810000 */
[--C-:B------:R-:W-:Y:S01]  /*2e40*/  FFMA.FTZ R129, R39, UR10, -R61.reuse ;  /* 0x0000000a27817c23 */ /* 0x100fe2000801083d */
[----:B------:R-:W-:Y:S01]  /*2e50*/  ISETP.GT.AND P2, PT, R56, 0x29, PT ;  /* 0x000000293800780c */ /* 0x000fe20003f44270 */
[--C-:B------:R-:W-:Y:S01]  /*2e60*/  FFMA.FTZ R30, R30, UR10, -R61.reuse ;  /* 0x0000000a1e1e7c23 */ /* 0x100fe2000801083d */
[----:B------:R-:W-:Y:S01]  /*2e70*/  FSEL R52, R20, -INF , P3 ;  /* 0xff80000014347808 */ /* 0x000fe20001800000 */
[--C-:B------:R-:W-:Y:S01]  /*2e80*/  FFMA.FTZ R20, R50, UR10, -R61.reuse ;  /* 0x0000000a32147c23 */ /* 0x100fe2000801083d */
[----:B------:R-:W-:Y:S01]  /*2e90*/  FMNMX.FTZ R53, R24, R53, !PT ;  /* 0x0000003518357209 */ /* 0x000fe20007810000 */
[----:B------:R-:W3:Y:S01]  /*2ea0*/  MUFU.TANH R67, R67 ;  /* 0x0000004300437308 */ /* 0x000ee20000002400 */
[----:B------:R-:W-:Y:S01]  /*2eb0*/  ISETP.GT.AND P3, PT, R56, 0x30, PT ;  /* 0x000000303800780c */ /* 0x000fe20003f64270 */
[--C-:B------:R-:W-:Y:S01]  /*2ec0*/  FFMA.FTZ R26, R26, UR10, -R61.reuse ;  /* 0x0000000a1a1a7c23 */ /* 0x100fe2000801083d */
[----:B------:R-:W-:Y:S01]  /*2ed0*/  FSEL R15, R15, -INF , P2 ;  /* 0xff8000000f0f7808 */ /* 0x000fe20001000000 */
[--C-:B------:R-:W-:Y:S01]  /*2ee0*/  FFMA.FTZ R4, R4, UR10, -R61.reuse ;  /* 0x0000000a04047c23 */ /* 0x100fe2000801083d */
[----:B------:R-:W-:Y:S01]  /*2ef0*/  FMNMX.FTZ R50, R52, R53, !PT ;  /* 0x0000003534327209 */ /* 0x000fe20007810000 */
[----:B------:R-:W-:Y:S01]  /*2f00*/  FFMA.FTZ R2, R2, UR10, -R61 ;  /* 0x0000000a02027c23 */ /* 0x000fe2000801083d */
[----:B------:R-:W-:Y:S01]  /*2f10*/  ISETP.GT.AND P2, PT, R56, 0x31, PT ;  /* 0x000000313800780c */ /* 0x000fe20003f44270 */
[----:B------:R-:W3:Y:S01]  /*2f20*/  MUFU.TANH R71, R71 ;  /* 0x0000004700477308 */ /* 0x000ee20000002400 */
[----:B0-----:R-:W-:-:S02]  /*2f30*/  FSEL R13, R13, -INF , P3 ;  /* 0xff8000000d0d7808 */ /* 0x001fc40001800000 */
[----:B------:R-:W-:Y:S02]  /*2f40*/  FMNMX.FTZ R50, R15, R50, !PT ;  /* 0x000000320f327209 */ /* 0x000fe40007810000 */
[----:B------:R-:W-:Y:S02]  /*2f50*/  ISETP.GT.AND P3, PT, R56, 0x38, PT ;  /* 0x000000383800780c */ /* 0x000fe40003f64270 */
[----:B-1----:R-:W-:Y:S01]  /*2f60*/  FSEL R48, R14, -INF , P2 ;  /* 0xff8000000e307808 */ /* 0x002fe20001000000 */
[----:B------:R-:W0:Y:S01]  /*2f70*/  MUFU.TANH R74, R74 ;  /* 0x0000004a004a7308 */ /* 0x000e220000002400 */
[----:B------:R-:W-:Y:S01]  /*2f80*/  FMNMX.FTZ R53, R13, R50, !PT ;  /* 0x000000320d357209 */ /* 0x000fe20007810000 */
[----:B------:R-:W-:Y:S01]  /*2f90*/  FFMA.FTZ R14, R47, UR10, -R61 ;  /* 0x0000000a2f0e7c23 */ /* 0x000fe2000801083d */
[----:B------:R-:W-:Y:S02]  /*2fa0*/  ISETP.GT.AND P2, PT, R56, 0x39, PT ;  /* 0x000000393800780c */ /* 0x000fe40003f44270 */
[----:B--2---:R-:W-:-:S02]  /*2fb0*/  FSEL R11, R11, -INF , P3 ;  /* 0xff8000000b0b7808 */ /* 0x004fc40001800000 */
[----:B------:R-:W-:Y:S01]  /*2fc0*/  FMNMX.FTZ R50, R48, R53, !PT ;  /* 0x0000003530327209 */ /* 0x000fe20007810000 */
[----:B------:R-:W1:Y:S01]  /*2fd0*/  MUFU.TANH R70, R70 ;  /* 0x0000004600467308 */ /* 0x000e620000002400 */
[C---:B------:R-:W-:Y:S02]  /*2fe0*/  ISETP.GT.AND P3, PT, R56.reuse, 0x40, PT ;  /* 0x000000403800780c */ /* 0x040fe40003f64270 */
[----:B----4-:R-:W-:Y:S02]  /*2ff0*/  FSEL R9, R9, -INF , P2 ;  /* 0xff80000009097808 */ /* 0x010fe40001000000 */
[----:B------:R-:W-:Y:S02]  /*3000*/  FMNMX.FTZ R50, R11, R50, !PT ;  /* 0x000000320b327209 */ /* 0x000fe40007810000 */
[----:B------:R-:W-:Y:S01]  /*3010*/  ISETP.GT.AND P2, PT, R56, 0x41, PT ;  /* 0x000000413800780c */ /* 0x000fe20003f44270 */
[----:B------:R-:W2:Y:S01]  /*3020*/  MUFU.TANH R69, R69 ;  /* 0x0000004500457308 */ /* 0x000ea20000002400 */
[----:B-----5:R-:W-:-:S02]  /*3030*/  FSEL R5, R5, -INF , P3 ;  /* 0xff80000005057808 */ /* 0x020fc40001800000 */
[----:B------:R-:W-:Y:S02]  /*3040*/  FMNMX.FTZ R50, R9, R50, !PT ;  /* 0x0000003209327209 */ /* 0x000fe40007810000 */
[C---:B------:R-:W-:Y:S02]  /*3050*/  ISETP.GT.AND P3, PT, R56.reuse, 0x48, PT ;  /* 0x000000483800780c */ /* 0x040fe40003f64270 */
[----:B------:R-:W-:Y:S01]  /*3060*/  FSEL R7, R7, -INF , P2 ;  /* 0xff80000007077808 */ /* 0x000fe20001000000 */
[----:B------:R-:W4:Y:S01]  /*3070*/  MUFU.TANH R68, R68 ;  /* 0x0000004400447308 */ /* 0x000f220000002400 */
[----:B------:R-:W-:Y:S02]  /*3080*/  FMNMX.FTZ R50, R5, R50, !PT ;  /* 0x0000003205327209 */ /* 0x000fe40007810000 */
[----:B------:R-:W-:Y:S02]  /*3090*/  ISETP.GT.AND P2, PT, R56, 0x49, PT ;  /* 0x000000493800780c */ /* 0x000fe40003f44270 */
[----:B---3--:R-:W-:-:S02]  /*30a0*/  FSEL R58, R58, -INF , P3 ;  /* 0xff8000003a3a7808 */ /* 0x008fc40001800000 */
[----:B------:R-:W-:Y:S01]  /*30b0*/  FMNMX.FTZ R45, R7, R50, !PT ;  /* 0x00000032072d7209 */ /* 0x000fe20007810000 */
[----:B------:R-:W3:Y:S01]  /*30c0*/  MUFU.TANH R72, R72 ;  /* 0x0000004800487308 */ /* 0x000ee20000002400 */
[----:B------:R-:W-:Y:S02]  /*30d0*/  ISETP.GT.AND P3, PT, R56, 0x50, PT ;  /* 0x000000503800780c */ /* 0x000fe40003f64270 */
[----:B------:R-:W-:Y:S02]  /*30e0*/  FSEL R67, R67, -INF , P2 ;  /* 0xff80000043437808 */ /* 0x000fe40001000000 */
[----:B------:R-:W-:Y:S02]  /*30f0*/  FMNMX.FTZ R50, R58, R45, !PT ;  /* 0x0000002d3a327209 */ /* 0x000fe40007810000 */
[----:B------:R-:W-:Y:S01]  /*3100*/  ISETP.GT.AND P2, PT, R56, 0x51, PT ;  /* 0x000000513800780c */ /* 0x000fe20003f44270 */
[----:B------:R-:W5:Y:S01]  /*3110*/  MUFU.TANH R60, R60 ;  /* 0x0000003c003c7308 */ /* 0x000f620000002400 */
[----:B------:R-:W-:-:S02]  /*3120*/  FSEL R71, R71, -INF , P3 ;  /* 0xff80000047477808 */ /* 0x000fc40001800000 */
[----:B------:R-:W-:Y:S02]  /*3130*/  FMNMX.FTZ R50, R67, R50, !PT ;  /* 0x0000003243327209 */ /* 0x000fe40007810000 */
[----:B------:R-:W-:Y:S02]  /*3140*/  ISETP.GT.AND P3, PT, R56, 0x58, PT ;  /* 0x000000583800780c */ /* 0x000fe40003f64270 */
[----:B0-----:R-:W-:Y:S01]  /*3150*/  FSEL R74, R74, -INF , P2 ;  /* 0xff8000004a4a7808 */ /* 0x001fe20001000000 */
[----:B------:R-:W0:Y:S01]  /*3160*/  MUFU.TANH R63, R63 ;  /* 0x0000003f003f7308 */ /* 0x000e220000002400 */
[----:B------:R-:W-:Y:S02]  /*3170*/  FMNMX.FTZ R45, R71, R50, !PT ;  /* 0x00000032472d7209 */ /* 0x000fe40007810000 */
[----:B------:R-:W-:Y:S02]  /*3180*/  ISETP.GT.AND P2, PT, R56, 0x59, PT ;  /* 0x000000593800780c */ /* 0x000fe40003f44270 */
[----:B-1----:R-:W-:-:S02]  /*3190*/  FSEL R70, R70, -INF , P3 ;  /* 0xff80000046467808 */ /* 0x002fc40001800000 */
[----:B------:R-:W-:Y:S01]  /*31a0*/  FMNMX.FTZ R45, R74, R45, !PT ;  /* 0x0000002d4a2d7209 */ /* 0x000fe20007810000 */
[----:B------:R-:W1:Y:S01]  /*31b0*/  MUFU.TANH R62, R62 ;  /* 0x0000003e003e7308 */ /* 0x000e620000002400 */
[----:B------:R-:W-:Y:S02]  /*31c0*/  ISETP.GT.AND P3, PT, R56, 0x60, PT ;  /* 0x000000603800780c */ /* 0x000fe40003f64270 */
[----:B--2---:R-:W-:Y:S02]  /*31d0*/  FSEL R69, R69, -INF , P2 ;  /* 0xff80000045457808 */ /* 0x004fe40001000000 */
[----:B------:R-:W-:Y:S02]  /*31e0*/  FMNMX.FTZ R50, R70, R45, !PT ;  /* 0x0000002d46327209 */ /* 0x000fe40007810000 */
[----:B------:R-:W-:Y:S01]  /*31f0*/  ISETP.GT.AND P2, PT, R56, 0x61, PT ;  /* 0x000000613800780c */ /* 0x000fe20003f44270 */
[----:B------:R-:W2:Y:S01]  /*3200*/  MUFU.TANH R64, R64 ;  /* 0x0000004000407308 */ /* 0x000ea20000002400 */
[----:B----4-:R-:W-:-:S02]  /*3210*/  FSEL R68, R68, -INF , P3 ;  /* 0xff80000044447808 */ /* 0x010fc40001800000 */
[----:B------:R-:W-:Y:S02]  /*3220*/  FMNMX.FTZ R43, R69, R50, !PT ;  /* 0x00000032452b7209 */ /* 0x000fe40007810000 */
[----:B------:R-:W-:Y:S02]  /*3230*/  ISETP.GT.AND P3, PT, R56, 0x68, PT ;  /* 0x000000683800780c */ /* 0x000fe40003f64270 */
[----:B---3--:R-:W-:Y:S01]  /*3240*/  FSEL R72, R72, -INF , P2 ;  /* 0xff80000048487808 */ /* 0x008fe20001000000 */
[----:B------:R-:W3:Y:S01]  /*3250*/  MUFU.TANH R65, R65 ;  /* 0x0000004100417308 */ /* 0x000ee20000002400 */
[----:B------:R-:W-:Y:S02]  /*3260*/  FMNMX.FTZ R43, R68, R43, !PT ;  /* 0x0000002b442b7209 */ /* 0x000fe40007810000 */
[----:B------:R-:W-:Y:S02]  /*3270*/  ISETP.GT.AND P2, PT, R56, 0x69, PT ;  /* 0x000000693800780c */ /* 0x000fe40003f44270 */
[----:B-----5:R-:W-:-:S02]  /*3280*/  FSEL R60, R60, -INF , P3 ;  /* 0xff8000003c3c7808 */ /* 0x020fc40001800000 */
[----:B------:R-:W-:Y:S01]  /*3290*/  FMNMX.FTZ R43, R72, R43, !PT ;  /* 0x0000002b482b7209 */ /* 0x000fe20007810000 */
[----:B------:R-:W4:Y:S01]  /*32a0*/  MUFU.TANH R66, R66 ;  /* 0x0000004200427308 */ /* 0x000f220000002400 */
[----:B------:R-:W-:Y:S02]  /*32b0*/  ISETP.GT.AND P3, PT, R56, 0x70, PT ;  /* 0x000000703800780c */ /* 0x000fe40003f64270 */
[----:B0-----:R-:W-:Y:S02]  /*32c0*/  FSEL R63, R63, -INF , P2 ;  /* 0xff8000003f3f7808 */ /* 0x001fe40001000000 */
[----:B------:R-:W-:Y:S02]  /*32d0*/  FMNMX.FTZ R50, R60, R43, !PT ;  /* 0x0000002b3c327209 */ /* 0x000fe40007810000 */
[----:B------:R-:W-:Y:S01]  /*32e0*/  ISETP.GT.AND P2, PT, R56, 0x71, PT ;  /* 0x000000713800780c */ /* 0x000fe20003f44270 */
[----:B------:R-:W-:Y:S01]  /*32f0*/  MUFU.EX2 R149, R149 ;  /* 0x0000009500957308 */ /* 0x000fe20000000800 */
[----:B-1----:R-:W-:-:S02]  /*3300*/  FSEL R62, R62, -INF , P3 ;  /* 0xff8000003e3e7808 */ /* 0x002fc40001800000 */
[----:B------:R-:W-:Y:S02]  /*3310*/  FMNMX.FTZ R41, R63, R50, !PT ;  /* 0x000000323f297209 */ /* 0x000fe40007810000 */
[----:B------:R-:W-:Y:S02]  /*3320*/  ISETP.GT.AND P3, PT, R56, 0x78, PT ;  /* 0x000000783800780c */ /* 0x000fe40003f64270 */
[----:B--2---:R-:W-:Y:S01]  /*3330*/  FSEL R64, R64, -INF , P2 ;  /* 0xff80000040407808 */ /* 0x004fe20001000000 */
[----:B------:R-:W0:Y:S01]  /*3340*/  MUFU.EX2 R8, R59 ;  /* 0x0000003b00087308 */ /* 0x000e220000000800 */
[----:B------:R-:W-:Y:S02]  /*3350*/  FMNMX.FTZ R41, R62, R41, !PT ;  /* 0x000000293e297209 */ /* 0x000fe40007810000 */
[----:B------:R-:W-:Y:S02]  /*3360*/  ISETP.GT.AND P2, PT, R56, 0x79, PT ;  /* 0x000000793800780c */ /* 0x000fe40003f44270 */
[----:B---3--:R-:W-:-:S02]  /*3370*/  FSEL R65, R65, -INF , P3 ;  /* 0xff80000041417808 */ /* 0x008fc40001800000 */
[----:B------:R-:W-:Y:S01]  /*3380*/  FMNMX.FTZ R40, R64, R41, !PT ;  /* 0x0000002940287209 */ /* 0x000fe20007810000 */
[----:B------:R-:W1:Y:S01]  /*3390*/  MUFU.EX2 R151, R151 ;  /* 0x0000009700977308 */ /* 0x000e620000000800 */
[----:B----4-:R-:W-:Y:S02]  /*33a0*/  FSEL R66, R66, -INF , P2 ;  /* 0xff80000042427808 */ /* 0x010fe40001000000 */
[----:B------:R-:W-:Y:S01]  /*33b0*/  FMNMX.FTZ R41, R65, R40, !PT ;  /* 0x0000002841297209 */ /* 0x000fe20007810000 */
[----:B------:R-:W-:-:S03]  /*33c0*/  FFMA.FTZ R40, R35, UR10, -R61 ;  /* 0x0000000a23287c23 */ /* 0x000fc6000801083d */
[----:B------:R-:W-:Y:S01]  /*33d0*/  FMNMX.FTZ R41, R66, R41, !PT ;  /* 0x0000002942297209 */ /* 0x000fe20007810000 */
[----:B------:R-:W2:Y:S04]  /*33e0*/  MUFU.EX2 R10, R10 ;  /* 0x0000000a000a7308 */ /* 0x000ea80000000800 */
[----:B------:R-:W3:Y:S04]  /*33f0*/  SHFL.BFLY PT, R50, R41, 0x2, 0x1f ;  /* 0x0c401f0029327f89 */ /* 0x000ee800000e0000 */
[----:B------:R-:W4:Y:S08]  /*3400*/  MUFU.EX2 R145, R145 ;  /* 0x0000009100917308 */ /* 0x000f300000000800 */
[----:B------:R-:W5:Y:S08]  /*3410*/  MUFU.EX2 R12, R55 ;  /* 0x00000037000c7308 */ /* 0x000f700000000800 */
[----:B------:R-:W5:Y:S01]  /*3420*/  MUFU.EX2 R147, R147 ;  /* 0x0000009300937308 */ /* 0x000f620000000800 */
[----:B---3--:R-:W-:-:S07]  /*3430*/  FMNMX.FTZ R50, R41, R50, !PT ;  /* 0x0000003229327209 */ /* 0x008fce0007810000 */
[----:B------:R-:W3:Y:S01]  /*3440*/  MUFU.EX2 R20, R20 ;  /* 0x0000001400147308 */ /* 0x000ee20000000800 */
[----:B------:R-:W0:Y:S07]  /*3450*/  SHFL.BFLY PT, R33, R50, 0x1, 0x1f ;  /* 0x0c201f0032217f89 */ /* 0x000e2e00000e0000 */
        /* <DEDUP_REMOVED lines=9> */
[--C-:B------:R-:W-:Y:S01]  /*34f0*/  FFMA.FTZ R148, R88, UR10, -R32.reuse ;  /* 0x0000000a58947c23 */ /* 0x100fe20008010820 */
[--C-:B------:R-:W-:Y:S01]  /*3500*/  FFMA.FTZ R3, R49, UR10, -R32.reuse ;  /* 0x0000000a31037c23 */ /* 0x100fe20008010820 */
[--C-:B------:R-:W-:Y:S01]  /*3510*/  FFMA.FTZ R140, R21, UR10, -R32.reuse ;  /* 0x0000000a158c7c23 */ /* 0x100fe20008010820 */
[----:B------:R-:W-:Y:S01]  /*3520*/  FFMA.FTZ R21, R24, UR10, -R32 ;  /* 0x0000000a18157c23 */ /* 0x000fe20008010820 */
[----:B------:R-:W-:Y:S01]  /*3530*/  FADD.FTZ R24, R149, R8 ;  /* 0x0000000895187221 */ /* 0x000fe20000010000 */
[--C-:B------:R-:W-:Y:S01]  /*3540*/  FFMA.FTZ R150, R89, UR10, -R32.reuse ;  /* 0x0000000a59967c23 */ /* 0x100fe20008010820 */
[----:B------:R-:W-:Y:S01]  /*3550*/  FFMA.FTZ R132, R5, UR10, -R32 ;  /* 0x0000000a05847c23 */ /* 0x000fe20008010820 */
[----:B------:R-:W-:Y:S01]  /*3560*/  MUFU.EX2 R148, R148 ;  /* 0x0000009400947308 */ /* 0x000fe20000000800 */
[----:B-1----:R-:W-:Y:S01]  /*3570*/  FADD.FTZ R5, R151, R24 ;  /* 0x0000001897057221 */ /* 0x002fe20000010000 */
[--C-:B------:R-:W-:Y:S01]  /*3580*/  FFMA.FTZ R31, R90, UR10, -R32.reuse ;  /* 0x0000000a5a1f7c23 */ /* 0x100fe20008010820 */
[--C-:B------:R-:W-:Y:S01]  /*3590*/  FFMA.FTZ R144, R28, UR10, -R32.reuse ;  /* 0x0000000a1c907c23 */ /* 0x100fe20008010820 */
[--C-:B------:R-:W-:Y:S01]  /*35a0*/  FFMA.FTZ R29, R29, UR10, -R32.reuse ;  /* 0x0000000a1d1d7c23 */ /* 0x100fe20008010820 */
[----:B--2---:R-:W-:Y:S01]  /*35b0*/  FADD.FTZ R24, R10, R5 ;  /* 0x000000050a187221 */ /* 0x004fe20000010000 */
[--C-:B------:R-:W-:Y:S01]  /*35c0*/  FFMA.FTZ R5, R7, UR10, -R32.reuse ;  /* 0x0000000a07057c23 */ /* 0x100fe20008010820 */
[----:B------:R-:W-:Y:S01]  /*35d0*/  FFMA.FTZ R146, R25, UR10, -R32 ;  /* 0x0000000a19927c23 */ /* 0x000fe20008010820 */
[----:B------:R-:W0:Y:S01]  /*35e0*/  MUFU.EX2 R3, R3 ;  /* 0x0000000300037308 */ /* 0x000e220000000800 */
        /* <DEDUP_REMOVED lines=12> */
[----:B---3--:R-:W-:Y:S01]  /*36b0*/  FADD.FTZ R28, R20, R7 ;  /* 0x00000007141c7221 */ /* 0x008fe20000010000 */
[--C-:B------:R-:W-:Y:S01]  /*36c0*/  FFMA.FTZ R7, R67, UR10, -R32.reuse ;  /* 0x0000000a43077c23 */ /* 0x100fe20008010820 */
[----:B------:R-:W-:Y:S01]  /*36d0*/  FFMA.FTZ R128, R71, UR10, -R32 ;  /* 0x0000000a47807c23 */ /* 0x000fe20008010820 */
[----:B------:R-:W2:Y:S01]  /*36e0*/  MUFU.EX2 R31, R31 ;  /* 0x0000001f001f7308 */ /* 0x000ea20000000800 */
[----:B0-----:R-:W-:Y:S01]  /*36f0*/  FADD.FTZ R11, R148, R3 ;  /* 0x00000003940b7221 */ /* 0x001fe20000010000 */
[----:B------:R-:W-:Y:S01]  /*3700*/  FADD.FTZ R33, R141, R28 ;  /* 0x0000001c8d217221 */ /* 0x000fe20000010000 */
[--C-:B------:R-:W-:Y:S01]  /*3710*/  FFMA.FTZ R130, R70, UR10, -R32.reuse ;  /* 0x0000000a46827c23 */ /* 0x100fe20008010820 */
[--C-:B------:R-:W-:Y:S01]  /*3720*/  FFMA.FTZ R69, R69, UR10, -R32.reuse ;  /* 0x0000000a45457c23 */ /* 0x100fe20008010820 */
[----:B------:R-:W-:Y:S01]  /*3730*/  F2FP.BF16.F32.PACK_AB R149, R8, R149 ;  /* 0x000000950895723e */ /* 0x000fe200000010ff */
[----:B------:R-:W-:Y:S01]  /*3740*/  FADD.FTZ R28, R14, R33 ;  /* 0x000000210e1c7221 */ /* 0x000fe20000010000 */
[--C-:B------:R-:W-:Y:S01]  /*3750*/  FFMA.FTZ R68, R68, UR10, -R32.reuse ;  /* 0x0000000a44447c23 */ /* 0x100fe20008010820 */
[----:B------:R-:W0:Y:S01]  /*3760*/  MUFU.EX2 R144, R144 ;  /* 0x0000009000907308 */ /* 0x000e220000000800 */
[----:B-1----:R-:W-:Y:S01]  /*3770*/  FADD.FTZ R24, R150, R11 ;  /* 0x0000000b96187221 */ /* 0x002fe20000010000 */
[--C-:B------:R-:W-:Y:S01]  /*3780*/  FFMA.FTZ R72, R72, UR10, -R32.reuse ;  /* 0x0000000a48487c23 */ /* 0x100fe20008010820 */
[--C-:B------:R-:W-:Y:S01]  /*3790*/  FFMA.FTZ R60, R60, UR10, -R32.reuse ;  /* 0x0000000a3c3c7c23 */ /* 0x100fe20008010820 */
[--C-:B------:R-:W-:Y:S01]  /*37a0*/  FFMA.FTZ R63, R63, UR10, -R32.reuse ;  /* 0x0000000a3f3f7c23 */ /* 0x100fe20008010820 */
[--C-:B------:R-:W-:Y:S01]  /*37b0*/  FFMA.FTZ R62, R62, UR10, -R32.reuse ;  /* 0x0000000a3e3e7c23 */ /* 0x100fe20008010820 */
[--C-:B------:R-:W-:Y:S01]  /*37c0*/  FFMA.FTZ R64, R64, UR10, -R32.reuse ;  /* 0x0000000a40407c23 */ /* 0x100fe20008010820 */
[----:B------:R-:W-:Y:S01]  /*37d0*/  FFMA.FTZ R65, R65, UR10, -R32 ;  /* 0x0000000a41417c23 */ /* 0x000fe20008010820 */
[----:B------:R-:W1:Y:S01]  /*37e0*/  MUFU.EX2 R29, R29 ;  /* 0x0000001d001d7308 */ /* 0x000e620000000800 */
[----:B--2---:R-:W-:Y:S01]  /*37f0*/  FADD.FTZ R11, R31, R24 ;  /* 0x000000181f0b7221 */ /* 0x004fe20000010000 */
[----:B------:R-:W-:Y:S01]  /*3800*/  F2FP.BF16.F32.PACK_AB R148, R3, R148 ;  /* 0x000000940394723e */ /* 0x000fe200000010ff */
[--C-:B------:R-:W-:Y:S01]  /*3810*/  IMAD.MOV.U32 R90, RZ, RZ, R119.reuse ;  /* 0x000000ffff5a7224 */ /* 0x100fe200078e0077 */
[----:B------:R-:W-:Y:S01]  /*3820*/  F2FP.BF16.F32.PACK_AB R151, R10, R151 ;  /* 0x000000970a97723e */ /* 0x000fe200000010ff */
[--C-:B------:R-:W-:Y:S01]  /*3830*/  IMAD.MOV.U32 R89, RZ, RZ, R119.reuse ;  /* 0x000000ffff597224 */ /* 0x100fe200078e0077 */
[----:B------:R-:W-:Y:S01]  /*3840*/  F2FP.BF16.F32.PACK_AB R145, R12, R145 ;  /* 0x000000910c91723e */ /* 0x000fe200000010ff */
[----:B------:R-:W-:Y:S01]  /*3850*/  IMAD.MOV.U32 R88, RZ, RZ, R119 ;  /* 0x000000ffff587224 */ /* 0x000fe200078e0077 */
        /* <DEDUP_REMOVED lines=9> */
[----:B------:R-:W-:Y:S01]  /*38f0*/  FFMA.FTZ R32, R66, UR10, -R32 ;  /* 0x0000000a42207c23 */ /* 0x000fe20008010820 */
[----:B------:R-:W-:Y:S02]  /*3900*/  F2FP.BF16.F32.PACK_AB R143, R46, R143 ;  /* 0x0000008f2e8f723e */ /* 0x000fe400000010ff */
[----:B------:R-:W-:Y:S02]  /*3910*/  F2FP.BF16.F32.PACK_AB R150, R31, R150 ;  /* 0x000000961f96723e */ /* 0x000fe400000010ff */
[----:B------:R-:W-:Y:S01]  /*3920*/  F2FP.BF16.F32.PACK_AB R144, R29, R144 ;  /* 0x000000901d90723e */ /* 0x000fe200000010ff */
        /* <DEDUP_REMOVED lines=109> */
[----:B------:R-:W-:-:S03]  /*4000*/  F2FP.BF16.F32.PACK_AB R120, R35, R62 ;  /* 0x0000003e2378723e */ /* 0x000fc600000010ff */
[----:B-1----:R-:W-:-:S04]  /*4010*/  FADD.FTZ R3, R65, R2 ;  /* 0x0000000241037221 */ /* 0x002fc80000010000 */
[C---:B--2---:R-:W-:Y:S01]  /*4020*/  FADD.FTZ R2, R32.reuse, R3 ;  /* 0x0000000320027221 */ /* 0x044fe20000010000 */
[----:B------:R-:W-:Y:S01]  /*4030*/  F2FP.BF16.F32.PACK_AB R122, R32, R65 ;  /* 0x00000041207a723e */ /* 0x000fe200000010ff */
[----:B------:R-:W-:Y:S06]  /*4040*/  @!P2 BRA `(.L_x_1705) ;  /* 0x0000002c00b0a947 */ /* 0x000fec0003800000 */
        /* <DEDUP_REMOVED lines=18> */
[----:B------:R-:W-:Y:S01]  /*4170*/  UMOV UR26, UR40 ;  /* 0x00000028001a7c82 */ /* 0x000fe20008000000 */
[----:B------:R-:W-:Y:S01]  /*4180*/  UMOV UR24, UR37 ;  /* 0x0000002500187c82 */ /* 0x000fe20008000000 */
[----:B------:R-:W-:Y:S01]  /*4190*/  ULDC UR22, c[0x0][0x9d8] ;  /* 0x0002760000167ab9 */ /* 0x000fe20000000800 */
[----:B------:R-:W-:-:S05]  /*41a0*/  ULDC UR21, c[0x0][0x988] ;  /* 0x0002620000157ab9 */ /* 0x000fca0000000800 */
.L_x_1714:
        /* <DEDUP_REMOVED lines=9> */
.L_x_1707:
[----:B------:R-:W-:Y:S01]  /*4240*/  ULEA UR6, UR37, UR41, 0x3 ;  /* 0x0000002925067291 */ /* 0x000fe2000f8e183f */
[----:B------:R-:W-:-:S05]  /*4250*/  IMAD.U32 R5, RZ, RZ, UR40 ;  /* 0x00000028ff057e24 */ /* 0x000fca000f8e00ff */
[----:B------:R-:W-:-:S04]  /*4260*/  SHF.L.U32 R5, R5, 0x1f, RZ ;  /* 0x0000001f05057819 */ /* 0x000fc800000006ff */
[----:B------:R0:W1:Y:S01]  /*4270*/  SYNCS.PHASECHK.TRANS64.TRYWAIT P2, [UR6+0x16830], R5 ;  /* 0x01683005ff0075a7 */ /* 0x0000620008040146 */
[----:B------:R-:W-:Y:S05]  /*4280*/  @!P0 BRA `(.L_x_1708) ;  /* 0x0000000000048947 */ /* 0x000fea0003800000 */
[----:B------:R-:W-:Y:S01]  /*4290*/  BPT.TRAP 0x1 ;  /* 0x000000040000795c */ /* 0x000fe20000300000 */
.L_x_1708:
[----:B-1----:R-:W-:Y:S05]  /*42a0*/  @P2 BRA `(.L_x_1706) ;  /* 0x0000000000082947 */ /* 0x002fea0003800000 */
[----:B------:R-:W1:Y:S02]  /*42b0*/  SYNCS.PHASECHK.TRANS64.TRYWAIT P2, [UR6+0x16830], R5 ;  /* 0x01683005ff0075a7 */ /* 0x000e640008040146 */
[----:B-1----:R-:W-:Y:S05]  /*42c0*/  @!P2 BRA `(.L_x_1709) ;  /* 0x000000b40098a947 */ /* 0x002fea0003800000 */
.L_x_1706:
[----:B01----:R-:W-:Y:S01]  /*42d0*/  IADD3 R5, R23, 0x8, RZ ;  /* 0x0000000817057810 */ /* 0x003fe20007ffe0ff */
        /* <DEDUP_REMOVED lines=24> */
.L_x_1711:
[----:B------:R-:W-:Y:S01]  /*4460*/  ULEA UR6, UR24, UR41, 0x3 ;  /* 0x0000002918067291 */ /* 0x000fe2000f8e183f */
[----:B------:R-:W-:-:S05]  /*4470*/  IMAD.U32 R5, RZ, RZ, UR26 ;  /* 0x0000001aff057e24 */ /* 0x000fca000f8e00ff */
[----:B------:R-:W-:-:S04]  /*4480*/  SHF.L.U32 R5, R5, 0x1f, RZ ;  /* 0x0000001f05057819 */ /* 0x000fc800000006ff */
[----:B------:R0:W1:Y:S01]  /*4490*/  SYNCS.PHASECHK.TRANS64.TRYWAIT P2, [UR6+0x16850], R5 ;  /* 0x01685005ff0075a7 */ /* 0x0000620008040146 */
[----:B------:R-:W-:Y:S05]  /*44a0*/  @!P0 BRA `(.L_x_1712) ;  /* 0x0000000000048947 */ /* 0x000fea0003800000 */
[----:B------:R-:W-:Y:S01]  /*44b0*/  BPT.TRAP 0x1 ;  /* 0x000000040000795c */ /* 0x000fe20000300000 */
.L_x_1712:
[----:B-1----:R-:W-:Y:S05]  /*44c0*/  @P2 BRA `(.L_x_1710) ;  /* 0x0000000000082947 */ /* 0x002fea0003800000 */
[----:B------:R-:W1:Y:S02]  /*44d0*/  SYNCS.PHASECHK.TRANS64.TRYWAIT P2, [UR6+0x16850], R5 ;  /* 0x01685005ff0075a7 */ /* 0x000e640008040146 */
[----:B-1----:R-:W-:Y:S05]  /*44e0*/  @!P2 BRA `(.L_x_1713) ;  /* 0x000000b40028a947 */ /* 0x002fea0003800000 */
.L_x_1710:
[----:B------:R-:W-:Y:S01]  /*44f0*/  UIADD3 UR6, UR41, 0x400, URZ ;  /* 0x0000040029067890 */ /* 0x000fe2000fffe03f */
[----:B------:R-:W-:Y:S01]  /*4500*/  WARPGROUP.ARRIVE ;  /* 0x00000000000079c5 */ /* 0x000fe20000000000 */
[----:B------:R-:W-:Y:S01]  /*4510*/  UMOV UR7, 0x40000040 ;  /* 0x4000004000077882 */ /* 0x000fe20000000000 */
[----:B01----:R-:W-:Y:S01]  /*4520*/  FMUL.FTZ R5, R24, UR22 ;  /* 0x0000001618057c20 */ /* 0x003fe20008410000 */
[----:B------:R-:W-:Y:S01]  /*4530*/  USHF.R.U32.HI UR6, URZ, 0x4, UR6 ;  /* 0x000000043f067899 */ /* 0x000fe20008011606 */
[----:B------:R-:W-:Y:S01]  /*4540*/  FMUL.FTZ R6, R25, UR22 ;  /* 0x0000001619067c20 */ /* 0x000fe20008410000 */
[----:B------:R-:W-:Y:S01]  /*4550*/  FMUL.FTZ R10, R29, UR22 ;  /* 0x000000161d0a7c20 */ /* 0x000fe20008410000 */
[----:B------:R-:W-:Y:S01]  /*4560*/  FMUL.FTZ R29, R41, UR22 ;  /* 0x00000016291d7c20 */ /* 0x000fe20008410000 */
[----:B------:R-:W-:Y:S01]  /*4570*/  ULOP3.LUT UR6, UR6, 0x3fff, URZ, 0xc0, !UPT ;  /* 0x00003fff06067892 */ /* 0x000fe2000f8ec03f */
[----:B------:R-:W0:Y:S01]  /*4580*/  MUFU.TANH R5, R5 ;  /* 0x0000000500057308 */ /* 0x000e220000002400 */
[----:B------:R-:W-:-:S02]  /*4590*/  IMAD.MOV.U32 R41, RZ, RZ, -0x2 ;  /* 0xfffffffeff297424 */ /* 0x000fc400078e00ff */
        /* <DEDUP_REMOVED lines=53> */
[----:B------:R-:W-:Y:S01]  /*48f0*/  UMOV UR10, UR21 ;  /* 0x00000015000a7c82 */ /* 0x000fe20008000000 */
[----:B------:R-:W5:Y:S01]  /*4900*/  MUFU.TANH R24, R24 ;  /* 0x0000001800187308 */ /* 0x000f620000002400 */
[----:B------:R-:W-:Y:S01]  /*4910*/  FMUL.FTZ R65, R66, UR22 ;  /* 0x0000001642417c20 */ /* 0x000fe20008410000 */
[----:B------:R-:W-:Y:S01]  /*4920*/  FMUL.FTZ R66, R67, UR22 ;  /* 0x0000001643427c20 */ /* 0x000fe20008410000 */
[----:B------:R-:W-:Y:S01]  /*4930*/  FMUL.FTZ R67, R70, UR22 ;  /* 0x0000001646437c20 */ /* 0x000fe20008410000 */
[----:B------:R-:W-:Y:S01]  /*4940*/  FMUL.FTZ R70, R75, UR22 ;  /* 0x000000164b467c20 */ /* 0x000fe20008410000 */
[----:B------:R-:W-:Y:S01]  /*4950*/  FMUL.FTZ R75, R86, UR22 ;  /* 0x00000016564b7c20 */ /* 0x000fe20008410000 */
[----:B------:R-:W-:-:S02]  /*4960*/  UISETP.GT.AND UP0, UPT, UR25, UR23, UPT ;  /* 0x000000171900728c */ /* 0x000fc4000bf04270 */
[----:B------:R-:W5:Y:S01]  /*4970*/  MUFU.TANH R27, R27 ;  /* 0x0000001b001b7308 */ /* 0x000f620000002400 */
[----:B------:R-:W-:-:S07]  /*4980*/  UMOV UR26, UR40 ;  /* 0x00000028001a7c82 */ /* 0x000fce0008000000 */
        /* <DEDUP_REMOVED lines=8> */
[----:B------:R-:W-:Y:S01]  /*4a10*/  UMOV UR7, 0x40000040 ;  /* 0x4000004000077882 */ /* 0x000fe20000000000 */
[----:B------:R-:W-:Y:S02]  /*4a20*/  UIMAD UR6, UR25, UR6, 0x1 ;  /* 0x00000001190674a4 */ /* 0x000fe4000f8e0206 */
[----:B------:R-:W-:Y:S02]  /*4a30*/  UIADD3 UR25, UR25, -0x1, URZ ;  /* 0xffffffff19197890 */ /* 0x000fe4000fffe03f */
[----:B------:R-:W5:Y:S01]  /*4a40*/  MUFU.TANH R43, R43 ;  /* 0x0000002b002b7308 */ /* 0x000f620000002400 */
[----:B------:R-:W-:-:S04]  /*4a50*/  UIMAD UR6, UR51, 0xc0, UR6 ;  /* 0x000000c0330678a4 */ /* 0x000fc8000f8e0206 */
[----:B------:R-:W-:-:S03]  /*4a60*/  UIADD3 UR6, -UR50, UR6, UR49 ;  /* 0x0000000632067290 */ /* 0x000fc6000fffe131 */
[----:B------:R-:W5:Y:S03]  /*4a70*/  MUFU.TANH R46, R46 ;  /* 0x0000002e002e7308 */ /* 0x000f660000002400 */
[----:B------:R-:W-:Y:S01]  /*4a80*/  IMAD R42, R18, R41, UR6 ;  /* 0x00000006122a7e24 */ /* 0x000fe2000f8e0229 */
[----:B------:R-:W-:Y:S01]  /*4a90*/  UIADD3 UR6, UR11, 0x100, URZ ;  /* 0x000001000b067890 */ /* 0x000fe2000fffe03f */
[----:B------:R-:W-:Y:S02]  /*4aa0*/  FMUL.FTZ R41, R59, UR22 ;  /* 0x000000163b297c20 */ /* 0x000fe40008410000 */
[----:B------:R-:W-:Y:S01]  /*4ab0*/  IMAD.IADD R42, R19, 0x1, R42 ;  /* 0x00000001132a7824 */ /* 0x000fe200078e022a */
[----:B------:R-:W5:Y:S04]  /*4ac0*/  MUFU.TANH R45, R45 ;  /* 0x0000002d002d7308 */ /* 0x000f680000002400 */
[----:B------:R-:W-:-:S02]  /*4ad0*/  ISETP.GT.AND P2, PT, R42, RZ, PT ;  /* 0x000000ff2a00720c */ /* 0x000fc40003f44270 */
[C---:B------:R-:W-:Y:S02]  /*4ae0*/  ISETP.GT.AND P3, PT, R42.reuse, 0x1, PT ;  /* 0x000000012a00780c */ /* 0x040fe40003f64270 */
[----:B0-----:R-:W-:Y:S01]  /*4af0*/  FSEL R44, R5, -INF , P2 ;  /* 0xff800000052c7808 */ /* 0x001fe20001000000 */
[----:B------:R-:W0:Y:S01]  /*4b00*/  MUFU.TANH R47, R47 ;  /* 0x0000002f002f7308 */ /* 0x000e220000002400 */
[----:B------:R-:W-:Y:S02]  /*4b10*/  ISETP.GT.AND P2, PT, R42, 0x8, PT ;  /* 0x000000082a00780c */ /* 0x000fe40003f44270 */
[----:B-1----:R-:W-:Y:S02]  /*4b20*/  FSEL R6, R6, -INF , P3 ;  /* 0xff80000006067808 */ /* 0x002fe40001800000 */
[----:B------:R-:W-:Y:S02]  /*4b30*/  FMNMX.FTZ R5, R44, R3, !PT ;  /* 0x000000032c057209 */ /* 0x000fe40007810000 */
[----:B------:R-:W-:Y:S01]  /*4b40*/  ISETP.GT.AND P3, PT, R42, 0x9, PT ;  /* 0x000000092a00780c */ /* 0x000fe20003f64270 */
[----:B------:R-:W1:Y:S01]  /*4b50*/  MUFU.TANH R48, R48 ;  /* 0x0000003000307308 */ /* 0x000e620000002400 */
[----:B--2---:R-:W-:-:S02]  /*4b60*/  FSEL R9, R9, -INF , P2 ;  /* 0xff80000009097808 */ /* 0x004fc40001000000 */
[----:B------:R-:W-:Y:S02]  /*4b70*/  FMNMX.FTZ R52, R6, R5, !PT ;  /* 0x0000000506347209 */ /* 0x000fe40007810000 */
[----:B------:R-:W-:Y:S02]  /*4b80*/  ISETP.GT.AND P2, PT, R42, 0x10, PT ;  /* 0x000000102a00780c */ /* 0x000fe40003f44270 */
[----:B---3--:R-:W-:Y:S01]  /*4b90*/  FSEL R10, R10, -INF , P3 ;  /* 0xff8000000a0a7808 */ /* 0x008fe20001800000 */
[----:B------:R-:W2:Y:S01]  /*4ba0*/  MUFU.TANH R49, R49 ;  /* 0x0000003100317308 */ /* 0x000ea20000002400 */
[----:B------:R-:W-:Y:S01]  /*4bb0*/  FMNMX.FTZ R5, R9, R52, !PT ;  /* 0x0000003409057209 */ /* 0x000fe20007810000 */
[----:B------:R-:W-:Y:S01]  /*4bc0*/  FMUL.FTZ R52, R64, UR22 ;  /* 0x0000001640347c20 */ /* 0x000fe20008410000 */
[----:B------:R-:W-:Y:S02]  /*4bd0*/  ISETP.GT.AND P3, PT, R42, 0x11, PT ;  /* 0x000000112a00780c */ /* 0x000fe40003f64270 */
[----:B----4-:R-:W-:-:S02]  /*4be0*/  FSEL R13, R13, -INF , P2 ;  /* 0xff8000000d0d7808 */ /* 0x010fc40001000000 */
[----:B------:R-:W-:Y:S01]  /*4bf0*/  FMNMX.FTZ R54, R10, R5, !PT ;  /* 0x000000050a367209 */ /* 0x000fe20007810000 */
[----:B------:R-:W3:Y:S01]  /*4c00*/  MUFU.TANH R50, R50 ;  /* 0x0000003200327308 */ /* 0x000ee20000002400 */
[----:B------:R-:W-:Y:S02]  /*4c10*/  ISETP.GT.AND P2, PT, R42, 0x18, PT ;  /* 0x000000182a00780c */ /* 0x000fe40003f44270 */
[----:B-----5:R-:W-:Y:S02]  /*4c20*/  FSEL R14, R14, -INF , P3 ;  /* 0xff8000000e0e7808 */ /* 0x020fe40001800000 */
[----:B------:R-:W-:Y:S02]  /*4c30*/  FMNMX.FTZ R5, R13, R54, !PT ;  /* 0x000000360d057209 */ /* 0x000fe40007810000 */
[----:B------:R-:W-:Y:S01]  /*4c40*/  ISETP.GT.AND P3, PT, R42, 0x19, PT ;  /* 0x000000192a00780c */ /* 0x000fe20003f64270 */
[----:B------:R-:W4:Y:S01]  /*4c50*/  MUFU.TANH R52, R52 ;  /* 0x0000003400347308 */ /* 0x000f220000002400 */
[----:B------:R-:W-:-:S02]  /*4c60*/  FSEL R21, R21, -INF , P2 ;  /* 0xff80000015157808 */ /* 0x000fc40001000000 */
[----:B------:R-:W-:Y:S02]  /*4c70*/  FMNMX.FTZ R54, R14, R5, !PT ;  /* 0x000000050e367209 */ /* 0x000fe40007810000 */
[----:B------:R-:W-:Y:S02]  /*4c80*/  ISETP.GT.AND P2, PT, R42, 0x20, PT ;  /* 0x000000202a00780c */ /* 0x000fe40003f44270 */
[----:B------:R-:W-:Y:S01]  /*4c90*/  FSEL R24, R24, -INF , P3 ;  /* 0xff80000018187808 */ /* 0x000fe20001800000 */
[----:B------:R-:W5:Y:S01]  /*4ca0*/  MUFU.TANH R51, R51 ;  /* 0x0000003300337308 */ /* 0x000f620000002400 */
[----:B------:R-:W-:Y:S02]  /*4cb0*/  FMNMX.FTZ R55, R21, R54, !PT ;  /* 0x0000003615377209 */ /* 0x000fe40007810000 */
[----:B------:R-:W-:Y:S02]  /*4cc0*/  ISETP.GT.AND P3, PT, R42, 0x21, PT ;  /* 0x000000212a00780c */ /* 0x000fe40003f64270 */
[----:B------:R-:W-:Y:S01]  /*4cd0*/  FSEL R5, R27, -INF , P2 ;  /* 0xff8000001b057808 */ /* 0x000fe20001000000 */
[----:B------:R-:W-:-:S02]  /*4ce0*/  WARPGROUP.DEPBAR.LE gsb0, 0x0 ;  /* 0x00008000000079c5 */ /* 0x000fc40000010000 */
[----:B------:R-:W-:Y:S01]  /*4cf0*/  WARPGROUP.ARRIVE ;  /* 0x00000000000079c5 */ /* 0x000fe20000000000 */
[----:B------:R-:W-:Y:S01]  /*4d00*/  FMNMX.FTZ R54, R24, R55, !PT ;  /* 0x0000003718367209 */ /* 0x000fe20007810000 */
[----:B------:R-:W5:Y:S01]  /*4d10*/  MUFU.TANH R53, R53 ;  /* 0x0000003500357308 */ /* 0x000f620000002400 */
[----:B------:R-:W-:Y:S01]  /*4d20*/  ISETP.GT.AND P2, PT, R42, 0x28, PT ;  /* 0x000000282a00780c */ /* 0x000fe20003f44270 */
[----:B------:R-:W-:Y:S01]  /*4d30*/  FMUL.FTZ R55, R72, UR22 ;  /* 0x0000001648377c20 */ /* 0x000fe20008410000 */
[----:B------:R-:W-:Y:S01]  /*4d40*/  FSEL R29, R29, -INF , P3 ;  /* 0xff8000001d1d7808 */ /* 0x000fe20001800000 */
[----:B------:R-:W-:Y:S01]  /*4d50*/  HGMMA.64x64x16.F32.BF16 R88, R140, gdesc[UR4].tnspB, R88, gsb0 ;  /* 0x40e000048c587df0 */ /* 0x000fe20008001858 */
[----:B------:R-:W-:Y:S01]  /*4d60*/  FMNMX.FTZ R56, R5, R54, !PT ;  /* 0x0000003605387209 */ /* 0x000fe20007810000 */
[----:B------:R-:W-:Y:S01]  /*4d70*/  FMUL.FTZ R54, R69, UR22 ;  /* 0x0000001645367c20 */ /* 0x000fe20008410000 */
[C---:B------:R-:W-:Y:S01]  /*4d80*/  ISETP.GT.AND P3, PT, R42.reuse, 0x29, PT ;  /* 0x000000292a00780c */ /* 0x040fe20003f64270 */
[----:B------:R-:W-:Y:S01]  /*4d90*/  MUFU.TANH R55, R55 ;  /* 0x0000003700377308 */ /* 0x000fe20000002400 */
[----:B------:R-:W-:Y:S01]  /*4da0*/  FSEL R31, R31, -INF , P2 ;  /* 0xff8000001f1f7808 */ /* 0x000fe20001000000 */
[----:B------:R-:W-:Y:S01]  /*4db0*/  UIADD3 UR6, UR11, 0x180, URZ ;  /* 0x000001800b067890 */ /* 0x000fe2000fffe03f */
[----:B------:R-:W-:Y:S01]  /*4dc0*/  FMNMX.FTZ R56, R29, R56, !PT ;  /* 0x000000381d387209 */ /* 0x000fe20007810000 */
[----:B------:R-:W-:Y:S01]  /*4dd0*/  UMOV UR7, 0x40000040 ;  /* 0x4000004000077882 */ /* 0x000fe20000000000 */
[----:B------:R-:W-:Y:S01]  /*4de0*/  ISETP.GT.AND P2, PT, R42, 0x30, PT ;  /* 0x000000302a00780c */ /* 0x000fe20003f44270 */
[----:B------:R-:W-:Y:S01]  /*4df0*/  FMUL.FTZ R69, R74, UR22 ;  /* 0x000000164a457c20 */ /* 0x000fe20008410000 */
[----:B------:R-:W-:Y:S01]  /*4e00*/  FSEL R32, R32, -INF , P3 ;  /* 0xff80000020207808 */ /* 0x000fe20001800000 */
[----:B------:R-:W5:Y:S01]  /*4e10*/  MUFU.TANH R54, R54 ;  /* 0x0000003600367308 */ /* 0x000f620000002400 */
[----:B------:R-:W-:Y:S01]  /*4e20*/  FMNMX.FTZ R27, R31, R56, !PT ;  /* 0x000000381f1b7209 */ /* 0x000fe20007810000 */
[----:B------:R-:W-:Y:S01]  /*4e30*/  FMUL.FTZ R74, R83, UR22 ;  /* 0x00000016534a7c20 */ /* 0x000fe20008410000 */
[----:B------:R-:W-:-:S02]  /*4e40*/  ISETP.GT.AND P3, PT, R42, 0x31, PT ;  /* 0x000000312a00780c */ /* 0x000fc40003f64270 */
[----:B------:R-:W-:Y:S02]  /*4e50*/  FSEL R35, R35, -INF , P2 ;  /* 0xff80000023237808 */ /* 0x000fe40001000000 */
[----:B------:R-:W-:Y:S01]  /*4e60*/  FMNMX.FTZ R56, R32, R27, !PT ;  /* 0x0000001b20387209 */ /* 0x000fe20007810000 */
[----:B------:R-:W-:Y:S01]  /*4e70*/  MUFU.TANH R57, R57 ;  /* 0x0000003900397308 */ /* 0x000fe20000002400 */
[C---:B------:R-:W-:Y:S02]  /*4e80*/  ISETP.GT.AND P2, PT, R42.reuse, 0x38, PT ;  /* 0x000000382a00780c */ /* 0x040fe40003f44270 */
[----:B------:R-:W-:Y:S02]  /*4e90*/  FSEL R43, R43, -INF , P3 ;  /* 0xff8000002b2b7808 */ /* 0x000fe40001800000 */
        /* <DEDUP_REMOVED lines=9> */
[----:B------:R-:W5:Y:S01]  /*4f30*/  MUFU.TANH R56, R56 ;  /* 0x0000003800387308 */ /* 0x000f620000002400 */
[----:B------:R-:W-:Y:S02]  /*4f40*/  FMNMX.FTZ R58, R46, R27, !PT ;  /* 0x0000001b2e3a7209 */ /* 0x000fe40007810000 */
[C---:B------:R-:W-:Y:S02]  /*4f50*/  ISETP.GT.AND P3, PT, R42.reuse, 0x41, PT ;  /* 0x000000412a00780c */ /* 0x040fe40003f64270 */
[----:B0-----:R-:W-:Y:S02]  /*4f60*/  FSEL R47, R47, -INF , P2 ;  /* 0xff8000002f2f7808 */ /* 0x001fe40001000000 */
[----:B------:R-:W-:Y:S01]  /*4f70*/  FMNMX.FTZ R58, R45, R58, !PT ;  /* 0x0000003a2d3a7209 */ /* 0x000fe20007810000 */
[----:B------:R-:W-:Y:S01]  /*4f80*/  MUFU.TANH R59, R81 ;  /* 0x00000051003b7308 */ /* 0x000fe20000002400 */
[----:B------:R-:W-:-:S02]  /*4f90*/  ISETP.GT.AND P2, PT, R42, 0x48, PT ;  /* 0x000000482a00780c */ /* 0x000fc40003f44270 */
[----:B-1----:R-:W-:Y:S02]  /*4fa0*/  FSEL R48, R48, -INF , P3 ;  /* 0xff80000030307808 */ /* 0x002fe40001800000 */
[----:B------:R-:W-:Y:S02]  /*4fb0*/  FMNMX.FTZ R27, R47, R58, !PT ;  /* 0x0000003a2f1b7209 */ /* 0x000fe40007810000 */
[----:B------:R-:W-:Y:S01]  /*4fc0*/  ISETP.GT.AND P3, PT, R42, 0x49, PT ;  /* 0x000000492a00780c */ /* 0x000fe20003f64270 */
[----:B------:R0:W1:Y:S01]  /*4fd0*/  MUFU.TANH R58, R77 ;  /* 0x0000004d003a7308 */ /* 0x0000620000002400 */
[----:B--2---:R-:W-:Y:S02]  /*4fe0*/  FSEL R49, R49, -INF , P2 ;  /* 0xff80000031317808 */ /* 0x004fe40001000000 */
[----:B------:R-:W-:Y:S02]  /*4ff0*/  FMNMX.FTZ R60, R48, R27, !PT ;  /* 0x0000001b303c7209 */ /* 0x000fe40007810000 */
[----:B------:R-:W-:-:S02]  /*5000*/  ISETP.GT.AND P2, PT, R42, 0x50, PT ;  /* 0x000000502a00780c */ /* 0x000fc40003f44270 */
[----:B---3--:R-:W-:Y:S01]  /*5010*/  FSEL R50, R50, -INF , P3 ;  /* 0xff80000032327808 */ /* 0x008fe20001800000 */
[----:B------:R-:W2:Y:S01]  /*5020*/  MUFU.TANH R84, R84 ;  /* 0x0000005400547308 */ /* 0x000ea20000002400 */
[----:B------:R-:W-:Y:S01]  /*5030*/  FMNMX.FTZ R27, R49, R60, !PT ;  /* 0x0000003c311b7209 */ /* 0x000fe20007810000 */
[----:B0-----:R-:W-:Y:S01]  /*5040*/  FMUL.FTZ R77, R87, UR22 ;  /* 0x00000016574d7c20 */ /* 0x001fe20008410000 */
[----:B------:R-:W-:Y:S02]  /*5050*/  ISETP.GT.AND P3, PT, R42, 0x51, PT ;  /* 0x000000512a00780c */ /* 0x000fe40003f64270 */
[----:B----4-:R-:W-:Y:S02]  /*5060*/  FSEL R52, R52, -INF , P2 ;  /* 0xff80000034347808 */ /* 0x010fe40001000000 */
[----:B------:R-:W-:Y:S01]  /*5070*/  FMNMX.FTZ R27, R50, R27, !PT ;  /* 0x0000001b321b7209 */ /* 0x000fe20007810000 */
[----:B------:R-:W-:Y:S01]  /*5080*/  MUFU.TANH R7, R7 ;  /* 0x0000000700077308 */ /* 0x000fe20000002400 */
[----:B------:R-:W-:-:S02]  /*5090*/  ISETP.GT.AND P2, PT, R42, 0x58, PT ;  /* 0x000000582a00780c */ /* 0x000fc40003f44270 */
[----:B-----5:R-:W-:Y:S02]  /*50a0*/  FSEL R51, R51, -INF , P3 ;  /* 0xff80000033337808 */ /* 0x020fe40001800000 */
[----:B------:R-:W-:Y:S02]  /*50b0*/  FMNMX.FTZ R60, R52, R27, !PT ;  /* 0x0000001b343c7209 */ /* 0x000fe40007810000 */
[----:B------:R-:W-:Y:S01]  /*50c0*/  ISETP.GT.AND P3, PT, R42, 0x59, PT ;  /* 0x000000592a00780c */ /* 0x000fe20003f64270 */
[----:B------:R-:W-:Y:S01]  /*50d0*/  MUFU.TANH R8, R8 ;  /* 0x0000000800087308 */ /* 0x000fe20000002400 */
[----:B------:R-:W-:Y:S01]  /*50e0*/  FSEL R53, R53, -INF , P2 ;  /* 0xff80000035357808 */ /* 0x000fe20001000000 */
[----:B------:R-:W-:Y:S02]  /*50f0*/  WARPGROUP.DEPBAR.LE gsb0, 0x0 ;  /* 0x00008000000079c5 */ /* 0x000fe40000010000 */
[----:B------:R-:W-:Y:S01]  /*5100*/  WARPGROUP.ARRIVE ;  /* 0x00000000000079c5 */ /* 0x000fe20000000000 */
[----:B------:R-:W-:-:S02]  /*5110*/  FMNMX.FTZ R60, R51, R60, !PT ;  /* 0x0000003c333c7209 */ /* 0x000fc40007810000 */
[----:B------:R-:W-:Y:S01]  /*5120*/  ISETP.GT.AND P2, PT, R42, 0x60, PT ;  /* 0x000000602a00780c */ /* 0x000fe20003f44270 */
[----:B------:R-:W-:Y:S01]  /*5130*/  MUFU.TANH R11, R11 ;  /* 0x0000000b000b7308 */ /* 0x000fe20000002400 */
[----:B------:R-:W-:Y:S01]  /*5140*/  FSEL R54, R54, -INF , P3 ;  /* 0xff80000036367808 */ /* 0x000fe20001800000 */
[----:B------:R-:W-:Y:S01]  /*5150*/  HGMMA.64x64x16.F32.BF16 R88, R136, gdesc[UR4].tnspB, R88, gsb0 ;  /* 0x40e0000488587df0 */ /* 0x000fe20008001858 */
[----:B------:R-:W-:Y:S01]  /*5160*/  FMNMX.FTZ R27, R53, R60, !PT ;  /* 0x0000003c351b7209 */ /* 0x000fe20007810000 */
[----:B------:R-:W-:Y:S01]  /*5170*/  UIADD3 UR6, UR11, 0x200, URZ ;  /* 0x000002000b067890 */ /* 0x000fe2000fffe03f */
[----:B------:R-:W-:Y:S01]  /*5180*/  ISETP.GT.AND P3, PT, R42, 0x61, PT ;  /* 0x000000612a00780c */ /* 0x000fe20003f64270 */
[----:B------:R-:W-:Y:S01]  /*5190*/  UMOV UR7, 0x40000040 ;  /* 0x4000004000077882 */ /* 0x000fe20000000000 */
[----:B------:R-:W-:Y:S01]  /*51a0*/  FSEL R55, R55, -INF , P2 ;  /* 0xff80000037377808 */ /* 0x000fe20001000000 */
[----:B------:R-:W-:Y:S01]  /*51b0*/  MUFU.TANH R12, R12 ;  /* 0x0000000c000c7308 */ /* 0x000fe20000002400 */
[----:B------:R-:W-:-:S02]  /*51c0*/  FMNMX.FTZ R60, R54, R27, !PT ;  /* 0x0000001b363c7209 */ /* 0x000fc40007810000 */
[----:B------:R-:W-:Y:S02]  /*51d0*/  ISETP.GT.AND P2, PT, R42, 0x68, PT ;  /* 0x000000682a00780c */ /* 0x000fe40003f44270 */
[----:B------:R-:W-:Y:S02]  /*51e0*/  FSEL R56, R56, -INF , P3 ;  /* 0xff80000038387808 */ /* 0x000fe40001800000 */
[----:B------:R-:W-:Y:S01]  /*51f0*/  FMNMX.FTZ R27, R55, R60, !PT ;  /* 0x0000003c371b7209 */ /* 0x000fe20007810000 */
[----:B------:R-:W-:Y:S01]  /*5200*/  MUFU.TANH R15, R15 ;  /* 0x0000000f000f7308 */ /* 0x000fe20000002400 */
[----:B------:R-:W-:Y:S02]  /*5210*/  ISETP.GT.AND P3, PT, R42, 0x69, PT ;  /* 0x000000692a00780c */ /* 0x000fe40003f64270 */
[----:B------:R-:W-:Y:S02]  /*5220*/  FSEL R57, R57, -INF , P2 ;  /* 0xff80000039397808 */ /* 0x000fe40001000000 */
[----:B------:R-:W-:-:S02]  /*5230*/  FMNMX.FTZ R64, R56, R27, !PT ;  /* 0x0000001b38407209 */ /* 0x000fc40007810000 */
[----:B------:R-:W-:Y:S01]  /*5240*/  ISETP.GT.AND P2, PT, R42, 0x70, PT ;  /* 0x000000702a00780c */ /* 0x000fe20003f44270 */
[----:B------:R0:W3:Y:S01]  /*5250*/  MUFU.TANH R60, R85 ;  /* 0x00000055003c7308 */ /* 0x0000e20000002400 */
[----:B-1----:R-:W-:Y:S02]  /*5260*/  FSEL R58, R58, -INF , P3 ;  /* 0xff8000003a3a7808 */ /* 0x002fe40001800000 */
[----:B------:R-:W-:Y:S01]  /*5270*/  FMNMX.FTZ R27, R57, R64, !PT ;  /* 0x00000040391b7209 */ /* 0x000fe20007810000 */
[----:B------:R-:W-:Y:S01]  /*5280*/  FMUL.FTZ R64, R63, UR22 ;  /* 0x000000163f407c20 */ /* 0x000fe20008410000 */
[----:B------:R-:W-:Y:S02]  /*5290*/  ISETP.GT.AND P3, PT, R42, 0x71, PT ;  /* 0x000000712a00780c */ /* 0x000fe40003f64270 */
[----:B------:R-:W-:Y:S01]  /*52a0*/  FSEL R62, R80, -INF , P2 ;  /* 0xff800000503e7808 */ /* 0x000fe20001000000 */
[----:B------:R-:W1:Y:S01]  /*52b0*/  MUFU.TANH R20, R20 ;  /* 0x0000001400147308 */ /* 0x000e620000002400 */
[----:B------:R-:W-:Y:S01]  /*52c0*/  FMNMX.FTZ R27, R58, R27, !PT ;  /* 0x0000001b3a1b7209 */ /* 0x000fe20007810000 */
[----:B0-----:R-:W0:Y:S01]  /*52d0*/  S2R R85, SR_TID.X ;  /* 0x0000000000557919 */ /* 0x001e220000002100 */
[----:B------:R-:W-:-:S02]  /*52e0*/  ISETP.GT.AND P2, PT, R42, 0x78, PT ;  /* 0x000000782a00780c */ /* 0x000fc40003f44270 */
[----:B------:R-:W-:Y:S02]  /*52f0*/  FSEL R59, R59, -INF , P3 ;  /* 0xff8000003b3b7808 */ /* 0x000fe40001800000 */
[----:B------:R-:W-:Y:S01]  /*5300*/  FMNMX.FTZ R68, R62, R27, !PT ;  /* 0x0000001b3e447209 */ /* 0x000fe20007810000 */
[----:B------:R-:W4:Y:S01]  /*5310*/  MUFU.TANH R25, R25 ;  /* 0x0000001900197308 */ /* 0x000f220000002400 */
[C---:B------:R-:W-:Y:S01]  /*5320*/  ISETP.GT.AND P3, PT, R42.reuse, 0x79, PT ;  /* 0x000000792a00780c */ /* 0x040fe20003f64270 */
[----:B------:R-:W-:Y:S01]  /*5330*/  VIADD R42, R42, 0x8 ;  /* 0x000000082a2a7836 */ /* 0x000fe20000000000 */
[----:B--2---:R-:W-:Y:S02]  /*5340*/  FSEL R63, R84, -INF , P2 ;  /* 0xff800000543f7808 */ /* 0x004fe40001000000 */
[----:B------:R-:W-:Y:S02]  /*5350*/  FMNMX.FTZ R68, R59, R68, !PT ;  /* 0x000000443b447209 */ /* 0x000fe40007810000 */
[----:B---3--:R-:W-:Y:S01]  /*5360*/  FSEL R60, R60, -INF , P3 ;  /* 0xff8000003c3c7808 */ /* 0x008fe20001800000 */
[----:B------:R-:W2:Y:S01]  /*5370*/  MUFU.TANH R26, R26 ;  /* 0x0000001a001a7308 */ /* 0x000ea20000002400 */
[----:B------:R-:W-:Y:S01]  /*5380*/  FMNMX.FTZ R27, R63, R68, !PT ;  /* 0x000000443f1b7209 */ /* 0x000fe20007810000 */
[----:B------:R-:W-:Y:S01]  /*5390*/  FMUL.FTZ R68, R71, UR22 ;  /* 0x0000001647447c20 */ /* 0x000fe20008410000 */
[----:B------:R-:W-:Y:S01]  /*53a0*/  ISETP.GT.AND P3, PT, R42, RZ, PT ;  /* 0x000000ff2a00720c */ /* 0x000fe20003f64270 */
[----:B------:R-:W-:Y:S01]  /*53b0*/  FMUL.FTZ R71, R78, UR22 ;  /* 0x000000164e477c20 */ /* 0x000fe20008410000 */
[----:B------:R-:W-:-:S02]  /*53c0*/  FMNMX.FTZ R27, R60, R27, !PT ;  /* 0x0000001b3c1b7209 */ /* 0x000fc40007810000 */
[C---:B------:R-:W-:Y:S01]  /*53d0*/  ISETP.GT.AND P4, PT, R42.reuse, 0x1, PT ;  /* 0x000000012a00780c */ /* 0x040fe20003f84270 */
[----:B------:R-:W3:Y:S01]  /*53e0*/  MUFU.TANH R28, R28 ;  /* 0x0000001c001c7308 */ /* 0x000ee20000002400 */
[----:B------:R-:W-:Y:S01]  /*53f0*/  FSEL R7, R7, -INF , P3 ;  /* 0xff80000007077808 */ /* 0x000fe20001800000 */
[----:B------:R-:W5:Y:S01]  /*5400*/  SHFL.BFLY PT, R72, R27, 0x2, 0x1f ;  /* 0x0c401f001b487f89 */ /* 0x000f6200000e0000 */
[----:B------:R-:W-:Y:S02]  /*5410*/  ISETP.GT.AND P3, PT, R42, 0x8, PT ;  /* 0x000000082a00780c */ /* 0x000fe40003f64270 */
[----:B------:R-:W-:Y:S02]  /*5420*/  FSEL R8, R8, -INF , P4 ;  /* 0xff80000008087808 */ /* 0x000fe40002000000 */
[----:B------:R-:W-:Y:S01]  /*5430*/  ISETP.GT.AND P4, PT, R42, 0x9, PT ;  /* 0x000000092a00780c */ /* 0x000fe20003f84270 */
[----:B------:R-:W0:Y:S01]  /*5440*/  MUFU.TANH R30, R30 ;  /* 0x0000001e001e7308 */ /* 0x000e220000002400 */
[----:B------:R-:W-:-:S02]  /*5450*/  FSEL R11, R11, -INF , P3 ;  /* 0xff8000000b0b7808 */ /* 0x000fc40001800000 */
[----:B------:R-:W-:Y:S02]  /*5460*/  ISETP.GT.AND P3, PT, R42, 0x10, PT ;  /* 0x000000102a00780c */ /* 0x000fe40003f64270 */
[----:B------:R-:W-:Y:S02]  /*5470*/  FSEL R12, R12, -INF , P4 ;  /* 0xff8000000c0c7808 */ /* 0x000fe40002000000 */
[C---:B------:R-:W-:Y:S01]  /*5480*/  ISETP.GT.AND P4, PT, R42.reuse, 0x11, PT ;  /* 0x000000112a00780c */ /* 0x040fe20003f84270 */
[----:B------:R-:W0:Y:S01]  /*5490*/  MUFU.TANH R33, R33 ;  /* 0x0000002100217308 */ /* 0x000e220000002400 */
[----:B------:R-:W-:Y:S02]  /*54a0*/  FSEL R15, R15, -INF , P3 ;  /* 0xff8000000f0f7808 */ /* 0x000fe40001800000 */
[----:B------:R-:W-:Y:S02]  /*54b0*/  ISETP.GT.AND P3, PT, R42, 0x18, PT ;  /* 0x000000182a00780c */ /* 0x000fe40003f64270 */
[----:B-1----:R-:W-:-:S02]  /*54c0*/  FSEL R20, R20, -INF , P4 ;  /* 0xff80000014147808 */ /* 0x002fc40002000000 */
[C---:B------:R-:W-:Y:S01]  /*54d0*/  ISETP.GT.AND P4, PT, R42.reuse, 0x19, PT ;  /* 0x000000192a00780c */ /* 0x040fe20003f84270 */
[----:B------:R-:W-:Y:S02]  /*54e0*/  WARPGROUP.DEPBAR.LE gsb0, 0x0 ;  /* 0x00008000000079c5 */ /* 0x000fe40000010000 */
[----:B-----5:R-:W-:Y:S01]  /*54f0*/  FMNMX.FTZ R76, R27, R72, !PT ;  /* 0x000000481b4c7209 */ /* 0x020fe20007810000 */
[----:B------:R-:W-:Y:S01]  /*5500*/  WARPGROUP.ARRIVE ;  /* 0x00000000000079c5 */ /* 0x000fe20000000000 */
[----:B----4-:R-:W-:Y:S01]  /*5510*/  FSEL R25, R25, -INF , P3 ;  /* 0xff80000019197808 */ /* 0x010fe20001800000 */
[----:B------:R-:W1:Y:S01]  /*5520*/  MUFU.TANH R34, R34 ;  /* 0x0000002200227308 */ /* 0x000e620000002400 */
[----:B------:R-:W-:Y:S01]  /*5530*/  ISETP.GT.AND P3, PT, R42, 0x20, PT ;  /* 0x000000202a00780c */ /* 0x000fe20003f64270 */
[----:B------:R-:W4:Y:S01]  /*5540*/  SHFL.BFLY PT, R27, R76, 0x1, 0x1f ;  /* 0x0c201f004c1b7f89 */ /* 0x000f2200000e0000 */
[----:B--2---:R-:W-:Y:S01]  /*5550*/  FSEL R26, R26, -INF , P4 ;  /* 0xff8000001a1a7808 */ /* 0x004fe20002000000 */
[----:B------:R-:W-:Y:S01]  /*5560*/  HGMMA.64x64x16.F32.BF16 R88, R132, gdesc[UR4].tnspB, R88, gsb0 ;  /* 0x40e0000484587df0 */ /* 0x000fe20008001858 */
[----:B------:R-:W-:Y:S01]  /*5570*/  UIADD3 UR6, UR11, 0x280, URZ ;  /* 0x000002800b067890 */ /* 0x000fe2000fffe03f */
[----:B------:R-:W-:Y:S01]  /*5580*/  ISETP.GT.AND P4, PT, R42, 0x21, PT ;  /* 0x000000212a00780c */ /* 0x000fe20003f84270 */
[----:B------:R-:W-:Y:S01]  /*5590*/  UMOV UR7, 0x40000040 ;  /* 0x4000004000077882 */ /* 0x000fe20000000000 */
[----:B------:R-:W2:Y:S01]  /*55a0*/  MUFU.TANH R36, R36 ;  /* 0x0000002400247308 */ /* 0x000ea20000002400 */
[----:B---3--:R-:W-:Y:S01]  /*55b0*/  FSEL R28, R28, -INF , P3 ;  /* 0xff8000001c1c7808 */ /* 0x008fe20001800000 */
[----:B------:R-:W-:Y:S01]  /*55c0*/  FMUL.FTZ R72, R79, UR22 ;  /* 0x000000164f487c20 */ /* 0x000fe20008410000 */
[----:B------:R-:W-:-:S02]  /*55d0*/  ISETP.GT.AND P3, PT, R42, 0x28, PT ;  /* 0x000000282a00780c */ /* 0x000fc40003f64270 */
[----:B0-----:R-:W-:Y:S02]  /*55e0*/  FSEL R30, R30, -INF , P4 ;  /* 0xff8000001e1e7808 */ /* 0x001fe40002000000 */
[C---:B------:R-:W-:Y:S01]  /*55f0*/  ISETP.GT.AND P4, PT, R42.reuse, 0x29, PT ;  /* 0x000000292a00780c */ /* 0x040fe20003f84270 */
[----:B------:R-:W0:Y:S01]  /*5600*/  MUFU.TANH R37, R37 ;  /* 0x0000002500257308 */ /* 0x000e220000002400 */
[----:B------:R-:W-:Y:S02]  /*5610*/  FSEL R33, R33, -INF , P3 ;  /* 0xff80000021217808 */ /* 0x000fe40001800000 */
[----:B------:R-:W-:Y:S02]  /*5620*/  ISETP.GT.AND P3, PT, R42, 0x30, PT ;  /* 0x000000302a00780c */ /* 0x000fe40003f64270 */
[----:B-1----:R-:W-:Y:S02]  /*5630*/  FSEL R34, R34, -INF , P4 ;  /* 0xff80000022227808 */ /* 0x002fe40002000000 */
[----:B------:R-:W-:Y:S01]  /*5640*/  ISETP.GT.AND P4, PT, R42, 0x31, PT ;  /* 0x000000312a00780c */ /* 0x000fe20003f84270 */
[----:B------:R-:W1:Y:S01]  /*5650*/  MUFU.TANH R38, R38 ;  /* 0x0000002600267308 */ /* 0x000e620000002400 */
[----:B--2---:R-:W-:-:S02]  /*5660*/  FSEL R36, R36, -INF , P3 ;  /* 0xff80000024247808 */ /* 0x004fc40001800000 */
[----:B----4-:R-:W-:Y:S02]  /*5670*/  FMNMX.FTZ R27, R76, R27, !PT ;  /* 0x0000001b4c1b7209 */ /* 0x010fe40007810000 */
[C---:B------:R-:W-:Y:S02]  /*5680*/  ISETP.GT.AND P3, PT, R42.reuse, 0x38, PT ;  /* 0x000000382a00780c */ /* 0x040fe40003f64270 */
[C---:B------:R-:W-:Y:S01]  /*5690*/  FSETP.NEU.FTZ.AND P2, PT, R27.reuse, -INF , PT ;  /* 0xff8000001b00780b */ /* 0x040fe20003f5d000 */
[----:B------:R-:W-:Y:S01]  /*56a0*/  FMUL.FTZ R76, R27, UR10 ;  /* 0x0000000a1b4c7c20 */ /* 0x000fe20008410000 */
[----:B------:R-:W2:Y:S01]  /*56b0*/  MUFU.TANH R39, R39 ;  /* 0x0000002700277308 */ /* 0x000ea20000002400 */
[----:B0-----:R-:W-:Y:S02]  /*56c0*/  FSEL R37, R37, -INF , P4 ;  /* 0xff80000025257808 */ /* 0x001fe40002000000 */
[----:B------:R-:W-:Y:S02]  /*56d0*/  ISETP.GT.AND P4, PT, R42, 0x39, PT ;  /* 0x000000392a00780c */ /* 0x000fe40003f84270 */
[----:B------:R-:W-:-:S03]  /*56e0*/  FSEL R76, R76, RZ, P2 ;  /* 0x000000ff4c4c7208 */ /* 0x000fc60001000000 */
[----:B------:R-:W0:Y:S01]  /*56f0*/  MUFU.TANH R40, R40 ;  /* 0x0000002800287308 */ /* 0x000e220000002400 */
[----:B-1----:R-:W-:Y:S01]  /*5700*/  FSEL R38, R38, -INF , P3 ;  /* 0xff80000026267808 */ /* 0x002fe20001800000 */
[--C-:B------:R-:W-:Y:S01]  /*5710*/  FFMA.FTZ R144, R13, UR10, -R76.reuse ;  /* 0x0000000a0d907c23 */ /* 0x100fe2000801084c */
[----:B------:R-:W-:Y:S01]  /*5720*/  FMNMX.FTZ R13, R7, R4, !PT ;  /* 0x00000004070d7209 */ /* 0x000fe20007810000 */
[--C-:B------:R-:W-:Y:S01]  /*5730*/  FFMA.FTZ R148, R6, UR10, -R76.reuse ;  /* 0x0000000a06947c23 */ /* 0x100fe2000801084c */
[--C-:B------:R-:W-:Y:S01]  /*5740*/  FFMA.FTZ R146, R21, UR10, -R76.reuse ;  /* 0x0000000a15927c23 */ /* 0x100fe2000801084c */
[--C-:B------:R-:W-:Y:S01]  /*5750*/  FFMA.FTZ R140, R5, UR10, -R76.reuse ;  /* 0x0000000a058c7c23 */ /* 0x100fe2000801084c */
[----:B------:R-:W-:Y:S01]  /*5760*/  FMNMX.FTZ R6, R8, R13, !PT ;  /* 0x0000000d08067209 */ /* 0x000fe20007810000 */
[--C-:B------:R-:W-:Y:S01]  /*5770*/  FFMA.FTZ R5, R29, UR10, -R76.reuse ;  /* 0x0000000a1d057c23 */ /* 0x100fe2000801084c */
[----:B------:R-:W1:Y:S01]  /*5780*/  MUFU.TANH R41, R41 ;  /* 0x0000002900297308 */ /* 0x000e620000002400 */
[----:B------:R-:W-:Y:S01]  /*5790*/  ISETP.GT.AND P3, PT, R42, 0x40, PT ;  /* 0x000000402a00780c */ /* 0x000fe20003f64270 */
[--C-:B------:R-:W-:Y:S01]  /*57a0*/  FFMA.FTZ R142, R31, UR10, -R76.reuse ;  /* 0x0000000a1f8e7c23 */ /* 0x100fe2000801084c */
[----:B------:R-:W-:Y:S01]  /*57b0*/  FMNMX.FTZ R81, R11, R6, !PT ;  /* 0x000000060b517209 */ /* 0x000fe20007810000 */
[--C-:B------:R-:W-:Y:S01]  /*57c0*/  FFMA.FTZ R136, R35, UR10, -R76.reuse ;  /* 0x0000000a23887c23 */ /* 0x100fe2000801084c */
[----:B--2---:R-:W-:Y:S01]  /*57d0*/  FSEL R39, R39, -INF , P4 ;  /* 0xff80000027277808 */ /* 0x004fe20002000000 */
[--C-:B------:R-:W-:Y:S01]  /*57e0*/  FFMA.FTZ R138, R46, UR10, -R76.reuse ;  /* 0x0000000a2e8a7c23 */ /* 0x100fe2000801084c */
[----:B------:R-:W-:Y:S01]  /*57f0*/  FMNMX.FTZ R6, R12, R81, !PT ;  /* 0x000000510c067209 */ /* 0x000fe20007810000 */
[----:B------:R-:W2:Y:S01]  /*5800*/  MUFU.TANH R61, R61 ;  /* 0x0000003d003d7308 */ /* 0x000ea20000002400 */
[----:B------:R-:W-:Y:S01]  /*5810*/  ISETP.GT.AND P4, PT, R42, 0x41, PT ;  /* 0x000000412a00780c */ /* 0x000fe20003f84270 */
[--C-:B------:R-:W-:Y:S01]  /*5820*/  FFMA.FTZ R79, R44, UR10, -R76.reuse ;  /* 0x0000000a2c4f7c23 */ /* 0x100fe2000801084c */
[----:B------:R-:W-:Y:S01]  /*5830*/  FMNMX.FTZ R21, R15, R6, !PT ;  /* 0x000000060f157209 */ /* 0x000fe20007810000 */
[--C-:B------:R-:W-:Y:S01]  /*5840*/  FFMA.FTZ R150, R9, UR10, -R76.reuse ;  /* 0x0000000a09967c23 */ /* 0x100fe2000801084c */
[----:B0-----:R-:W-:Y:S01]  /*5850*/  FSEL R40, R40, -INF , P3 ;  /* 0xff80000028287808 */ /* 0x001fe20001800000 */
[--C-:B------:R-:W-:Y:S01]  /*5860*/  FFMA.FTZ R9, R10, UR10, -R76.reuse ;  /* 0x0000000a0a097c23 */ /* 0x100fe2000801084c */
[----:B------:R-:W-:Y:S01]  /*5870*/  FMNMX.FTZ R6, R20, R21, !PT ;  /* 0x0000001514067209 */ /* 0x000fe20007810000 */
[----:B------:R-:W0:Y:S01]  /*5880*/  MUFU.TANH R64, R64 ;  /* 0x0000004000407308 */ /* 0x000e220000002400 */
[----:B------:R-:W-:Y:S01]  /*5890*/  ISETP.GT.AND P3, PT, R42, 0x48, PT ;  /* 0x000000482a00780c */ /* 0x000fe20003f64270 */
[--C-:B------:R-:W-:Y:S01]  /*58a0*/  FFMA.FTZ R13, R14, UR10, -R76.reuse ;  /* 0x0000000a0e0d7c23 */ /* 0x100fe2000801084c */
[----:B------:R-:W-:Y:S01]  /*58b0*/  FMNMX.FTZ R81, R25, R6, !PT ;  /* 0x0000000619517209 */ /* 0x000fe20007810000 */
[--C-:B------:R-:W-:Y:S01]  /*58c0*/  FFMA.FTZ R21, R24, UR10, -R76.reuse ;  /* 0x0000000a18157c23 */ /* 0x100fe2000801084c */
[----:B-1----:R-:W-:Y:S01]  /*58d0*/  FSEL R41, R41, -INF , P4 ;  /* 0xff80000029297808 */ /* 0x002fe20002000000 */
[--C-:B------:R-:W-:Y:S01]  /*58e0*/  FFMA.FTZ R32, R32, UR10, -R76.reuse ;  /* 0x0000000a20207c23 */ /* 0x100fe2000801084c */
[----:B------:R-:W-:Y:S01]  /*58f0*/  FMNMX.FTZ R81, R26, R81, !PT ;  /* 0x000000511a517209 */ /* 0x000fe20007810000 */
[----:B------:R-:W1:Y:S01]  /*5900*/  MUFU.TANH R65, R65 ;  /* 0x0000004100417308 */ /* 0x000e620000002400 */
[----:B------:R-:W-:Y:S01]  /*5910*/  ISETP.GT.AND P4, PT, R42, 0x49, PT ;  /* 0x000000492a00780c */ /* 0x000fe20003f84270 */
[--C-:B------:R-:W-:Y:S01]  /*5920*/  FFMA.FTZ R10, R52, UR10, -R76.reuse ;  /* 0x0000000a340a7c23 */ /* 0x100fe2000801084c */
[----:B------:R-:W-:Y:S01]  /*5930*/  FMNMX.FTZ R81, R28, R81, !PT ;  /* 0x000000511c517209 */ /* 0x000fe20007810000 */
[--C-:B------:R-:W-:Y:S01]  /*5940*/  FFMA.FTZ R14, R53, UR10, -R76.reuse ;  /* 0x0000000a350e7c23 */ /* 0x100fe2000801084c */
[----:B--2---:R-:W-:Y:S01]  /*5950*/  FSEL R61, R61, -INF , P3 ;  /* 0xff8000003d3d7808 */ /* 0x004fe20001800000 */
[----:B------:R-:W-:Y:S01]  /*5960*/  FFMA.FTZ R24, R55, UR10, -R76 ;  /* 0x0000000a37187c23 */ /* 0x000fe2000801084c */
[----:B------:R-:W-:Y:S01]  /*5970*/  FMNMX.FTZ R6, R30, R81, !PT ;  /* 0x000000511e067209 */ /* 0x000fe20007810000 */
[----:B------:R-:W-:-:S02]  /*5980*/  WARPGROUP.DEPBAR.LE gsb0, 0x0 ;  /* 0x00008000000079c5 */ /* 0x000fc40000010000 */
[----:B------:R-:W-:Y:S01]  /*5990*/  WARPGROUP.ARRIVE ;  /* 0x00000000000079c5 */ /* 0x000fe20000000000 */
[----:B------:R-:W-:Y:S01]  /*59a0*/  FMNMX.FTZ R29, R33, R6, !PT ;  /* 0x00000006211d7209 */ /* 0x000fe20007810000 */
[----:B------:R-:W2:Y:S01]  /*59b0*/  MUFU.TANH R66, R66 ;  /* 0x0000004200427308 */ /* 0x000ea20000002400 */
[----:B------:R-:W-:Y:S01]  /*59c0*/  ISETP.GT.AND P3, PT, R42, 0x50, PT ;  /* 0x000000502a00780c */ /* 0x000fe20003f64270 */
[--C-:B------:R-:W-:Y:S01]  /*59d0*/  FFMA.FTZ R132, R47, UR10, -R76.reuse ;  /* 0x0000000a2f847c23 */ /* 0x100fe2000801084c */
[----:B------:R-:W-:Y:S01]  /*59e0*/  FMNMX.FTZ R29, R34, R29, !PT ;  /* 0x0000001d221d7209 */ /* 0x000fe20007810000 */
[----:B------:R-:W-:Y:S01]  /*59f0*/  HGMMA.64x64x16.F32.BF16 R88, R128, gdesc[UR4].tnspB, R88, gsb0 ;  /* 0x40e0000480587df0 */ /* 0x000fe20008001858 */
[----:B0-----:R-:W-:Y:S01]  /*5a00*/  FSEL R64, R64, -INF , P4 ;  /* 0xff80000040407808 */ /* 0x001fe20002000000 */
[----:B------:R-:W-:Y:S01]  /*5a10*/  UIADD3 UR6, UR11, 0x300, URZ ;  /* 0x000003000b067890 */ /* 0x000fe2000fffe03f */
[----:B------:R-:W-:Y:S01]  /*5a20*/  FMNMX.FTZ R6, R36, R29, !PT ;  /* 0x0000001d24067209 */ /* 0x000fe20007810000 */
[----:B------:R-:W0:Y:S01]  /*5a30*/  MUFU.TANH R67, R67 ;  /* 0x0000004300437308 */ /* 0x000e220000002400 */
[----:B------:R-:W-:Y:S01]  /*5a40*/  ISETP.GT.AND P4, PT, R42, 0x51, PT ;  /* 0x000000512a00780c */ /* 0x000fe20003f84270 */
[----:B------:R-:W-:Y:S01]  /*5a50*/  UMOV UR7, 0x40000040 ;  /* 0x4000004000077882 */ /* 0x000fe20000000000 */
        /* <DEDUP_REMOVED lines=14> */
[C---:B------:R-:W-:Y:S01]  /*5b40*/  ISETP.GT.AND P4, PT, R42.reuse, 0x59, PT ;  /* 0x000000592a00780c */ /* 0x040fe20003f84270 */
        /* <DEDUP_REMOVED lines=8> */
[----:B------:R-:W-:Y:S01]  /*5bd0*/  FFMA.FTZ R60, R60, UR10, -R76 ;  /* 0x0000000a3c3c7c23 */ /* 0x000fe2000801084c */
[----:B------:R-:W-:-:S02]  /*5be0*/  FMNMX.FTZ R6, R64, R35, !PT ;  /* 0x0000002340067209 */ /* 0x000fc40007810000 */
[----:B-1----:R-:W-:Y:S02]  /*5bf0*/  FSEL R68, R68, -INF , P4 ;  /* 0xff80000044447808 */ /* 0x002fe40002000000 */
[----:B------:R-:W-:Y:S01]  /*5c00*/  FMNMX.FTZ R35, R65, R6, !PT ;  /* 0x0000000641237209 */ /* 0x000fe20007810000 */
[----:B------:R-:W1:Y:S01]  /*5c10*/  MUFU.TANH R71, R71 ;  /* 0x0000004700477308 */ /* 0x000e620000002400 */
[----:B------:R-:W-:Y:S02]  /*5c20*/  ISETP.GT.AND P4, PT, R42, 0x61, PT ;  /* 0x000000612a00780c */ /* 0x000fe40003f84270 */
[----:B------:R-:W-:Y:S01]  /*5c30*/  FMNMX.FTZ R6, R66, R35, !PT ;  /* 0x0000002342067209 */ /* 0x000fe20007810000 */
[----:B------:R-:W-:Y:S01]  /*5c40*/  FFMA.FTZ R35, R45, UR10, -R76 ;  /* 0x0000000a2d237c23 */ /* 0x000fe2000801084c */
[----:B--2---:R-:W-:Y:S02]  /*5c50*/  FSEL R69, R69, -INF , P3 ;  /* 0xff80000045457808 */ /* 0x004fe40001800000 */
[----:B------:R-:W-:Y:S01]  /*5c60*/  FMNMX.FTZ R43, R67, R6, !PT ;  /* 0x00000006432b7209 */ /* 0x000fe20007810000 */
[----:B------:R-:W2:Y:S01]  /*5c70*/  MUFU.TANH R72, R72 ;  /* 0x0000004800487308 */ /* 0x000ea20000002400 */
[----:B------:R-:W-:-:S02]  /*5c80*/  ISETP.GT.AND P3, PT, R42, 0x68, PT ;  /* 0x000000682a00780c */ /* 0x000fc40003f64270 */
[----:B------:R-:W-:Y:S02]  /*5c90*/  FMNMX.FTZ R6, R68, R43, !PT ;  /* 0x0000002b44067209 */ /* 0x000fe40007810000 */
[----:B0-----:R-:W-:Y:S02]  /*5ca0*/  FSEL R70, R70, -INF , P4 ;  /* 0xff80000046467808 */ /* 0x001fe40002000000 */
[----:B------:R-:W-:Y:S01]  /*5cb0*/  FMNMX.FTZ R43, R69, R6, !PT ;  /* 0x00000006452b7209 */ /* 0x000fe20007810000 */
[----:B------:R-:W0:Y:S01]  /*5cc0*/  MUFU.TANH R73, R73 ;  /* 0x0000004900497308 */ /* 0x000e220000002400 */
[----:B------:R-:W-:Y:S02]  /*5cd0*/  ISETP.GT.AND P4, PT, R42, 0x69, PT ;  /* 0x000000692a00780c */ /* 0x000fe40003f84270 */
[----:B-1----:R-:W-:Y:S02]  /*5ce0*/  FSEL R71, R71, -INF , P3 ;  /* 0xff80000047477808 */ /* 0x002fe40001800000 */
[----:B------:R-:W-:Y:S01]  /*5cf0*/  FMNMX.FTZ R6, R70, R43, !PT ;  /* 0x0000002b46067209 */ /* 0x000fe20007810000 */
[----:B------:R-:W-:Y:S01]  /*5d00*/  FFMA.FTZ R43, R48, UR10, -R76 ;  /* 0x0000000a302b7c23 */ /* 0x000fe2000801084c */
[----:B------:R-:W-:Y:S01]  /*5d10*/  ISETP.GT.AND P3, PT, R42, 0x70, PT ;  /* 0x000000702a00780c */ /* 0x000fe20003f64270 */
[----:B------:R-:W1:Y:S01]  /*5d20*/  MUFU.TANH R74, R74 ;  /* 0x0000004a004a7308 */ /* 0x000e620000002400 */
[----:B--2---:R-:W-:-:S02]  /*5d30*/  FSEL R72, R72, -INF , P4 ;  /* 0xff80000048487808 */ /* 0x004fc40002000000 */
[----:B------:R-:W-:Y:S02]  /*5d40*/  FMNMX.FTZ R45, R71, R6, !PT ;  /* 0x00000006472d7209 */ /* 0x000fe40007810000 */
[----:B------:R-:W-:Y:S02]  /*5d50*/  ISETP.GT.AND P4, PT, R42, 0x71, PT ;  /* 0x000000712a00780c */ /* 0x000fe40003f84270 */
[----:B------:R-:W-:Y:S01]  /*5d60*/  FMNMX.FTZ R6, R72, R45, !PT ;  /* 0x0000002d48067209 */ /* 0x000fe20007810000 */
[----:B------:R-:W2:Y:S01]  /*5d70*/  MUFU.TANH R75, R75 ;  /* 0x0000004b004b7308 */ /* 0x000ea20000002400 */
[----:B0-----:R-:W-:Y:S02]  /*5d80*/  FSEL R73, R73, -INF , P3 ;  /* 0xff80000049497808 */ /* 0x001fe40001800000 */
[----:B------:R-:W-:Y:S02]  /*5d90*/  ISETP.GT.AND P3, PT, R42, 0x78, PT ;  /* 0x000000782a00780c */ /* 0x000fe40003f64270 */
[----:B------:R-:W-:-:S02]  /*5da0*/  FMNMX.FTZ R45, R73, R6, !PT ;  /* 0x00000006492d7209 */ /* 0x000fc40007810000 */
[----:B------:R-:W-:Y:S01]  /*5db0*/  FSEL R46, R27, RZ, P2 ;  /* 0x000000ff1b2e7208 */ /* 0x000fe20001000000 */
[----:B------:R-:W0:Y:S01]  /*5dc0*/  MUFU.TANH R77, R77 ;  /* 0x0000004d004d7308 */ /* 0x000e220000002400 */
[----:B-1----:R-:W-:Y:S01]  /*5dd0*/  FSEL R74, R74, -INF , P4 ;  /* 0xff8000004a4a7808 */ /* 0x002fe20002000000 */
[----:B------:R-:W-:Y:S02]  /*5de0*/  WARPGROUP.DEPBAR.LE gsb0, 0x0 ;  /* 0x00008000000079c5 */ /* 0x000fe40000010000 */
[----:B------:R-:W-:Y:S01]  /*5df0*/  WARPGROUP.ARRIVE ;  /* 0x00000000000079c5 */ /* 0x000fe20000000000 */
[----:B------:R-:W-:Y:S01]  /*5e00*/  ISETP.GT.AND P4, PT, R42, 0x79, PT ;  /* 0x000000792a00780c */ /* 0x000fe20003f84270 */
[----:B------:R-:W-:Y:S01]  /*5e10*/  FADD.FTZ R46, -R46, R3 ;  /* 0x000000032e2e7221 */ /* 0x000fe20000010100 */
[----:B------:R-:W-:Y:S01]  /*5e20*/  FMNMX.FTZ R6, R74, R45, !PT ;  /* 0x0000002d4a067209 */ /* 0x000fe20007810000 */
[----:B------:R-:W-:Y:S01]  /*5e30*/  MUFU.EX2 R79, R79 ;  /* 0x0000004f004f7308 */ /* 0x000fe20000000800 */
[----:B--2---:R-:W-:Y:S01]  /*5e40*/  FSEL R75, R75, -INF , P3 ;  /* 0xff8000004b4b7808 */ /* 0x004fe20001800000 */
[----:B------:R-:W-:Y:S01]  /*5e50*/  HGMMA.64x64x16.F32.BF16 R88, R124, gdesc[UR4].tnspB, R88, gsb0 ;  /* 0x40e000047c587df0 */ /* 0x000fe20008001858 */
[----:B------:R-:W-:Y:S01]  /*5e60*/  UIADD3 UR6, UR11, 0x380, URZ ;  /* 0x000003800b067890 */ /* 0x000fe2000fffe03f */
[----:B------:R-:W-:Y:S01]  /*5e70*/  FMUL.FTZ R46, R46, UR10 ;  /* 0x0000000a2e2e7c20 */ /* 0x000fe20008410000 */
[----:B------:R-:W-:Y:S01]  /*5e80*/  FMNMX.FTZ R6, R75, R6, !PT ;  /* 0x000000064b067209 */ /* 0x000fe20007810000 */
[----:B------:R-:W-:Y:S01]  /*5e90*/  UMOV UR7, 0x40000040 ;  /* 0x4000004000077882 */ /* 0x000fe20000000000 */
[--C-:B------:R-:W-:Y:S01]  /*5ea0*/  FFMA.FTZ R45, R50, UR10, -R76.reuse ;  /* 0x0000000a322d7c23 */ /* 0x100fe2000801084c */
[----:B------:R-:W-:Y:S01]  /*5eb0*/  MUFU.EX2 R148, R148 ;  /* 0x0000009400947308 */ /* 0x000fe20000000800 */
[----:B0-----:R-:W-:Y:S01]  /*5ec0*/  FSEL R77, R77, -INF , P4 ;  /* 0xff8000004d4d7808 */ /* 0x001fe20002000000 */
[----:B------:R-:W-:-:S03]  /*5ed0*/  FFMA.FTZ R42, R62, UR10, -R76 ;  /* 0x0000000a3e2a7c23 */ /* 0x000fc6000801084c */
[----:B------:R-:W-:-:S03]  /*5ee0*/  FMNMX.FTZ R6, R77, R6, !PT ;  /* 0x000000064d067209 */ /* 0x000fc60007810000 */
[----:B------:R-:W0:Y:S02]  /*5ef0*/  MUFU.EX2 R46, R46 ;  /* 0x0000002e002e7308 */ /* 0x000e240000000800 */
[----:B------:R-:W1:Y:S06]  /*5f00*/  SHFL.BFLY PT, R81, R6, 0x2, 0x1f ;  /* 0x0c401f0006517f89 */ /* 0x000e6c00000e0000 */
[----:B------:R-:W2:Y:S08]  /*5f10*/  MUFU.EX2 R150, R150 ;  /* 0x0000009600967308 */ /* 0x000eb00000000800 */
[----:B------:R-:W3:Y:S08]  /*5f20*/  MUFU.EX2 R9, R9 ;  /* 0x0000000900097308 */ /* 0x000ef00000000800 */
[----:B------:R-:W4:Y:S01]  /*5f30*/  MUFU.EX2 R144, R144 ;  /* 0x0000009000907308 */ /* 0x000f220000000800 */
[----:B-1----:R-:W-:-:S05]  /*5f40*/  FMNMX.FTZ R81, R6, R81, !PT ;  /* 0x0000005106517209 */ /* 0x002fca0007810000 */
[----:B------:R-:W1:Y:S02]  /*5f50*/  SHFL.BFLY PT, R6, R81, 0x1, 0x1f ;  /* 0x0c201f0051067f89 */ /* 0x000e6400000e0000 */
[----:B------:R-:W5:Y:S08]  /*5f60*/  MUFU.EX2 R13, R13 ;  /* 0x0000000d000d7308 */ /* 0x000f700000000800 */
[----:B------:R-:W5:Y:S08]  /*5f70*/  MUFU.EX2 R146, R146 ;  /* 0x0000009200927308 */ /* 0x000f700000000800 */
[----:B------:R-:W5:Y:S01]  /*5f80*/  MUFU.EX2 R21, R21 ;  /* 0x0000001500157308 */ /* 0x000f620000000800 */
[----:B-1----:R-:W-:-:S07]  /*5f90*/  FMNMX.FTZ R6, R81, R6, !PT ;  /* 0x0000000651067209 */ /* 0x002fce0007810000 */
[----:B------:R-:W1:Y:S01]  /*5fa0*/  MUFU.EX2 R140, R140 ;  /* 0x0000008c008c7308 */ /* 0x000e620000000800 */
[C---:B------:R-:W-:Y:S01]  /*5fb0*/  FSETP.NEU.FTZ.AND P2, PT, R6.reuse, -INF , PT ;  /* 0xff8000000600780b */ /* 0x040fe20003f5d000 */
[----:B------:R-:W-:Y:S01]  /*5fc0*/  FMUL.FTZ R48, R6, UR10 ;  /* 0x0000000a06307c20 */ /* 0x000fe20008410000 */
[----:B------:R-:W-:Y:S02]  /*5fd0*/  WARPGROUP.DEPBAR.LE gsb0, 0x0 ;  /* 0x00008000000079c5 */ /* 0x000fe40000010000 */
[----:B------:R-:W-:Y:S02]  /*5fe0*/  WARPGROUP.ARRIVE ;  /* 0x00000000000079c5 */ /* 0x000fe40000000000 */
[----:B------:R-:W-:Y:S01]  /*5ff0*/  FSEL R48, R48, RZ, P2 ;  /* 0x000000ff30307208 */ /* 0x000fe20001000000 */
[----:B------:R-:W1:Y:S03]  /*6000*/  MUFU.EX2 R5, R5 ;  /* 0x0000000500057308 */ /* 0x000e660000000800 */
[----:B------:R-:W-:Y:S01]  /*6010*/  HGMMA.64x64x16.F32.BF16 R88, R120, gdesc[UR4].tnspB, R88, gsb0 ;  /* 0x40e0000478587df0 */ /* 0x000fe20008001858 */
[--C-:B------:R-:W-:Y:S01]  /*6020*/  FFMA.FTZ R149, R7, UR10, -R48.reuse ;  /* 0x0000000a07957c23 */ /* 0x100fe20008010830 */
[----:B0-----:R-:W-:Y:S01]  /*6030*/  FFMA.FTZ R7, R46, R2, R79 ;  /* 0x000000022e077223 */ /* 0x001fe2000001004f */
[----:B------:R-:W-:-:S02]  /*6040*/  FFMA.FTZ R151, R11, UR10, -R48 ;  /* 0x0000000a0b977c23 */ /* 0x000fc40008010830 */
[----:B------:R-:W0:Y:S01]  /*6050*/  MUFU.EX2 R142, R142 ;  /* 0x0000008e008e7308 */ /* 0x000e220000000800 */
[--C-:B------:R-:W-:Y:S01]  /*6060*/  FFMA.FTZ R145, R15, UR10, -R48.reuse ;  /* 0x0000000a0f917c23 */ /* 0x100fe20008010830 */
[----:B------:R-:W-:Y:S01]  /*6070*/  FADD.FTZ R7, R148, R7 ;  /* 0x0000000794077221 */ /* 0x000fe20000010000 */
[----:B------:R-:W-:Y:S02]  /*6080*/  IMAD.U32 R15, RZ, RZ, UR37 ;  /* 0x00000025ff0f7e24 */ /* 0x000fe4000f8e00ff */
[--C-:B------:R-:W-:Y:S01]  /*6090*/  FFMA.FTZ R8, R8, UR10, -R48.reuse ;  /* 0x0000000a08087c23 */ /* 0x100fe20008010830 */
[----:B------:R-:W-:Y:S01]  /*60a0*/  FFMA.FTZ R12, R12, UR10, -R48 ;  /* 0x0000000a0c0c7c23 */ /* 0x000fe20008010830 */
[----:B--2---:R-:W-:Y:S01]  /*60b0*/  FADD.FTZ R2, R150, R7 ;  /* 0x0000000796027221 */ /* 0x004fe20000010000 */
[----:B------:R-:W-:Y:S01]  /*60c0*/  FSEL R7, R6, RZ, P2 ;  /* 0x000000ff06077208 */ /* 0x000fe20001000000 */
[----:B------:R2:W0:Y:S01]  /*60d0*/  MUFU.EX2 R29, R32 ;  /* 0x00000020001d7308 */ /* 0x0004220000000800 */
[----:B------:R-:W-:Y:S01]  /*60e0*/  @!P1 LEA R15, R15, UR41, 0x3 ;  /* 0x000000290f0f9c11 */ /* 0x000fe2000f8e18ff */
[----:B---3--:R-:W-:Y:S01]  /*60f0*/  FADD.FTZ R11, R9, R2 ;  /* 0x00000002090b7221 */ /* 0x008fe20000010000 */
[----:B------:R-:W-:Y:S01]  /*6100*/  ISETP.GE.U32.AND P2, PT, R85, 0x180, PT ;  /* 0x000001805500780c */ /* 0x000fe20003f46070 */
[----:B------:R-:W-:Y:S01]  /*6110*/  FADD.FTZ R7, -R7, R4 ;  /* 0x0000000407077221 */ /* 0x000fe20000010100 */
[--C-:B------:R-:W-:Y:S01]  /*6120*/  FFMA.FTZ R20, R20, UR10, -R48.reuse ;  /* 0x0000000a14147c23 */ /* 0x100fe20008010830 */
[----:B----4-:R-:W-:Y:S01]  /*6130*/  FADD.FTZ R2, R144, R11 ;  /* 0x0000000b90027221 */ /* 0x010fe20000010000 */
[--C-:B------:R-:W-:Y:S01]  /*6140*/  FFMA.FTZ R147, R25, UR10, -R48.reuse ;  /* 0x0000000a19937c23 */ /* 0x100fe20008010830 */
[----:B------:R-:W-:Y:S01]  /*6150*/  MUFU.EX2 R149, R149 ;  /* 0x0000009500957308 */ /* 0x000fe20000000800 */
[----:B------:R-:W-:Y:S01]  /*6160*/  FFMA.FTZ R26, R26, UR10, -R48 ;  /* 0x0000000a1a1a7c23 */ /* 0x000fe20008010830 */
[----:B-----5:R-:W-:Y:S01]  /*6170*/  FADD.FTZ R11, R13, R2 ;  /* 0x000000020d0b7221 */ /* 0x020fe20000010000 */
[----:B------:R-:W-:-:S02]  /*6180*/  VIADD R2, R23, 0x9 ;  /* 0x0000000917027836 */ /* 0x000fc40000000000 */
[--C-:B------:R-:W-:Y:S01]  /*6190*/  FFMA.FTZ R141, R28, UR10, -R48.reuse ;  /* 0x0000000a1c8d7c23 */ /* 0x100fe20008010830 */
[--C-:B------:R-:W-:Y:S01]  /*61a0*/  FFMA.FTZ R28, R30, UR10, -R48.reuse ;  /* 0x0000000a1e1c7c23 */ /* 0x100fe20008010830 */
[----:B------:R-:W-:Y:S01]  /*61b0*/  FADD.FTZ R4, R146, R11 ;  /* 0x0000000b92047221 */ /* 0x000fe20000010000 */
[----:B------:R-:W-:Y:S01]  /*61c0*/  FFMA.FTZ R143, R33, UR10, -R48 ;  /* 0x0000000a218f7c23 */ /* 0x000fe20008010830 */
[----:B------:R-:W3:Y:S01]  /*61d0*/  MUFU.EX2 R136, R136 ;  /* 0x0000008800887308 */ /* 0x000ee20000000800 */
[----:B------:R-:W-:Y:S01]  /*61e0*/  SEL R2, R2, 0x9, !P2 ;  /* 0x0000000902027807 */ /* 0x000fe20005000000 */
[----:B------:R-:W-:Y:S01]  /*61f0*/  FADD.FTZ R11, R21, R4 ;  /* 0x00000004150b7221 */ /* 0x000fe20000010000 */
[----:B------:R-:W-:Y:S01]  /*6200*/  FMUL.FTZ R4, R7, UR10 ;  /* 0x0000000a07047c20 */ /* 0x000fe20008410000 */
[----:B------:R-:W-:Y:S02]  /*6210*/  @!P1 VIADD R7, R15, 0x16840 ;  /* 0x000168400f079836 */ /* 0x000fe40000000000 */
[--C-:B------:R-:W-:Y:S01]  /*6220*/  FFMA.FTZ R30, R34, UR10, -R48.reuse ;  /* 0x0000000a221e7c23 */ /* 0x100fe20008010830 */
[----:B-1----:R-:W-:Y:S01]  /*6230*/  FADD.FTZ R50, R140, R11 ;  /* 0x0000000b8c327221 */ /* 0x002fe20000010000 */
[----:B------:R-:W-:Y:S01]  /*6240*/  FFMA.FTZ R137, R36, UR10, -R48 ;  /* 0x0000000a24897c23 */ /* 0x000fe20008010830 */
[----:B------:R-:W-:Y:S01]  /*6250*/  MUFU.EX2 R8, R8 ;  /* 0x0000000800087308 */ /* 0x000fe20000000800 */
[----:B------:R-:W-:Y:S01]  /*6260*/  @!P1 PRMT R7, RZ, 0x654, R7 ;  /* 0x00000654ff079816 */ /* 0x000fe20000000007 */
[----:B------:R-:W-:Y:S01]  /*6270*/  FADD.FTZ R11, R5, R50 ;  /* 0x00000032050b7221 */ /* 0x000fe20000010000 */
[--C-:B------:R-:W-:Y:S01]  /*6280*/  FFMA.FTZ R34, R37, UR10, -R48.reuse ;  /* 0x0000000a25227c23 */ /* 0x100fe20008010830 */
[----:B------:R-:W-:Y:S01]  /*6290*/  FFMA.FTZ R139, R38, UR10, -R48 ;  /* 0x0000000a268b7c23 */ /* 0x000fe20008010830 */
[----:B--2---:R-:W-:Y:S01]  /*62a0*/  FFMA.FTZ R32, R57, UR10, -R76 ;  /* 0x0000000a39207c23 */ /* 0x004fe2000801084c */
[----:B0-----:R-:W-:Y:S01]  /*62b0*/  FADD.FTZ R50, R142, R11 ;  /* 0x0000000b8e327221 */ /* 0x001fe20000010000 */
[--C-:B------:R-:W-:Y:S01]  /*62c0*/  FFMA.FTZ R36, R39, UR10, -R48.reuse ;  /* 0x0000000a27247c23 */ /* 0x100fe20008010830 */
[----:B------:R-:W-:Y:S01]  /*62d0*/  MUFU.EX2 R4, R4 ;  /* 0x0000000400047308 */ /* 0x000fe20000000800 */
[----:B------:R-:W-:Y:S01]  /*62e0*/  FFMA.FTZ R133, R40, UR10, -R48 ;  /* 0x0000000a28857c23 */ /* 0x000fe20008010830 */
[----:B------:R-:W-:Y:S01]  /*62f0*/  FADD.FTZ R11, R29, R50 ;  /* 0x000000321d0b7221 */ /* 0x000fe20000010000 */
[--C-:B------:R-:W-:Y:S01]  /*6300*/  FFMA.FTZ R38, R41, UR10, -R48.reuse ;  /* 0x0000000a29267c23 */ /* 0x100fe20008010830 */
[----:B------:R-:W-:Y:S01]  /*6310*/  F2FP.BF16.F32.PACK_AB R150, R9, R150 ;  /* 0x000000960996723e */ /* 0x000fe200000010ff */
[--C-:B------:R-:W-:Y:S01]  /*6320*/  FFMA.FTZ R135, R61, UR10, -R48.reuse ;  /* 0x0000000a3d877c23 */ /* 0x100fe20008010830 */
[----:B---3--:R-:W-:Y:S01]  /*6330*/  FADD.FTZ R50, R136, R11 ;  /* 0x0000000b88327221 */ /* 0x008fe20000010000 */
[--C-:B------:R-:W-:Y:S01]  /*6340*/  FFMA.FTZ R40, R64, UR10, -R48.reuse ;  /* 0x0000000a40287c23 */ /* 0x100fe20008010830 */
[----:B------:R-:W0:Y:S01]  /*6350*/  MUFU.EX2 R31, R31 ;  /* 0x0000001f001f7308 */ /* 0x000e220000000800 */
[----:B------:R-:W-:Y:S01]  /*6360*/  F2FP.BF16.F32.PACK_AB R140, R5, R140 ;  /* 0x0000008c058c723e */ /* 0x000fe200000010ff */
[--C-:B------:R-:W-:Y:S01]  /*6370*/  FFMA.FTZ R129, R65, UR10, -R48.reuse ;  /* 0x0000000a41817c23 */ /* 0x100fe20008010830 */
[--C-:B------:R-:W-:Y:S01]  /*6380*/  FFMA.FTZ R131, R67, UR10, -R48.reuse ;  /* 0x0000000a43837c23 */ /* 0x100fe20008010830 */
[--C-:B------:R-:W-:Y:S01]  /*6390*/  FFMA.FTZ R125, R69, UR10, -R48.reuse ;  /* 0x0000000a457d7c23 */ /* 0x100fe20008010830 */
[--C-:B------:R-:W-:Y:S01]  /*63a0*/  FFMA.FTZ R70, R70, UR10, -R48.reuse ;  /* 0x0000000a46467c23 */ /* 0x100fe20008010830 */
[--C-:B------:R-:W-:Y:S01]  /*63b0*/  FFMA.FTZ R127, R71, UR10, -R48.reuse ;  /* 0x0000000a477f7c23 */ /* 0x100fe20008010830 */
[--C-:B------:R-:W-:Y:S01]  /*63c0*/  FFMA.FTZ R72, R72, UR10, -R48.reuse ;  /* 0x0000000a48487c23 */ /* 0x100fe20008010830 */
[----:B------:R-:W-:Y:S01]  /*63d0*/  MUFU.EX2 R151, R151 ;  /* 0x0000009700977308 */ /* 0x000fe20000000800 */
[--C-:B------:R-:W-:Y:S01]  /*63e0*/  FFMA.FTZ R73, R73, UR10, -R48.reuse ;  /* 0x0000000a49497c23 */ /* 0x100fe20008010830 */
[--C-:B------:R-:W-:Y:S01]  /*63f0*/  FFMA.FTZ R74, R74, UR10, -R48.reuse ;  /* 0x0000000a4a4a7c23 */ /* 0x100fe20008010830 */
[--C-:B------:R-:W-:Y:S01]  /*6400*/  FFMA.FTZ R75, R75, UR10, -R48.reuse ;  /* 0x0000000a4b4b7c23 */ /* 0x100fe20008010830 */
[----:B------:R-:W-:Y:S01]  /*6410*/  FFMA.FTZ R77, R77, UR10, -R48 ;  /* 0x0000000a4d4d7c23 */ /* 0x000fe20008010830 */
[----:B------:R-:W-:Y:S01]  /*6420*/  MOV R15, UR24 ;  /* 0x00000018000f7c02 */ /* 0x000fe20008000f00 */
[----:B------:R-:W-:Y:S01]  /*6430*/  UMOV UR24, UR37 ;  /* 0x0000002500187c82 */ /* 0x000fe20008000000 */
[----:B------:R-:W-:Y:S01]  /*6440*/  PLOP3.LUT P2, PT, PT, PT, UP0, 0x80, 0x0 ;  /* 0x000000000000781c */ /* 0x000fe20003f4f008 */
[----:B------:R-:W1:Y:S01]  /*6450*/  MUFU.EX2 R138, R138 ;  /* 0x0000008a008a7308 */ /* 0x000e620000000800 */
[----:B0-----:R-:W-:Y:S01]  /*6460*/  FADD.FTZ R11, R31, R50 ;  /* 0x000000321f0b7221 */ /* 0x001fe20000010000 */
[----:B------:R-:W-:-:S02]  /*6470*/  @!P1 LEA R15, R15, UR41, 0x3 ;  /* 0x000000290f0f9c11 */ /* 0x000fc4000f8e18ff */
[----:B------:R-:W-:Y:S02]  /*6480*/  F2FP.BF16.F32.PACK_AB R148, R148, R79 ;  /* 0x0000004f9494723e */ /* 0x000fe400000010ff */
[----:B------:R-:W-:Y:S01]  /*6490*/  F2FP.BF16.F32.PACK_AB R144, R13, R144 ;  /* 0x000000900d90723e */ /* 0x000fe200000010ff */
[----:B------:R-:W-:Y:S01]  /*64a0*/  @!P1 VIADD R15, R15, 0x16860 ;  /* 0x000168600f0f9836 */ /* 0x000fe20000000000 */
[----:B------:R-:W-:Y:S01]  /*64b0*/  MUFU.EX2 R12, R12 ;  /* 0x0000000c000c7308 */ /* 0x000fe20000000800 */
[----:B------:R-:W-:Y:S01]  /*64c0*/  F2FP.BF16.F32.PACK_AB R146, R21, R146 ;  /* 0x000000921592723e */ /* 0x000fe200000010ff */
[----:B------:R-:W-:Y:S02]  /*64d0*/  WARPGROUP.DEPBAR.LE gsb0, 0x0 ;  /* 0x00008000000079c5 */ /* 0x000fe40000010000 */
[----:B------:R0:W-:Y:S06]  /*64e0*/  BAR.ARV R2, 0x100 ;  /* 0x000400020000751d */ /* 0x0001ec0000002000 */
[----:B------:R-:W2:Y:S01]  /*64f0*/  MUFU.EX2 R35, R35 ;  /* 0x0000002300237308 */ /* 0x000ea20000000800 */
[----:B------:R3:W-:Y:S01]  /*6500*/  @!P1 SYNCS.ARRIVE.TRANS64.RED.A1T0 RZ, [R7+URZ], RZ ;  /* 0x000000ff07ff99a7 */ /* 0x0007e2000810043f */
[----:B-1----:R-:W-:Y:S01]  /*6510*/  FADD.FTZ R50, R138, R11 ;  /* 0x0000000b8a327221 */ /* 0x002fe20000010000 */
[----:B------:R-:W-:Y:S01]  /*6520*/  @!P1 PRMT R15, RZ, 0x654, R15 ;  /* 0x00000654ff0f9816 */ /* 0x000fe2000000000f */
[-C--:B------:R-:W-:Y:S01]  /*6530*/  FMUL.FTZ R90, R90, R4.reuse ;  /* 0x000000045a5a7220 */ /* 0x080fe20000410000 */
[-C--:B------:R-:W-:Y:S01]  /*6540*/  FMUL.FTZ R91, R91, R4.reuse ;  /* 0x000000045b5b7220 */ /* 0x080fe20000410000 */
[-C--:B------:R-:W-:Y:S01]  /*6550*/  FMUL.FTZ R94, R94, R4.reuse ;  /* 0x000000045e5e7220 */ /* 0x080fe20000410000 */
[----:B------:R-:W-:Y:S01]  /*6560*/  FMUL.FTZ R95, R95, R4 ;  /* 0x000000045f5f7220 */ /* 0x000fe20000410000 */
[----:B------:R-:W1:Y:S01]  /*6570*/  MUFU.EX2 R145, R145 ;  /* 0x0000009100917308 */ /* 0x000e620000000800 */
[----:B---3--:R-:W-:Y:S01]  /*6580*/  FFMA.FTZ R7, R4, R0, R149 ;  /* 0x0000000004077223 */ /* 0x008fe20000010095 */
[----:B------:R-:W-:Y:S01]  /*6590*/  FFMA.FTZ R0, R66, UR10, -R48 ;  /* 0x0000000a42007c23 */ /* 0x000fe20008010830 */
[----:B------:R3:W-:Y:S01]  /*65a0*/  @!P1 SYNCS.ARRIVE.TRANS64.RED.A1T0 RZ, [R15+URZ], RZ ;  /* 0x000000ff0fff99a7 */ /* 0x0007e2000810043f */
[-C--:B------:R-:W-:Y:S01]  /*65b0*/  FMUL.FTZ R98, R98, R4.reuse ;  /* 0x0000000462627220 */ /* 0x080fe20000410000 */
[----:B0-----:R-:W-:Y:S01]  /*65c0*/  FADD.FTZ R2, R8, R7 ;  /* 0x0000000708027221 */ /* 0x001fe20000010000 */
[-C--:B------:R-:W-:Y:S01]  /*65d0*/  FMUL.FTZ R99, R99, R4.reuse ;  /* 0x0000000463637220 */ /* 0x080fe20000410000 */
[-C--:B------:R-:W-:Y:S01]  /*65e0*/  FMUL.FTZ R102, R102, R4.reuse ;  /* 0x0000000466667220 */ /* 0x080fe20000410000 */
[----:B------:R-:W0:Y:S01]  /*65f0*/  MUFU.EX2 R132, R132 ;  /* 0x0000008400847308 */ /* 0x000e220000000800 */
[----:B------:R-:W-:Y:S01]  /*6600*/  FADD.FTZ R7, R151, R2 ;  /* 0x0000000297077221 */ /* 0x000fe20000010000 */
[----:B--2---:R-:W-:Y:S01]  /*6610*/  FADD.FTZ R11, R35, R50 ;  /* 0x00000032230b7221 */ /* 0x004fe20000010000 */
[----:B------:R-:W-:Y:S01]  /*6620*/  FFMA.FTZ R50, R68, UR10, -R48 ;  /* 0x0000000a44327c23 */ /* 0x000fe20008010830 */
[-C--:B------:R-:W-:Y:S01]  /*6630*/  FMUL.FTZ R103, R103, R4.reuse ;  /* 0x0000000467677220 */ /* 0x080fe20000410000 */
[----:B------:R-:W-:Y:S01]  /*6640*/  FADD.FTZ R2, R12, R7 ;  /* 0x000000070c027221 */ /* 0x000fe20000010000 */
[-C--:B------:R-:W-:Y:S01]  /*6650*/  FMUL.FTZ R106, R106, R4.reuse ;  /* 0x000000046a6a7220 */ /* 0x080fe20000410000 */
[-C--:B------:R-:W-:Y:S01]  /*6660*/  FMUL.FTZ R107, R107, R4.reuse ;  /* 0x000000046b6b7220 */ /* 0x080fe20000410000 */
[----:B------:R-:W2:Y:S01]  /*6670*/  MUFU.EX2 R20, R20 ;  /* 0x0000001400147308 */ /* 0x000ea20000000800 */
[----:B-1----:R-:W-:Y:S01]  /*6680*/  FADD.FTZ R7, R145, R2 ;  /* 0x0000000291077221 */ /* 0x002fe20000010000 */
[-C--:B------:R-:W-:Y:S01]  /*6690*/  FMUL.FTZ R110, R110, R4.reuse ;  /* 0x000000046e6e7220 */ /* 0x080fe20000410000 */
[-C--:B------:R-:W-:Y:S01]  /*66a0*/  FMUL.FTZ R111, R111, R4.reuse ;  /* 0x000000046f6f7220 */ /* 0x080fe20000410000 */
[-C--:B------:R-:W-:Y:S01]  /*66b0*/  FMUL.FTZ R114, R114, R4.reuse ;  /* 0x0000000472727220 */ /* 0x080fe20000410000 */
[-C--:B------:R-:W-:Y:S01]  /*66c0*/  FMUL.FTZ R115, R115, R4.reuse ;  /* 0x0000000473737220 */ /* 0x080fe20000410000 */
[-C--:B------:R-:W-:Y:S01]  /*66d0*/  FMUL.FTZ R118, R118, R4.reuse ;  /* 0x0000000476767220 */ /* 0x080fe20000410000 */
[----:B------:R-:W-:Y:S01]  /*66e0*/  FMUL.FTZ R119, R119, R4 ;  /* 0x0000000477777220 */ /* 0x000fe20000410000 */
[----:B------:R-:W1:Y:S01]  /*66f0*/  MUFU.EX2 R43, R43 ;  /* 0x0000002b002b7308 */ /* 0x000e620000000800 */
[----:B0-----:R-:W-:Y:S01]  /*6700*/  FADD.FTZ R52, R132, R11 ;  /* 0x0000000b84347221 */ /* 0x001fe20000010000 */
[----:B------:R-:W-:Y:S01]  /*6710*/  F2FP.BF16.F32.PACK_AB R142, R29, R142 ;  /* 0x0000008e1d8e723e */ /* 0x000fe200000010ff */
[----:B------:R-:W-:Y:S01]  /*6720*/  FMUL.FTZ R88, R88, R46 ;  /* 0x0000002e58587220 */ /* 0x000fe20000410000 */
[----:B------:R-:W-:Y:S01]  /*6730*/  F2FP.BF16.F32.PACK_AB R136, R31, R136 ;  /* 0x000000881f88723e */ /* 0x000fe200000010ff */
[----:B------:R-:W-:Y:S01]  /*6740*/  FMUL.FTZ R89, R89, R46 ;  /* 0x0000002e59597220 */ /* 0x000fe20000410000 */
[----:B------:R-:W-:Y:S01]  /*6750*/  F2FP.BF16.F32.PACK_AB R138, R35, R138 ;  /* 0x0000008a238a723e */ /* 0x000fe200000010ff */
[-C--:B------:R-:W-:Y:S01]  /*6760*/  FMUL.FTZ R92, R92, R46.reuse ;  /* 0x0000002e5c5c7220 */ /* 0x080fe20000410000 */
[----:B------:R-:W0:Y:S01]  /*6770*/  MUFU.EX2 R147, R147 ;  /* 0x0000009300937308 */ /* 0x000e220000000800 */
        /* <DEDUP_REMOVED lines=8> */
[C---:B-1----:R-:W-:Y:S01]  /*6800*/  FADD.FTZ R11, R43.reuse, R52 ;  /* 0x000000342b0b7221 */ /* 0x042fe20000010000 */
[----:B------:R-:W-:Y:S01]  /*6810*/  F2FP.BF16.F32.PACK_AB R132, R43, R132 ;  /* 0x000000842b84723e */ /* 0x000fe200000010ff */
[-C--:B------:R-:W-:Y:S01]  /*6820*/  FMUL.FTZ R105, R105, R46.reuse ;  /* 0x0000002e69697220 */ /* 0x080fe20000410000 */
[-C--:B------:R-:W-:Y:S01]  /*6830*/  FMUL.FTZ R108, R108, R46.reuse ;  /* 0x0000002e6c6c7220 */ /* 0x080fe20000410000 */
[-C--:B------:R-:W-:Y:S01]  /*6840*/  FMUL.FTZ R109, R109, R46.reuse ;  /* 0x0000002e6d6d7220 */ /* 0x080fe20000410000 */
[-C--:B------:R-:W-:Y:S01]  /*6850*/  FMUL.FTZ R112, R112, R46.reuse ;  /* 0x0000002e70707220 */ /* 0x080fe20000410000 */
[-C--:B------:R-:W-:Y:S01]  /*6860*/  FMUL.FTZ R113, R113, R46.reuse ;  /* 0x0000002e71717220 */ /* 0x080fe20000410000 */
[----:B------:R-:W1:Y:S01]  /*6870*/  MUFU.EX2 R26, R26 ;  /* 0x0000001a001a7308 */ /* 0x000e620000000800 */
[----:B0-----:R-:W-:Y:S01]  /*6880*/  FADD.FTZ R7, R147, R2 ;  /* 0x0000000293077221 */ /* 0x001fe20000010000 */
[-C--:B------:R-:W-:Y:S01]  /*6890*/  FMUL.FTZ R116, R116, R46.reuse ;  /* 0x0000002e74747220 */ /* 0x080fe20000410000 */
[----:B------:R-:W-:Y:S01]  /*68a0*/  FMUL.FTZ R117, R117, R46 ;  /* 0x0000002e75757220 */ /* 0x000fe20000410000 */
[----:B------:R-:W-:Y:S01]  /*68b0*/  F2FP.BF16.F32.PACK_AB R149, R8, R149 ;  /* 0x000000950895723e */ /* 0x000fe200000010ff */
[----:B------:R-:W-:Y:S01]  /*68c0*/  IMAD.MOV.U32 R4, RZ, RZ, R6 ;  /* 0x000000ffff047224 */ /* 0x000fe200078e0006 */
[----:B------:R-:W-:-:S02]  /*68d0*/  F2FP.BF16.F32.PACK_AB R151, R12, R151 ;  /* 0x000000970c97723e */ /* 0x000fc400000010ff */
[----:B------:R-:W0:Y:S01]  /*68e0*/  MUFU.EX2 R45, R45 ;  /* 0x0000002d002d7308 */ /* 0x000e220000000800 */
[----:B--2---:R-:W-:Y:S01]  /*68f0*/  FADD.FTZ R52, R134, R11 ;  /* 0x0000000b86347221 */ /* 0x004fe20000010000 */
[----:B------:R-:W-:-:S06]  /*6900*/  F2FP.BF16.F32.PACK_AB R145, R20, R145 ;  /* 0x000000911491723e */ /* 0x000fcc00000010ff */
[----:B------:R-:W2:Y:S01]  /*6910*/  MUFU.EX2 R141, R141 ;  /* 0x0000008d008d7308 */ /* 0x000ea20000000800 */
[C---:B-1----:R-:W-:Y:S01]  /*6920*/  FADD.FTZ R2, R26.reuse, R7 ;  /* 0x000000071a027221 */ /* 0x042fe20000010000 */
[----:B------:R-:W-:-:S06]  /*6930*/  F2FP.BF16.F32.PACK_AB R147, R26, R147 ;  /* 0x000000931a93723e */ /* 0x000fcc00000010ff */
[----:B------:R-:W1:Y:S01]  /*6940*/  MUFU.EX2 R10, R10 ;  /* 0x0000000a000a7308 */ /* 0x000e620000000800 */
[C---:B0-----:R-:W-:Y:S01]  /*6950*/  FADD.FTZ R11, R45.reuse, R52 ;  /* 0x000000342d0b7221 */ /* 0x041fe20000010000 */
[----:B------:R-:W-:-:S06]  /*6960*/  F2FP.BF16.F32.PACK_AB R134, R45, R134 ;  /* 0x000000862d86723e */ /* 0x000fcc00000010ff */
[----:B------:R-:W0:Y:S01]  /*6970*/  MUFU.EX2 R28, R28 ;  /* 0x0000001c001c7308 */ /* 0x000e220000000800 */
[----:B--2---:R-:W-:-:S07]  /*6980*/  FADD.FTZ R7, R141, R2 ;  /* 0x000000028d077221 */ /* 0x004fce0000010000 */
[----:B------:R-:W2:Y:S01]  /*6990*/  MUFU.EX2 R47, R47 ;  /* 0x0000002f002f7308 */ /* 0x000ea20000000800 */
[----:B-1----:R-:W-:-:S07]  /*69a0*/  FADD.FTZ R52, R10, R11 ;  /* 0x0000000b0a347221 */ /* 0x002fce0000010000 */
[----:B------:R-:W1:Y:S01]  /*69b0*/  MUFU.EX2 R143, R143 ;  /* 0x0000008f008f7308 */ /* 0x000e620000000800 */
[C---:B0-----:R-:W-:Y:S01]  /*69c0*/  FADD.FTZ R2, R28.reuse, R7 ;  /* 0x000000071c027221 */ /* 0x041fe20000010000 */
[----:B------:R-:W-:-:S06]  /*69d0*/  F2FP.BF16.F32.PACK_AB R141, R28, R141 ;  /* 0x0000008d1c8d723e */ /* 0x000fcc00000010ff */
[----:B------:R-:W0:Y:S01]  /*69e0*/  MUFU.EX2 R14, R14 ;  /* 0x0000000e000e7308 */ /* 0x000e220000000800 */
[C---:B--2---:R-:W-:Y:S01]  /*69f0*/  FADD.FTZ R11, R47.reuse, R52 ;  /* 0x000000342f0b7221 */ /* 0x044fe20000010000 */
[----:B------:R-:W-:-:S06]  /*6a00*/  F2FP.BF16.F32.PACK_AB R128, R47, R10 ;  /* 0x0000000a2f80723e */ /* 0x000fcc00000010ff */
[----:B------:R-:W2:Y:S01]  /*6a10*/  MUFU.EX2 R30, R30 ;  /* 0x0000001e001e7308 */ /* 0x000ea20000000800 */
[----:B-1----:R-:W-:-:S07]  /*6a20*/  FADD.FTZ R7, R143, R2 ;  /* 0x000000028f077221 */ /* 0x002fce0000010000 */
[----:B------:R-:W1:Y:S01]  /*6a30*/  MUFU.EX2 R49, R49 ;  /* 0x0000003100317308 */ /* 0x000e620000000800 */
[----:B0-----:R-:W-:-:S07]  /*6a40*/  FADD.FTZ R52, R14, R11 ;  /* 0x0000000b0e347221 */ /* 0x001fce0000010000 */
[----:B------:R-:W0:Y:S01]  /*6a50*/  MUFU.EX2 R137, R137 ;  /* 0x0000008900897308 */ /* 0x000e220000000800 */
[C---:B--2---:R-:W-:Y:S01]  /*6a60*/  FADD.FTZ R2, R30.reuse, R7 ;  /* 0x000000071e027221 */ /* 0x044fe20000010000 */
[----:B------:R-:W-:-:S06]  /*6a70*/  F2FP.BF16.F32.PACK_AB R143, R30, R143 ;  /* 0x0000008f1e8f723e */ /* 0x000fcc00000010ff */
[----:B------:R-:W2:Y:S01]  /*6a80*/  MUFU.EX2 R24, R24 ;  /* 0x0000001800187308 */ /* 0x000ea20000000800 */
[C---:B-1----:R-:W-:Y:S01]  /*6a90*/  FADD.FTZ R9, R49.reuse, R52 ;  /* 0x0000003431097221 */ /* 0x042fe20000010000 */
[----:B------:R-:W-:-:S06]  /*6aa0*/  F2FP.BF16.F32.PACK_AB R130, R49, R14 ;  /* 0x0000000e3182723e */ /* 0x000fcc00000010ff */
[----:B------:R-:W1:Y:S01]  /*6ab0*/  MUFU.EX2 R34, R34 ;  /* 0x0000002200227308 */ /* 0x000e620000000800 */
[----:B0-----:R-:W-:-:S07]  /*6ac0*/  FADD.FTZ R7, R137, R2 ;  /* 0x0000000289077221 */ /* 0x001fce0000010000 */
[----:B------:R-:W0:Y:S01]  /*6ad0*/  MUFU.EX2 R51, R51 ;  /* 0x0000003300337308 */ /* 0x000e220000000800 */
[----:B--2---:R-:W-:-:S07]  /*6ae0*/  FADD.FTZ R52, R24, R9 ;  /* 0x0000000918347221 */ /* 0x004fce0000010000 */
        /* <DEDUP_REMOVED lines=39> */
[C---:B-1----:R-:W-:Y:S01]  /*6d60*/  FADD.FTZ R10, R0.reuse, R3 ;  /* 0x00000003000a7221 */ /* 0x042fe20000010000 */
[----:B------:R-:W-:-:S06]  /*6d70*/  F2FP.BF16.F32.PACK_AB R129, R0, R129 ;  /* 0x000000810081723e */ /* 0x000fcc00000010ff */
        /* <DEDUP_REMOVED lines=10> */
[----:B------:R-:W-:-:S05]  /*6e20*/  IMAD.MOV.U32 R3, RZ, RZ, R27 ;  /* 0x000000ffff037224 */ /* 0x000fca00078e001b */
        /* <DEDUP_REMOVED lines=9> */
[----:B------:R-:W-:-:S03]  /*6ec0*/  F2FP.BF16.F32.PACK_AB R121, R74, R73 ;  /* 0x000000494a79723e */ /* 0x000fc600000010ff */
[----:B-1----:R-:W-:-:S04]  /*6ed0*/  FADD.FTZ R10, R75, R10 ;  /* 0x0000000a4b0a7221 */ /* 0x002fc80000010000 */
[C---:B0-----:R-:W-:Y:S01]  /*6ee0*/  FADD.FTZ R0, R77.reuse, R10 ;  /* 0x0000000a4d007221 */ /* 0x041fe20000010000 */
[----:B------:R-:W-:Y:S01]  /*6ef0*/  F2FP.BF16.F32.PACK_AB R123, R77, R75 ;  /* 0x0000004b4d7b723e */ /* 0x000fe200000010ff */
[----:B---3--:R-:W-:Y:S06]  /*6f00*/  @P2 BRA `(.L_x_1714) ;  /* 0xffffffd000a82947 */ /* 0x008fec000383ffff */
.L_x_1705:
[----:B------:R-:W-:-:S13]  /*6f10*/  ISETP.LE.AND P2, PT, RZ, UR25, PT ;  /* 0x00000019ff007c0c */ /* 0x000fda000bf43270 */
[----:B------:R-:W-:Y:S05]  /*6f20*/  @!P2 BRA `(.L_x_1715) ;  /* 0x000000240038a947 */ /* 0x000fea0003800000 */
[----:B------:R-:W-:Y:S01]  /*6f30*/  IMAD.MOV.U32 R3, RZ, RZ, R6 ;  /* 0x000000ffff037224 */ /* 0x000fe200078e0006 */
[----:B------:R-:W-:Y:S01]  /*6f40*/  UMOV UR24, UR40 ;  /* 0x0000002800187c82 */ /* 0x000fe20008000000 */
[----:B------:R-:W-:Y:S01]  /*6f50*/  IMAD.MOV.U32 R4, RZ, RZ, R27 ;  /* 0x000000ffff047224 */ /* 0x000fe200078e001b */
[----:B------:R-:W-:Y:S01]  /*6f60*/  UMOV UR21, UR37 ;  /* 0x0000002500157c82 */ /* 0x000fe20008000000 */
[----:B------:R-:W-:Y:S01]  /*6f70*/  ULDC UR22, c[0x0][0x9d8] ;  /* 0x0002760000167ab9 */ /* 0x000fe20000000800 */
[----:B------:R-:W-:-:S05]  /*6f80*/  ULDC UR23, c[0x0][0x988] ;  /* 0x0002620000177ab9 */ /* 0x000fca0000000800 */
.L_x_1724:
        /* <DEDUP_REMOVED lines=9> */
.L_x_1717:
[----:B------:R-:W-:Y:S01]  /*7020*/  ULEA UR6, UR37, UR41, 0x3 ;  /* 0x0000002925067291 */ /* 0x000fe2000f8e183f */
[----:B------:R-:W-:-:S05]  /*7030*/  IMAD.U32 R5, RZ, RZ, UR40 ;  /* 0x00000028ff057e24 */ /* 0x000fca000f8e00ff */
[----:B------:R-:W-:-:S04]  /*7040*/  SHF.L.U32 R5, R5, 0x1f, RZ ;  /* 0x0000001f05057819 */ /* 0x000fc800000006ff */
[----:B------:R0:W1:Y:S01]  /*7050*/  SYNCS.PHASECHK.TRANS64.TRYWAIT P2, [UR6+0x16830], R5 ;  /* 0x01683005ff0075a7 */ /* 0x0000620008040146 */
[----:B------:R-:W-:Y:S05]  /*7060*/  @!P0 BRA `(.L_x_1718) ;  /* 0x0000000000048947 */ /* 0x000fea0003800000 */
[----:B------:R-:W-:Y:S01]  /*7070*/  BPT.TRAP 0x1 ;  /* 0x000000040000795c */ /* 0x000fe20000300000 */
.L_x_1718:
[----:B-1----:R-:W-:Y:S05]  /*7080*/  @P2 BRA `(.L_x_1716) ;  /* 0x0000000000082947 */ /* 0x002fea0003800000 */
[----:B------:R-:W1:Y:S02]  /*7090*/  SYNCS.PHASECHK.TRANS64.TRYWAIT P2, [UR6+0x16830], R5 ;  /* 0x01683005ff0075a7 */ /* 0x000e640008040146 */
[----:B-1----:R-:W-:Y:S05]  /*70a0*/  @!P2 BRA `(.L_x_1719) ;  /* 0x000000880050a947 */ /* 0x002fea0003800000 */
.L_x_1716:
[----:B01----:R-:W-:Y:S01]  /*70b0*/  VIADD R5, R23, 0x8 ;  /* 0x0000000817057836 */ /* 0x003fe20000000000 */
        /* <DEDUP_REMOVED lines=24> */
.L_x_1721:
[----:B------:R-:W-:Y:S01]  /*7240*/  ULEA UR6, UR21, UR41, 0x3 ;  /* 0x0000002915067291 */ /* 0x000fe2000f8e183f */
[----:B------:R-:W-:-:S04]  /*7250*/  MOV R5, UR24 ;  /* 0x0000001800057c02 */ /* 0x000fc80008000f00 */
[----:B------:R-:W-:-:S04]  /*7260*/  SHF.L.U32 R5, R5, 0x1f, RZ ;  /* 0x0000001f05057819 */ /* 0x000fc800000006ff */
[----:B------:R0:W1:Y:S01]  /*7270*/  SYNCS.PHASECHK.TRANS64.TRYWAIT P2, [UR6+0x16850], R5 ;  /* 0x01685005ff0075a7 */ /* 0x0000620008040146 */
[----:B------:R-:W-:Y:S05]  /*7280*/  @!P0 BRA `(.L_x_1722) ;  /* 0x0000000000048947 */ /* 0x000fea0003800000 */
[----:B------:R-:W-:Y:S01]  /*7290*/  BPT.TRAP 0x1 ;  /* 0x000000040000795c */ /* 0x000fe20000300000 */
.L_x_1722:
[----:B-1----:R-:W-:Y:S05]  /*72a0*/  @P2 BRA `(.L_x_1720) ;  /* 0x0000000000082947 */ /* 0x002fea0003800000 */
[----:B------:R-:W1:Y:S02]  /*72b0*/  SYNCS.PHASECHK.TRANS64.TRYWAIT P2, [UR6+0x16850], R5 ;  /* 0x01685005ff0075a7 */ /* 0x000e640008040146 */
[----:B-1----:R-:W-:Y:S05]  /*72c0*/  @!P2 BRA `(.L_x_1723) ;  /* 0x0000008400e0a947 */ /* 0x002fea0003800000 */
.L_x_1720:
        /* <DEDUP_REMOVED lines=76> */
[----:B------:R-:W-:Y:S01]  /*7790*/  UMOV UR10, UR23 ;  /* 0x00000017000a7c82 */ /* 0x000fe20008000000 */
[----:B------:R-:W-:Y:S01]  /*77a0*/  FMUL.FTZ R63, R63, UR22 ;  /* 0x000000163f3f7c20 */ /* 0x000fe20008410000 */
[----:B------:R-:W-:Y:S01]  /*77b0*/  FMUL.FTZ R68, R74, UR22 ;  /* 0x000000164a447c20 */ /* 0x000fe20008410000 */
[----:B------:R-:W-:Y:S01]  /*77c0*/  FMUL.FTZ R74, R83, UR22 ;  /* 0x00000016534a7c20 */ /* 0x000fe20008410000 */
[----:B------:R-:W-:Y:S01]  /*77d0*/  FMUL.FTZ R76, R87, UR22 ;  /* 0x00000016574c7c20 */ /* 0x000fe20008410000 */
[----:B------:R-:W0:Y:S01]  /*77e0*/  MUFU.TANH R29, R29 ;  /* 0x0000001d001d7308 */ /* 0x000e220000002400 */
[----:B-1----:R-:W-:Y:S01]  /*77f0*/  FMNMX.FTZ R27, R24, R27, !PT ;  /* 0x0000001b181b7209 */ /* 0x002fe20007810000 */
[----:B------:R-:W1:Y:S01]  /*7800*/  S2R R80, SR_TID.X ;  /* 0x0000000000507919 */ /* 0x000e620000002100 */
[----:B------:R-:W-:-:S05]  /*7810*/  UMOV UR24, UR40 ;  /* 0x0000002800187c82 */ /* 0x000fca0008000000 */
        /* <DEDUP_REMOVED lines=10> */
[----:B------:R-:W-:-:S04]  /*78c0*/  UMOV UR7, 0x40000040 ;  /* 0x4000004000077882 */ /* 0x000fc80000000000 */
[----:B------:R-:W3:Y:S01]  /*78d0*/  MUFU.TANH R37, R37 ;  /* 0x0000002500257308 */ /* 0x000ee20000002400 */
[----:B--2---:R-:W-:Y:S01]  /*78e0*/  FMNMX.FTZ R27, R33, R56, !PT ;  /* 0x00000038211b7209 */ /* 0x004fe20007810000 */
[----:B------:R-:W-:Y:S01]  /*78f0*/  FMUL.FTZ R56, R73, UR22 ;  /* 0x0000001649387c20 */ /* 0x000fe20008410000 */
[----:B------:R-:W-:Y:S01]  /*7900*/  FMUL.FTZ R73, R82, UR22 ;  /* 0x0000001652497c20 */ /* 0x000fe20008410000 */
[----:B-1----:R-:W-:-:S04]  /*7910*/  ISETP.GE.U32.AND P2, PT, R80, 0x180, PT ;  /* 0x000001805000780c */ /* 0x002fc80003f46070 */
[----:B------:R-:W1:Y:S01]  /*7920*/  MUFU.TANH R40, R40 ;  /* 0x0000002800287308 */ /* 0x000e620000002400 */
[----:B0-----:R-:W-:-:S07]  /*7930*/  FMNMX.FTZ R58, R36, R27, !PT ;  /* 0x0000001b243a7209 */ /* 0x001fce0007810000 */
[----:B------:R-:W0:Y:S01]  /*7940*/  MUFU.TANH R41, R41 ;  /* 0x0000002900297308 */ /* 0x000e220000002400 */
[----:B---3--:R-:W-:-:S07]  /*7950*/  FMNMX.FTZ R27, R37, R58, !PT ;  /* 0x0000003a251b7209 */ /* 0x008fce0007810000 */
        /* <DEDUP_REMOVED lines=13> */
[----:B------:R-:W-:Y:S02]  /*7a30*/  WARPGROUP.DEPBAR.LE gsb0, 0x0 ;  /* 0x00008000000079c5 */ /* 0x000fe40000010000 */
[----:B------:R-:W-:-:S04]  /*7a40*/  WARPGROUP.ARRIVE ;  /* 0x00000000000079c5 */ /* 0x000fc80000000000 */
[----:B------:R-:W2:Y:S01]  /*7a50*/  MUFU.TANH R53, R53 ;  /* 0x0000003500357308 */ /* 0x000ea20000002400 */
[----:B-1----:R-:W-:Y:S01]  /*7a60*/  FMNMX.FTZ R27, R51, R60, !PT ;  /* 0x0000003c331b7209 */ /* 0x002fe20007810000 */
[----:B------:R-:W-:Y:S01]  /*7a70*/  FMUL.FTZ R60, R81, UR22 ;  /* 0x00000016513c7c20 */ /* 0x000fe20008410000 */
[----:B------:R-:W-:Y:S01]  /*7a80*/  HGMMA.64x64x16.F32.BF16 R88, R140, gdesc[UR4].tnspB, R88, gsb0 ;  /* 0x40e000048c587df0 */ /* 0x000fe20008001858 */
[----:B------:R-:W-:Y:S01]  /*7a90*/  UIADD3 UR6, UR11, 0x180, URZ ;  /* 0x000001800b067890 */ /* 0x000fe2000fffe03f */
[----:B0-----:R-:W-:Y:S01]  /*7aa0*/  FMNMX.FTZ R62, R52, R27, !PT ;  /* 0x0000001b343e7209 */ /* 0x001fe20007810000 */
[----:B------:R-:W-:Y:S02]  /*7ab0*/  UMOV UR7, 0x40000040 ;  /* 0x4000004000077882 */ /* 0x000fe40000000000 */
[----:B------:R-:W0:Y:S08]  /*7ac0*/  MUFU.TANH R54, R54 ;  /* 0x0000003600367308 */ /* 0x000e300000002400 */
[----:B------:R-:W1:Y:S01]  /*7ad0*/  MUFU.TANH R55, R55 ;  /* 0x0000003700377308 */ /* 0x000e620000002400 */
[----:B--2---:R-:W-:-:S07]  /*7ae0*/  FMNMX.FTZ R27, R53, R62, !PT ;  /* 0x0000003e351b7209 */ /* 0x004fce0007810000 */
        /* <DEDUP_REMOVED lines=19> */
[----:B------:R-:W-:Y:S01]  /*7c20*/  WARPGROUP.ARRIVE ;  /* 0x00000000000079c5 */ /* 0x000fe20000000000 */
[----:B------:R-:W-:Y:S01]  /*7c30*/  FMUL.FTZ R66, R70, UR22 ;  /* 0x0000001646427c20 */ /* 0x000fe20008410000 */
[----:B------:R-:W-:Y:S01]  /*7c40*/  FMUL.FTZ R70, R75, UR22 ;  /* 0x000000164b467c20 */ /* 0x000fe20008410000 */
[----:B------:R-:W-:Y:S01]  /*7c50*/  FMUL.FTZ R75, R86, UR22 ;  /* 0x00000016564b7c20 */ /* 0x000fe20008410000 */
        /* <DEDUP_REMOVED lines=17> */
[C---:B------:R-:W-:Y:S01]  /*7d70*/  FADD.FTZ R4, -R27.reuse, R4 ;  /* 0x000000041b047221 */ /* 0x040fe20000010100 */
[----:B------:R-:W-:Y:S01]  /*7d80*/  FMUL.FTZ R77, R27, UR10 ;  /* 0x0000000a1b4d7c20 */ /* 0x000fe20008410000 */
[----:B------:R-:W0:Y:S02]  /*7d90*/  MUFU.TANH R31, R31 ;  /* 0x0000001f001f7308 */ /* 0x000e240000002400 */
[----:B------:R-:W-:Y:S01]  /*7da0*/  FMUL.FTZ R69, R4, UR10 ;  /* 0x0000000a04457c20 */ /* 0x000fe20008410000 */
        /* <DEDUP_REMOVED lines=38> */
[----:B0-----:R-:W-:Y:S01]  /*8010*/  FMNMX.FTZ R21, R31, R4, !PT ;  /* 0x000000041f157209 */ /* 0x001fe20007810000 */
[----:B------:R-:W0:Y:S01]  /*8020*/  MUFU.TANH R42, R42 ;  /* 0x0000002a002a7308 */ /* 0x000e220000002400 */
[--C-:B------:R-:W-:Y:S01]  /*8030*/  FFMA.FTZ R57, R60, UR10, -R77.reuse ;  /* 0x0000000a3c397c23 */ /* 0x100fe2000801084d */
[--C-:B------:R-:W-:Y:S01]  /*8040*/  FFMA.FTZ R32, R61, UR10, -R77.reuse ;  /* 0x0000000a3d207c23 */ /* 0x100fe2000801084d */
[----:B-1----:R-:W-:Y:S01]  /*8050*/  FMNMX.FTZ R4, R34, R21, !PT ;  /* 0x0000001522047209 */ /* 0x002fe20007810000 */
[----:B------:R-:W-:-:S03]  /*8060*/  FFMA.FTZ R62, R62, UR10, -R77 ;  /* 0x0000000a3e3e7c23 */ /* 0x000fc6000801084d */
[----:B---3--:R-:W-:Y:S01]  /*8070*/  FMNMX.FTZ R29, R35, R4, !PT ;  /* 0x00000004231d7209 */ /* 0x008fe20007810000 */
[----:B------:R-:W1:Y:S03]  /*8080*/  MUFU.TANH R43, R43 ;  /* 0x0000002b002b7308 */ /* 0x000e660000002400 */
[----:B--2---:R-:W-:-:S04]  /*8090*/  FMNMX.FTZ R4, R38, R29, !PT ;  /* 0x0000001d26047209 */ /* 0x004fc80007810000 */
[----:B----4-:R-:W-:Y:S01]  /*80a0*/  FMNMX.FTZ R29, R39, R4, !PT ;  /* 0x00000004271d7209 */ /* 0x010fe20007810000 */
[----:B------:R-:W2:Y:S03]  /*80b0*/  MUFU.TANH R45, R45 ;  /* 0x0000002d002d7308 */ /* 0x000ea60000002400 */
[----:B0-----:R-:W-:-:S05]  /*80c0*/  FMNMX.FTZ R4, R42, R29, !PT ;  /* 0x0000001d2a047209 */ /* 0x001fca0007810000 */
        /* <DEDUP_REMOVED lines=9> */
[----:B------:R-:W-:Y:S02]  /*8160*/  WARPGROUP.DEPBAR.LE gsb0, 0x0 ;  /* 0x00008000000079c5 */ /* 0x000fe40000010000 */
[----:B------:R-:W-:Y:S01]  /*8170*/  WARPGROUP.ARRIVE ;  /* 0x00000000000079c5 */ /* 0x000fe20000000000 */
[--C-:B------:R-:W-:Y:S01]  /*8180*/  FFMA.FTZ R132, R44, UR10, -R77.reuse ;  /* 0x0000000a2c847c23 */ /* 0x100fe2000801084d */
[----:B------:R-:W-:-:S03]  /*8190*/  FFMA.FTZ R134, R48, UR10, -R77 ;  /* 0x0000000a30867c23 */ /* 0x000fc6000801084d */
[----:B------:R-:W3:Y:S01]  /*81a0*/  MUFU.TANH R66, R66 ;  /* 0x0000004200427308 */ /* 0x000ee20000002400 */
[----:B------:R-:W-:Y:S01]  /*81b0*/  HGMMA.64x64x16.F32.BF16 R88, R128, gdesc[UR4].tnspB, R88, gsb0 ;  /* 0x40e0000480587df0 */ /* 0x000fe20008001858 */
[----:B------:R-:W-:Y:S01]  /*81c0*/  UIADD3 UR6, UR11, 0x300, URZ ;  /* 0x000003000b067890 */ /* 0x000fe2000fffe03f */
[----:B------:R-:W-:-:S05]  /*81d0*/  UMOV UR7, 0x40000040 ;  /* 0x4000004000077882 */ /* 0x000fca0000000000 */
[----:B------:R4:W-:Y:S08]  /*81e0*/  MUFU.EX2 R21, R6 ;  /* 0x0000000600157308 */ /* 0x0009f00000000800 */
[----:B------:R-:W5:Y:S01]  /*81f0*/  MUFU.TANH R67, R67 ;  /* 0x0000004300437308 */ /* 0x000f620000002400 */
[----:B----4-:R-:W-:Y:S01]  /*8200*/  FFMA.FTZ R6, R37, UR10, -R77 ;  /* 0x0000000a25067c23 */ /* 0x010fe2000801084d */
[----:B--2---:R-:W-:-:S04]  /*8210*/  FMNMX.FTZ R37, R63, R4, !PT ;  /* 0x000000043f257209 */ /* 0x004fc80007810000 */
[----:B0-----:R-:W-:Y:S02]  /*8220*/  FMNMX.FTZ R4, R64, R37, !PT ;  /* 0x0000002540047209 */ /* 0x001fe40007810000 */
[----:B------:R-:W0:Y:S02]  /*8230*/  MUFU.TANH R68, R68 ;  /* 0x0000004400447308 */ /* 0x000e240000002400 */
[----:B-1----:R-:W-:-:S04]  /*8240*/  FMNMX.FTZ R37, R65, R4, !PT ;  /* 0x0000000441257209 */ /* 0x002fc80007810000 */
[----:B---3--:R-:W-:Y:S02]  /*8250*/  FMNMX.FTZ R4, R66, R37, !PT ;  /* 0x0000002542047209 */ /* 0x008fe40007810000 */
[----:B------:R-:W1:Y:S02]  /*8260*/  MUFU.TANH R70, R70 ;  /* 0x0000004600467308 */ /* 0x000e640000002400 */
[----:B-----5:R-:W-:-:S06]  /*8270*/  FMNMX.FTZ R41, R67, R4, !PT ;  /* 0x0000000443297209 */ /* 0x020fcc0007810000 */
        /* <DEDUP_REMOVED lines=14> */
[----:B------:R-:W-:Y:S01]  /*8360*/  FFMA.FTZ R41, R49, UR10, -R77 ;  /* 0x0000000a31297c23 */ /* 0x000fe2000801084d */
[----:B------:R-:W-:Y:S01]  /*8370*/  HGMMA.64x64x16.F32.BF16 R88, R124, gdesc[UR4].tnspB, R88, gsb0 ;  /* 0x40e000047c587df0 */ /* 0x000fe20008001858 */
[----:B------:R-:W-:Y:S01]  /*8380*/  UIADD3 UR6, UR11, 0x380, URZ ;  /* 0x000003800b067890 */ /* 0x000fe2000fffe03f */
[----:B0-----:R-:W-:-:S03]  /*8390*/  FMNMX.FTZ R49, R75, R4, !PT ;  /* 0x000000044b317209 */ /* 0x001fc60007810000 */
[----:B------:R1:W-:Y:S01]  /*83a0*/  MUFU.EX2 R29, R6 ;  /* 0x00000006001d7308 */ /* 0x0003e20000000800 */
[----:B------:R-:W-:Y:S01]  /*83b0*/  UMOV UR7, 0x40000040 ;  /* 0x4000004000077882 */ /* 0x000fe20000000000 */
[--C-:B------:R-:W-:Y:S01]  /*83c0*/  FFMA.FTZ R4, R51, UR10, -R77.reuse ;  /* 0x0000000a33047c23 */ /* 0x100fe2000801084d */
[----:B------:R-:W-:-:S05]  /*83d0*/  FFMA.FTZ R51, R54, UR10, -R77 ;  /* 0x0000000a36337c23 */ /* 0x000fca000801084d */
[----:B------:R-:W-:Y:S01]  /*83e0*/  MUFU.EX2 R69, R69 ;  /* 0x0000004500457308 */ /* 0x000fe20000000800 */
[----:B-1----:R-:W-:Y:S01]  /*83f0*/  FMNMX.FTZ R6, R76, R49, !PT ;  /* 0x000000314c067209 */ /* 0x002fe20007810000 */
[----:B------:R-:W-:-:S04]  /*8400*/  FFMA.FTZ R49, R52, UR10, -R77 ;  /* 0x0000000a34317c23 */ /* 0x000fc8000801084d */
[----:B------:R-:W0:Y:S02]  /*8410*/  SHFL.BFLY PT, R83, R6, 0x2, 0x1f ;  /* 0x0c401f0006537f89 */ /* 0x000e2400000e0000 */
[----:B------:R-:W1:Y:S08]  /*8420*/  MUFU.EX2 R148, R148 ;  /* 0x0000009400947308 */ /* 0x000e700000000800 */
[----:B------:R-:W2:Y:S08]  /*8430*/  MUFU.EX2 R5, R5 ;  /* 0x0000000500057308 */ /* 0x000eb00000000800 */
[----:B------:R-:W3:Y:S01]  /*8440*/  MUFU.EX2 R150, R150 ;  /* 0x0000009600967308 */ /* 0x000ee20000000800 */
[----:B-1----:R-:W-:Y:S01]  /*8450*/  FFMA.FTZ R2, R69, R2, R148 ;  /* 0x0000000245027223 */ /* 0x002fe20000010094 */
[----:B0-----:R-:W-:-:S06]  /*8460*/  FMNMX.FTZ R83, R6, R83, !PT ;  /* 0x0000005306537209 */ /* 0x001fcc0007810000 */
[----:B------:R-:W-:Y:S01]  /*8470*/  MUFU.EX2 R79, R79 ;  /* 0x0000004f004f7308 */ /* 0x000fe20000000800 */
[----:B--2---:R-:W-:Y:S01]  /*8480*/  F2FP.BF16.F32.PACK_AB R148, R5, R148 ;  /* 0x000000940594723e */ /* 0x004fe200000010ff */
[----:B------:R-:W0:Y:S06]  /*8490*/  SHFL.BFLY PT, R6, R83, 0x1, 0x1f ;  /* 0x0c201f0053067f89 */ /* 0x000e2c00000e0000 */
[----:B------:R-:W-:Y:S08]  /*84a0*/  MUFU.EX2 R144, R144 ;  /* 0x0000009000907308 */ /* 0x000ff00000000800 */
[----:B------:R-:W-:Y:S08]  /*84b0*/  MUFU.EX2 R9, R9 ;  /* 0x0000000900097308 */ /* 0x000ff00000000800 */
[----:B------:R-:W-:Y:S01]  /*84c0*/  MUFU.EX2 R146, R146 ;  /* 0x0000009200927308 */ /* 0x000fe20000000800 */
[----:B0-----:R-:W-:-:S05]  /*84d0*/  FMNMX.FTZ R6, R83, R6, !PT ;  /* 0x0000000653067209 */ /* 0x001fca0007810000 */
[----:B------:R-:W-:Y:S02]  /*84e0*/  FADD.FTZ R36, -R6, R3 ;  /* 0x0000000306247221 */ /* 0x000fe40000010100 */
[----:B------:R-:W-:Y:S01]  /*84f0*/  MUFU.EX2 R13, R13 ;  /* 0x0000000d000d7308 */ /* 0x000fe20000000800 */
[----:B------:R-:W-:Y:S02]  /*8500*/  WARPGROUP.DEPBAR.LE gsb0, 0x0 ;  /* 0x00008000000079c5 */ /* 0x000fe40000010000 */
[----:B------:R-:W-:Y:S01]  /*8510*/  WARPGROUP.ARRIVE ;  /* 0x00000000000079c5 */ /* 0x000fe20000000000 */
[----:B------:R-:W-:Y:S01]  /*8520*/  FMUL.FTZ R59, R36, UR10 ;  /* 0x0000000a243b7c20 */ /* 0x000fe20008410000 */
[----:B------:R-:W-:-:S03]  /*8530*/  FMUL.FTZ R36, R6, UR10 ;  /* 0x0000000a06247c20 */ /* 0x000fc60008410000 */
[----:B------:R-:W-:Y:S01]  /*8540*/  MUFU.EX2 R140, R140 ;  /* 0x0000008c008c7308 */ /* 0x000fe20000000800 */
[----:B------:R-:W-:Y:S01]  /*8550*/  HGMMA.64x64x16.F32.BF16 R88, R120, gdesc[UR4].tnspB, R88, gsb0 ;  /* 0x40e0000478587df0 */ /* 0x000fe20008001858 */
[--C-:B------:R-:W-:Y:S01]  /*8560*/  FFMA.FTZ R151, R11, UR10, -R36.reuse ;  /* 0x0000000a0b977c23 */ /* 0x100fe20008010824 */
[----:B------:R-:W-:Y:S02]  /*8570*/  IMAD.U32 R11, RZ, RZ, UR37 ;  /* 0x00000025ff0b7e24 */ /* 0x000fe4000f8e00ff */
[--C-:B------:R-:W-:Y:S01]  /*8580*/  FFMA.FTZ R8, R8, UR10, -R36.reuse ;  /* 0x0000000a08087c23 */ /* 0x100fe20008010824 */
[--C-:B------:R-:W-:Y:S01]  /*8590*/  FFMA.FTZ R149, R7, UR10, -R36.reuse ;  /* 0x0000000a07957c23 */ /* 0x100fe20008010824 */
[----:B------:R-:W-:Y:S01]  /*85a0*/  VIADD R7, R23, 0x9 ;  /* 0x0000000917077836 */ /* 0x000fe20000000000 */
[----:B------:R-:W-:Y:S01]  /*85b0*/  MUFU.EX2 R59, R59 ;  /* 0x0000003b003b7308 */ /* 0x000fe20000000800 */
[----:B------:R-:W-:Y:S01]  /*85c0*/  @!P1 LEA R11, R11, UR41, 0x3 ;  /* 0x000000290b0b9c11 */ /* 0x000fe2000f8e18ff */
[--C-:B------:R-:W-:Y:S01]  /*85d0*/  FFMA.FTZ R145, R15, UR10, -R36.reuse ;  /* 0x0000000a0f917c23 */ /* 0x100fe20008010824 */
[--C-:B------:R-:W-:Y:S01]  /*85e0*/  FFMA.FTZ R12, R12, UR10, -R36.reuse ;  /* 0x0000000a0c0c7c23 */ /* 0x100fe20008010824 */
[--C-:B------:R-:W-:Y:S01]  /*85f0*/  FFMA.FTZ R20, R20, UR10, -R36.reuse ;  /* 0x0000000a14147c23 */ /* 0x100fe20008010824 */
[----:B------:R-:W-:Y:S01]  /*8600*/  FFMA.FTZ R147, R25, UR10, -R36 ;  /* 0x0000000a19937c23 */ /* 0x000fe20008010824 */
[----:B------:R-:W-:Y:S01]  /*8610*/  @!P1 VIADD R15, R11, 0x16840 ;  /* 0x000168400b0f9836 */ /* 0x000fe20000000000 */
[----:B------:R-:W-:Y:S01]  /*8620*/  SEL R11, R7, 0x9, !P2 ;  /* 0x00000009070b7807 */ /* 0x000fe20005000000 */
[----:B------:R-:W0:Y:S01]  /*8630*/  MUFU.EX2 R8, R8 ;  /* 0x0000000800087308 */ /* 0x000e220000000800 */
[----:B------:R-:W-:Y:S01]  /*8640*/  FADD.FTZ R7, R5, R2 ;  /* 0x0000000205077221 */ /* 0x000fe20000010000 */
[--C-:B------:R-:W-:Y:S01]  /*8650*/  FFMA.FTZ R26, R26, UR10, -R36.reuse ;  /* 0x0000000a1a1a7c23 */ /* 0x100fe20008010824 */
[----:B------:R-:W-:Y:S01]  /*8660*/  @!P1 PRMT R15, RZ, 0x654, R15 ;  /* 0x00000654ff0f9816 */ /* 0x000fe2000000000f */
[--C-:B------:R-:W-:Y:S01]  /*8670*/  FFMA.FTZ R141, R30, UR10, -R36.reuse ;  /* 0x0000000a1e8d7c23 */ /* 0x100fe20008010824 */
[----:B---3--:R-:W-:Y:S01]  /*8680*/  FADD.FTZ R44, R150, R7 ;  /* 0x00000007962c7221 */ /* 0x008fe20000010000 */
        /* <DEDUP_REMOVED lines=9> */
[----:B------:R-:W-:Y:S01]  /*8720*/  FFMA.FTZ R42, R47, UR10, -R36 ;  /* 0x0000000a2f2a7c23 */ /* 0x000fe20008010824 */
[----:B------:R-:W2:Y:S01]  /*8730*/  MUFU.EX2 R151, R151 ;  /* 0x0000009700977308 */ /* 0x000ea20000000800 */
[----:B0-----:R-:W-:Y:S01]  /*8740*/  FFMA.FTZ R0, R59, R0, R8 ;  /* 0x000000003b007223 */ /* 0x001fe20000010008 */
[--C-:B------:R-:W-:Y:S01]  /*8750*/  FFMA.FTZ R135, R50, UR10, -R36.reuse ;  /* 0x0000000a32877c23 */ /* 0x100fe20008010824 */
[--C-:B------:R-:W-:Y:S01]  /*8760*/  FFMA.FTZ R129, R64, UR10, -R36.reuse ;  /* 0x0000000a40817c23 */ /* 0x100fe20008010824 */
[--C-:B------:R-:W-:Y:S01]  /*8770*/  FFMA.FTZ R131, R66, UR10, -R36.reuse ;  /* 0x0000000a42837c23 */ /* 0x100fe20008010824 */
[--C-:B------:R-:W-:Y:S01]  /*8780*/  FFMA.FTZ R125, R68, UR10, -R36.reuse ;  /* 0x0000000a447d7c23 */ /* 0x100fe20008010824 */
[--C-:B------:R-:W-:Y:S01]  /*8790*/  FFMA.FTZ R70, R70, UR10, -R36.reuse ;  /* 0x0000000a46467c23 */ /* 0x100fe20008010824 */
[----:B------:R-:W-:Y:S01]  /*87a0*/  FFMA.FTZ R71, R71, UR10, -R36 ;  /* 0x0000000a47477c23 */ /* 0x000fe20008010824 */
[----:B------:R-:W0:Y:S01]  /*87b0*/  MUFU.EX2 R12, R12 ;  /* 0x0000000c000c7308 */ /* 0x000e220000000800 */
[----:B-1----:R-:W-:Y:S01]  /*87c0*/  FADD.FTZ R2, R149, R0 ;  /* 0x0000000095027221 */ /* 0x002fe20000010000 */
[--C-:B------:R-:W-:Y:S01]  /*87d0*/  FFMA.FTZ R0, R63, UR10, -R36.reuse ;  /* 0x0000000a3f007c23 */ /* 0x100fe20008010824 */
[----:B------:R-:W-:Y:S01]  /*87e0*/  F2FP.BF16.F32.PACK_AB R149, R149, R8 ;  /* 0x000000089595723e */ /* 0x000fe200000010ff */
[--C-:B------:R-:W-:Y:S01]  /*87f0*/  FFMA.FTZ R72, R72, UR10, -R36.reuse ;  /* 0x0000000a48487c23 */ /* 0x100fe20008010824 */
[--C-:B------:R-:W-:Y:S01]  /*8800*/  FFMA.FTZ R73, R73, UR10, -R36.reuse ;  /* 0x0000000a49497c23 */ /* 0x100fe20008010824 */
[--C-:B------:R-:W-:Y:S01]  /*8810*/  FFMA.FTZ R74, R74, UR10, -R36.reuse ;  /* 0x0000000a4a4a7c23 */ /* 0x100fe20008010824 */
[----:B------:R-:W-:Y:S01]  /*8820*/  FFMA.FTZ R75, R75, UR10, -R36 ;  /* 0x0000000a4b4b7c23 */ /* 0x000fe20008010824 */
[----:B------:R-:W1:Y:S01]  /*8830*/  MUFU.EX2 R145, R145 ;  /* 0x0000009100917308 */ /* 0x000e620000000800 */
[----:B--2---:R-:W-:Y:S01]  /*8840*/  FADD.FTZ R7, R151, R2 ;  /* 0x0000000297077221 */ /* 0x004fe20000010000 */
[----:B------:R-:W-:Y:S01]  /*8850*/  ISETP.LT.AND P2, PT, RZ, UR25, PT ;  /* 0x00000019ff007c0c */ /* 0x000fe2000bf41270 */
[----:B------:R-:W-:Y:S01]  /*8860*/  UIADD3 UR6, UR25, -0x1, URZ ;  /* 0xffffffff19067890 */ /* 0x000fe2000fffe03f */
[----:B------:R-:W-:-:S04]  /*8870*/  F2FP.BF16.F32.PACK_AB R150, R79, R150 ;  /* 0x000000964f96723e */ /* 0x000fc800000010ff */
[----:B------:R-:W2:Y:S01]  /*8880*/  MUFU.EX2 R20, R20 ;  /* 0x0000001400147308 */ /* 0x000ea20000000800 */
[C---:B0-----:R-:W-:Y:S01]  /*8890*/  FADD.FTZ R2, R12.reuse, R7 ;  /* 0x000000070c027221 */ /* 0x041fe20000010000 */
[----:B------:R-:W-:Y:S01]  /*88a0*/  F2FP.BF16.F32.PACK_AB R151, R12, R151 ;  /* 0x000000970c97723e */ /* 0x000fe200000010ff */
[----:B------:R-:W-:-:S05]  /*88b0*/  UMOV UR25, UR6 ;  /* 0x0000000600197c82 */ /* 0x000fca0008000000 */
[----:B------:R-:W0:Y:S01]  /*88c0*/  MUFU.EX2 R147, R147 ;  /* 0x0000009300937308 */ /* 0x000e220000000800 */
[----:B-1----:R-:W-:Y:S01]  /*88d0*/  FADD.FTZ R7, R145, R2 ;  /* 0x0000000291077221 */ /* 0x002fe20000010000 */
[----:B------:R-:W-:-:S06]  /*88e0*/  FFMA.FTZ R2, R65, UR10, -R36 ;  /* 0x0000000a41027c23 */ /* 0x000fcc0008010824 */
[----:B------:R-:W1:Y:S01]  /*88f0*/  MUFU.EX2 R26, R26 ;  /* 0x0000001a001a7308 */ /* 0x000e620000000800 */
[C---:B--2---:R-:W-:Y:S01]  /*8900*/  FADD.FTZ R46, R20.reuse, R7 ;  /* 0x00000007142e7221 */ /* 0x044fe20000010000 */
[----:B------:R-:W-:Y:S01]  /*8910*/  F2FP.BF16.F32.PACK_AB R145, R20, R145 ;  /* 0x000000911491723e */ /* 0x000fe200000010ff */
[----:B------:R-:W-:Y:S02]  /*8920*/  WARPGROUP.DEPBAR.LE gsb0, 0x0 ;  /* 0x00008000000079c5 */ /* 0x000fe40000010000 */
[----:B------:R2:W-:Y:S06]  /*8930*/  BAR.ARV R11, 0x100 ;  /* 0x0004000b0000751d */ /* 0x0005ec0000002000 */
[----:B------:R3:W-:Y:S01]  /*8940*/  @!P1 SYNCS.ARRIVE.TRANS64.RED.A1T0 RZ, [R15+URZ], RZ ;  /* 0x000000ff0fff99a7 */ /* 0x0007e2000810043f */
[----:B------:R-:W4:Y:S01]  /*8950*/  MUFU.EX2 R141, R141 ;  /* 0x0000008d008d7308 */ /* 0x000f220000000800 */
[----:B0-----:R-:W-:Y:S01]  /*8960*/  FADD.FTZ R7, R147, R46 ;  /* 0x0000002e93077221 */ /* 0x001fe20000010000 */
[----:B-1----:R-:W-:Y:S01]  /*8970*/  F2FP.BF16.F32.PACK_AB R147, R26, R147 ;  /* 0x000000931a93723e */ /* 0x002fe200000010ff */
[-C--:B------:R-:W-:Y:S01]  /*8980*/  FMUL.FTZ R88, R88, R69.reuse ;  /* 0x0000004558587220 */ /* 0x080fe20000410000 */
[-C--:B------:R-:W-:Y:S01]  /*8990*/  FMUL.FTZ R89, R89, R69.reuse ;  /* 0x0000004559597220 */ /* 0x080fe20000410000 */
[----:B------:R-:W-:Y:S01]  /*89a0*/  FADD.FTZ R46, R26, R7 ;  /* 0x000000071a2e7221 */ /* 0x000fe20000010000 */
[-C--:B------:R-:W-:Y:S01]  /*89b0*/  FMUL.FTZ R92, R92, R69.reuse ;  /* 0x000000455c5c7220 */ /* 0x080fe20000410000 */
[----:B---3--:R-:W-:Y:S01]  /*89c0*/  IMAD.U32 R15, RZ, RZ, UR21 ;  /* 0x00000015ff0f7e24 */ /* 0x008fe2000f8e00ff */
[----:B------:R-:W0:Y:S01]  /*89d0*/  MUFU.EX2 R30, R30 ;  /* 0x0000001e001e7308 */ /* 0x000e220000000800 */
        /* <DEDUP_REMOVED lines=8> */
[----:B--2---:R-:W-:-:S02]  /*8a60*/  @!P1 VIADD R11, R15, 0x16860 ;  /* 0x000168600f0b9836 */ /* 0x004fc40000000000 */
[----:B----4-:R-:W-:Y:S01]  /*8a70*/  FADD.FTZ R7, R141, R46 ;  /* 0x0000002e8d077221 */ /* 0x010fe20000010000 */
[-C--:B------:R-:W-:Y:S01]  /*8a80*/  FMUL.FTZ R104, R104, R69.reuse ;  /* 0x0000004568687220 */ /* 0x080fe20000410000 */
[-C--:B------:R-:W-:Y:S01]  /*8a90*/  FMUL.FTZ R105, R105, R69.reuse ;  /* 0x0000004569697220 */ /* 0x080fe20000410000 */
[----:B------:R-:W-:Y:S01]  /*8aa0*/  FMUL.FTZ R108, R108, R69 ;  /* 0x000000456c6c7220 */ /* 0x000fe20000410000 */
[----:B------:R-:W-:Y:S01]  /*8ab0*/  @!P1 PRMT R15, RZ, 0x654, R11 ;  /* 0x00000654ff0f9816 */ /* 0x000fe2000000000b */
[----:B------:R-:W-:Y:S01]  /*8ac0*/  FADD.FTZ R11, R79, R44 ;  /* 0x0000002c4f0b7221 */ /* 0x000fe20000010000 */
[----:B------:R-:W1:Y:S01]  /*8ad0*/  MUFU.EX2 R143, R143 ;  /* 0x0000008f008f7308 */ /* 0x000e620000000800 */
[C---:B0-----:R-:W-:Y:S01]  /*8ae0*/  FADD.FTZ R46, R30.reuse, R7 ;  /* 0x000000071e2e7221 */ /* 0x041fe20000010000 */
[----:B------:R-:W-:Y:S01]  /*8af0*/  F2FP.BF16.F32.PACK_AB R141, R30, R141 ;  /* 0x0000008d1e8d723e */ /* 0x000fe200000010ff */
[----:B------:R-:W-:Y:S01]  /*8b00*/  FADD.FTZ R44, R144, R11 ;  /* 0x0000000b902c7221 */ /* 0x000fe20000010000 */
[----:B------:R0:W-:Y:S01]  /*8b10*/  @!P1 SYNCS.ARRIVE.TRANS64.RED.A1T0 RZ, [R15+URZ], RZ ;  /* 0x000000ff0fff99a7 */ /* 0x0001e2000810043f */
[----:B------:R-:W-:Y:S01]  /*8b20*/  F2FP.BF16.F32.PACK_AB R144, R9, R144 ;  /* 0x000000900990723e */ /* 0x000fe200000010ff */
[-C--:B------:R-:W-:Y:S01]  /*8b30*/  FMUL.FTZ R109, R109, R69.reuse ;  /* 0x000000456d6d7220 */ /* 0x080fe20000410000 */
[----:B------:R-:W-:Y:S01]  /*8b40*/  FADD.FTZ R11, R9, R44 ;  /* 0x0000002c090b7221 */ /* 0x000fe20000010000 */
[----:B------:R-:W2:Y:S01]  /*8b50*/  MUFU.EX2 R33, R33 ;  /* 0x0000002100217308 */ /* 0x000ea20000000800 */
[--C-:B------:R-:W-:Y:S01]  /*8b60*/  FFMA.FTZ R44, R67, UR10, -R36.reuse ;  /* 0x0000000a432c7c23 */ /* 0x100fe20008010824 */
[----:B------:R-:W-:Y:S01]  /*8b70*/  FFMA.FTZ R36, R76, UR10, -R36 ;  /* 0x0000000a4c247c23 */ /* 0x000fe20008010824 */
[----:B------:R-:W-:Y:S01]  /*8b80*/  FADD.FTZ R48, R146, R11 ;  /* 0x0000000b92307221 */ /* 0x000fe20000010000 */
[----:B------:R-:W-:Y:S01]  /*8b90*/  F2FP.BF16.F32.PACK_AB R146, R13, R146 ;  /* 0x000000920d92723e */ /* 0x000fe200000010ff */
[-C--:B------:R-:W-:Y:S01]  /*8ba0*/  FMUL.FTZ R112, R112, R69.reuse ;  /* 0x0000004570707220 */ /* 0x080fe20000410000 */
[-C--:B------:R-:W-:Y:S01]  /*8bb0*/  FMUL.FTZ R113, R113, R69.reuse ;  /* 0x0000004571717220 */ /* 0x080fe20000410000 */
[----:B------:R-:W-:Y:S01]  /*8bc0*/  FADD.FTZ R11, R13, R48 ;  /* 0x000000300d0b7221 */ /* 0x000fe20000010000 */
[----:B------:R-:W3:Y:S01]  /*8bd0*/  MUFU.EX2 R34, R34 ;  /* 0x0000002200227308 */ /* 0x000ee20000000800 */
[----:B-1----:R-:W-:Y:S01]  /*8be0*/  FADD.FTZ R7, R143, R46 ;  /* 0x0000002e8f077221 */ /* 0x002fe20000010000 */
[-C--:B------:R-:W-:Y:S01]  /*8bf0*/  FMUL.FTZ R116, R116, R69.reuse ;  /* 0x0000004574747220 */ /* 0x080fe20000410000 */
[----:B------:R-:W-:Y:S01]  /*8c00*/  FADD.FTZ R48, R140, R11 ;  /* 0x0000000b8c307221 */ /* 0x000fe20000010000 */
[----:B------:R-:W-:Y:S01]  /*8c10*/  F2FP.BF16.F32.PACK_AB R140, R21, R140 ;  /* 0x0000008c158c723e */ /* 0x000fe200000010ff */
[----:B------:R-:W-:Y:S01]  /*8c20*/  FMUL.FTZ R117, R117, R69 ;  /* 0x0000004575757220 */ /* 0x000fe20000410000 */
[-C--:B------:R-:W-:Y:S01]  /*8c30*/  FMUL.FTZ R90, R90, R59.reuse ;  /* 0x0000003b5a5a7220 */ /* 0x080fe20000410000 */
[----:B------:R-:W-:Y:S01]  /*8c40*/  FADD.FTZ R11, R21, R48 ;  /* 0x00000030150b7221 */ /* 0x000fe20000010000 */
[----:B------:R-:W1:Y:S01]  /*8c50*/  MUFU.EX2 R136, R136 ;  /* 0x0000008800887308 */ /* 0x000e620000000800 */
        /* <DEDUP_REMOVED lines=16> */
[----:B-1----:R-:W-:Y:S01]  /*8d60*/  FADD.FTZ R48, R136, R11 ;  /* 0x0000000b88307221 */ /* 0x002fe20000010000 */
[----:B------:R-:W-:Y:S01]  /*8d70*/  F2FP.BF16.F32.PACK_AB R136, R29, R136 ;  /* 0x000000881d88723e */ /* 0x000fe200000010ff */
[-C--:B------:R-:W-:Y:S01]  /*8d80*/  FMUL.FTZ R110, R110, R59.reuse ;  /* 0x0000003b6e6e7220 */ /* 0x080fe20000410000 */
[-C--:B------:R-:W-:Y:S01]  /*8d90*/  FMUL.FTZ R111, R111, R59.reuse ;  /* 0x0000003b6f6f7220 */ /* 0x080fe20000410000 */
[----:B------:R-:W-:Y:S01]  /*8da0*/  FADD.FTZ R7, R29, R48 ;  /* 0x000000301d077221 */ /* 0x000fe20000010000 */
[-C--:B------:R-:W-:Y:S01]  /*8db0*/  FMUL.FTZ R114, R114, R59.reuse ;  /* 0x0000003b72727220 */ /* 0x080fe20000410000 */
[-C--:B------:R-:W-:Y:S01]  /*8dc0*/  FMUL.FTZ R115, R115, R59.reuse ;  /* 0x0000003b73737220 */ /* 0x080fe20000410000 */
[----:B------:R-:W1:Y:S01]  /*8dd0*/  MUFU.EX2 R138, R138 ;  /* 0x0000008a008a7308 */ /* 0x000e620000000800 */
[----:B--2---:R-:W-:Y:S01]  /*8de0*/  FADD.FTZ R5, R137, R46 ;  /* 0x0000002e89057221 */ /* 0x004fe20000010000 */
[-C--:B------:R-:W-:Y:S01]  /*8df0*/  FMUL.FTZ R118, R118, R59.reuse ;  /* 0x0000003b76767220 */ /* 0x080fe20000410000 */
[----:B------:R-:W-:-:S05]  /*8e00*/  FMUL.FTZ R119, R119, R59 ;  /* 0x0000003b77777220 */ /* 0x000fca0000410000 */
[----:B------:R-:W2:Y:S01]  /*8e10*/  MUFU.EX2 R139, R139 ;  /* 0x0000008b008b7308 */ /* 0x000ea20000000800 */
[C---:B---3--:R-:W-:Y:S01]  /*8e20*/  FADD.FTZ R46, R38.reuse, R5 ;  /* 0x00000005262e7221 */ /* 0x048fe20000010000 */
[----:B------:R-:W-:-:S06]  /*8e30*/  F2FP.BF16.F32.PACK_AB R137, R38, R137 ;  /* 0x000000892689723e */ /* 0x000fcc00000010ff */
[----:B------:R3:W4:Y:S01]  /*8e40*/  MUFU.EX2 R37, R10 ;  /* 0x0000000a00257308 */ /* 0x0007220000000800 */
[----:B-1----:R-:W-:-:S07]  /*8e50*/  FADD.FTZ R8, R138, R7 ;  /* 0x000000078a087221 */ /* 0x002fce0000010000 */
[----:B------:R-:W1:Y:S01]  /*8e60*/  MUFU.EX2 R40, R40 ;  /* 0x0000002800287308 */ /* 0x000e620000000800 */
[----:B--2---:R-:W-:Y:S01]  /*8e70*/  FADD.FTZ R5, R139, R46 ;  /* 0x0000002e8b057221 */ /* 0x004fe20000010000 */
[--C-:B---3--:R-:W-:Y:S01]  /*8e80*/  FFMA.FTZ R10, R53, UR10, -R77.reuse ;  /* 0x0000000a350a7c23 */ /* 0x108fe2000801084d */
[----:B------:R-:W-:-:S05]  /*8e90*/  FFMA.FTZ R53, R56, UR10, -R77 ;  /* 0x0000000a38357c23 */ /* 0x000fca000801084d */
[----:B------:R-:W2:Y:S01]  /*8ea0*/  MUFU.EX2 R132, R132 ;  /* 0x0000008400847308 */ /* 0x000ea20000000800 */
[C---:B----4-:R-:W-:Y:S01]  /*8eb0*/  FADD.FTZ R7, R37.reuse, R8 ;  /* 0x0000000825077221 */ /* 0x050fe20000010000 */
        /* <DEDUP_REMOVED lines=30> */
[----:B------:R-:W-:Y:S01]  /*90a0*/  F2FP.BF16.F32.PACK_AB R128, R49, R4 ;  /* 0x000000043180723e */ /* 0x000fe200000010ff */
[----:B------:R-:W-:-:S05]  /*90b0*/  IMAD.MOV.U32 R4, RZ, RZ, R27 ;  /* 0x000000ffff047224 */ /* 0x000fca00078e001b */
        /* <DEDUP_REMOVED lines=46> */
[----:B-1----:R-:W-:Y:S01]  /*93a0*/  FADD.FTZ R5, R12, R5 ;  /* 0x000000050c057221 */ /* 0x002fe20000010000 */
[C---:B--2---:R-:W-:Y:S01]  /*93b0*/  FADD.FTZ R2, R3.reuse, R2 ;  /* 0x0000000203027221 */ /* 0x044fe20000010000 */
[----:B------:R-:W-:Y:S01]  /*93c0*/  F2FP.BF16.F32.PACK_AB R122, R3, R32 ;  /* 0x00000020037a723e */ /* 0x000fe200000010ff */
[----:B------:R-:W-:Y:S02]  /*93d0*/  IMAD.MOV.U32 R3, RZ, RZ, R6 ;  /* 0x000000ffff037224 */ /* 0x000fe400078e0006 */
[C---:B---3--:R-:W-:Y:S01]  /*93e0*/  FADD.FTZ R0, R36.reuse, R5 ;  /* 0x0000000524007221 */ /* 0x048fe20000010000 */
[----:B------:R-:W-:Y:S01]  /*93f0*/  F2FP.BF16.F32.PACK_AB R123, R36, R12 ;  /* 0x0000000c247b723e */ /* 0x000fe200000010ff */
[----:B0-----:R-:W-:Y:S06]  /*9400*/  @P2 BRA `(.L_x_1724) ;  /* 0xffffffd800e02947 */ /* 0x001fec000383ffff */
.L_x_1715:
[----:B------:R-:W-:Y:S06]  /*9410*/  BAR.ARV 0x8, 0x1a0 ;  /* 0x0206800000007b1d */ /* 0x000fec0000002000 */
[----:B------:R-:W-:Y:S05]  /*9420*/  @!P0 BRA `(.L_x_1725) ;  /* 0x0000000000048947 */ /* 0x000fea0003800000 */
[----:B------:R-:W-:Y:S01]  /*9430*/  BPT.TRAP 0x1 ;  /* 0x000000040000795c */ /* 0x000fe20000300000 */
.L_x_1725:
[----:B------:R-:W-:Y:S01]  /*9440*/  ULEA UR5, UR37, UR41, 0x3 ;  /* 0x0000002925057291 */ /* 0x000fe2000f8e183f */
[----:B------:R-:W-:-:S04]  /*9450*/  MOV R3, UR40 ;  /* 0x0000002800037c02 */ /* 0x000fc80008000f00 */
[----:B------:R-:W-:-:S04]  /*9460*/  SHF.L.U32 R3, R3, 0x1f, RZ ;  /* 0x0000001f03037819 */ /* 0x000fc800000006ff */
[----:B------:R0:W1:Y:S01]  /*9470*/  SYNCS.PHASECHK.TRANS64.TRYWAIT P2, [UR5+0x16850], R3 ;  /* 0x01685003ff0075a7 */ /* 0x0000620008040145 */
[----:B------:R-:W-:Y:S05]  /*9480*/  @!P0 BRA `(.L_x_1726) ;  /* 0x0000000000048947 */ /* 0x000fea0003800000 */
[----:B------:R-:W-:Y:S01]  /*9490*/  BPT.TRAP 0x1 ;  /* 0x000000040000795c */ /* 0x000fe20000300000 */
.L_x_1726:
[----:B-1----:R-:W-:Y:S05]  /*94a0*/  @P2 BRA `(.L_x_1727) ;  /* 0x0000000000082947 */ /* 0x002fea0003800000 */
[----:B------:R-:W1:Y:S02]  /*94b0*/  SYNCS.PHASECHK.TRANS64.TRYWAIT P0, [UR5+0x16850], R3 ;  /* 0x01685003ff0075a7 */ /* 0x000e640008000145 */
[----:B-1----:R-:W-:Y:S05]  /*94c0*/  @!P0 BRA `(.L_x_1728) ;  /* 0x0000006400788947 */ /* 0x002fea0003800000 */
.L_x_1727:
[----:B------:R-:W-:Y:S01]  /*94d0*/  UIADD3 UR41, UR41, 0x400, URZ ;  /* 0x0000040029297890 */ /* 0x000fe2000fffe03f */
[----:B------:R-:W-:Y:S01]  /*94e0*/  WARPGROUP.ARRIVE ;  /* 0x00000000000079c5 */ /* 0x000fe20000000000 */
[----:B------:R-:W-:Y:S01]  /*94f0*/  UMOV UR7, 0x40000040 ;  /* 0x4000004000077882 */ /* 0x000fe20000000000 */
[----:B------:R-:W2:Y:S01]  /*9500*/  SHFL.BFLY PT, R5, R0, 0x2, 0x1f ;  /* 0x0c401f0000057f89 */ /* 0x000ea200000e0000 */
[----:B------:R-:W-:Y:S01]  /*9510*/  USHF.R.U32.HI UR41, URZ, 0x4, UR41 ;  /* 0x000000043f297899 */ /* 0x000fe20008011629 */
[----:B------:R-:W-:Y:S01]  /*9520*/  IMAD.U32 R11, RZ, RZ, UR5 ;  /* 0x00000005ff0b7e24 */ /* 0x000fe2000f8e00ff */
[----:B------:R-:W-:Y:S01]  /*9530*/  UIADD3 UR47, UR47, 0x1, URZ ;  /* 0x000000012f2f7890 */ /* 0x000fe2000fffe03f */
[----:B01----:R-:W0:Y:S01]  /*9540*/  SHFL.BFLY PT, R3, R2, 0x2, 0x1f ;  /* 0x0c401f0002037f89 */ /* 0x003e2200000e0000 */
        /* <DEDUP_REMOVED lines=11> */
[----:B--2---:R-:W-:Y:S01]  /*9600*/  FADD.FTZ R5, R5, R0 ;  /* 0x0000000005057221 */ /* 0x004fe20000010000 */
[----:B------:R-:W-:Y:S02]  /*9610*/  IMAD.MOV.U32 R0, RZ, RZ, -0x800000 ;  /* 0xff800000ff007424 */ /* 0x000fe400078e00ff */
[----:B0-----:R-:W-:-:S02]  /*9620*/  FADD.FTZ R3, R3, R2 ;  /* 0x0000000203037221 */ /* 0x001fc40000010000 */
[----:B------:R-:W0:Y:S01]  /*9630*/  SHFL.BFLY PT, R8, R5, 0x1, 0x1f ;  /* 0x0c201f0005087f89 */ /* 0x000e2200000e0000 */
[----:B------:R-:W-:-:S03]  /*9640*/  IMAD.MOV.U32 R2, RZ, RZ, -0x800000 ;  /* 0xff800000ff027424 */ /* 0x000fc600078e00ff */
[----:B------:R-:W1:Y:S01]  /*9650*/  SHFL.BFLY PT, R4, R3, 0x1, 0x1f ;  /* 0x0c201f0003047f89 */ /* 0x000e6200000e0000 */
[----:B0-----:R-:W-:Y:S01]  /*9660*/  FADD.FTZ R10, R5, R8 ;  /* 0x00000008050a7221 */ /* 0x001fe20000010000 */
[----:B-1----:R-:W-:-:S04]  /*9670*/  FADD.FTZ R9, R3, R4 ;  /* 0x0000000403097221 */ /* 0x002fc80000010000 */
[----:B------:R-:W-:Y:S01]  /*9680*/  FSETP.NE.FTZ.AND P2, PT, R10, RZ, PT ;  /* 0x000000ff0a00720b */ /* 0x000fe20003f55000 */
[----:B------:R-:W-:Y:S02]  /*9690*/  IMAD.MOV.U32 R3, RZ, RZ, RZ ;  /* 0x000000ffff037224 */ /* 0x000fe400078e00ff */
[----:B------:R-:W-:Y:S01]  /*96a0*/  IMAD.U32 R4, RZ, RZ, UR10 ;  /* 0x0000000aff047e24 */ /* 0x000fe2000f8e00ff */
[----:B------:R-:W-:-:S09]  /*96b0*/  FSETP.NE.FTZ.AND P0, PT, R9, RZ, PT ;  /* 0x000000ff0900720b */ /* 0x000fd20003f15000 */
[----:B------:R-:W0:Y:S01]  /*96c0*/  @P2 MUFU.LG2 R8, R10 ;  /* 0x0000000a00082308 */ /* 0x000e220000000c00 */
[----:B------:R-:W-:-:S03]  /*96d0*/  @P2 FMUL.FTZ R12, R12, 0.69314718246459960938 ;  /* 0x3f3172180c0c2820 */ /* 0x000fc60000410000 */
[----:B------:R-:W-:-:S04]  /*96e0*/  @P0 FMUL.FTZ R4, R4, 0.69314718246459960938 ;  /* 0x3f31721804040820 */ /* 0x000fc80000410000 */
[----:B------:R-:W1:Y:S08]  /*96f0*/  @P0 MUFU.LG2 R7, R9 ;  /* 0x0000000900070308 */ /* 0x000e700000000c00 */
[----:B------:R-:W2:Y:S01]  /*9700*/  @P0 MUFU.RCP R21, R9 ;  /* 0x0000000900150308 */ /* 0x000ea20000001000 */
[----:B0-----:R-:W-:Y:S01]  /*9710*/  @P2 FMUL.FTZ R5, R8, 0.69314718246459960938 ;  /* 0x3f31721808052820 */ /* 0x001fe20000410000 */
[----:B------:R-:W-:-:S03]  /*9720*/  @!P1 IADD3 R8, R11, 0x16860, RZ ;  /* 0x000168600b089810 */ /* 0x000fc60007ffe0ff */
[----:B------:R-:W-:Y:S01]  /*9730*/  @P2 FFMA.FTZ R0, R12, R6, R5 ;  /* 0x000000060c002223 */ /* 0x000fe20000010005 */
[----:B------:R-:W-:Y:S02]  /*9740*/  @!P1 PRMT R8, RZ, 0x654, R8 ;  /* 0x00000654ff089816 */ /* 0x000fe40000000008 */
[----:B------:R-:W0:Y:S01]  /*9750*/  @P2 MUFU.RCP R3, R10 ;  /* 0x0000000a00032308 */ /* 0x000e220000001000 */
[----:B-1----:R-:W-:Y:S01]  /*9760*/  @P0 FMUL.FTZ R7, R7, 0.69314718246459960938 ;  /* 0x3f31721807070820 */ /* 0x002fe20000410000 */
[----:B------:R-:W-:Y:S02]  /*9770*/  WARPGROUP.DEPBAR.LE gsb0, 0x0 ;  /* 0x00008000000079c5 */ /* 0x000fe40000010000 */
[----:B------:R-:W-:Y:S01]  /*9780*/  WARPGROUP.ARRIVE ;  /* 0x00000000000079c5 */ /* 0x000fe20000000000 */
[----:B------:R-:W-:Y:S01]  /*9790*/  @P0 FFMA.FTZ R2, R4, R27, R7 ;  /* 0x0000001b04020223 */ /* 0x000fe20000010007 */
[----:B------:R-:W-:-:S04]  /*97a0*/  PLOP3.LUT P0, PT, PT, PT, PT, 0x8, 0x0 ;  /* 0x000000000000781c */ /* 0x000fc80003f0e170 */
        /* <DEDUP_REMOVED lines=68> */
.L_x_1698:
        /* <DEDUP_REMOVED lines=10> */
[----:B------:R-:W0:Y:S01]  /*9c90*/  S2R R4, SR_SWINHI ;  /* 0x0000000000047919 */ /* 0x000e220000002f00 */
[----:B------:R-:W-:Y:S01]  /*9ca0*/  F2FP.BF16.F32.PACK_AB R7, R7, R14 ;  /* 0x0000000e0707723e */ /* 0x000fe200000010ff */
[----:B------:R-:W-:Y:S01]  /*9cb0*/  ULDC.64 UR8, c[0x0][0xbe0] ;  /* 0x0002f80000087ab9 */ /* 0x000fe20000000a00 */
[----:B------:R-:W-:Y:S01]  /*9cc0*/  F2FP.BF16.F32.PACK_AB R6, R6, R49 ;  /* 0x000000310606723e */ /* 0x000fe200000010ff */
[----:B------:R-:W-:Y:S01]  /*9cd0*/  UISETP.NE.U32.AND UP0, UPT, UR8, URZ, UPT ;  /* 0x0000003f0800728c */ /* 0x000fe2000bf05070 */
[----:B------:R-:W-:Y:S01]  /*9ce0*/  F2FP.BF16.F32.PACK_AB R40, R39, R40 ;  /* 0x000000282728723e */ /* 0x000fe200000010ff */
[----:B------:R-:W-:Y:S01]  /*9cf0*/  ULDC.64 UR6, c[0x0][0xbd8] ;  /* 0x0002f60000067ab9 */ /* 0x000fe20000000a00 */
[----:B------:R-:W-:Y:S01]  /*9d00*/  F2FP.BF16.F32.PACK_AB R32, R27, R32 ;  /* 0x000000201b20723e */ /* 0x000fe200000010ff */
[----:B------:R-:W-:Y:S02]  /*9d10*/  UISETP.NE.AND.EX UP0, UPT, UR9, URZ, UPT, UP0 ;  /* 0x0000003f0900728c */ /* 0x000fe4000bf05300 */
[----:B------:R-:W-:-:S02]  /*9d20*/  UISETP.NE.U32.AND UP1, UPT, UR6, URZ, UPT ;  /* 0x0000003f0600728c */ /* 0x000fc4000bf25070 */
[----:B------:R-:W-:Y:S02]  /*9d30*/  USHF.L.U32 UR10, UR46, 0x2, URZ ;  /* 0x000000022e0a7899 */ /* 0x000fe4000800063f */
[----:B------:R-:W-:Y:S02]  /*9d40*/  UISETP.NE.AND.EX UP1, UPT, UR7, URZ, UPT, UP1 ;  /* 0x0000003f0700728c */ /* 0x000fe4000bf25310 */
[----:B------:R-:W-:Y:S02]  /*9d50*/  USHF.L.U64.HI UR11, UR46, 0x2, UR45 ;  /* 0x000000022e0b7899 */ /* 0x000fe4000801022d */
[----:B------:R-:W-:Y:S02]  /*9d60*/  UIADD3 UR4, UP2, UR10, UR6, URZ ;  /* 0x000000060a047290 */ /* 0x000fe4000ff5e03f */
[----:B------:R-:W-:Y:S02]  /*9d70*/  @UP0 UIADD3 UR6, UP3, UR10, UR8, URZ ;  /* 0x000000080a060290 */ /* 0x000fe4000ff7e03f */
[----:B------:R-:W-:-:S02]  /*9d80*/  UIADD3.X UR8, UR11, UR7, URZ, UP2, !UPT ;  /* 0x000000070b087290 */ /* 0x000fc400097fe43f */
[----:B------:R-:W-:Y:S01]  /*9d90*/  @UP0 UIADD3.X UR7, UR11, UR9, URZ, UP3, !UPT ;  /* 0x000000090b070290 */ /* 0x000fe20009ffe43f */
[----:B------:R-:W-:Y:S02]  /*9da0*/  MOV R12, R3 ;  /* 0x00000003000c7202 */ /* 0x000fe40000000f00 */
[----:B0-----:R-:W-:-:S03]  /*9db0*/  MOV R13, R4 ;  /* 0x00000004000d7202 */ /* 0x001fc60000000f00 */
[----:B------:R-:W-:Y:S01]  /*9dc0*/  IMAD.WIDE R4, R154, 0x2, R12 ;  /* 0x000000029a047825 */ /* 0x000fe200078e020c */
[----:B------:R-:W-:Y:S02]  /*9dd0*/  BAR.SYNC.DEFER_BLOCKING 0x1, 0x180 ;  /* 0x0046000000007b1d */ /* 0x000fe40000010000 */
[C---:B------:R-:W-:Y:S02]  /*9de0*/  IADD3 R11, P1, R4.reuse, 0x40, RZ ;  /* 0x00000040040b7810 */ /* 0x040fe40007f3e0ff */
[C---:B------:R-:W-:Y:S02]  /*9df0*/  IADD3 R15, P0, R4.reuse, 0x60, RZ ;  /* 0x00000060040f7810 */ /* 0x040fe40007f1e0ff */
[C---:B------:R-:W-:Y:S02]  /*9e00*/  IADD3 R29, P2, R4.reuse, 0x20, RZ ;  /* 0x00000020041d7810 */ /* 0x040fe40007f5e0ff */
[----:B------:R-:W-:Y:S02]  /*9e10*/  LOP3.LUT R9, R4, 0x380, RZ, 0xc0, !PT ;  /* 0x0000038004097812 */ /* 0x000fe400078ec0ff */
[----:B------:R-:W-:-:S02]  /*9e20*/  LOP3.LUT R10, R11, 0x380, RZ, 0xc0, !PT ;  /* 0x000003800b0a7812 */ /* 0x000fc400078ec0ff */
[----:B------:R-:W-:Y:S02]  /*9e30*/  LOP3.LUT R8, R15, 0x380, RZ, 0xc0, !PT ;  /* 0x000003800f087812 */ /* 0x000fe400078ec0ff */
[----:B------:R-:W-:Y:S02]  /*9e40*/  LOP3.LUT R28, R29, 0x380, RZ, 0xc0, !PT ;  /* 0x000003801d1c7812 */ /* 0x000fe400078ec0ff */
[----:B------:R-:W-:Y:S02]  /*9e50*/  SHF.R.U64 R9, R9, 0x3, RZ ;  /* 0x0000000309097819 */ /* 0x000fe400000012ff */
[----:B------:R-:W-:Y:S02]  /*9e60*/  SHF.R.U64 R10, R10, 0x3, RZ ;  /* 0x000000030a0a7819 */ /* 0x000fe400000012ff */
[----:B------:R-:W-:Y:S02]  /*9e70*/  SHF.R.U64 R8, R8, 0x3, RZ ;  /* 0x0000000308087819 */ /* 0x000fe400000012ff */
[----:B------:R-:W-:-:S02]  /*9e80*/  SHF.R.U64 R28, R28, 0x3, RZ ;  /* 0x000000031c1c7819 */ /* 0x000fc400000012ff */
[----:B------:R-:W-:Y:S01]  /*9e90*/  LOP3.LUT R4, R9, R4, RZ, 0x3c, !PT ;  /* 0x0000000409047212 */ /* 0x000fe200078e3cff */
        /* <DEDUP_REMOVED lines=9> */
[----:B------:R-:W-:Y:S02]  /*9f30*/  MOV R28, R8 ;  /* 0x00000008001c7202 */ /* 0x000fe40000000f00 */
[----:B------:R-:W-:Y:S01]  /*9f40*/  MOV R29, R10 ;  /* 0x0000000a001d7202 */ /* 0x000fe20000000f00 */
[----:B------:R0:W-:Y:S01]  /*9f50*/  STSM.16.M88.4 [R30], R4 ;  /* 0x000000041e007844 */ /* 0x0001e20000000200 */
[----:B------:R-:W-:Y:S02]  /*9f60*/  MOV R15, R14 ;  /* 0x0000000e000f7202 */ /* 0x000fe40000000f00 */
[----:B------:R-:W-:Y:S02]  /*9f70*/  F2FP.BF16.F32.PACK_AB R8, R47, R48 ;  /* 0x000000302f08723e */ /* 0x000fe400000010ff */
[----:B------:R-:W-:-:S02]  /*9f80*/  F2FP.BF16.F32.PACK_AB R9, R45, R46 ;  /* 0x0000002e2d09723e */ /* 0x000fc400000010ff */
[----:B------:R-:W-:Y:S02]  /*9f90*/  F2FP.BF16.F32.PACK_AB R10, R43, R44 ;  /* 0x0000002c2b0a723e */ /* 0x000fe400000010ff */
[----:B------:R-:W-:Y:S02]  /*9fa0*/  F2FP.BF16.F32.PACK_AB R11, R41, R42 ;  /* 0x0000002a290b723e */ /* 0x000fe400000010ff */
[----:B------:R-:W-:Y:S02]  /*9fb0*/  F2FP.BF16.F32.PACK_AB R41, R37, R38 ;  /* 0x000000262529723e */ /* 0x000fe400000010ff */
[----:B------:R-:W-:Y:S01]  /*9fc0*/  F2FP.BF16.F32.PACK_AB R42, R35, R36 ;  /* 0x00000024232a723e */ /* 0x000fe200000010ff */
[----:B------:R1:W-:Y:S01]  /*9fd0*/  STSM.16.M88.4 [R15], R8 ;  /* 0x000000080f007844 */ /* 0x0003e20000000200 */
[----:B------:R-:W-:Y:S01]  /*9fe0*/  F2FP.BF16.F32.PACK_AB R43, R33, R34 ;  /* 0x00000022212b723e */ /* 0x000fe200000010ff */
[----:B0-----:R-:W-:Y:S01]  /*9ff0*/  IMAD.U32 R6, RZ, RZ, UR6 ;  /* 0x00000006ff067e24 */ /* 0x001fe2000f8e00ff */
[----:B------:R-:W-:Y:S01]  /*a000*/  F2FP.BF16.F32.PACK_AB R33, R25, R26 ;  /* 0x0000001a1921723e */ /* 0x000fe200000010ff */
[----:B------:R-:W-:Y:S01]  /*a010*/  IMAD.U32 R4, RZ, RZ, UR4 ;  /* 0x00000004ff047e24 */ /* 0x000fe2000f8e00ff */
[----:B------:R-:W-:Y:S01]  /*a020*/  F2FP.BF16.F32.PACK_AB R34, R21, R24 ;  /* 0x000000181522723e */ /* 0x000fe200000010ff */
[----:B------:R1:W-:Y:S01]  /*a030*/  STSM.16.M88.4 [R29], R40 ;  /* 0x000000281d007844 */ /* 0x0003e20000000200 */
[----:B------:R-:W-:Y:S01]  /*a040*/  F2FP.BF16.F32.PACK_AB R35, R119, R20 ;  /* 0x000000147723723e */ /* 0x000fe200000010ff */
[----:B------:R-:W-:Y:S01]  /*a050*/  IMAD.U32 R5, RZ, RZ, UR8 ;  /* 0x00000008ff057e24 */ /* 0x000fe2000f8e00ff */
[----:B------:R-:W-:Y:S01]  /*a060*/  PLOP3.LUT P0, PT, PT, PT, UP1, 0x80, 0x0 ;  /* 0x000000000000781c */ /* 0x000fe20003f0f018 */
[----:B------:R-:W-:Y:S01]  /*a070*/  IMAD.U32 R7, RZ, RZ, UR7 ;  /* 0x00000007ff077e24 */ /* 0x000fe2000f8e00ff */
[----:B------:R-:W-:Y:S01]  /*a080*/  PLOP3.LUT P1, PT, PT, PT, UP0, 0x80, 0x0 ;  /* 0x000000000000781c */ /* 0x000fe20003f2f008 */
[----:B------:R1:W-:Y:S01]  /*a090*/  STSM.16.M88.4 [R28], R32 ;  /* 0x000000201c007844 */ /* 0x0003e20000000200 */
[----:B------:R-:W-:Y:S09]  /*a0a0*/  BAR.SYNC.DEFER_BLOCKING 0x1, 0x180 ;  /* 0x0046000000007b1d */ /* 0x000ff20000010000 */
[----:B------:R-:W2:Y:S04]  /*a0b0*/  @P0 LDG.E R14, desc[UR38][R4.64] ;  /* 0x00000026040e0981 */ /* 0x000ea8000c1e1900 */
[----:B------:R-:W3:Y:S01]  /*a0c0*/  @P1 LDG.E R6, desc[UR38][R6.64] ;  /* 0x0000002606061981 */ /* 0x000ee2000c1e1900 */
[----:B------:R-:W-:Y:S01]  /*a0d0*/  UMOV UR4, URZ ;  /* 0x0000003f00047c82 */ /* 0x000fe20008000000 */
[----:B------:R-:W-:Y:S01]  /*a0e0*/  ULDC UR10, c[0x0][0xa88] ;  /* 0x0002a200000a7ab9 */ /* 0x000fe20000000800 */
[----:B--2---:R-:W-:-:S02]  /*a0f0*/  @P0 R2UR UR4, R14 ;  /* 0x000000000e0402ca */ /* 0x004fc400000e0000 */
[----:B---3--:R-:W-:Y:S01]  /*a100*/  @P1 R2UR UR10, R6 ;  /* 0x00000000060a12ca */ /* 0x008fe200000e0000 */
[----:B-1----:R-:W-:-:S14]  /*a110*/  @P1 BRA `(.L_x_1731) ;  /* 0x0000000000181947 */ /* 0x002fdc0003800000 */
[----:B------:R-:W-:Y:S05]  /*a120*/  @!P0 BRA `(.L_x_1731) ;  /* 0x0000000000148947 */ /* 0x000fea0003800000 */
[----:B------:R-:W2:Y:S04]  /*a130*/  LDG.E R7, desc[UR38][R4.64] ;  /* 0x0000002604077981 */ /* 0x000ea8000c1e1900 */
[----:B------:R-:W3:Y:S01]  /*a140*/  LDG.E R6, desc[UR38][R4.64+0x4] ;  /* 0x0000042604067981 */ /* 0x000ee2000c1e1900 */
[----:B--2---:R-:W-:Y:S02]  /*a150*/  R2UR UR6, R7 ;  /* 0x00000000070672ca */ /* 0x004fe400000e0000 */
[----:B---3--:R-:W-:-:S13]  /*a160*/  R2UR UR10, R6 ;  /* 0x00000000060a72ca */ /* 0x008fda00000e0000 */
[----:B------:R-:W-:-:S12]  /*a170*/  UIADD3 UR10, -UR6, UR10, URZ ;  /* 0x0000000a060a7290 */ /* 0x000fd8000fffe13f */
.L_x_1731:
[----:B------:R-:W-:Y:S01]  /*a180*/  USHF.R.S32.HI UR14, URZ, 0x1f, UR44 ;  /* 0x0000001f3f0e7899 */ /* 0x000fe2000801142c */
[----:B------:R-:W-:Y:S01]  /*a190*/  MOV R4, UR43 ;  /* 0x0000002b00047c02 */ /* 0x000fe20008000f00 */
[----:B------:R-:W-:Y:S01]  /*a1a0*/  ULDC.64 UR12, c[0x0][0xb70] ;  /* 0x0002dc00000c7ab9 */ /* 0x000fe20000000a00 */
[----:B------:R-:W-:Y:S01]  /*a1b0*/  USHF.R.S32.HI UR9, URZ, 0x1f, UR4 ;  /* 0x0000001f3f097899 */ /* 0x000fe20008011404 */
[----:B------:R-:W-:Y:S01]  /*a1c0*/  IMAD R5, R16, 0x40, R22 ;  /* 0x0000004010057824 */ /* 0x000fe200078e0216 */
[----:B------:R-:W-:Y:S01]  /*a1d0*/  UIMAD UR11, UR14, UR12, URZ ;  /* 0x0000000c0e0b72a4 */ /* 0x000fe2000f8e023f */
[----:B------:R-:W-:Y:S01]  /*a1e0*/  IMAD R7, R4, 0xc0, R19 ;  /* 0x000000c004077824 */ /* 0x000fe200078e0213 */
[----:B------:R-:W-:Y:S01]  /*a1f0*/  UMOV UR8, UR4 ;  /* 0x0000000400087c82 */ /* 0x000fe20008000000 */
[----:B------:R-:W-:Y:S01]  /*a200*/  USEL UR45, UR45, URZ, !UP1 ;  /* 0x0000003f2d2d7287 */ /* 0x000fe2000c800000 */
[----:B------:R-:W-:Y:S01]  /*a210*/  IMAD.WIDE R12, R5, 0x2, R12 ;  /* 0x00000002050c7825 */ /* 0x000fe200078e020c */
[----:B------:R-:W-:Y:S01]  /*a220*/  UIMAD.WIDE.U32 UR6, UR44, UR12, UR8 ;  /* 0x0000000c2c0672a5 */ /* 0x000fe2000f8e0008 */
[----:B------:R-:W-:Y:S01]  /*a230*/  SHF.R.S32.HI R4, RZ, 0x1f, R7 ;  /* 0x0000001fff047819 */ /* 0x000fe20000011407 */
[----:B------:R-:W-:Y:S01]  /*a240*/  UIMAD UR11, UR44, UR13, UR11 ;  /* 0x0000000d2c0b72a4 */ /* 0x000fe2000f8e020b */
[----:B------:R-:W-:Y:S01]  /*a250*/  LOP3.LUT P0, RZ, R152, 0x3, RZ, 0xc0, !PT ;  /* 0x0000000398ff7812 */ /* 0x000fe2000780c0ff */
[----:B------:R-:W-:Y:S01]  /*a260*/  USEL UR46, UR46, URZ, !UP1 ;  /* 0x0000003f2e2e7287 */ /* 0x000fe2000c800000 */
[C---:B------:R-:W-:Y:S01]  /*a270*/  IADD3 R11, P3, R12.reuse, 0x3000, RZ ;  /* 0x000030000c0b7810 */ /* 0x040fe20007f7e0ff */
[----:B------:R-:W-:Y:S01]  /*a280*/  ULDC.64 UR12, c[0x0][0xb78] ;  /* 0x0002de00000c7ab9 */ /* 0x000fe20000000a00 */
[----:B------:R-:W-:Y:S01]  /*a290*/  UIADD3 UR7, UR7, UR11, URZ ;  /* 0x0000000b07077290 */ /* 0x000fe2000fffe03f */
[----:B------:R-:W-:Y:S01]  /*a2a0*/  LOP3.LUT R25, R12, 0x380, RZ, 0xc0, !PT ;  /* 0x000003800c197812 */ /* 0x000fe200078ec0ff */
[----:B------:R-:W-:-:S02]  /*a2b0*/  UIMAD UR8, UR45, UR12, URZ ;  /* 0x0000000c2d0872a4 */ /* 0x000fc4000f8e023f */
[----:B------:R-:W-:Y:S01]  /*a2c0*/  UIMAD.WIDE.U32 UR6, UR46, UR12, UR6 ;  /* 0x0000000c2e0672a5 */ /* 0x000fe2000f8e0006 */
[----:B------:R-:W-:Y:S01]  /*a2d0*/  SHF.R.U64 R25, R25, 0x3, RZ ;  /* 0x0000000319197819 */ /* 0x000fe200000012ff */
[----:B------:R-:W-:-:S03]  /*a2e0*/  UIMAD UR8, UR46, UR13, UR8 ;  /* 0x0000000d2e0872a4 */ /* 0x000fc6000f8e0208 */
[----:B------:R-:W-:Y:S01]  /*a2f0*/  ULDC.64 UR12, c[0x0][0xaa0] ;  /* 0x0002a800000c7ab9 */ /* 0x000fe20000000a00 */
[----:B------:R-:W-:Y:S02]  /*a300*/  IADD3 R6, P1, R7, UR6, RZ ;  /* 0x0000000607067c10 */ /* 0x000fe4000ff3e0ff */
[----:B------:R-:W-:Y:S01]  /*a310*/  IMAD.U32 R9, RZ, RZ, UR8 ;  /* 0x00000008ff097e24 */ /* 0x000fe2000f8e00ff */
[----:B------:R-:W-:Y:S01]  /*a320*/  LOP3.LUT R24, R25, R12, RZ, 0x3c, !PT ;  /* 0x0000000c19187212 */ /* 0x000fe200078e3cff */
[----:B------:R-:W-:-:S03]  /*a330*/  IMAD.MOV.U32 R25, RZ, RZ, R13 ;  /* 0x000000ffff197224 */ /* 0x000fc600078e000d */
[----:B------:R-:W-:Y:S01]  /*a340*/  IADD3.X R5, R4, UR7, R9, P1, !PT ;  /* 0x0000000704057c10 */ /* 0x000fe20008ffe409 */
[----:B------:R-:W-:Y:S01]  /*a350*/  ULDC.64 UR6, c[0x0][0xb40] ;  /* 0x0002d00000067ab9 */ /* 0x000fe20000000a00 */
[C---:B------:R-:W-:Y:S01]  /*a360*/  VIADD R4, R7.reuse, 0x8 ;  /* 0x0000000807047836 */ /* 0x040fe20000000000 */
[C---:B------:R-:W-:Y:S01]  /*a370*/  LEA R28, P2, R6.reuse, UR6, 0x2 ;  /* 0x00000006061c7c11 */ /* 0x040fe2000f8410ff */
[----:B------:R-:W-:Y:S01]  /*a380*/  IMAD.X R9, RZ, RZ, R13, P3 ;  /* 0x000000ffff097224 */ /* 0x000fe200018e060d */
[----:B------:R-:W-:Y:S02]  /*a390*/  ISETP.GE.OR P1, PT, R7, UR10, P0 ;  /* 0x0000000a07007c0c */ /* 0x000fe40008726670 */
[----:B------:R-:W-:Y:S02]  /*a3a0*/  LEA.HI.X R29, R6, UR7, R5, 0x2, P2 ;  /* 0x00000007061d7c11 */ /* 0x000fe400090f1405 */
[C---:B------:R-:W-:Y:S02]  /*a3b0*/  IADD3 R17, P2, R12.reuse, 0x1800, RZ ;  /* 0x000018000c117810 */ /* 0x040fe40007f5e0ff */
[----:B------:R-:W-:-:S02]  /*a3c0*/  IADD3 R7, P4, R12, 0x4800, RZ ;  /* 0x000048000c077810 */ /* 0x000fc40007f9e0ff */
[----:B------:R-:W-:Y:S01]  /*a3d0*/  LOP3.LUT R8, R17, 0x380, RZ, 0xc0, !PT ;  /* 0x0000038011087812 */ /* 0x000fe200078ec0ff */
[----:B------:R-:W-:Y:S01]  /*a3e0*/  UIMAD UR6, UR9, UR12, URZ ;  /* 0x0000000c090672a4 */ /* 0x000fe2000f8e023f */
[----:B------:R-:W-:Y:S01]  /*a3f0*/  ISETP.GE.OR P0, PT, R4, UR10, P0 ;  /* 0x0000000a04007c0c */ /* 0x000fe20008706670 */
[--C-:B------:R-:W-:Y:S01]  /*a400*/  IMAD.X R15, RZ, RZ, R13.reuse, P2 ;  /* 0x000000ffff0f7224 */ /* 0x100fe200010e060d */
[----:B------:R-:W-:Y:S01]  /*a410*/  LOP3.LUT R6, R11, 0x380, RZ, 0xc0, !PT ;  /* 0x000003800b067812 */ /* 0x000fe200078ec0ff */
[----:B------:R-:W-:Y:S01]  /*a420*/  IMAD.X R5, RZ, RZ, R13, P4 ;  /* 0x000000ffff057224 */ /* 0x000fe200020e060d */
[----:B------:R-:W-:Y:S01]  /*a430*/  LOP3.LUT R4, R7, 0x380, RZ, 0xc0, !PT ;  /* 0x0000038007047812 */ /* 0x000fe200078ec0ff */
[----:B------:R-:W-:Y:S01]  /*a440*/  IMAD.MOV.U32 R20, RZ, RZ, R22 ;  /* 0x000000ffff147224 */ /* 0x000fe200078e0016 */
[----:B------:R-:W-:Y:S01]  /*a450*/  SHF.R.U64 R8, R8, 0x3, RZ ;  /* 0x0000000308087819 */ /* 0x000fe200000012ff */
[----:B------:R-:W-:Y:S01]  /*a460*/  @!P1 STG.E desc[UR38][R28.64], R2 ;  /* 0x000000021c009986 */ /* 0x000fe2000c101926 */
[----:B------:R-:W-:Y:S01]  /*a470*/  SHF.R.U64 R6, R6, 0x3, RZ ;  /* 0x0000000306067819 */ /* 0x000fe200000012ff */
[----:B------:R-:W-:Y:S01]  /*a480*/  ULDC.64 UR8, c[0x0][0xae0] ;  /* 0x0002b80000087ab9 */ /* 0x000fe20000000a00 */
[----:B------:R-:W-:-:S02]  /*a490*/  SHF.R.U64 R4, R4, 0x3, RZ ;  /* 0x0000000304047819 */ /* 0x000fc400000012ff */
[----:B------:R-:W-:Y:S02]  /*a4a0*/  LOP3.LUT R14, R8, R17, RZ, 0x3c, !PT ;  /* 0x00000011080e7212 */ /* 0x000fe400078e3cff */
[----:B------:R-:W-:Y:S01]  /*a4b0*/  SHF.R.S32.HI R21, RZ, 0x1f, R22 ;  /* 0x0000001fff157819 */ /* 0x000fe20000011416 */
[----:B------:R-:W-:Y:S01]  /*a4c0*/  UIMAD UR6, UR4, UR13, UR6 ;  /* 0x0000000d040672a4 */ /* 0x000fe2000f8e0206 */
[----:B------:R-:W-:Y:S01]  /*a4d0*/  MOV R17, UR12 ;  /* 0x0000000c00117c02 */ /* 0x000fe20008000f00 */
[----:B------:R0:W-:Y:S01]  /*a4e0*/  @!P0 STG.E desc[UR38][R28.64+0x20], R0 ;  /* 0x000020001c008986 */ /* 0x0001e2000c101926 */
[----:B------:R-:W-:Y:S02]  /*a4f0*/  LOP3.LUT R8, R6, R11, RZ, 0x3c, !PT ;  /* 0x0000000b06087212 */ /* 0x000fe400078e3cff */
[----:B------:R-:W-:Y:S01]  /*a500*/  LOP3.LUT R4, R4, R7, RZ, 0x3c, !PT ;  /* 0x0000000704047212 */ /* 0x000fe200078e3cff */
[----:B------:R-:W-:Y:S01]  /*a510*/  IMAD.WIDE.U32 R20, R17, UR4, R20 ;  /* 0x0000000411147c25 */ /* 0x000fe2000f8e0014 */
[----:B------:R-:W5:Y:S04]  /*a520*/  LD.E.128 R24, desc[UR38][R24.64] ;  /* 0x0000002618187980 */ /* 0x000f68000c101d00 */
[----:B------:R-:W5:Y:S01]  /*a530*/  LD.E.128 R12, desc[UR38][R14.64] ;  /* 0x000000260e0c7980 */ /* 0x000f62000c101d00 */
[----:B------:R-:W-:-:S03]  /*a540*/  VIADD R21, R21, UR6 ;  /* 0x0000000615157c36 */ /* 0x000fc60008000000 */
[----:B------:R-:W5:Y:S01]  /*a550*/  LD.E.128 R8, desc[UR38][R8.64] ;  /* 0x0000002608087980 */ /* 0x000f62000c101d00 */
[----:B------:R-:W-:-:S03]  /*a560*/  IMAD.U32 R17, RZ, RZ, UR8 ;  /* 0x00000008ff117e24 */ /* 0x000fc6000f8e00ff */
[----:B------:R-:W5:Y:S01]  /*a570*/  LD.E.128 R4, desc[UR38][R4.64] ;  /* 0x0000002604047980 */ /* 0x000f62000c101d00 */
[----:B------:R-:W-:Y:S01]  /*a580*/  UIMAD UR4, UR14, UR8, URZ ;  /* 0x000000080e0472a4 */ /* 0x000fe2000f8e023f */
[----:B------:R-:W-:Y:S01]  /*a590*/  IMAD.WIDE.U32 R20, R17, UR44, R20 ;  /* 0x0000002c11147c25 */ /* 0x000fe2000f8e0014 */
[----:B------:R-:W-:Y:S01]  /*a5a0*/  ULDC UR6, c[0x0][0xa8c] ;  /* 0x0002a30000067ab9 */ /* 0x000fe20000000800 */
[----:B------:R-:W-:Y:S01]  /*a5b0*/  @!PT LDS RZ, [RZ] ;  /* 0x00000000fffff984 */ /* 0x000fe20000000800 */
[----:B------:R-:W-:Y:S01]  /*a5c0*/  @!PT LDS RZ, [RZ] ;  /* 0x00000000fffff984 */ /* 0x000fe20000000800 */
[----:B------:R-:W-:Y:S01]  /*a5d0*/  @!PT LDS RZ, [RZ] ;  /* 0x00000000fffff984 */ /* 0x000fe20000000800 */
[----:B------:R-:W-:Y:S01]  /*a5e0*/  @!PT LDS RZ, [RZ] ;  /* 0x00000000fffff984 */ /* 0x000fe20000000800 */
[----:B------:R1:W-:Y:S06]  /*a5f0*/  MEMBAR.ALL.CTA ;  /* 0x0000000000007992 */ /* 0x0003ec0000008000 */
[----:B-1----:R-:W1:Y:S01]  /*a600*/  FENCE.VIEW.ASYNC.S ;  /* 0x00000000000073c6 */ /* 0x002e620000000000 */
[----:B------:R-:W-:Y:S01]  /*a610*/  UIMAD UR10, UR43, -0xc0, UR10 ;  /* 0xffffff402b0a78a4 */ /* 0x000fe2000f8e020a */
[C---:B0-----:R-:W-:Y:S01]  /*a620*/  VIADD R0, R16.reuse, 0x30 ;  /* 0x0000003010007836 */ /* 0x041fe20000000000 */
[----:B------:R-:W-:Y:S01]  /*a630*/  UIMAD UR4, UR44, UR9, UR4 ;  /* 0x000000092c0472a4 */ /* 0x000fe2000f8e0204 */
[----:B------:R-:W-:Y:S01]  /*a640*/  VIADD R2, R16, 0x60 ;  /* 0x0000006010027836 */ /* 0x000fe20000000000 */
[----:B------:R-:W-:Y:S01]  /*a650*/  ISETP.GE.AND P0, PT, R22, UR6, PT ;  /* 0x0000000616007c0c */ /* 0x000fe2000bf06270 */
[----:B------:R-:W-:Y:S01]  /*a660*/  VIADD R17, R16, 0x90 ;  /* 0x0000009010117836 */ /* 0x000fe20000000000 */
[----:B------:R-:W-:Y:S01]  /*a670*/  ULDC.64 UR6, c[0x0][0xae8] ;  /* 0x0002ba0000067ab9 */ /* 0x000fe20000000a00 */
[----:B------:R-:W-:Y:S01]  /*a680*/  IADD3 R3, R3, 0x16820, RZ ;  /* 0x0001682003037810 */ /* 0x000fe20007ffe0ff */
[----:B------:R-:W-:Y:S01]  /*a690*/  VIADD R21, R21, UR4 ;  /* 0x0000000415157c36 */ /* 0x000fe20008000000 */
[----:B------:R-:W-:Y:S01]  /*a6a0*/  ISETP.GE.OR P3, PT, R0, UR10, P0 ;  /* 0x0000000a00007c0c */ /* 0x000fe20008766670 */
[----:B------:R-:W-:Y:S01]  /*a6b0*/  UIMAD UR4, UR45, UR6, URZ ;  /* 0x000000062d0472a4 */ /* 0x000fe2000f8e023f */
[----:B------:R-:W-:Y:S01]  /*a6c0*/  ISETP.GE.OR P1, PT, R2, UR10, P0 ;  /* 0x0000000a02007c0c */ /* 0x000fe20008726670 */
[----:B------:R-:W-:Y:S01]  /*a6d0*/  IMAD.U32 R33, RZ, RZ, UR6 ;  /* 0x00000006ff217e24 */ /* 0x000fe2000f8e00ff */
[----:B------:R-:W-:Y:S01]  /*a6e0*/  ISETP.GE.OR P2, PT, R17, UR10, P0 ;  /* 0x0000000a11007c0c */ /* 0x000fe20008746670 */
[----:B------:R-:W-:Y:S01]  /*a6f0*/  UIMAD UR4, UR46, UR7, UR4 ;  /* 0x000000072e0472a4 */ /* 0x000fe2000f8e0204 */
[----:B------:R-:W-:Y:S01]  /*a700*/  ISETP.GE.OR P0, PT, R16, UR10, P0 ;  /* 0x0000000a10007c0c */ /* 0x000fe20008706670 */
[----:B------:R-:W-:Y:S01]  /*a710*/  IMAD.WIDE.U32 R32, R33, UR46, R20 ;  /* 0x0000002e21207c25 */ /* 0x000fe2000f8e0014 */
[----:B------:R-:W-:Y:S01]  /*a720*/  PRMT R3, RZ, 0x654, R3 ;  /* 0x00000654ff037816 */ /* 0x000fe20000000003 */
[----:B------:R-:W-:Y:S01]  /*a730*/  BSSY B1, `(.L_x_1732) ;  /* 0x0000012000017945 */ /* 0x000fe20003800000 */
[----:B------:R-:W-:Y:S01]  /*a740*/  SHF.R.S32.HI R17, RZ, 0x1f, R16 ;  /* 0x0000001fff117819 */ /* 0x000fe20000011410 */
[----:B------:R-:W-:-:S02]  /*a750*/  IMAD.U32 R29, RZ, RZ, UR43 ;  /* 0x0000002bff1d7e24 */ /* 0x000fc4000f8e00ff */
[----:B------:R-:W-:Y:S01]  /*a760*/  VIADD R35, R33, UR4 ;  /* 0x0000000421237c36 */ /* 0x000fe20008000000 */
[----:B-1----:R0:W-:Y:S01]  /*a770*/  SYNCS.ARRIVE.TRANS64.RED.A1T0 RZ, [R3+URZ], RZ ;  /* 0x000000ff03ff79a7 */ /* 0x0021e2000810043f */
[----:B------:R-:W-:-:S04]  /*a780*/  IMAD.WIDE R28, R29, 0xc0, R16 ;  /* 0x000000c01d1c7825 */ /* 0x000fc800078e0210 */
[----:B------:R-:W-:Y:S05]  /*a790*/  @P0 BRA `(.L_x_1733) ;  /* 0x00000000002c0947 */ /* 0x000fea0003800000 */
        /* <DEDUP_REMOVED lines=11> */
.L_x_1733:
[----:B------:R-:W-:Y:S05]  /*a850*/  BSYNC B1 ;  /* 0x0000000000017941 */ /* 0x000fea0003800000 */
.L_x_1732:
[----:B------:R-:W-:Y:S04]  /*a860*/  BSSY B1, `(.L_x_1734) ;  /* 0x000000f000017945 */ /* 0x000fe80003800000 */
[----:B------:R-:W-:Y:S05]  /*a870*/  @P3 BRA `(.L_x_1735) ;  /* 0x0000000000343947 */ /* 0x000fea0003800000 */
[----:B-1----:R-:W-:Y:S01]  /*a880*/  IADD3 R21, P0, R28, 0x30, RZ ;  /* 0x000000301c157810 */ /* 0x002fe20007f1e0ff */
[----:B------:R-:W-:Y:S01]  /*a890*/  ULDC.64 UR6, c[0x0][0xad8] ;  /* 0x0002b60000067ab9 */ /* 0x000fe20000000a00 */
[----:B------:R-:W-:Y:S01]  /*a8a0*/  MOV R2, R32 ;  /* 0x0000002000027202 */ /* 0x000fe20000000f00 */
        /* <DEDUP_REMOVED lines=9> */
[----:B-----5:R2:W-:Y:S02]  /*a940*/  STG.E.128 desc[UR38][R20.64], R12 ;  /* 0x0000000c14007986 */ /* 0x0205e4000c101d26 */
.L_x_1735:
[----:B------:R-:W-:Y:S05]  /*a950*/  BSYNC B1 ;  /* 0x0000000000017941 */ /* 0x000fea0003800000 */
.L_x_1734:
        /* <DEDUP_REMOVED lines=15> */
.L_x_1737:
[----:B------:R-:W-:Y:S05]  /*aa50*/  BSYNC B1 ;  /* 0x0000000000017941 */ /* 0x000fea0003800000 */
.L_x_1736:
[----:B------:R-:W-:Y:S05]  /*aa60*/  @P2 BRA `(.L_x_1738) ;  /* 0x0000000800ac2947 */ /* 0x000fea0003800000 */
[----:B---3-5:R-:W-:Y:S01]  /*aa70*/  IADD3 R9, P0, R28, 0x90, RZ ;  /* 0x000000901c097810 */ /* 0x028fe20007f1e0ff */
        /* <DEDUP_REMOVED lines=13> */
.L_x_1730:
[----:B------:R-:W-:Y:S01]  /*ab50*/  ULDC.64 UR6, c[0x0][0xbe0] ;  /* 0x0002f80000067ab9 */ /* 0x000fe20000000a00 */
[----:B------:R-:W-:Y:S02]  /*ab60*/  USHF.L.U32 UR4, UR46, 0x2, URZ ;  /* 0x000000022e047899 */ /* 0x000fe4000800063f */
[----:B------:R-:W-:Y:S01]  /*ab70*/  UISETP.NE.U32.AND UP0, UPT, UR6, URZ, UPT ;  /* 0x0000003f0600728c */ /* 0x000fe2000bf05070 */
[----:B------:R-:W-:Y:S01]  /*ab80*/  ULDC.64 UR8, c[0x0][0xbd8] ;  /* 0x0002f60000087ab9 */ /* 0x000fe20000000a00 */
[----:B------:R-:W-:Y:S02]  /*ab90*/  USHF.L.U64.HI UR10, UR46, 0x2, UR45 ;  /* 0x000000022e0a7899 */ /* 0x000fe4000801022d */
[----:B------:R-:W-:Y:S02]  /*aba0*/  UISETP.NE.AND.EX UP1, UPT, UR7, URZ, UPT, UP0 ;  /* 0x0000003f0700728c */ /* 0x000fe4000bf25300 */
[----:B------:R-:W-:-:S04]  /*abb0*/  UISETP.NE.U32.AND UP0, UPT, UR8, URZ, UPT ;  /* 0x0000003f0800728c */ /* 0x000fc8000bf05070 */
[----:B------:R-:W-:Y:S01]  /*abc0*/  PLOP3.LUT P2, PT, PT, PT, UP1, 0x80, 0x0 ;  /* 0x000000000000781c */ /* 0x000fe20003f4f018 */
[----:B------:R-:W-:-:S04]  /*abd0*/  UISETP.NE.AND.EX UP0, UPT, UR9, URZ, UPT, UP0 ;  /* 0x0000003f0900728c */ /* 0x000fc8000bf05300 */
[----:B------:R-:W-:Y:S02]  /*abe0*/  @UP1 UIADD3 UR6, UP2, UR4, UR6, URZ ;  /* 0x0000000604061290 */ /* 0x000fe4000ff5e03f */
[----:B------:R-:W-:Y:S02]  /*abf0*/  PLOP3.LUT P1, PT, PT, PT, UP0, 0x80, 0x0 ;  /* 0x000000000000781c */ /* 0x000fe40003f2f008 */
[----:B------:R-:W-:Y:S02]  /*ac00*/  @UP1 UIADD3.X UR7, UR10, UR7, URZ, UP2, !UPT ;  /* 0x000000070a071290 */ /* 0x000fe400097fe43f */
[----:B------:R-:W-:Y:S01]  /*ac10*/  UIADD3 UR4, UP1, UR4, UR8, URZ ;  /* 0x0000000804047290 */ /* 0x000fe2000ff3e03f */
[----:B------:R-:W-:-:S03]  /*ac20*/  IMAD.U32 R4, RZ, RZ, UR6 ;  /* 0x00000006ff047e24 */ /* 0x000fc6000f8e00ff */
[----:B------:R-:W-:Y:S01]  /*ac30*/  IMAD.U32 R5, RZ, RZ, UR7 ;  /* 0x00000007ff057e24 */ /* 0x000fe2000f8e00ff */
[----:B------:R-:W-:Y:S01]  /*ac40*/  UIADD3.X UR6, UR10, UR9, URZ, UP1, !UPT ;  /* 0x000000090a067290 */ /* 0x000fe20008ffe43f */
[----:B------:R-:W-:-:S03]  /*ac50*/  IMAD.MOV.U32 R7, RZ, RZ, RZ ;  /* 0x000000ffff077224 */ /* 0x000fc600078e00ff */
[----:B------:R-:W2:Y:S01]  /*ac60*/  @P2 LDG.E R4, desc[UR38][R4.64] ;  /* 0x0000002604042981 */ /* 0x000ea2000c1e1900 */
[----:B------:R-:W-:Y:S02]  /*ac70*/  IMAD.U32 R2, RZ, RZ, UR4 ;  /* 0x00000004ff027e24 */ /* 0x000fe4000f8e00ff */
[----:B------:R-:W-:-:S05]  /*ac80*/  IMAD.U32 R3, RZ, RZ, UR6 ;  /* 0x00000006ff037e24 */ /* 0x000fca000f8e00ff */
[----:B------:R0:W5:Y:S01]  /*ac90*/  @P1 LDG.E R7, desc[UR38][R2.64] ;  /* 0x0000002602071981 */ /* 0x000162000c1e1900 */
[----:B------:R-:W-:Y:S01]  /*aca0*/  ULDC UR4, c[0x0][0xa88] ;  /* 0x0002a20000047ab9 */ /* 0x000fe20000000800 */
[----:B------:R-:W-:Y:S02]  /*acb0*/  ISETP.GT.AND P0, PT, R155, 0xbf, PT ;  /* 0x000000bf9b00780c */ /* 0x000fe40003f04270 */
[----:B--2---:R-:W-:Y:S01]  /*acc0*/  @P2 R2UR UR4, R4 ;  /* 0x00000000040422ca */ /* 0x004fe200000e0000 */
[----:B0-----:R-:W-:-:S14]  /*acd0*/  @P2 BRA `(.L_x_1739) ;  /* 0x0000000000182947 */ /* 0x001fdc0003800000 */
[----:B------:R-:W-:Y:S05]  /*ace0*/  @!P1 BRA `(.L_x_1739) ;  /* 0x0000000000149947 */ /* 0x000fea0003800000 */
[----:B------:R-:W2:Y:S04]  /*acf0*/  LDG.E R4, desc[UR38][R2.64] ;  /* 0x0000002602047981 */ /* 0x000ea8000c1e1900 */
[----:B------:R-:W3:Y:S01]  /*ad00*/  LDG.E R0, desc[UR38][R2.64+0x4] ;  /* 0x0000042602007981 */ /* 0x000ee2000c1e1900 */
[----:B--2---:R-:W-:Y:S02]  /*ad10*/  R2UR UR6, R4 ;  /* 0x00000000040672ca */ /* 0x004fe400000e0000 */
[----:B---3--:R-:W-:-:S13]  /*ad20*/  R2UR UR4, R0 ;  /* 0x00000000000472ca */ /* 0x008fda00000e0000 */
[----:B------:R-:W-:-:S12]  /*ad30*/  UIADD3 UR4, -UR6, UR4, URZ ;  /* 0x0000000406047290 */ /* 0x000fd8000fffe13f */
.L_x_1739:
[----:B------:R-:W-:Y:S01]  /*ad40*/  USHF.R.S32.HI UR8, URZ, 0x1f, UR44 ;  /* 0x0000001f3f087899 */ /* 0x000fe2000801142c */
[----:B------:R-:W-:Y:S01]  /*ad50*/  BSSY B1, `(.L_x_1740) ;  /* 0x000001f000017945 */ /* 0x000fe20003800000 */
[----:B------:R-:W-:Y:S01]  /*ad60*/  USEL UR46, UR46, URZ, !UP0 ;  /* 0x0000003f2e2e7287 */ /* 0x000fe2000c000000 */
[----:B------:R-:W-:Y:S01]  /*ad70*/  SHF.R.S32.HI R9, RZ, 0x1f, R22 ;  /* 0x0000001fff097819 */ /* 0x000fe20000011416 */
[----:B------:R-:W-:Y:S01]  /*ad80*/  USEL UR45, UR45, URZ, !UP0 ;  /* 0x0000003f2d2d7287 */ /* 0x000fe2000c000000 */
[----:B-----5:R-:W-:Y:S01]  /*ad90*/  SHF.R.S32.HI R6, RZ, 0x1f, R7 ;  /* 0x0000001fff067819 */ /* 0x020fe20000011407 */
[----:B------:R-:W-:Y:S10]  /*ada0*/  @P0 BRA `(.L_x_1741) ;  /* 0x0000000000640947 */ /* 0x000ff40003800000 */
[----:B------:R-:W0:Y:S01]  /*adb0*/  S2R R2, SR_TID.X ;  /* 0x0000000000027919 */ /* 0x000e220000002100 */
[----:B------:R-:W-:-:S05]  /*adc0*/  MOV R0, UR43 ;  /* 0x0000002b00007c02 */ /* 0x000fca0008000f00 */
[----:B0-----:R-:W-:-:S04]  /*add0*/  IMAD R0, R0, 0xc0, R2 ;  /* 0x000000c000007824 */ /* 0x001fc800078e0202 */
[----:B------:R-:W-:-:S05]  /*ade0*/  VIADD R0, R0, 0xffffff80 ;  /* 0xffffff8000007836 */ /* 0x000fca0000000000 */
[----:B------:R-:W-:-:S13]  /*adf0*/  ISETP.GE.AND P0, PT, R0, UR4, PT ;  /* 0x0000000400007c0c */ /* 0x000fda000bf06270 */
        /* <DEDUP_REMOVED lines=20> */
.L_x_1741:
[----:B------:R-:W-:Y:S05]  /*af40*/  BSYNC B1 ;  /* 0x0000000000017941 */ /* 0x000fea0003800000 */
.L_x_1740:
[----:B------:R-:W-:Y:S01]  /*af50*/  ULDC.64 UR6, c[0x0][0xaa0] ;  /* 0x0002a80000067ab9 */ /* 0x000fe20000000a00 */
[----:B0-----:R-:W-:Y:S01]  /*af60*/  MOV R3, R9 ;  /* 0x0000000900037202 */ /* 0x001fe20000000f00 */
[----:B------:R-:W-:Y:S01]  /*af70*/  IMAD.MOV.U32 R2, RZ, RZ, R22 ;  /* 0x000000ffff027224 */ /* 0x000fe200078e0016 */
[----:B------:R-:W-:Y:S01]  /*af80*/  ULDC UR9, c[0x0][0xa8c] ;  /* 0x0002a30000097ab9 */ /* 0x000fe20000000800 */
[----:B------:R-:W-:Y:S01]  /*af90*/  IMAD R0, R6, UR6, RZ ;  /* 0x0000000606007c24 */ /* 0x000fe2000f8e02ff */
[----:B------:R-:W-:Y:S01]  /*afa0*/  ISETP.GE.AND P0, PT, R22, UR9, PT ;  /* 0x0000000916007c0c */ /* 0x000fe2000bf06270 */
[C---:B------:R-:W-:Y:S01]  /*afb0*/  IMAD.WIDE.U32 R2, R7.reuse, UR6, R2 ;  /* 0x0000000607027c25 */ /* 0x040fe2000f8e0002 */
[----:B------:R-:W-:Y:S01]  /*afc0*/  ULDC.64 UR10, c[0x0][0xae0] ;  /* 0x0002b800000a7ab9 */ /* 0x000fe20000000a00 */
[----:B------:R-:W-:Y:S01]  /*afd0*/  MOV R9, UR43 ;  /* 0x0000002b00097c02 */ /* 0x000fe20008000f00 */
[----:B------:R-:W-:Y:S01]  /*afe0*/  UIMAD UR6, UR8, UR10, URZ ;  /* 0x0000000a080672a4 */ /* 0x000fe2000f8e023f */
[----:B------:R-:W-:Y:S01]  /*aff0*/  IMAD R7, R7, UR7, R0 ;  /* 0x0000000707077c24 */ /* 0x000fe2000f8e0200 */
[----:B------:R-:W-:Y:S01]  /*b000*/  UIMAD UR7, UR43, -0xc0, UR4 ;  /* 0xffffff402b0778a4 */ /* 0x000fe2000f8e0204 */
[C---:B------:R-:W-:Y:S01]  /*b010*/  VIADD R0, R16.reuse, 0x30 ;  /* 0x0000003010007836 */ /* 0x040fe20000000000 */
[----:B------:R-:W-:Y:S01]  /*b020*/  UIMAD UR6, UR44, UR11, UR6 ;  /* 0x0000000b2c0672a4 */ /* 0x000fe2000f8e0206 */
[----:B------:R-:W-:Y:S01]  /*b030*/  VIADD R4, R16, 0x90 ;  /* 0x0000009010047836 */ /* 0x000fe20000000000 */
[----:B------:R-:W-:Y:S01]  /*b040*/  ULDC.64 UR8, c[0x0][0xae8] ;  /* 0x0002ba0000087ab9 */ /* 0x000fe20000000a00 */
[----:B------:R-:W-:Y:S01]  /*b050*/  IMAD.IADD R3, R3, 0x1, R7 ;  /* 0x0000000103037824 */ /* 0x000fe200078e0207 */
[----:B------:R-:W-:Y:S01]  /*b060*/  ISETP.GE.OR P3, PT, R0, UR7, P0 ;  /* 0x0000000700007c0c */ /* 0x000fe20008766670 */
[----:B------:R-:W-:Y:S01]  /*b070*/  VIADD R0, R16, 0x60 ;  /* 0x0000006010007836 */ /* 0x000fe20000000000 */
[----:B------:R-:W-:Y:S01]  /*b080*/  ISETP.GE.OR P2, PT, R4, UR7, P0 ;  /* 0x0000000704007c0c */ /* 0x000fe20008746670 */
[----:B------:R-:W-:Y:S01]  /*b090*/  IMAD.U32 R5, RZ, RZ, UR10 ;  /* 0x0000000aff057e24 */ /* 0x000fe2000f8e00ff */
[----:B------:R-:W-:Y:S01]  /*b0a0*/  UIMAD UR4, UR45, UR8, URZ ;  /* 0x000000082d0472a4 */ /* 0x000fe2000f8e023f */
[--C-:B------:R-:W-:Y:S01]  /*b0b0*/  SHF.R.S32.HI R7, RZ, 0x1f, R16.reuse ;  /* 0x0000001fff077819 */ /* 0x100fe20000011410 */
[----:B------:R-:W-:Y:S01]  /*b0c0*/  IMAD.MOV.U32 R6, RZ, RZ, R16 ;  /* 0x000000ffff067224 */ /* 0x000fe200078e0010 */
[----:B------:R-:W-:Y:S01]  /*b0d0*/  ISETP.GE.OR P1, PT, R0, UR7, P0 ;  /* 0x0000000700007c0c */ /* 0x000fe20008726670 */
[----:B------:R-:W-:Y:S01]  /*b0e0*/  IMAD.WIDE.U32 R2, R5, UR44, R2 ;  /* 0x0000002c05027c25 */ /* 0x000fe2000f8e0002 */
[----:B------:R-:W-:Y:S01]  /*b0f0*/  ISETP.GE.OR P0, PT, R16, UR7, P0 ;  /* 0x0000000710007c0c */ /* 0x000fe20008706670 */
[----:B------:R-:W-:Y:S01]  /*b100*/  UIMAD UR4, UR46, UR9, UR4 ;  /* 0x000000092e0472a4 */ /* 0x000fe2000f8e0204 */
[----:B------:R-:W-:Y:S01]  /*b110*/  BSSY B1, `(.L_x_1742) ;  /* 0x0000012000017945 */ /* 0x000fe20003800000 */
[----:B------:R-:W-:-:S02]  /*b120*/  VIADD R3, R3, UR6 ;  /* 0x0000000603037c36 */ /* 0x000fc40008000000 */
[----:B------:R-:W-:Y:S02]  /*b130*/  IMAD.U32 R5, RZ, RZ, UR8 ;  /* 0x00000008ff057e24 */ /* 0x000fe4000f8e00ff */
[----:B------:R-:W-:-:S04]  /*b140*/  IMAD.WIDE R6, R9, 0xc0, R6 ;  /* 0x000000c009067825 */ /* 0x000fc800078e0206 */
[----:B------:R-:W-:-:S04]  /*b150*/  IMAD.WIDE.U32 R4, R5, UR46, R2 ;  /* 0x0000002e05047c25 */ /* 0x000fc8000f8e0002 */
        /* <DEDUP_REMOVED lines=13> */
.L_x_1743:
[----:B------:R-:W-:Y:S05]  /*b230*/  BSYNC B1 ;  /* 0x0000000000017941 */ /* 0x000fea0003800000 */
.L_x_1742:
[----:B------:R-:W-:Y:S04]  /*b240*/  BSSY B1, `(.L_x_1744) ;  /* 0x000000f000017945 */ /* 0x000fe80003800000 */
[----:B------:R-:W-:Y:S05]  /*b250*/  @P3 BRA `(.L_x_1745) ;  /* 0x0000000000343947 */ /* 0x000fea0003800000 */
[----:B0-----:R-:W-:Y:S01]  /*b260*/  IADD3 R9, P0, R6, 0x30, RZ ;  /* 0x0000003006097810 */ /* 0x001fe20007f1e0ff */
        /* <DEDUP_REMOVED lines=12> */
.L_x_1745:
[----:B------:R-:W-:Y:S05]  /*b330*/  BSYNC B1 ;  /* 0x0000000000017941 */ /* 0x000fea0003800000 */
.L_x_1744:
        /* <DEDUP_REMOVED lines=15> */
.L_x_1747:
[----:B------:R-:W-:Y:S05]  /*b430*/  BSYNC B1 ;  /* 0x0000000000017941 */ /* 0x000fea0003800000 */
.L_x_1746:
        /* <DEDUP_REMOVED lines=14> */
.L_x_1738:
[----:B------:R-:W-:Y:S05]  /*b520*/  BSYNC B0 ;  /* 0x0000000000007941 */ /* 0x000fea0003800000 */
.L_x_1729:
[----:B------:R-:W-:Y:S02]  /*b530*/  ULDC UR4, c[0x0][0xc14] ;  /* 0x0003050000047ab9 */ /* 0x000fe40000000800 */
[----:B------:R-:W-:-:S13]  /*b540*/  ISETP.GE.AND P0, PT, R31, UR4, PT ;  /* 0x000000041f007c0c */ /* 0x000fda000bf06270 */
[----:B------:R-:W-:Y:S05]  /*b550*/  @!P0 BRA `(.L_x_1748) ;  /* 0xffffff58000c8947 */ /* 0x000fea000383ffff */
[----:B------:R-:W-:Y:S05]  /*b560*/  EXIT ;  /* 0x000000000000794d */ /* 0x000fea0003800000 */
.L_x_1693:
        /* <DEDUP_REMOVED lines=61> */
.L_x_1753:
        /* <DEDUP_REMOVED lines=8> */
[----:B------:R-:W-:-:S04]  /*b9c0*/  IADD3 R7, R26, R19, RZ ;  /* 0x000000131a077210 */ /* 0x000fc80007ffe0ff */
[----:B------:R-:W-:-:S13]  /*b9d0*/  ISETP.GE.OR P0, PT, R7, UR5, !P1 ;  /* 0x0000000507007c0c */ /* 0x000fda000cf06670 */
[----:B------:R-:W-:Y:S05]  /*b9e0*/  @P0 BRA `(.L_x_1752) ;  /* 0x00000000000c0947 */ /* 0x000fea0003800000 */
[----:B------:R-:W0:Y:S02]  /*b9f0*/  LDC.64 R2, c[0x0][0xc58] ;  /* 0x00031600ff027b82 */ /* 0x000e240000000a00 */
[----:B0-----:R-:W-:-:S05]  /*ba00*/  IMAD.WIDE R2, R7, 0x4, R2 ;  /* 0x0000000407027825 */ /* 0x001fca00078e0202 */
[----:B------:R0:W5:Y:S02]  /*ba10*/  LDG.E R0, desc[UR38][R2.64] ;  /* 0x0000002602007981 */ /* 0x000164000c1e1900 */
.L_x_1752:
[----:B------:R-:W-:Y:S05]  /*ba20*/  BSYNC B0 ;  /* 0x0000000000007941 */ /* 0x000fea0003800000 */
.L_x_1751:
        /* <DEDUP_REMOVED lines=25> */
.L_x_1749:
[----:B------:R-:W-:-:S05]  /*bbc0*/  IADD3 R13, -R3, R4, RZ ;  /* 0x00000004030d7210 */ /* 0x000fca0007ffe1ff */
        /* <DEDUP_REMOVED lines=17> */
[----:B------:R-:W-:-:S05]  /*bce0*/  VIADD R7, R12, 0xffffffff ;  /* 0xffffffff0c077836 */ /* 0x000fca0000000000 */
[----:B------:R2:W3:Y:S02]  /*bcf0*/  SHFL.IDX PT, R16, R6, R7, 0x1f ;  /* 0x00001f0706107589 */ /* 0x0004e400000e0000 */
.L_x_1754:
[----:B---3--:R-:W-:Y:S01]  /*bd00*/  IMAD R16, R16, UR4, R13 ;  /* 0x0000000410107c24 */ /* 0x008fe2000f8e020d */
[----:B------:R-:W-:Y:S01]  /*bd10*/  IABS R2, R4 ;  /* 0x0000000400027213 */ /* 0x000fe20000000000 */
[----:B01----:R-:W-:-:S03]  /*bd20*/  IMAD.MOV R11, RZ, RZ, -R3 ;  /* 0x000000ffff0b7224 */ /* 0x003fc600078e0a03 */
[----:B--2---:R-:W-:Y:S01]  /*bd30*/  IADD3 R7, -R16, UR6, RZ ;  /* 0x0000000610077c10 */ /* 0x004fe2000fffe1ff */
[----:B------:R-:W-:Y:S02]  /*bd40*/  IMAD.MOV R10, RZ, RZ, -R2 ;  /* 0x000000ffff0a7224 */ /* 0x000fe400078e0a02 */
[----:B------:R-:W-:Y:S01]  /*bd50*/  IMAD R11, R11, R8, RZ ;  /* 0x000000080b0b7224 */ /* 0x000fe200078e02ff */
[----:B------:R-:W-:Y:S01]  /*bd60*/  IABS R6, R7 ;  /* 0x0000000700067213 */ /* 0x000fe20000000000 */
[----:B------:R-:W-:-:S04]  /*bd70*/  IMAD.MOV.U32 R2, RZ, RZ, RZ ;  /* 0x000000ffff027224 */ /* 0x000fc800078e00ff */
[----:B------:R-:W-:-:S04]  /*bd80*/  IMAD.HI.U32 R2, R3, R11, R2 ;  /* 0x0000000b03027227 */ /* 0x000fc800078e0002 */
[----:B------:R-:W-:Y:S01]  /*bd90*/  IMAD.MOV.U32 R3, RZ, RZ, R6 ;  /* 0x000000ffff037224 */ /* 0x000fe200078e0006 */
[----:B------:R-:W-:-:S03]  /*bda0*/  MOV R6, R10 ;  /* 0x0000000a00067202 */ /* 0x000fc60000000f00 */
        /* <DEDUP_REMOVED lines=17> */
[----:B------:R-:W-:-:S04]  /*bec0*/  VIADDMNMX R9, R8, UR4, R9, PT ;  /* 0x0000000408097c46 */ /* 0x000fc8000b800109 */
[-C--:B------:R-:W-:Y:S02]  /*bed0*/  IABS R8, R9.reuse ;  /* 0x0000000900087213 */ /* 0x080fe40000000000 */
[----:B------:R-:W-:Y:S02]  /*bee0*/  IABS R12, R9 ;  /* 0x00000009000c7213 */ /* 0x000fe40000000000 */
[----:B------:R-:W0:Y:S08]  /*bef0*/  I2F.RP R10, R8 ;  /* 0x00000008000a7306 */ /* 0x000e300000209400 */
[----:B0-----:R-:W0:Y:S02]  /*bf00*/  MUFU.RCP R10, R10 ;  /* 0x0000000a000a7308 */ /* 0x001e240000001000 */
[----:B0-----:R-:W-:-:S06]  /*bf10*/  VIADD R3, R10, 0xffffffe ;  /* 0x0ffffffe0a037836 */ /* 0x001fcc0000000000 */
[----:B------:R-:W0:Y:S02]  /*bf20*/  F2I.FTZ.U32.TRUNC.NTZ R3, R3 ;  /* 0x0000000300037305 */ /* 0x000e24000021f000 */
[----:B0-----:R-:W-:-:S05]  /*bf30*/  IADD3 R11, RZ, -R3, RZ ;  /* 0x80000003ff0b7210 */ /* 0x001fca0007ffe0ff */
        /* <DEDUP_REMOVED lines=13> */
[----:B------:R-:W-:Y:S02]  /*c010*/  ISETP.GE.AND P0, PT, R3, RZ, PT ;  /* 0x000000ff0300720c */ /* 0x000fe40003f06270 */
[----:B------:R-:W-:-:S11]  /*c020*/  IADD3 R3, R4, R6, RZ ;  /* 0x0000000604037210 */ /* 0x000fd60007ffe0ff */
        /* <DEDUP_REMOVED lines=8> */
.L_x_1750:
[----:B------:R-:W-:Y:S02]  /*c0b0*/  IMAD.MOV.U32 R17, RZ, RZ, RZ ;  /* 0x000000ffff117224 */ /* 0x000fe400078e00ff */
[----:B------:R-:W-:Y:S02]  /*c0c0*/  IMAD.U32 R16, RZ, RZ, UR6 ;  /* 0x00000006ff107e24 */ /* 0x000fe4000f8e00ff */
[----:B------:R-:W-:-:S07]  /*c0d0*/  IMAD.MOV.U32 R18, RZ, RZ, RZ ;  /* 0x000000ffff127224 */ /* 0x000fce00078e00ff */
.L_x_1755:
        /* <DEDUP_REMOVED lines=16> */
.L_x_1821:
[----:B--2---:R-:W2:Y:S02]  /*c1e0*/  LDC.64 R2, c[0x0][0xc60] ;  /* 0x00031800ff027b82 */ /* 0x004ea40000000a00 */
[----:B--2---:R-:W-:-:S05]  /*c1f0*/  IMAD.WIDE R2, R19, 0x4, R2 ;  /* 0x0000000413027825 */ /* 0x004fca00078e0202 */
[----:B------:R-:W2:Y:S01]  /*c200*/  LDG.E R27, desc[UR38][R2.64] ;  /* 0x00000026021b7981 */ /* 0x000ea2000c1e1900 */
[----:B------:R-:W-:Y:S05]  /*c210*/  YIELD ;  /* 0x0000000000007946 */ /* 0x000fea0003800000 */
[----:B------:R-:W-:Y:S01]  /*c220*/  ULDC.64 UR4, c[0x0][0xa28] ;  /* 0x00028a0000047ab9 */ /* 0x000fe20000000a00 */
[----:B0-----:R-:W-:Y:S01]  /*c230*/  IMAD.MOV.U32 R0, RZ, RZ, RZ ;  /* 0x000000ffff007224 */ /* 0x001fe200078e00ff */
[----:B------:R-:W-:Y:S01]  /*c240*/  ISETP.NE.U32.AND P0, PT, RZ, UR4, PT ;  /* 0x00000004ff007c0c */ /* 0x000fe2000bf05070 */
[----:B------:R-:W-:Y:S01]  /*c250*/  IMAD.MOV.U32 R8, RZ, RZ, RZ ;  /* 0x000000ffff087224 */ /* 0x000fe200078e00ff */
[----:B------:R-:W-:-:S02]  /*c260*/  ULDC.64 UR6, c[0x0][0xa08] ;  /* 0x0002820000067ab9 */ /* 0x000fc40000000a00 */
[----:B------:R-:W-:Y:S02]  /*c270*/  ISETP.NE.AND.EX P0, PT, RZ, UR5, PT, P0 ;  /* 0x00000005ff007c0c */ /* 0x000fe4000bf05300 */
[----:B--2---:R-:W-:-:S11]  /*c280*/  SHF.R.S32.HI R4, RZ, 0x1f, R27 ;  /* 0x0000001fff047819 */ /* 0x004fd6000001141b */
[----:B------:R-:W-:-:S04]  /*c290*/  @P0 LEA R2, P1, R27, UR4, 0x2 ;  /* 0x000000041b020c11 */ /* 0x000fc8000f8210ff */
[C-C-:B------:R-:W-:Y:S01]  /*c2a0*/  @P0 LEA.HI.X R3, R27.reuse, UR5, R4.reuse, 0x2, P1 ;  /* 0x000000051b030c11 */ /* 0x140fe200088f1404 */
[----:B------:R-:W-:Y:S02]  /*c2b0*/  ULDC.64 UR4, c[0x0][0xa18] ;  /* 0x0002860000047ab9 */ /* 0x000fe40000000a00 */
[----:B------:R-:W-:Y:S01]  /*c2c0*/  ISETP.NE.U32.AND P1, PT, RZ, UR4, PT ;  /* 0x00000004ff007c0c */ /* 0x000fe2000bf25070 */
[C---:B------:R-:W-:Y:S01]  /*c2d0*/  IMAD.SHL.U32 R29, R27.reuse, 0x4, RZ ;  /* 0x000000041b1d7824 */ /* 0x040fe200078e00ff */
[----:B------:R0:W5:Y:S01]  /*c2e0*/  @P0 LDG.E R0, desc[UR38][R2.64] ;  /* 0x0000002602000981 */ /* 0x000162000c1e1900 */
[----:B------:R-:W-:Y:S02]  /*c2f0*/  SHF.L.U64.HI R10, R27, 0x2, R4 ;  /* 0x000000021b0a7819 */ /* 0x000fe40000010204 */
[----:B------:R-:W-:-:S03]  /*c300*/  ISETP.NE.AND.EX P1, PT, RZ, UR5, PT, P1 ;  /* 0x00000005ff007c0c */ /* 0x000fc6000bf25310 */
[----:B------:R-:W-:Y:S10]  /*c310*/  STL [R1], R10 ;  /* 0x0000000a01007387 */ /* 0x000ff40000100800 */
[----:B------:R-:W-:-:S04]  /*c320*/  @P1 IADD3 R6, P0, R29, UR4, RZ ;  /* 0x000000041d061c10 */ /* 0x000fc8000ff1e0ff */
[C---:B------:R-:W-:Y:S01]  /*c330*/  @P1 IADD3.X R7, R10.reuse, UR5, RZ, P0, !PT ;  /* 0x000000050a071c10 */ /* 0x040fe200087fe4ff */
[----:B------:R-:W-:Y:S02]  /*c340*/  ULDC.64 UR4, c[0x0][0xa00] ;  /* 0x0002800000047ab9 */ /* 0x000fe40000000a00 */
[----:B------:R-:W-:Y:S02]  /*c350*/  ISETP.NE.U32.AND P2, PT, RZ, UR4, PT ;  /* 0x00000004ff007c0c */ /* 0x000fe4000bf45070 */
[C---:B0-----:R-:W-:Y:S02]  /*c360*/  IADD3 R2, P0, R29.reuse, UR4, RZ ;  /* 0x000000041d027c10 */ /* 0x041fe4000ff1e0ff */
[----:B------:R-:W-:Y:S02]  /*c370*/  ISETP.NE.AND.EX P2, PT, RZ, UR5, PT, P2 ;  /* 0x00000005ff007c0c */ /* 0x000fe4000bf45320 */
[----:B------:R-:W-:Y:S01]  /*c380*/  IADD3.X R3, R10, UR5, RZ, P0, !PT ;  /* 0x000000050a037c10 */ /* 0x000fe200087fe4ff */
[----:B------:R-:W-:Y:S01]  /*c390*/  ULDC UR4, c[0x0][0x288] ;  /* 0x0000a20000047ab9 */ /* 0x000fe20000000800 */
[----:B------:R-:W-:-:S04]  /*c3a0*/  IADD3 R4, P0, R29, UR6, RZ ;  /* 0x000000061d047c10 */ /* 0x000fc8000ff1e0ff */
[----:B------:R-:W-:-:S05]  /*c3b0*/  IADD3.X R5, R10, UR7, RZ, P0, !PT ;  /* 0x000000070a057c10 */ /* 0x000fca00087fe4ff */
[----:B------:R-:W2:Y:S01]  /*c3c0*/  @P2 LDG.E R8, desc[UR38][R2.64] ;  /* 0x0000002602082981 */ /* 0x000ea2000c1e1900 */
[----:B------:R-:W-:-:S03]  /*c3d0*/  ISETP.NE.U32.AND P0, PT, RZ, UR6, PT ;  /* 0x00000006ff007c0c */ /* 0x000fc6000bf05070 */
[----:B--2---:R0:W-:Y:S02]  /*c3e0*/  STL [R1+0x8], R8 ;  /* 0x0000080801007387 */ /* 0x0041e40000100800 */
[----:B0-----:R-:W-:Y:S01]  /*c3f0*/  IMAD.U32 R8, RZ, RZ, UR4 ;  /* 0x00000004ff087e24 */ /* 0x001fe2000f8e00ff */
[----:B------:R-:W-:-:S05]  /*c400*/  ULDC.64 UR4, c[0x0][0x3f8] ;  /* 0x0000fe0000047ab9 */ /* 0x000fca0000000a00 */
[----:B------:R0:W5:Y:S01]  /*c410*/  @P1 LDG.E R8, desc[UR38][R6.64] ;  /* 0x0000002606081981 */ /* 0x000162000c1e1900 */
[----:B------:R-:W-:Y:S01]  /*c420*/  UISETP.NE.U32.AND UP0, UPT, UR4, URZ, UPT ;  /* 0x0000003f0400728c */ /* 0x000fe2000bf05070 */
[----:B------:R-:W-:Y:S02]  /*c430*/  ISETP.NE.AND.EX P0, PT, RZ, UR7, PT, P0 ;  /* 0x00000007ff007c0c */ /* 0x000fe4000bf05300 */
[----:B------:R-:W-:Y:S01]  /*c440*/  ULDC UR4, c[0x0][0x404] ;  /* 0x0001010000047ab9 */ /* 0x000fe20000000800 */
[----:B------:R-:W-:-:S03]  /*c450*/  UISETP.NE.AND.EX UP0, UPT, UR5, URZ, UPT, UP0 ;  /* 0x0000003f0500728c */ /* 0x000fc6000bf05300 */
[----:B------:R-:W-:Y:S01]  /*c460*/  ULDC UR5, c[0x0][0x2e0] ;  /* 0x0000b80000057ab9 */ /* 0x000fe20000000800 */
[----:B------:R-:W-:-:S04]  /*c470*/  USEL UR4, UR4, 0x1, UP0 ;  /* 0x0000000104047887 */ /* 0x000fc80008000000 */
[----:B------:R-:W-:-:S06]  /*c480*/  UIMAD UR4, UR4, UR5, URZ ;  /* 0x00000005040472a4 */ /* 0x000fcc000f8e023f */
[----:B------:R-:W-:Y:S01]  /*c490*/  IMAD.U32 R9, RZ, RZ, UR4 ;  /* 0x00000004ff097e24 */ /* 0x000fe2000f8e00ff */
[----:B0-----:R-:W-:Y:S06]  /*c4a0*/  @P1 BRA `(.L_x_1757) ;  /* 0x0000000000101947 */ /* 0x001fec0003800000 */
[----:B------:R-:W-:Y:S05]  /*c4b0*/  @!P2 BRA `(.L_x_1757) ;  /* 0x00000000000ca947 */ /* 0x000fea0003800000 */
[----:B------:R-:W2:Y:S04]  /*c4c0*/  LDG.E R7, desc[UR38][R2.64] ;  /* 0x0000002602077981 */ /* 0x000ea8000c1e1900 */
[----:B-----5:R-:W2:Y:S02]  /*c4d0*/  LDG.E R8, desc[UR38][R2.64+0x4] ;  /* 0x0000042602087981 */ /* 0x020ea4000c1e1900 */
[----:B--2---:R-:W-:-:S07]  /*c4e0*/  IMAD.IADD R8, R8, 0x1, -R7 ;  /* 0x0000000108087824 */ /* 0x004fce00078e0a07 */
.L_x_1757:
[----:B------:R-:W-:Y:S01]  /*c4f0*/  MOV R23, RZ ;  /* 0x000000ff00177202 */ /* 0x000fe20000000f00 */
[----:B------:R-:W-:-:S05]  /*c500*/  ULDC.64 UR4, c[0x0][0xa20] ;  /* 0x0002880000047ab9 */ /* 0x000fca0000000a00 */
[----:B------:R-:W2:Y:S01]  /*c510*/  @P0 LDG.E R23, desc[UR38][R4.64] ;  /* 0x0000002604170981 */ /* 0x000ea2000c1e1900 */
[----:B------:R-:W-:-:S04]  /*c520*/  ISETP.NE.U32.AND P1, PT, RZ, UR4, PT ;  /* 0x00000004ff007c0c */ /* 0x000fc8000bf25070 */
[----:B------:R-:W-:Y:S01]  /*c530*/  ISETP.NE.AND.EX P1, PT, RZ, UR5, PT, P1 ;  /* 0x00000005ff007c0c */ /* 0x000fe2000bf25310 */
[----:B--2--5:R-:W-:-:S12]  /*c540*/  IMAD.IADD R23, R23, 0x1, R0 ;  /* 0x0000000117177824 */ /* 0x024fd800078e0200 */
[----:B------:R-:W-:Y:S05]  /*c550*/  @!P1 BRA `(.L_x_1758) ;  /* 0x0000000000109947 */ /* 0x000fea0003800000 */
[----:B------:R-:W-:-:S04]  /*c560*/  IADD3 R2, P0, R29, UR4, RZ ;  /* 0x000000041d027c10 */ /* 0x000fc8000ff1e0ff */
[----:B------:R-:W-:-:S05]  /*c570*/  IADD3.X R3, R10, UR5, RZ, P0, !PT ;  /* 0x000000050a037c10 */ /* 0x000fca00087fe4ff */
[----:B------:R0:W5:Y:S01]  /*c580*/  LDG.E R9, desc[UR38][R2.64] ;  /* 0x0000002602097981 */ /* 0x000162000c1e1900 */
[----:B------:R-:W-:Y:S05]  /*c590*/  BRA `(.L_x_1759) ;  /* 0x0000000000107947 */ /* 0x000fea0003800000 */
.L_x_1758:
[----:B------:R-:W-:Y:S05]  /*c5a0*/  @!P0 BRA `(.L_x_1759) ;  /* 0x00000000000c8947 */ /* 0x000fea0003800000 */
[----:B------:R-:W2:Y:S04]  /*c5b0*/  LDG.E R2, desc[UR38][R4.64] ;  /* 0x0000002604027981 */ /* 0x000ea8000c1e1900 */
[----:B------:R-:W2:Y:S02]  /*c5c0*/  LDG.E R9, desc[UR38][R4.64+0x4] ;  /* 0x0000042604097981 */ /* 0x000ea4000c1e1900 */
[----:B--2---:R-:W-:-:S07]  /*c5d0*/  IMAD.IADD R9, R9, 0x1, -R2 ;  /* 0x0000000109097824 */ /* 0x004fce00078e0a02 */
.L_x_1759:
[----:B0-----:R-:W-:Y:S01]  /*c5e0*/  IMAD R3, R17, 0xc0, RZ ;  /* 0x000000c011037824 */ /* 0x001fe200078e02ff */
[----:B------:R-:W-:Y:S01]  /*c5f0*/  BSSY B6, `(.L_x_1760) ;  /* 0x0000234000067945 */ /* 0x000fe20003800000 */
[----:B-----5:R-:W-:-:S03]  /*c600*/  IMAD.IADD R9, R9, 0x1, -R0 ;  /* 0x0000000109097824 */ /* 0x020fc600078e0a00 */
[----:B------:R-:W-:Y:S01]  /*c610*/  IADD3 R8, -R8, 0x13f, R3 ;  /* 0x0000013f08087810 */ /* 0x000fe20007ffe103 */
[----:B------:R-:W-:-:S04]  /*c620*/  VIADD R0, R9, 0x7f ;  /* 0x0000007f09007836 */ /* 0x000fc80000000000 */
[----:B------:R-:W-:Y:S01]  /*c630*/  IMAD.IADD R8, R9, 0x1, R8 ;  /* 0x0000000109087824 */ /* 0x000fe200078e0208 */
[----:B------:R-:W-:-:S04]  /*c640*/  SHF.R.S32.HI R3, RZ, 0x1f, R0 ;  /* 0x0000001fff037819 */ /* 0x000fc80000011400 */
[----:B------:R-:W-:Y:S02]  /*c650*/  SHF.R.S32.HI R5, RZ, 0x1f, R8 ;  /* 0x0000001fff057819 */ /* 0x000fe40000011408 */
[----:B------:R-:W-:Y:S02]  /*c660*/  LEA.HI R3, R3, R0, RZ, 0x7 ;  /* 0x0000000003037211 */ /* 0x000fe400078f38ff */
[----:B------:R-:W-:Y:S02]  /*c670*/  LEA.HI R5, R5, R8, RZ, 0x7 ;  /* 0x0000000805057211 */ /* 0x000fe400078f38ff */
[----:B------:R-:W-:Y:S02]  /*c680*/  SHF.R.S32.HI R3, RZ, 0x7, R3 ;  /* 0x00000007ff037819 */ /* 0x000fe40000011403 */
[----:B------:R-:W-:-:S04]  /*c690*/  SHF.R.S32.HI R28, RZ, 0x7, R5 ;  /* 0x00000007ff1c7819 */ /* 0x000fc80000011405 */
[----:B------:R-:W-:-:S04]  /*c6a0*/  VIMNMX R28, R3, R28, PT ;  /* 0x0000001c031c7248 */ /* 0x000fc80003fe0100 */
[----:B------:R-:W-:-:S13]  /*c6b0*/  ISETP.GT.AND P0, PT, R28, RZ, PT ;  /* 0x000000ff1c00720c */ /* 0x000fda0003f04270 */
[----:B------:R-:W-:Y:S05]  /*c6c0*/  @P0 BRA `(.L_x_1761) ;  /* 0x00000000003c0947 */ /* 0x000fea0003800000 */
        /* <DEDUP_REMOVED lines=15> */
.L_x_1761:
        /* <DEDUP_REMOVED lines=22> */
.L_x_1763:
[----:B------:R-:W-:-:S04]  /*c920*/  IADD3 R0, R25, 0x400, RZ ;  /* 0x0000040019007810 */ /* 0x000fc80007ffe0ff */
        /* <DEDUP_REMOVED lines=8> */
[----:B------:R-:W-:Y:S01]  /*c9b0*/  MOV R12, 0x1 ;  /* 0x00000001000c7802 */ /* 0x000fe20000000f00 */
[----:B------:R-:W-:Y:S02]  /*c9c0*/  IMAD.U32 R5, RZ, RZ, UR7 ;  /* 0x00000007ff057e24 */ /* 0x000fe4000f8e00ff */
[----:B------:R-:W-:Y:S02]  /*c9d0*/  IMAD.U32 R6, RZ, RZ, UR8 ;  /* 0x00000008ff067e24 */ /* 0x000fe4000f8e00ff */
[----:B------:R-:W-:-:S02]  /*c9e0*/  IMAD.U32 R7, RZ, RZ, UR9 ;  /* 0x00000009ff077e24 */ /* 0x000fc4000f8e00ff */
[----:B------:R-:W-:Y:S02]  /*c9f0*/  IMAD.U32 R10, RZ, RZ, UR4 ;  /* 0x00000004ff0a7e24 */ /* 0x000fe4000f8e00ff */
[----:B------:R-:W-:Y:S02]  /*ca00*/  IMAD.U32 R11, RZ, RZ, UR5 ;  /* 0x00000005ff0b7e24 */ /* 0x000fe4000f8e00ff */
[----:B------:R-:W-:Y:S02]  /*ca10*/  IMAD.MOV.U32 R8, RZ, RZ, 0x70 ;  /* 0x00000070ff087424 */ /* 0x000fe400078e00ff */
[----:B0-----:R-:W-:-:S07]  /*ca20*/  IMAD.MOV.U32 R13, RZ, RZ, RZ ;  /* 0x000000ffff0d7224 */ /* 0x001fce00078e00ff */
[----:B------:R-:W-:-:S07]  /*ca30*/  LEPC R20, `(.L_x_1765) ;  /* 0x000000001014794e */ /* 0x000fce0000000000 */
[----:B-12---:R-:W-:Y:S05]  /*ca40*/  CALL.ABS.NOINC R2 ;  /* 0x0000000002007343 */ /* 0x006fea0003c00000 */
.L_x_1765:
[----:B------:R-:W-:Y:S01]  /*ca50*/  MOV R2, 0x0 ;  /* 0x0000000000027802 */ /* 0x000fe20000000f00 */
[----:B------:R-:W-:Y:S01]  /*ca60*/  ULDC.64 UR6, c[0x4][0xa8] ;  /* 0x01002a0000067ab9 */ /* 0x000fe20000000a00 */
[----:B------:R-:W-:Y:S01]  /*ca70*/  ULDC.64 UR8, c[0x4][0xb0] ;  /* 0x01002c0000087ab9 */ /* 0x000fe20000000a00 */
[----:B------:R-:W-:Y:S01]  /*ca80*/  ULDC.64 UR4, c[0x4][0x18] ;  /* 0x0100060000047ab9 */ /* 0x000fe20000000a00 */
[----:B------:R-:W-:Y:S01]  /*ca90*/  IMAD.U32 R4, RZ, RZ, UR6 ;  /* 0x00000006ff047e24 */ /* 0x000fe2000f8e00ff */
[----:B------:R-:W-:Y:S01]  /*caa0*/  MOV R8, 0x70 ;  /* 0x0000007000087802 */ /* 0x000fe20000000f00 */
[----:B------:R-:W0:Y:S01]  /*cab0*/  LDC.64 R2, c[0x4][R2] ;  /* 0x0100000002027b82 */ /* 0x000e220000000a00 */
[----:B------:R-:W-:Y:S02]  /*cac0*/  IMAD.U32 R5, RZ, RZ, UR7 ;  /* 0x00000007ff057e24 */ /* 0x000fe4000f8e00ff */
[----:B------:R-:W-:Y:S02]  /*cad0*/  IMAD.U32 R6, RZ, RZ, UR8 ;  /* 0x00000008ff067e24 */ /* 0x000fe4000f8e00ff */
[----:B------:R-:W-:-:S02]  /*cae0*/  IMAD.U32 R7, RZ, RZ, UR9 ;  /* 0x00000009ff077e24 */ /* 0x000fc4000f8e00ff */
[----:B------:R-:W-:Y:S02]  /*caf0*/  IMAD.U32 R10, RZ, RZ, UR4 ;  /* 0x00000004ff0a7e24 */ /* 0x000fe4000f8e00ff */
[----:B------:R-:W-:Y:S02]  /*cb00*/  IMAD.U32 R11, RZ, RZ, UR5 ;  /* 0x00000005ff0b7e24 */ /* 0x000fe4000f8e00ff */
[----:B------:R-:W-:Y:S02]  /*cb10*/  IMAD.MOV.U32 R12, RZ, RZ, 0x1 ;  /* 0x00000001ff0c7424 */ /* 0x000fe400078e00ff */
[----:B------:R-:W-:-:S07]  /*cb20*/  IMAD.MOV.U32 R13, RZ, RZ, RZ ;  /* 0x000000ffff0d7224 */ /* 0x000fce00078e00ff */
[----:B------:R-:W-:-:S07]  /*cb30*/  LEPC R20, `(.L_x_1764) ;  /* 0x000000001014794e */ /* 0x000fce0000000000 */
[----:B0-----:R-:W-:Y:S05]  /*cb40*/  CALL.ABS.NOINC R2 ;  /* 0x0000000002007343 */ /* 0x001fea0003c00000 */
.L_x_1764:
[----:B------:R-:W2:Y:S01]  /*cb50*/  LDL.LU R21, [R1] ;  /* 0x0000000001157983 */ /* 0x000ea20000300800 */
[----:B------:R-:W-:Y:S01]  /*cb60*/  ULDC.64 UR4, c[0x0][0x9f8] ;  /* 0x00027e0000047ab9 */ /* 0x000fe20000000a00 */
[----:B------:R-:W0:Y:S02]  /*cb70*/  LDC R0, c[0x0][0x428] ;  /* 0x00010a00ff007b82 */ /* 0x000e240000000800 */
[----:B------:R-:W3:Y:S01]  /*cb80*/  LDL.LU R20, [R1+0x8] ;  /* 0x0000080001147983 */ /* 0x000ee20000300800 */
[----:B------:R-:W-:Y:S01]  /*cb90*/  ISETP.NE.U32.AND P0, PT, RZ, UR4, PT ;  /* 0x00000004ff007c0c */ /* 0x000fe2000bf05070 */
[----:B------:R-:W-:-:S03]  /*cba0*/  IMAD.MOV.U32 R6, RZ, RZ, R27 ;  /* 0x000000ffff067224 */ /* 0x000fc600078e001b */
[----:B------:R-:W-:-:S13]  /*cbb0*/  ISETP.NE.AND.EX P0, PT, RZ, UR5, PT, P0 ;  /* 0x00000005ff007c0c */ /* 0x000fda000bf05300 */
[----:B------:R-:W-:Y:S02]  /*cbc0*/  @P0 IADD3 R2, P1, R29, UR4, RZ ;  /* 0x000000041d020c10 */ /* 0x000fe4000ff3e0ff */
[----:B------:R-:W-:-:S13]  /*cbd0*/  ISETP.NE.AND P6, PT, R26, RZ, PT ;  /* 0x000000ff1a00720c */ /* 0x000fda0003fc5270 */
[----:B------:R-:W-:-:S05]  /*cbe0*/  VOTEU.ALL UP1, P6 ;  /* 0x00000000003f7886 */ /* 0x000fca0003020000 */
[----:B------:R-:W-:-:S04]  /*cbf0*/  @!UP1 UIADD3 UR8, UP0, UR40, 0x270, URZ ;  /* 0x0000027028089890 */ /* 0x000fc8000ff1e03f */
[----:B------:R-:W-:-:S03]  /*cc00*/  @!UP1 UIADD3.X UR9, URZ, UR41, URZ, UP0, !UPT ;  /* 0x000000293f099290 */ /* 0x000fc600087fe43f */
[----:B------:R-:W-:Y:S01]  /*cc10*/  VOTEU.ALL UP0, P6 ;  /* 0x00000000003f7886 */ /* 0x000fe20003000000 */
[----:B--2---:R-:W-:Y:S01]  /*cc20*/  @P0 IADD3.X R3, R21, UR5, RZ, P1, !PT ;  /* 0x0000000515030c10 */ /* 0x004fe20008ffe4ff */
[----:B------:R-:W-:-:S04]  /*cc30*/  ULDC.64 UR4, c[0x0][0xa00] ;  /* 0x0002800000047ab9 */ /* 0x000fc80000000a00 */
[----:B------:R2:W5:Y:S01]  /*cc40*/  @P0 LDG.E R6, desc[UR38][R2.64] ;  /* 0x0000002602060981 */ /* 0x000562000c1e1900 */
[----:B0-----:R-:W-:Y:S01]  /*cc50*/  ISETP.NE.AND P0, PT, R0, 0x1, PT ;  /* 0x000000010000780c */ /* 0x001fe20003f05270 */
[----:B------:R-:W-:Y:S01]  /*cc60*/  IMAD.MOV.U32 R0, RZ, RZ, R18 ;  /* 0x000000ffff007224 */ /* 0x000fe200078e0012 */
[----:B------:R-:W-:Y:S01]  /*cc70*/  PLOP3.LUT P1, PT, P6, PT, PT, 0x8, 0x0 ;  /* 0x000000000000781c */ /* 0x000fe2000372e170 */
[----:B---3--:R-:W-:-:S10]  /*cc80*/  IMAD R17, R17, 0xc0, R20 ;  /* 0x000000c011117824 */ /* 0x008fd400078e0214 */
[----:B------:R-:W0:Y:S08]  /*cc90*/  @P0 LDC R5, c[0x0][0x42c] ;  /* 0x00010b00ff050b82 */ /* 0x000e300000000800 */
[----:B------:R-:W3:Y:S01]  /*cca0*/  @P0 LDC R7, c[0x0][0x430] ;  /* 0x00010c00ff070b82 */ /* 0x000ee20000000800 */
[----:B0-----:R-:W-:-:S05]  /*ccb0*/  @P0 IMAD.HI.U32 R4, R18, R5, RZ ;  /* 0x0000000512040227 */ /* 0x001fca00078e00ff */
[----:B---3--:R-:W-:Y:S02]  /*ccc0*/  @P0 SHF.R.U32.HI R0, RZ, R7, R4 ;  /* 0x00000007ff000219 */ /* 0x008fe40000011604 */
[----:B------:R-:W-:-:S04]  /*ccd0*/  ISETP.NE.U32.AND P0, PT, RZ, UR4, PT ;  /* 0x00000004ff007c0c */ /* 0x000fc8000bf05070 */
[----:B------:R-:W-:-:S04]  /*cce0*/  ISETP.NE.AND.EX P0, PT, RZ, UR5, PT, P0 ;  /* 0x00000005ff007c0c */ /* 0x000fc8000bf05300 */
[----:B--2---:R-:W-:-:S09]  /*ccf0*/  SEL R10, R27, RZ, !P0 ;  /* 0x000000ff1b0a7207 */ /* 0x004fd20004000000 */
.L_x_1766:
        /* <DEDUP_REMOVED lines=18> */
.L_x_1837:
[----:B------:R-:W-:Y:S01]  /*ce20*/  UMOV UR4, 0xffffffff ;  /* 0xffffffff00047882 */ /* 0x000fe20000000000 */
[----:B------:R-:W-:Y:S02]  /*ce30*/  SHF.R.S32.HI R9, RZ, 0x1f, R6 ;  /* 0x0000001fff097819 */ /* 0x000fe40000011406 */
[----:B------:R-:W-:Y:S05]  /*ce40*/  BRA.DIV UR4, `(.L_x_1768) ;  /* 0x0000002e04647947 */ /* 0x000fea000b800000 */
[----:B------:R-:W-:-:S13]  /*ce50*/  ELECT P6, URZ, PT ;  /* 0x00000000003f782f */ /* 0x000fda00038c0000 */
.L_x_1840:
        /* <DEDUP_REMOVED lines=15> */
[----:B------:R-:W-:-:S05]  /*cf50*/  IMAD.WIDE.U32 R4, R6, UR4, R4 ;  /* 0x0000000406047c25 */ /* 0x000fca000f8e0004 */
[----:B------:R-:W-:Y:S02]  /*cf60*/  IADD3 R5, R5, R13, RZ ;  /* 0x0000000d05057210 */ /* 0x000fe40007ffe0ff */
[----:B------:R-:W-:-:S04]  /*cf70*/  LEA R12, P0, R4, R2, 0x2 ;  /* 0x00000002040c7211 */ /* 0x000fc800078010ff */
[----:B------:R-:W-:-:S05]  /*cf80*/  LEA.HI.X R13, R4, R3, R5, 0x2, P0 ;  /* 0x00000003040d7211 */ /* 0x000fca00000f1405 */
[----:B------:R0:W5:Y:S01]  /*cf90*/  LDG.E R8, desc[UR38][R12.64] ;  /* 0x000000260c087981 */ /* 0x000162000c1e1900 */
[----:B------:R-:W-:-:S04]  /*cfa0*/  IMAD.MOV R4, RZ, RZ, -R14 ;  /* 0x000000ffff047224 */ /* 0x000fc800078e0a0e */
[----:B------:R-:W-:-:S07]  /*cfb0*/  IMAD R7, R11, R4, R7 ;  /* 0x000000040b077224 */ /* 0x000fce00078e0207 */
.L_x_1770:
[----:B------:R-:W-:Y:S01]  /*cfc0*/  IMAD R5, R22, 0x8, R25 ;  /* 0x0000000816057824 */ /* 0x000fe200078e0219 */
[----:B------:R-:W-:-:S04]  /*cfd0*/  SHF.L.U32 R4, R24, 0x1f, RZ ;  /* 0x0000001f18047819 */ /* 0x000fc800000006ff */
[----:B------:R-:W2:Y:S02]  /*cfe0*/  SYNCS.PHASECHK.TRANS64.TRYWAIT P0, [R5+URZ+0x16840], R4 ;  /* 0x01684004050075a7 */ /* 0x000ea4000800017f */
[----:B--2---:R-:W-:Y:S05]  /*cff0*/  @!P0 BRA `(.L_x_1771) ;  /* 0x0000002c00188947 */ /* 0x004fea0003800000 */
.L_x_1841:
        /* <DEDUP_REMOVED lines=9> */
.L_x_1772:
        /* <DEDUP_REMOVED lines=16> */
[----:B--2---:R-:W-:Y:S01]  /*d190*/  NOP ;  /* 0x0000000000007918 */ /* 0x004fe20000000000 */
.L_x_1769:
        /* <DEDUP_REMOVED lines=20> */
[----:B---3--:R-:W-:Y:S01]  /*d2e0*/  LEA.HI R4, R5, R5, RZ, 0x1 ;  /* 0x0000000505047211 */ /* 0x008fe200078f08ff */
[----:B------:R4:W-:Y:S03]  /*d2f0*/  STL [R1+0x4], R5 ;  /* 0x0000040501007387 */ /* 0x0009e60000100800 */
[----:B------:R-:W-:-:S05]  /*d300*/  LOP3.LUT R4, R4, 0xfffffffe, RZ, 0xc0, !PT ;  /* 0xfffffffe04047812 */ /* 0x000fca00078ec0ff */
[----:B------:R-:W-:-:S05]  /*d310*/  IMAD.IADD R4, R5, 0x1, -R4 ;  /* 0x0000000105047824 */ /* 0x000fca00078e0a04 */
[----:B------:R-:W-:-:S04]  /*d320*/  SHF.L.U32 R4, R4, 0x1f, RZ ;  /* 0x0000001f04047819 */ /* 0x000fc800000006ff */
[----:B------:R-:W2:Y:S02]  /*d330*/  SYNCS.PHASECHK.TRANS64.TRYWAIT P0, [R25+URZ+0x16820], R4 ;  /* 0x01682004190075a7 */ /* 0x000ea4000800017f */
[----:B--2-4-:R-:W-:Y:S05]  /*d340*/  @!P0 BRA `(.L_x_1774) ;  /* 0x0000002800588947 */ /* 0x014fea0003800000 */
.L_x_1842:
[----:B------:R-:W-:Y:S05]  /*d350*/  BSYNC B0 ;  /* 0x0000000000007941 */ /* 0x000fea0003800000 */
.L_x_1773:
[----:B------:R-:W-:Y:S01]  /*d360*/  ISETP.GE.AND P0, PT, R28, 0x2, PT ;  /* 0x000000021c00780c */ /* 0x000fe20003f06270 */
[----:B------:R-:W-:-:S12]  /*d370*/  BSSY B0, `(.L_x_1775) ;  /* 0x0000125000007945 */ /* 0x000fd80003800000 */
[----:B------:R-:W-:Y:S05]  /*d380*/  @!P0 BRA `(.L_x_1776) ;  /* 0x00000010008c8947 */ /* 0x000fea0003800000 */
[C---:B--2---:R-:W-:Y:S01]  /*d390*/  LOP3.LUT R4, R28.reuse, 0x1, RZ, 0xc0, !PT ;  /* 0x000000011c047812 */ /* 0x044fe200078ec0ff */
[----:B------:R-:W-:Y:S01]  /*d3a0*/  BSSY B1, `(.L_x_1777) ;  /* 0x0000064000017945 */ /* 0x000fe20003800000 */
[----:B------:R-:W-:Y:S02]  /*d3b0*/  IADD3 R11, R28, -0x2, RZ ;  /* 0xfffffffe1c0b7810 */ /* 0x000fe40007ffe0ff */
[----:B------:R-:W-:-:S03]  /*d3c0*/  ISETP.NE.U32.AND P0, PT, R4, 0x1, PT ;  /* 0x000000010400780c */ /* 0x000fc60003f05070 */
[----:B------:R-:W-:-:S10]  /*d3d0*/  IMAD.MOV.U32 R10, RZ, RZ, R11 ;  /* 0x000000ffff0a7224 */ /* 0x000fd400078e000b */
[----:B------:R-:W-:Y:S05]  /*d3e0*/  @!P0 BRA `(.L_x_1778) ;  /* 0x00000004007c8947 */ /* 0x000fea0003800000 */
        /* <DEDUP_REMOVED lines=8> */
[----:B------:R-:W-:Y:S02]  /*d470*/  IMAD.MOV.U32 R4, RZ, RZ, R8 ;  /* 0x000000ffff047224 */ /* 0x000fe400078e0008 */
[----:B------:R-:W-:Y:S01]  /*d480*/  IMAD.MOV.U32 R10, RZ, RZ, R11 ;  /* 0x000000ffff0a7224 */ /* 0x000fe200078e000b */
        /* <DEDUP_REMOVED lines=18> */
[----:B------:R-:W-:-:S05]  /*d5b0*/  IADD3 R5, -R14, RZ, RZ ;  /* 0x000000ff0e057210 */ /* 0x000fca0007ffe1ff */
[----:B------:R-:W-:-:S07]  /*d5c0*/  IMAD R10, R10, R5, R11 ;  /* 0x000000050a0a7224 */ /* 0x000fce00078e020b */
.L_x_1781:
[----:B0-----:R-:W-:Y:S01]  /*d5d0*/  IMAD R3, R12, 0x8, R25 ;  /* 0x000000080c037824 */ /* 0x001fe200078e0219 */
[----:B------:R-:W-:-:S04]  /*d5e0*/  SHF.L.U32 R2, R13, 0x1f, RZ ;  /* 0x0000001f0d027819 */ /* 0x000fc800000006ff */
[----:B------:R-:W0:Y:S02]  /*d5f0*/  SYNCS.PHASECHK.TRANS64.TRYWAIT P0, [R3+URZ+0x16840], R2 ;  /* 0x01684002030075a7 */ /* 0x000e24000800017f */
[----:B0-----:R-:W-:Y:S05]  /*d600*/  @!P0 BRA `(.L_x_1782) ;  /* 0x0000002400bc8947 */ /* 0x001fea0003800000 */
.L_x_1843:
        /* <DEDUP_REMOVED lines=9> */
.L_x_1783:
        /* <DEDUP_REMOVED lines=21> */
.L_x_1844:
[----:B------:R-:W-:Y:S05]  /*d7f0*/  @P1 BRA `(.L_x_1785) ;  /* 0x0000000000181947 */ /* 0x000fea0003800000 */
[----:B------:R-:W-:Y:S01]  /*d800*/  ISETP.NE.AND P0, PT, R26, RZ, PT ;  /* 0x000000ff1a00720c */ /* 0x000fe20003f05270 */
[----:B0-----:R-:W-:Y:S02]  /*d810*/  IMAD R2, R22, 0x8, R25 ;  /* 0x0000000816027824 */ /* 0x001fe400078e0219 */
[----:B------:R-:W-:-:S04]  /*d820*/  IMAD.MOV.U32 R3, RZ, RZ, 0x4000 ;  /* 0x00004000ff037424 */ /* 0x000fc800078e00ff */
[----:B------:R2:W-:Y:S06]  /*d830*/  SYNCS.ARRIVE.TRANS64 RZ, [R2+URZ+0x16850], R3 ;  /* 0x0168500302ff79a7 */ /* 0x0005ec000800003f */
[----:B------:R-:W-:Y:S05]  /*d840*/  @!P0 BRA `(.L_x_1785) ;  /* 0x0000000000048947 */ /* 0x000fea0003800000 */
[----:B------:R-:W-:Y:S01]  /*d850*/  BPT.TRAP 0x1 ;  /* 0x000000040000795c */ /* 0x000fe20000300000 */
.L_x_1785:
[C---:B--2---:R-:W-:Y:S01]  /*d860*/  IMAD R3, R22.reuse, 0x4000, R25 ;  /* 0x0000400016037824 */ /* 0x044fe200078e0219 */
[----:B0-----:R-:W-:Y:S01]  /*d870*/  LEA R2, R22, R25, 0x3 ;  /* 0x0000001916027211 */ /* 0x001fe200078e18ff */
        /* <DEDUP_REMOVED lines=10> */
[----:B------:R-:W-:Y:S01]  /*d920*/  IMAD.MOV.U32 R8, RZ, RZ, R4 ;  /* 0x000000ffff087224 */ /* 0x000fe200078e0004 */
[----:B------:R-:W-:-:S05]  /*d930*/  R2UR UR12, R0 ;  /* 0x00000000000c72ca */ /* 0x000fca00000e0000 */
[----:B------:R-:W-:Y:S02]  /*d940*/  UIADD3 UR9, UR9, 0x16850, URZ ;  /* 0x0001685009097890 */ /* 0x000fe4000fffe03f */
[----:B------:R-:W-:Y:S02]  /*d950*/  UIADD3 UR8, UR8, 0x400, URZ ;  /* 0x0000040008087890 */ /* 0x000fe4000fffe03f */
[----:B------:R-:W-:-:S03]  /*d960*/  ULEA UR11, UR11, UR4, 0x7 ;  /* 0x000000040b0b7291 */ /* 0x000fc6000f8e383f */
[----:B------:R-:W-:-:S06]  /*d970*/  UMOV UR4, 0x0 ;  /* 0x0000000000047882 */ /* 0x000fcc0000000000 */
[----:B------:R0:W-:Y:S02]  /*d980*/  UTMALDG.4D [UR8], [UR6], desc[UR4] ;  /* 0x00000408060075b4 */ /* 0x0001e40008019000 */
[----:B0-----:R-:W-:Y:S01]  /*d990*/  NOP ;  /* 0x0000000000007918 */ /* 0x001fe20000000000 */
.L_x_1780:
[----:B------:R-:W-:Y:S05]  /*d9a0*/  BSYNC B2 ;  /* 0x0000000000027941 */ /* 0x000fea0003800000 */
.L_x_1779:
[----:B------:R-:W-:Y:S02]  /*d9b0*/  VIADD R10, R28, 0xfffffffd ;  /* 0xfffffffd1c0a7836 */ /* 0x000fe40000000000 */
[----:B------:R-:W-:Y:S02]  /*d9c0*/  IMAD.MOV.U32 R22, RZ, RZ, R12 ;  /* 0x000000ffff167224 */ /* 0x000fe400078e000c */
[----:B------:R-:W-:-:S07]  /*d9d0*/  IMAD.MOV.U32 R24, RZ, RZ, R13 ;  /* 0x000000ffff187224 */ /* 0x000fce00078e000d */
.L_x_1778:
[----:B------:R-:W-:Y:S05]  /*d9e0*/  BSYNC B1 ;  /* 0x0000000000017941 */ /* 0x000fea0003800000 */
.L_x_1777:
[----:B------:R-:W-:-:S13]  /*d9f0*/  ISETP.NE.AND P0, PT, R11, RZ, PT ;  /* 0x000000ff0b00720c */ /* 0x000fda0003f05270 */
[----:B------:R-:W-:Y:S05]  /*da00*/  @!P0 BRA `(.L_x_1776) ;  /* 0x0000000800ec8947 */ /* 0x000fea0003800000 */
[----:B------:R-:W-:-:S07]  /*da10*/  IMAD.MOV.U32 R4, RZ, RZ, R8 ;  /* 0x000000ffff047224 */ /* 0x000fce00078e0008 */
.L_x_1800:
[----:B------:R-:W-:Y:S01]  /*da20*/  IADD3 R11, R22, 0x1, RZ ;  /* 0x00000001160b7810 */ /* 0x000fe20007ffe0ff */
[----:B------:R-:W-:Y:S05]  /*da30*/  YIELD ;  /* 0x0000000000007946 */ /* 0x000fea0003800000 */
[----:B------:R-:W-:Y:S01]  /*da40*/  ISETP.NE.AND P0, PT, R11, 0x2, PT ;  /* 0x000000020b00780c */ /* 0x000fe20003f05270 */
[----:B------:R-:W-:Y:S03]  /*da50*/  BSSY B1, `(.L_x_1786) ;  /* 0x0000057000017945 */ /* 0x000fe60003800000 */
[----:B------:R-:W-:-:S02]  /*da60*/  SEL R3, RZ, 0x1, P0 ;  /* 0x00000001ff037807 */ /* 0x000fc40000000000 */
        /* <DEDUP_REMOVED lines=26> */
.L_x_1788:
[----:B------:R-:W-:Y:S01]  /*dc10*/  IMAD R3, R11, 0x8, R25 ;  /* 0x000000080b037824 */ /* 0x000fe200078e0219 */
[----:B------:R-:W-:-:S04]  /*dc20*/  SHF.L.U32 R2, R12, 0x1f, RZ ;  /* 0x0000001f0c027819 */ /* 0x000fc800000006ff */
[----:B------:R-:W2:Y:S02]  /*dc30*/  SYNCS.PHASECHK.TRANS64.TRYWAIT P0, [R3+URZ+0x16840], R2 ;  /* 0x01684002030075a7 */ /* 0x000ea4000800017f */
[----:B--2---:R-:W-:Y:S05]  /*dc40*/  @!P0 BRA `(.L_x_1789) ;  /* 0x0000002000548947 */ /* 0x004fea0003800000 */
.L_x_1845:
        /* <DEDUP_REMOVED lines=9> */
.L_x_1790:
[----:B0-2---:R-:W-:Y:S01]  /*dce0*/  LEA R2, R11, R25, 0xe ;  /* 0x000000190b027211 */ /* 0x005fe200078e70ff */
        /* <DEDUP_REMOVED lines=9> */
[----:B------:R-:W-:Y:S01]  /*dd80*/  R2UR UR12, R0 ;  /* 0x00000000000c72ca */ /* 0x000fe200000e0000 */
[----:B------:R-:W-:Y:S01]  /*dd90*/  UMOV UR10, URZ ;  /* 0x0000003f000a7c82 */ /* 0x000fe20008000000 */
[----:B-----5:R-:W-:-:S02]  /*dda0*/  R2UR UR13, R4 ;  /* 0x00000000040d72ca */ /* 0x020fc400000e0000 */
        /* <DEDUP_REMOVED lines=8> */
.L_x_1846:
[----:B------:R-:W-:Y:S05]  /*de30*/  @P0 BRA `(.L_x_1792) ;  /* 0x0000000000140947 */ /* 0x000fea0003800000 */
[----:B------:R-:W-:Y:S01]  /*de40*/  ISETP.NE.AND P1, PT, R26, RZ, PT ;  /* 0x000000ff1a00720c */ /* 0x000fe20003f25270 */
[----:B------:R-:W-:-:S04]  /*de50*/  IMAD.MOV.U32 R2, RZ, RZ, 0x4000 ;  /* 0x00004000ff027424 */ /* 0x000fc800078e00ff */
[----:B------:R2:W-:Y:S08]  /*de60*/  SYNCS.ARRIVE.TRANS64 RZ, [R3+URZ+0x50], R2 ;  /* 0x0000500203ff79a7 */ /* 0x0005f0000800003f */
[----:B------:R-:W-:Y:S05]  /*de70*/  @!P1 BRA `(.L_x_1792) ;  /* 0x0000000000049947 */ /* 0x000fea0003800000 */
[----:B------:R-:W-:Y:S01]  /*de80*/  BPT.TRAP 0x1 ;  /* 0x000000040000795c */ /* 0x000fe20000300000 */
.L_x_1792:
        /* <DEDUP_REMOVED lines=19> */
.L_x_1787:
[----:B------:R-:W-:Y:S05]  /*dfc0*/  BSYNC B1 ;  /* 0x0000000000017941 */ /* 0x000fea0003800000 */
.L_x_1786:
        /* <DEDUP_REMOVED lines=30> */
.L_x_1795:
[----:B------:R-:W-:Y:S01]  /*e1b0*/  IMAD R2, R22, 0x8, R25 ;  /* 0x0000000816027824 */ /* 0x000fe200078e0219 */
[----:B------:R-:W-:-:S04]  /*e1c0*/  SHF.L.U32 R3, R24, 0x1f, RZ ;  /* 0x0000001f18037819 */ /* 0x000fc800000006ff */
[----:B------:R-:W2:Y:S02]  /*e1d0*/  SYNCS.PHASECHK.TRANS64.TRYWAIT P0, [R2+URZ+0x16840], R3 ;  /* 0x01684003020075a7 */ /* 0x000ea4000800017f */
[----:B--2---:R-:W-:Y:S05]  /*e1e0*/  @!P0 BRA `(.L_x_1796) ;  /* 0x0000001c00148947 */ /* 0x004fea0003800000 */
.L_x_1847:
        /* <DEDUP_REMOVED lines=9> */
.L_x_1797:
[----:B0-2---:R-:W-:Y:S01]  /*e280*/  IMAD R2, R22, 0x4000, R25 ;  /* 0x0000400016027824 */ /* 0x005fe200078e0219 */
[----:B------:R-:W-:Y:S01]  /*e290*/  R2UR UR11, R13 ;  /* 0x000000000d0b72ca */ /* 0x000fe200000e0000 */
[----:B------:R-:W-:Y:S01]  /*e2a0*/  UIADD3 UR6, UP0, UR40, 0x370, URZ ;  /* 0x0000037028067890 */ /* 0x000fe2000ff1e03f */
[----:B------:R-:W-:Y:S01]  /*e2b0*/  R2UR UR4, R23 ;  /* 0x00000000170472ca */ /* 0x000fe200000e0000 */
[----:B------:R-:W-:Y:S01]  /*e2c0*/  UMOV UR5, 0x14f00000 ;  /* 0x14f0000000057882 */ /* 0x000fe20000000000 */
[----:B------:R-:W-:Y:S01]  /*e2d0*/  R2UR UR8, R2 ;  /* 0x00000000020872ca */ /* 0x000fe200000e0000 */
[----:B------:R-:W-:Y:S01]  /*e2e0*/  UIADD3.X UR7, URZ, UR41, URZ, UP0, !UPT ;  /* 0x000000293f077290 */ /* 0x000fe200087fe43f */
[----:B------:R-:W-:Y:S01]  /*e2f0*/  IADD3 R2, R25, 0x16800, RZ ;  /* 0x0001680019027810 */ /* 0x000fe20007ffe0ff */
[----:B------:R-:W-:Y:S01]  /*e300*/  UMOV UR10, URZ ;  /* 0x0000003f000a7c82 */ /* 0x000fe20008000000 */
[----:B------:R-:W-:Y:S02]  /*e310*/  R2UR UR12, R0 ;  /* 0x00000000000c72ca */ /* 0x000fe400000e0000 */
[----:B-----5:R-:W-:Y:S01]  /*e320*/  R2UR UR13, R4 ;  /* 0x00000000040d72ca */ /* 0x020fe200000e0000 */
[----:B------:R-:W-:-:S02]  /*e330*/  IMAD R3, R22, 0x8, R2 ;  /* 0x0000000816037824 */ /* 0x000fc400078e0202 */
[----:B------:R-:W-:Y:S02]  /*e340*/  IMAD R2, R11, 0x8, R2 ;  /* 0x000000080b027824 */ /* 0x000fe400078e0202 */
[----:B------:R-:W-:Y:S01]  /*e350*/  ULEA UR11, UR11, UR4, 0x7 ;  /* 0x000000040b0b7291 */ /* 0x000fe2000f8e383f */
[----:B------:R-:W-:Y:S01]  /*e360*/  R2UR UR9, R3 ;  /* 0x00000000030972ca */ /* 0x000fe200000e0000 */
[----:B------:R-:W-:Y:S01]  /*e370*/  UIADD3 UR8, UR8, 0xe400, URZ ;  /* 0x0000e40008087890 */ /* 0x000fe2000fffe03f */
[----:B------:R-:W-:Y:S01]  /*e380*/  SHF.L.U32 R3, R12, 0x1f, RZ ;  /* 0x0000001f0c037819 */ /* 0x000fe200000006ff */
[----:B------:R-:W-:-:S10]  /*e390*/  UMOV UR4, 0x0 ;  /* 0x0000000000047882 */ /* 0x000fd40000000000 */
[----:B------:R-:W-:-:S09]  /*e3a0*/  UIADD3 UR9, UR9, 0x30, URZ ;  /* 0x0000003009097890 */ /* 0x000fd2000fffe03f */
[----:B------:R0:W-:Y:S01]  /*e3b0*/  UTMALDG.4D [UR8], [UR6], desc[UR4] ;  /* 0x00000408060075b4 */ /* 0x0001e20008019000 */
[----:B------:R-:W2:Y:S02]  /*e3c0*/  SYNCS.PHASECHK.TRANS64.TRYWAIT P1, [R2+URZ+0x60], R3 ;  /* 0x00006003020075a7 */ /* 0x000ea4000802017f */
[----:B0-2---:R-:W-:Y:S05]  /*e3d0*/  @!P1 BRA `(.L_x_1798) ;  /* 0x0000001800ac9947 */ /* 0x005fea0003800000 */
.L_x_1848:
[----:B------:R-:W-:Y:S05]  /*e3e0*/  @P0 BRA `(.L_x_1799) ;  /* 0x0000000000140947 */ /* 0x000fea0003800000 */
[----:B------:R-:W-:Y:S01]  /*e3f0*/  ISETP.NE.AND P1, PT, R26, RZ, PT ;  /* 0x000000ff1a00720c */ /* 0x000fe20003f25270 */
[----:B0-----:R-:W-:-:S04]  /*e400*/  IMAD.MOV.U32 R3, RZ, RZ, 0x4000 ;  /* 0x00004000ff037424 */ /* 0x001fc800078e00ff */
[----:B------:R2:W-:Y:S08]  /*e410*/  SYNCS.ARRIVE.TRANS64 RZ, [R2+URZ+0x50], R3 ;  /* 0x0000500302ff79a7 */ /* 0x0005f0000800003f */
[----:B------:R-:W-:Y:S05]  /*e420*/  @!P1 BRA `(.L_x_1799) ;  /* 0x0000000000049947 */ /* 0x000fea0003800000 */
[----:B------:R-:W-:Y:S01]  /*e430*/  BPT.TRAP 0x1 ;  /* 0x000000040000795c */ /* 0x000fe20000300000 */
.L_x_1799:
        /* <DEDUP_REMOVED lines=19> */
.L_x_1794:
[----:B------:R-:W-:Y:S05]  /*e570*/  BSYNC B1 ;  /* 0x0000000000017941 */ /* 0x000fea0003800000 */
.L_x_1793:
[C---:B------:R-:W-:Y:S01]  /*e580*/  ISETP.GT.AND P0, PT, R10.reuse, 0x1, PT ;  /* 0x000000010a00780c */ /* 0x040fe20003f04270 */
[----:B0-2---:R-:W-:-:S05]  /*e590*/  VIADD R2, R10, 0xfffffffe ;  /* 0xfffffffe0a027836 */ /* 0x005fca0000000000 */
[----:B------:R-:W-:-:S07]  /*e5a0*/  MOV R10, R2 ;  /* 0x00000002000a7202 */ /* 0x000fce0000000f00 */
[----:B------:R-:W-:Y:S05]  /*e5b0*/  @P0 BRA `(.L_x_1800) ;  /* 0xfffffff400180947 */ /* 0x000fea000383ffff */
.L_x_1776:
[----:B------:R-:W-:Y:S05]  /*e5c0*/  BSYNC B0 ;  /* 0x0000000000007941 */ /* 0x000fea0003800000 */
.L_x_1775:
[----:B------:R-:W-:Y:S01]  /*e5d0*/  ISETP.NE.AND P0, PT, R26, RZ, PT ;  /* 0x000000ff1a00720c */ /* 0x000fe20003f05270 */
[----:B------:R-:W-:-:S12]  /*e5e0*/  BSSY B0, `(.L_x_1801) ;  /* 0x000000e000007945 */ /* 0x000fd80003800000 */
[----:B------:R-:W-:Y:S05]  /*e5f0*/  @P0 BRA `(.L_x_1802) ;  /* 0x0000000000300947 */ /* 0x000fea0003800000 */
[----:B------:R-:W3:Y:S01]  /*e600*/  S2R R9, SR_LANEID ;  /* 0x0000000000097919 */ /* 0x000ee20000000000 */
[----:B------:R-:W-:Y:S01]  /*e610*/  VOTEU.ANY UR4, UPT, PT ;  /* 0x0000000000047886 */ /* 0x000fe200038e0100 */
[----:B------:R-:W4:Y:S01]  /*e620*/  LDC.64 R2, c[0x0][0xc38] ;  /* 0x00030e00ff027b82 */ /* 0x000f220000000a00 */
[----:B--2---:R-:W3:Y:S08]  /*e630*/  FLO.U32 R4, UR4 ;  /* 0x0000000400047d00 */ /* 0x004ef000080e0000 */
[----:B------:R-:W4:Y:S01]  /*e640*/  POPC R5, UR4 ;  /* 0x0000000400057d09 */ /* 0x000f220008000000 */
[----:B---3--:R-:W-:-:S13]  /*e650*/  ISETP.EQ.U32.AND P0, PT, R4, R9, PT ;  /* 0x000000090400720c */ /* 0x008fda0003f02070 */
[----:B----4-:R-:W2:Y:S01]  /*e660*/  @P0 ATOMG.E.ADD.STRONG.GPU PT, R3, desc[UR38][R2.64], R5 ;  /* 0x00000005020309a8 */ /* 0x010ea200081ee1e6 */
[----:B------:R-:W3:Y:S02]  /*e670*/  S2R R6, SR_LTMASK ;  /* 0x0000000000067919 */ /* 0x000ee40000003900 */
[----:B---3--:R-:W-:-:S04]  /*e680*/  LOP3.LUT R6, R6, UR4, RZ, 0xc0, !PT ;  /* 0x0000000406067c12 */ /* 0x008fc8000f8ec0ff */
[----:B------:R-:W3:Y:S01]  /*e690*/  POPC R9, R6 ;  /* 0x0000000600097309 */ /* 0x000ee20000000000 */
[----:B--2---:R-:W3:Y:S02]  /*e6a0*/  SHFL.IDX PT, R4, R3, R4, 0x1f ;  /* 0x00001f0403047589 */ /* 0x004ee400000e0000 */
[----:B---3--:R-:W-:-:S07]  /*e6b0*/  IADD3 R16, R4, UR37, R9 ;  /* 0x0000002504107c10 */ /* 0x008fce000fffe009 */
.L_x_1802:
[----:B------:R-:W-:Y:S05]  /*e6c0*/  BSYNC B0 ;  /* 0x0000000000007941 */ /* 0x000fea0003800000 */
.L_x_1801:
[----:B------:R-:W-:Y:S04]  /*e6d0*/  BSSY B0, `(.L_x_1803) ;  /* 0x0000020000007945 */ /* 0x000fe80003800000 */
[----:B------:R-:W-:Y:S05]  /*e6e0*/  @!P6 BRA `(.L_x_1804) ;  /* 0x000000000078e947 */ /* 0x000fea0003800000 */
[----:B------:R-:W-:Y:S01]  /*e6f0*/  IMAD R3, R22, 0x8, R25 ;  /* 0x0000000816037824 */ /* 0x000fe200078e0219 */
[----:B------:R-:W-:-:S04]  /*e700*/  SHF.L.U32 R2, R24, 0x1f, RZ ;  /* 0x0000001f18027819 */ /* 0x000fc800000006ff */
[----:B------:R-:W3:Y:S02]  /*e710*/  SYNCS.PHASECHK.TRANS64.TRYWAIT P0, [R3+URZ+0x16860], R2 ;  /* 0x01686002030075a7 */ /* 0x000ee4000800017f */
[----:B---3--:R-:W-:Y:S05]  /*e720*/  @!P0 BRA `(.L_x_1805) ;  /* 0x0000001400ec8947 */ /* 0x008fea0003800000 */
.L_x_1849:
[----:B--2---:R-:W2:Y:S02]  /*e730*/  S2R R4, SR_TID.X ;  /* 0x0000000000047919 */ /* 0x004ea40000002100 */
[----:B--2---:R-:W-:-:S04]  /*e740*/  LOP3.LUT R4, R4, 0x7f, RZ, 0xc0, !PT ;  /* 0x0000007f04047812 */ /* 0x004fc800078ec0ff */
[----:B------:R-:W-:-:S13]  /*e750*/  ISETP.NE.AND P0, PT, R4, RZ, PT ;  /* 0x000000ff0400720c */ /* 0x000fda0003f05270 */
[----:B------:R-:W-:Y:S05]  /*e760*/  @P0 BRA `(.L_x_1806) ;  /* 0x0000000000140947 */ /* 0x000fea0003800000 */
[----:B------:R-:W-:Y:S01]  /*e770*/  ISETP.NE.AND P1, PT, R26, RZ, PT ;  /* 0x000000ff1a00720c */ /* 0x000fe20003f25270 */
[----:B---3--:R-:W-:-:S04]  /*e780*/  IMAD.MOV.U32 R2, RZ, RZ, 0x4000 ;  /* 0x00004000ff027424 */ /* 0x008fc800078e00ff */
[----:B------:R2:W-:Y:S08]  /*e790*/  SYNCS.ARRIVE.TRANS64 RZ, [R3+URZ+0x16850], R2 ;  /* 0x0168500203ff79a7 */ /* 0x0005f0000800003f */
[----:B------:R-:W-:Y:S05]  /*e7a0*/  @!P1 BRA `(.L_x_1806) ;  /* 0x0000000000049947 */ /* 0x000fea0003800000 */
[----:B------:R-:W-:Y:S01]  /*e7b0*/  BPT.TRAP 0x1 ;  /* 0x000000040000795c */ /* 0x000fe20000300000 */
.L_x_1806:
        /* <DEDUP_REMOVED lines=16> */
[----:B----4-:R-:W-:Y:S01]  /*e8c0*/  NOP ;  /* 0x0000000000007918 */ /* 0x010fe20000000000 */
.L_x_1804:
[----:B------:R-:W-:Y:S05]  /*e8d0*/  BSYNC B0 ;  /* 0x0000000000007941 */ /* 0x000fea0003800000 */
.L_x_1803:
[----:B------:R-:W-:-:S05]  /*e8e0*/  VIADD R22, R22, 0x1 ;  /* 0x0000000116167836 */ /* 0x000fca0000000000 */
[----:B------:R-:W-:-:S04]  /*e8f0*/  ISETP.NE.AND P0, PT, R22, 0x2, PT ;  /* 0x000000021600780c */ /* 0x000fc80003f05270 */
[----:B--23--:R-:W-:Y:S02]  /*e900*/  SEL R3, RZ, 0x1, P0 ;  /* 0x00000001ff037807 */ /* 0x00cfe40000000000 */
[----:B------:R-:W-:Y:S02]  /*e910*/  SEL R22, R22, RZ, P0 ;  /* 0x000000ff16167207 */ /* 0x000fe40000000000 */
[----:B------:R-:W-:-:S07]  /*e920*/  LOP3.LUT R24, R24, R3, RZ, 0x3c, !PT ;  /* 0x0000000318187212 */ /* 0x000fce00078e3cff */
.L_x_1762:
[----:B------:R-:W-:Y:S05]  /*e930*/  BSYNC B6 ;  /* 0x0000000000067941 */ /* 0x000fea0003800000 */
.L_x_1760:
[----:B------:R-:W-:-:S03]  /*e940*/  UMOV UR4, 0xffffffff ;  /* 0xffffffff00047882 */ /* 0x000fc60000000000 */
[----:B------:R-:W-:Y:S05]  /*e950*/  BRA.DIV UR4, `(.L_x_1807) ;  /* 0x0000001604747947 */ /* 0x000fea000b800000 */
[----:B------:R2:W3:Y:S04]  /*e960*/  SHFL.IDX PT, R5, R16, RZ, 0x1f ;  /* 0x00001fff10057589 */ /* 0x0004e800000e0000 */
[----:B------:R2:W4:Y:S02]  /*e970*/  SHFL.IDX PT, R4, R16, 0x1, 0x1f ;  /* 0x00201f0010047f89 */ /* 0x00052400000e0000 */
.L_x_1853:
        /* <DEDUP_REMOVED lines=11> */
.L_x_1809:
[----:B------:R-:W-:Y:S05]  /*ea30*/  BSYNC B0 ;  /* 0x0000000000007941 */ /* 0x000fea0003800000 */
.L_x_1808:
[----:B------:R-:W-:-:S03]  /*ea40*/  UMOV UR4, 0xffffffff ;  /* 0xffffffff00047882 */ /* 0x000fc60000000000 */
[----:B------:R-:W-:Y:S05]  /*ea50*/  BRA.DIV UR4, `(.L_x_1810) ;  /* 0x0000001604807947 */ /* 0x000fea000b800000 */
[----:B-----5:R-:W0:Y:S01]  /*ea60*/  SHFL.UP PT, R14, R2, 0x1, RZ ;  /* 0x04200000020e7989 */ /* 0x020e2200000e00ff */
[C---:B------:R-:W-:Y:S02]  /*ea70*/  ISETP.NE.AND P0, PT, R26.reuse, RZ, PT ;  /* 0x000000ff1a00720c */ /* 0x040fe40003f05270 */
[----:B------:R-:W-:Y:S02]  /*ea80*/  ISETP.GE.U32.AND P1, PT, R26, 0x2, PT ;  /* 0x000000021a00780c */ /* 0x000fe40003f26070 */
        /* <DEDUP_REMOVED lines=18> */
.L_x_1861:
[----:B------:R-:W-:Y:S02]  /*ebb0*/  ULDC UR4, c[0x0][0xc10] ;  /* 0x0003040000047ab9 */ /* 0x000fe40000000800 */
[----:B------:R-:W-:-:S04]  /*ebc0*/  IMAD.U32 R7, RZ, RZ, UR4 ;  /* 0x00000004ff077e24 */ /* 0x000fc8000f8e00ff */
[----:B0-----:R-:W-:-:S04]  /*ebd0*/  IMAD R3, R14, R7, RZ ;  /* 0x000000070e037224 */ /* 0x001fc800078e02ff */
[----:B----4-:R-:W-:-:S05]  /*ebe0*/  IMAD.IADD R6, R4, 0x1, R3 ;  /* 0x0000000104067824 */ /* 0x010fca00078e0203 */
[----:B---3--:R-:W-:-:S13]  /*ebf0*/  ISETP.GT.AND P0, PT, R6, R5, PT ;  /* 0x000000050600720c */ /* 0x008fda0003f04270 */
[----:B------:R-:W-:Y:S05]  /*ec00*/  @P0 BRA `(.L_x_1811) ;  /* 0x0000000000ac0947 */ /* 0x000fea0003800000 */
[----:B------:R-:W0:Y:S02]  /*ec10*/  LDC R0, c[0x0][0xc14] ;  /* 0x00030500ff007b82 */ /* 0x000e240000000800 */
.L_x_1816:
        /* <DEDUP_REMOVED lines=12> */
.L_x_1814:
[----:B------:R-:W-:Y:S05]  /*ece0*/  BSYNC B0 ;  /* 0x0000000000007941 */ /* 0x000fea0003800000 */
.L_x_1813:
        /* <DEDUP_REMOVED lines=23> */
.L_x_1869:
[----:B------:R-:W-:Y:S02]  /*ee60*/  ULDC UR4, c[0x0][0xc10] ;  /* 0x0003040000047ab9 */ /* 0x000fe40000000800 */
[----:B------:R-:W-:-:S04]  /*ee70*/  IMAD.U32 R7, RZ, RZ, UR4 ;  /* 0x00000004ff077e24 */ /* 0x000fc8000f8e00ff */
[----:B---3--:R-:W-:-:S05]  /*ee80*/  IMAD R3, R14, R7, RZ ;  /* 0x000000070e037224 */ /* 0x008fca00078e02ff */
[----:B------:R-:W-:-:S04]  /*ee90*/  IADD3 R6, R3, R6, RZ ;  /* 0x0000000603067210 */ /* 0x000fc80007ffe0ff */
[----:B------:R-:W-:-:S13]  /*eea0*/  ISETP.GT.AND P0, PT, R6, R5, PT ;  /* 0x000000050600720c */ /* 0x000fda0003f04270 */
[----:B------:R-:W-:Y:S05]  /*eeb0*/  @!P0 BRA `(.L_x_1816) ;  /* 0xfffffffc00588947 */ /* 0x000fea000383ffff */
.L_x_1811:
        /* <DEDUP_REMOVED lines=8> */
.L_x_1873:
[----:B------:R-:W-:Y:S01]  /*ef40*/  ISETP.NE.AND P0, PT, R3, RZ, PT ;  /* 0x000000ff0300720c */ /* 0x000fe20003f05270 */
[----:B------:R-:W-:-:S12]  /*ef50*/  IMAD.MOV.U32 R14, RZ, RZ, RZ ;  /* 0x000000ffff0e7224 */ /* 0x000fd800078e00ff */
[----:B------:R-:W-:Y:S05]  /*ef60*/  @!P0 BRA `(.L_x_1818) ;  /* 0x0000000000108947 */ /* 0x000fea0003800000 */
[----:B------:R-:W-:Y:S01]  /*ef70*/  UMOV UR4, 0xffffffff ;  /* 0xffffffff00047882 */ /* 0x000fe20000000000 */
[----:B------:R-:W-:Y:S02]  /*ef80*/  VIADD R12, R4, 0xffffffff ;  /* 0xffffffff040c7836 */ /* 0x000fe40000000000 */
[----:B------:R-:W-:Y:S05]  /*ef90*/  BRA.DIV UR4, `(.L_x_1819) ;  /* 0x0000001a04187947 */ /* 0x000fea000b800000 */
[----:B------:R0:W0:Y:S02]  /*efa0*/  SHFL.IDX PT, R14, R8, R12, 0x1f ;  /* 0x00001f0c080e7589 */ /* 0x00002400000e0000 */
.L_x_1818:
[----:B---3--:R-:W3:Y:S01]  /*efb0*/  LDC.64 R2, c[0x0][0xc68] ;  /* 0x00031a00ff027b82 */ /* 0x008ee20000000a00 */
[----:B------:R-:W-:-:S04]  /*efc0*/  IMAD.IADD R19, R4, 0x1, R19 ;  /* 0x0000000104137824 */ /* 0x000fc800078e0213 */
[----:B---3--:R-:W-:-:S05]  /*efd0*/  IMAD.WIDE R2, R19, 0x4, R2 ;  /* 0x0000000413027825 */ /* 0x008fca00078e0202 */
[----:B0-----:R0:W4:Y:S01]  /*efe0*/  LDG.E R8, desc[UR38][R2.64] ;  /* 0x0000002602087981 */ /* 0x001122000c1e1900 */
[----:B--2---:R-:W-:-:S05]  /*eff0*/  IMAD R16, R14, R7, R6 ;  /* 0x000000070e107224 */ /* 0x004fca00078e0206 */
[----:B------:R-:W-:Y:S01]  /*f000*/  IADD3 R5, R5, -R16, RZ ;  /* 0x8000001005057210 */ /* 0x000fe20007ffe0ff */
[----:B0-----:R-:W-:Y:S02]  /*f010*/  IMAD.MOV.U32 R2, RZ, RZ, RZ ;  /* 0x000000ffff027224 */ /* 0x001fe400078e00ff */
[----:B----4-:R-:W-:-:S05]  /*f020*/  IMAD R4, R17, R8, RZ ;  /* 0x0000000811047224 */ /* 0x010fca00078e02ff */
[-C--:B------:R-:W-:Y:S02]  /*f030*/  IABS R9, R4.reuse ;  /* 0x0000000400097213 */ /* 0x080fe40000000000 */
[----:B------:R-:W-:Y:S02]  /*f040*/  IABS R6, R4 ;  /* 0x0000000400067213 */ /* 0x000fe40000000000 */
[----:B------:R-:W0:Y:S03]  /*f050*/  I2F.RP R10, R9 ;  /* 0x00000009000a7306 */ /* 0x000e260000209400 */
[----:B------:R-:W-:-:S05]  /*f060*/  IMAD.MOV R6, RZ, RZ, -R6 ;  /* 0x000000ffff067224 */ /* 0x000fca00078e0a06 */
[----:B0-----:R-:W0:Y:S02]  /*f070*/  MUFU.RCP R10, R10 ;  /* 0x0000000a000a7308 */ /* 0x001e240000001000 */
[----:B0-----:R-:W-:-:S06]  /*f080*/  VIADD R11, R10, 0xffffffe ;  /* 0x0ffffffe0a0b7836 */ /* 0x001fcc0000000000 */
[----:B------:R-:W0:Y:S02]  /*f090*/  F2I.FTZ.U32.TRUNC.NTZ R3, R11 ;  /* 0x0000000b00037305 */ /* 0x000e24000021f000 */
[----:B0-----:R-:W-:-:S04]  /*f0a0*/  IMAD.MOV R12, RZ, RZ, -R3 ;  /* 0x000000ffff0c7224 */ /* 0x001fc800078e0a03 */
        /* <DEDUP_REMOVED lines=20> */
[----:B------:R-:W-:-:S04]  /*f1f0*/  VIADDMNMX R7, R3, R7, R8, PT ;  /* 0x0000000703077246 */ /* 0x000fc80003800108 */
[----:B------:R-:W-:-:S04]  /*f200*/  IABS R8, R7 ;  /* 0x0000000700087213 */ /* 0x000fc80000000000 */
[----:B------:R-:W0:Y:S08]  /*f210*/  I2F.RP R9, R8 ;  /* 0x0000000800097306 */ /* 0x000e300000209400 */
[----:B0-----:R-:W0:Y:S02]  /*f220*/  MUFU.RCP R9, R9 ;  /* 0x0000000900097308 */ /* 0x001e240000001000 */
[----:B0-----:R-:W-:Y:S01]  /*f230*/  VIADD R3, R9, 0xffffffe ;  /* 0x0ffffffe09037836 */ /* 0x001fe20000000000 */
[----:B------:R-:W-:-:S05]  /*f240*/  IABS R9, R7 ;  /* 0x0000000700097213 */ /* 0x000fca0000000000 */
[----:B------:R-:W0:Y:S02]  /*f250*/  F2I.FTZ.U32.TRUNC.NTZ R3, R3 ;  /* 0x0000000300037305 */ /* 0x000e24000021f000 */
[----:B0-----:R-:W-:-:S05]  /*f260*/  IADD3 R11, RZ, -R3, RZ ;  /* 0x80000003ff0b7210 */ /* 0x001fca0007ffe0ff */
        /* <DEDUP_REMOVED lines=22> */
.L_x_1812:
[----:B------:R-:W-:Y:S01]  /*f3d0*/  UMOV UR4, URZ ;  /* 0x0000003f00047c82 */ /* 0x000fe20008000000 */
[----:B------:R-:W-:Y:S01]  /*f3e0*/  UMOV UR5, URZ ;  /* 0x0000003f00057c82 */ /* 0x000fe20008000000 */
[----:B------:R-:W-:Y:S01]  /*f3f0*/  ULDC UR6, c[0x0][0xc14] ;  /* 0x0003050000067ab9 */ /* 0x000fe20000000800 */
[----:B--2---:R-:W-:Y:S02]  /*f400*/  IMAD.MOV.U32 R16, RZ, RZ, R5 ;  /* 0x000000ffff107224 */ /* 0x004fe400078e0005 */
[----:B------:R-:W-:Y:S02]  /*f410*/  IMAD.U32 R17, RZ, RZ, UR4 ;  /* 0x00000004ff117e24 */ /* 0x000fe4000f8e00ff */
[----:B------:R-:W-:Y:S02]  /*f420*/  IMAD.U32 R18, RZ, RZ, UR5 ;  /* 0x00000005ff127e24 */ /* 0x000fe4000f8e00ff */
[----:B------:R-:W-:-:S07]  /*f430*/  IMAD.U32 R19, RZ, RZ, UR6 ;  /* 0x00000006ff137e24 */ /* 0x000fce000f8e00ff */
.L_x_1820:
        /* <DEDUP_REMOVED lines=10> */
.L_x_1756:
[----:B0-----:R-:W3:Y:S01]  /*f4e0*/  LDL.LU R0, [R1+0x4] ;  /* 0x0000040001007983 */ /* 0x001ee20000300800 */
[----:B------:R-:W-:Y:S01]  /*f4f0*/  BSSY B0, `(.L_x_1822) ;  /* 0x000000b000007945 */ /* 0x000fe20003800000 */
[----:B------:R-:W0:Y:S01]  /*f500*/  S2R R5, SR_CgaCtaId ;  /* 0x0000000000057919 */ /* 0x000e220000008800 */
[----:B---3--:R-:W-:-:S05]  /*f510*/  VIADD R0, R0, 0x1 ;  /* 0x0000000100007836 */ /* 0x008fca0000000000 */
[----:B--2---:R-:W-:-:S04]  /*f520*/  LEA.HI R2, R0, R0, RZ, 0x1 ;  /* 0x0000000000027211 */ /* 0x004fc800078f08ff */
[----:B------:R-:W-:Y:S02]  /*f530*/  LOP3.LUT R3, R2, 0xfffffffe, RZ, 0xc0, !PT ;  /* 0xfffffffe02037812 */ /* 0x000fe400078ec0ff */
[----:B------:R-:W-:Y:S02]  /*f540*/  MOV R2, 0x400 ;  /* 0x0000040000027802 */ /* 0x000fe40000000f00 */
[----:B------:R-:W-:Y:S02]  /*f550*/  IADD3 R0, R0, -R3, RZ ;  /* 0x8000000300007210 */ /* 0x000fe40007ffe0ff */
[----:B0-----:R-:W-:Y:S02]  /*f560*/  LEA R9, R5, R2, 0x18 ;  /* 0x0000000205097211 */ /* 0x001fe400078ec0ff */
[----:B------:R-:W-:-:S04]  /*f570*/  SHF.L.U32 R0, R0, 0x1f, RZ ;  /* 0x0000001f00007819 */ /* 0x000fc800000006ff */
[----:B------:R-:W0:Y:S02]  /*f580*/  SYNCS.PHASECHK.TRANS64.TRYWAIT P0, [R9+URZ+0x16820], R0 ;  /* 0x01682000090075a7 */ /* 0x000e24000800017f */
[----:B0-----:R-:W-:Y:S05]  /*f590*/  @!P0 BRA `(.L_x_1823) ;  /* 0x0000001000bc8947 */ /* 0x001fea0003800000 */
.L_x_1876:
[----:B------:R-:W-:Y:S05]  /*f5a0*/  BSYNC B0 ;  /* 0x0000000000007941 */ /* 0x000fea0003800000 */
.L_x_1822:
[----:B------:R-:W-:-:S03]  /*f5b0*/  UMOV UR4, 0xffffffff ;  /* 0xffffffff00047882 */ /* 0x000fc60000000000 */
[----:B------:R-:W-:Y:S05]  /*f5c0*/  BRA.DIV UR4, `(.L_x_1824) ;  /* 0x0000001204c47947 */ /* 0x000fea000b800000 */
[----:B0-----:R-:W0:Y:S02]  /*f5d0*/  S2R R0, SR_TID.X ;  /* 0x0000000000007919 */ /* 0x001e240000002100 */
[----:B0-----:R-:W-:-:S04]  /*f5e0*/  SHF.R.U32.HI R0, RZ, 0x5, R0 ;  /* 0x00000005ff007819 */ /* 0x001fc80000011600 */
[----:B------:R-:W-:-:S05]  /*f5f0*/  LOP3.LUT R0, R0, 0x3, RZ, 0xc0, !PT ;  /* 0x0000000300007812 */ /* 0x000fca00078ec0ff */
[----:B------:R0:W2:Y:S02]  /*f600*/  SHFL.IDX PT, R14, R0, RZ, 0x1f ;  /* 0x00001fff000e7589 */ /* 0x0000a400000e0000 */
.L_x_1879:
[----:B--2---:R-:W-:Y:S01]  /*f610*/  ISETP.NE.AND P0, PT, R14, RZ, PT ;  /* 0x000000ff0e00720c */ /* 0x004fe20003f05270 */
[----:B------:R-:W-:-:S12]  /*f620*/  BSSY B0, `(.L_x_1825) ;  /* 0x0000024000007945 */ /* 0x000fd80003800000 */
[----:B------:R-:W-:Y:S05]  /*f630*/  @P0 BRA `(.L_x_1826) ;  /* 0x0000000000880947 */ /* 0x000fea0003800000 */
[----:B------:R-:W-:-:S03]  /*f640*/  UMOV UR4, 0xffffffff ;  /* 0xffffffff00047882 */ /* 0x000fc60000000000 */
[----:B------:R-:W-:Y:S05]  /*f650*/  BRA.DIV UR4, `(.L_x_1827) ;  /* 0x0000001204d47947 */ /* 0x000fea000b800000 */
[----:B------:R-:W-:-:S13]  /*f660*/  ELECT P6, URZ, PT ;  /* 0x00000000003f782f */ /* 0x000fda00038c0000 */
.L_x_1882:
[----:B------:R-:W-:Y:S05]  /*f670*/  @!P6 BRA `(.L_x_1826) ;  /* 0x000000000078e947 */ /* 0x000fea0003800000 */
[----:B------:R-:W-:-:S06]  /*f680*/  ULOP3.LUT UR4, UR36, 0x2, URZ, 0xfc, !UPT ;  /* 0x0000000224047892 */ /* 0x000fcc000f8efc3f */
[----:B0-----:R-:W-:-:S05]  /*f690*/  IMAD.U32 R0, RZ, RZ, UR4 ;  /* 0x00000004ff007e24 */ /* 0x001fca000f8e00ff */
[----:B------:R-:W-:-:S13]  /*f6a0*/  ISETP.NE.AND P2, PT, R0, 0x3, PT ;  /* 0x000000030000780c */ /* 0x000fda0003f45270 */
[----:B------:R-:W-:Y:S05]  /*f6b0*/  @!P2 BRA `(.L_x_1828) ;  /* 0x000000000004a947 */ /* 0x000fea0003800000 */
[----:B------:R-:W-:Y:S01]  /*f6c0*/  BPT.TRAP 0x1 ;  /* 0x000000040000795c */ /* 0x000fe20000300000 */
.L_x_1828:
        /* <DEDUP_REMOVED lines=12> */
.L_x_1883:
[----:B------:R-:W2:Y:S02]  /*f790*/  SYNCS.PHASECHK.TRANS64.TRYWAIT P0, [R3+URZ], R0 ;  /* 0x00000000030075a7 */ /* 0x000ea4000800017f */
[----:B--2---:R-:W-:Y:S05]  /*f7a0*/  @!P0 BRA `(.L_x_1830) ;  /* 0x0000001000b48947 */ /* 0x004fea0003800000 */
.L_x_1884:
[----:B------:R-:W-:Y:S05]  /*f7b0*/  @!P2 BRA `(.L_x_1831) ;  /* 0x000000000004a947 */ /* 0x000fea0003800000 */
[----:B------:R-:W-:Y:S01]  /*f7c0*/  BPT.TRAP 0x1 ;  /* 0x000000040000795c */ /* 0x000fe20000300000 */
.L_x_1831:
[----:B--2---:R-:W-:-:S04]  /*f7d0*/  VIADD R3, R9, 0x16860 ;  /* 0x0001686009037836 */ /* 0x004fc80000000000 */
[----:B------:R-:W-:-:S04]  /*f7e0*/  IMAD R5, R22, 0x8, R3 ;  /* 0x0000000816057824 */ /* 0x000fc800078e0203 */
[----:B------:R-:W2:Y:S02]  /*f7f0*/  SYNCS.PHASECHK.TRANS64.TRYWAIT P0, [R5+URZ], R2 ;  /* 0x00000002050075a7 */ /* 0x000ea4000800017f */
[----:B--2---:R-:W-:Y:S05]  /*f800*/  @!P0 BRA `(.L_x_1832) ;  /* 0x0000001000b08947 */ /* 0x004fea0003800000 */
.L_x_1885:
[----:B------:R-:W-:-:S07]  /*f810*/  LEA R3, R4, R3, 0x3 ;  /* 0x0000000304037211 */ /* 0x000fce00078e18ff */
.L_x_1833:
[----:B---3--:R3:W4:Y:S02]  /*f820*/  SYNCS.PHASECHK.TRANS64.TRYWAIT P0, [R3+URZ], R0 ;  /* 0x00000000030075a7 */ /* 0x008724000800017f */
[----:B----4-:R-:W-:Y:S05]  /*f830*/  @!P0 NANOSLEEP.SYNCS 0x989680 ;  /* 0x009896800000895d */ /* 0x010fea0003900000 */
[----:B------:R-:W4:Y:S02]  /*f840*/  @!P0 SYNCS.PHASECHK.TRANS64 P0, [R3+URZ], R0 ;  /* 0x00000000030085a7 */ /* 0x000f24000800007f */
[----:B----4-:R-:W-:Y:S05]  /*f850*/  @!P0 BRA `(.L_x_1833) ;  /* 0xfffffffc00f08947 */ /* 0x010fea000383ffff */
.L_x_1826:
[----:B------:R-:W-:Y:S05]  /*f860*/  BSYNC B0 ;  /* 0x0000000000007941 */ /* 0x000fea0003800000 */
.L_x_1825:
[----:B------:R-:W-:Y:S05]  /*f870*/  EXIT ;  /* 0x000000000000794d */ /* 0x000fea0003800000 */
.L_x_1700:
[----:B0-----:R-:W-:-:S04]  /*f880*/  IMAD.U32 R3, RZ, RZ, UR41 ;  /* 0x00000029ff037e24 */ /* 0x001fc8000f8e00ff */
[----:B------:R0:W1:Y:S03]  /*f890*/  SYNCS.PHASECHK.TRANS64.TRYWAIT P1, [R3+URZ+0x16800], R0 ;  /* 0x01680000030075a7 */ /* 0x000066000802017f */
[----:B-1----:R-:W-:Y:S05]  /*f8a0*/  @!P1 NANOSLEEP.SYNCS 0x989680 ;  /* 0x009896800000995d */ /* 0x002fea0003900000 */
[----:B------:R-:W1:Y:S02]  /*f8b0*/  @!P1 SYNCS.PHASECHK.TRANS64 P1, [R3+URZ+0x16800], R0 ;  /* 0x01680000030095a7 */ /* 0x000e64000802007f */
[----:B-1----:R-:W-:Y:S05]  /*f8c0*/  @!P1 BRA `(.L_x_1700) ;  /* 0xfffffffc00ec9947 */ /* 0x002fea000383ffff */
[----:B------:R-:W-:Y:S05]  /*f8d0*/  BRA `(.L_x_1834) ;  /* 0xffffff1c00847947 */ /* 0x000fea000383ffff */
.L_x_1704:
[----:B-1----:R1:W2:Y:S02]  /*f8e0*/  SYNCS.PHASECHK.TRANS64.TRYWAIT P2, [R0+URZ+0x16830], R3 ;  /* 0x01683003000075a7 */ /* 0x0022a4000804017f */
[----:B--2---:R-:W-:Y:S05]  /*f8f0*/  @!P2 NANOSLEEP.SYNCS 0x989680 ;  /* 0x009896800000a95d */ /* 0x004fea0003900000 */
[----:B------:R-:W2:Y:S02]  /*f900*/  @!P2 SYNCS.PHASECHK.TRANS64 P2, [R0+URZ+0x16830], R3 ;  /* 0x016830030000a5a7 */ /* 0x000ea4000804007f */
[----:B--2---:R-:W-:Y:S05]  /*f910*/  @!P2 BRA `(.L_x_1704) ;  /* 0xfffffffc00f0a947 */ /* 0x004fea000383ffff */
[----:B------:R-:W-:Y:S05]  /*f920*/  BRA `(.L_x_1703) ;  /* 0xffffff1c00ac7947 */ /* 0x000fea000383ffff */
.L_x_1709:
[----:B-1----:R-:W-:-:S04]  /*f930*/  IMAD.U32 R6, RZ, RZ, UR6 ;  /* 0x00000006ff067e24 */ /* 0x002fc8000f8e00ff */
[----:B------:R1:W2:Y:S03]  /*f940*/  SYNCS.PHASECHK.TRANS64.TRYWAIT P2, [R6+URZ+0x16830], R5 ;  /* 0x01683005060075a7 */ /* 0x0002a6000804017f */
[----:B--2---:R-:W-:Y:S05]  /*f950*/  @!P2 NANOSLEEP.SYNCS 0x989680 ;  /* 0x009896800000a95d */ /* 0x004fea0003900000 */
[----:B------:R-:W2:Y:S02]  /*f960*/  @!P2 SYNCS.PHASECHK.TRANS64 P2, [R6+URZ+0x16830], R5 ;  /* 0x016830050600a5a7 */ /* 0x000ea4000804007f */
[----:B--2---:R-:W-:Y:S05]  /*f970*/  @!P2 BRA `(.L_x_1709) ;  /* 0xfffffffc00eca947 */ /* 0x004fea000383ffff */
[----:B------:R-:W-:Y:S05]  /*f980*/  BRA `(.L_x_1706) ;  /* 0xffffff4800507947 */ /* 0x000fea000383ffff */
.L_x_1713:
[----:B-1----:R-:W-:-:S04]  /*f990*/  IMAD.U32 R6, RZ, RZ, UR6 ;  /* 0x00000006ff067e24 */ /* 0x002fc8000f8e00ff */
[----:B------:R1:W2:Y:S03]  /*f9a0*/  SYNCS.PHASECHK.TRANS64.TRYWAIT P2, [R6+URZ+0x16850], R5 ;  /* 0x01685005060075a7 */ /* 0x0002a6000804017f */
[----:B--2---:R-:W-:Y:S05]  /*f9b0*/  @!P2 NANOSLEEP.SYNCS 0x989680 ;  /* 0x009896800000a95d */ /* 0x004fea0003900000 */
[----:B------:R-:W2:Y:S02]  /*f9c0*/  @!P2 SYNCS.PHASECHK.TRANS64 P2, [R6+URZ+0x16850], R5 ;  /* 0x016850050600a5a7 */ /* 0x000ea4000804007f */
[----:B--2---:R-:W-:Y:S05]  /*f9d0*/  @!P2 BRA `(.L_x_1713) ;  /* 0xfffffffc00eca947 */ /* 0x004fea000383ffff */
[----:B------:R-:W-:Y:S05]  /*f9e0*/  BRA `(.L_x_1710) ;  /* 0xffffff4800c07947 */ /* 0x000fea000383ffff */
.L_x_1719:
[----:B-1----:R-:W-:-:S04]  /*f9f0*/  IMAD.U32 R6, RZ, RZ, UR6 ;  /* 0x00000006ff067e24 */ /* 0x002fc8000f8e00ff */
[----:B------:R1:W2:Y:S03]  /*fa00*/  SYNCS.PHASECHK.TRANS64.TRYWAIT P2, [R6+URZ+0x16830], R5 ;  /* 0x01683005060075a7 */ /* 0x0002a6000804017f */
[----:B--2---:R-:W-:Y:S05]  /*fa10*/  @!P2 NANOSLEEP.SYNCS 0x989680 ;  /* 0x009896800000a95d */ /* 0x004fea0003900000 */
[----:B------:R-:W2:Y:S02]  /*fa20*/  @!P2 SYNCS.PHASECHK.TRANS64 P2, [R6+URZ+0x16830], R5 ;  /* 0x016830050600a5a7 */ /* 0x000ea4000804007f */
[----:B--2---:R-:W-:Y:S05]  /*fa30*/  @!P2 BRA `(.L_x_1719) ;  /* 0xfffffffc00eca947 */ /* 0x004fea000383ffff */
[----:B------:R-:W-:Y:S05]  /*fa40*/  BRA `(.L_x_1716) ;  /* 0xffffff7400987947 */ /* 0x000fea000383ffff */
.L_x_1723:
[----:B-1----:R-:W-:-:S04]  /*fa50*/  IMAD.U32 R6, RZ, RZ, UR6 ;  /* 0x00000006ff067e24 */ /* 0x002fc8000f8e00ff */
[----:B------:R1:W2:Y:S03]  /*fa60*/  SYNCS.PHASECHK.TRANS64.TRYWAIT P2, [R6+URZ+0x16850], R5 ;  /* 0x01685005060075a7 */ /* 0x0002a6000804017f */
[----:B--2---:R-:W-:Y:S05]  /*fa70*/  @!P2 NANOSLEEP.SYNCS 0x989680 ;  /* 0x009896800000a95d */ /* 0x004fea0003900000 */
[----:B------:R-:W2:Y:S02]  /*fa80*/  @!P2 SYNCS.PHASECHK.TRANS64 P2, [R6+URZ+0x16850], R5 ;  /* 0x016850050600a5a7 */ /* 0x000ea4000804007f */
[----:B--2---:R-:W-:Y:S05]  /*fa90*/  @!P2 BRA `(.L_x_1723) ;  /* 0xfffffffc00eca947 */ /* 0x004fea000383ffff */
[----:B------:R-:W-:Y:S05]  /*faa0*/  BRA `(.L_x_1720) ;  /* 0xffffff7800087947 */ /* 0x000fea000383ffff */
.L_x_1728:
[----:B-1----:R-:W-:-:S04]  /*fab0*/  IMAD.U32 R4, RZ, RZ, UR5 ;  /* 0x00000005ff047e24 */ /* 0x002fc8000f8e00ff */
[----:B------:R1:W2:Y:S03]  /*fac0*/  SYNCS.PHASECHK.TRANS64.TRYWAIT P0, [R4+URZ+0x16850], R3 ;  /* 0x01685003040075a7 */ /* 0x0002a6000800017f */
[----:B--2---:R-:W-:Y:S05]  /*fad0*/  @!P0 NANOSLEEP.SYNCS 0x989680 ;  /* 0x009896800000895d */ /* 0x004fea0003900000 */
[----:B------:R-:W2:Y:S02]  /*fae0*/  @!P0 SYNCS.PHASECHK.TRANS64 P0, [R4+URZ+0x16850], R3 ;  /* 0x01685003040085a7 */ /* 0x000ea4000800007f */
[----:B--2---:R-:W-:Y:S05]  /*faf0*/  @!P0 BRA `(.L_x_1728) ;  /* 0xfffffffc00ec8947 */ /* 0x004fea000383ffff */
[----:B------:R-:W-:Y:S05]  /*fb00*/  BRA `(.L_x_1727) ;  /* 0xffffff9800707947 */ /* 0x000fea000383ffff */
.L_x_1767:
        /* <DEDUP_REMOVED lines=11> */
.L_x_1836:
[----:B------:R-:W-:Y:S05]  /*fbc0*/  BSYNC B0 ;  /* 0x0000000000007941 */ /* 0x000fea0003800000 */
.L_x_1835:
[----:B------:R-:W-:Y:S05]  /*fbd0*/  BRA `(.L_x_1837) ;  /* 0xffffffd000907947 */ /* 0x000fea000383ffff */
.L_x_1768:
[----:B------:R-:W-:Y:S01]  /*fbe0*/  BSSY B0, `(.L_x_1838) ;  /* 0x0000006000007945 */ /* 0x000fe20003800000 */
[----:B------:R-:W-:-:S07]  /*fbf0*/  IMAD.MOV.U32 R15, RZ, RZ, -0x1 ;  /* 0xffffffffff0f7424 */ /* 0x000fce00078e00ff */
[----:B-1----:R-:W-:Y:S05]  /*fc00*/  WARPSYNC.COLLECTIVE R15, `(.L_x_1839) ;  /* 0x000000000f0c7348 */ /* 0x002fea0003c00000 */
[----:B------:R-:W-:Y:S02]  /*fc10*/  ELECT P6, UR62, PT ;  /* 0x00000000003e782f */ /* 0x000fe400038c0000 */
[----:B------:R-:W-:Y:S01]  /*fc20*/  MOV R14, UR62 ;  /* 0x0000003e000e7c02 */ /* 0x000fe20008000f00 */
[----:B-1----:R-:W-:Y:S10]  /*fc30*/  ENDCOLLECTIVE ;  /* 0x000000000000791b */ /* 0x002ff40003800000 */
.L_x_1839:
[----:B------:R-:W-:Y:S05]  /*fc40*/  BSYNC B0 ;  /* 0x0000000000007941 */ /* 0x000fea0003800000 */
.L_x_1838:
[----:B------:R-:W-:Y:S05]  /*fc50*/  BRA `(.L_x_1840) ;  /* 0xffffffd000807947 */ /* 0x000fea000383ffff */
.L_x_1771:
[----:B--2---:R2:W3:Y:S02]  /*fc60*/  SYNCS.PHASECHK.TRANS64.TRYWAIT P0, [R5+URZ+0x16840], R4 ;  /* 0x01684004050075a7 */ /* 0x0044e4000800017f */
[----:B---3--:R-:W-:Y:S05]  /*fc70*/  @!P0 NANOSLEEP.SYNCS 0x989680 ;  /* 0x009896800000895d */ /* 0x008fea0003900000 */
[----:B------:R-:W3:Y:S02]  /*fc80*/  @!P0 SYNCS.PHASECHK.TRANS64 P0, [R5+URZ+0x16840], R4 ;  /* 0x01684004050085a7 */ /* 0x000ee4000800007f */
[----:B---3--:R-:W-:Y:S05]  /*fc90*/  @!P0 BRA `(.L_x_1771) ;  /* 0xfffffffc00f08947 */ /* 0x008fea000383ffff */
[----:B------:R-:W-:Y:S05]  /*fca0*/  BRA `(.L_x_1841) ;  /* 0xffffffd000d47947 */ /* 0x000fea000383ffff */
.L_x_1774:
[----:B--2---:R2:W3:Y:S02]  /*fcb0*/  SYNCS.PHASECHK.TRANS64.TRYWAIT P0, [R25+URZ+0x16820], R4 ;  /* 0x01682004190075a7 */ /* 0x0044e4000800017f */
[----:B---3--:R-:W-:Y:S05]  /*fcc0*/  @!P0 NANOSLEEP.SYNCS 0x989680 ;  /* 0x009896800000895d */ /* 0x008fea0003900000 */
[----:B------:R-:W3:Y:S02]  /*fcd0*/  @!P0 SYNCS.PHASECHK.TRANS64 P0, [R25+URZ+0x16820], R4 ;  /* 0x01682004190085a7 */ /* 0x000ee4000800007f */
[----:B---3--:R-:W-:Y:S05]  /*fce0*/  @!P0 BRA `(.L_x_1774) ;  /* 0xfffffffc00f08947 */ /* 0x008fea000383ffff */
[----:B------:R-:W-:Y:S05]  /*fcf0*/  BRA `(.L_x_1842) ;  /* 0xffffffd400947947 */ /* 0x000fea000383ffff */
.L_x_1782:
[----:B0-----:R0:W2:Y:S02]  /*fd00*/  SYNCS.PHASECHK.TRANS64.TRYWAIT P0, [R3+URZ+0x16840], R2 ;  /* 0x01684002030075a7 */ /* 0x0010a4000800017f */
[----:B--2---:R-:W-:Y:S05]  /*fd10*/  @!P0 NANOSLEEP.SYNCS 0x989680 ;  /* 0x009896800000895d */ /* 0x004fea0003900000 */
[----:B------:R-:W2:Y:S02]  /*fd20*/  @!P0 SYNCS.PHASECHK.TRANS64 P0, [R3+URZ+0x16840], R2 ;  /* 0x01684002030085a7 */ /* 0x000ea4000800007f */
[----:B--2---:R-:W-:Y:S05]  /*fd30*/  @!P0 BRA `(.L_x_1782) ;  /* 0xfffffffc00f08947 */ /* 0x004fea000383ffff */
[----:B------:R-:W-:Y:S05]  /*fd40*/  BRA `(.L_x_1843) ;  /* 0xffffffd800307947 */ /* 0x000fea000383ffff */
.L_x_1784:
[----:B0-----:R0:W2:Y:S02]  /*fd50*/  SYNCS.PHASECHK.TRANS64.TRYWAIT P0, [R2+URZ+0x60], R5 ;  /* 0x00006005020075a7 */ /* 0x0010a4000800017f */
[----:B--2---:R-:W-:Y:S05]  /*fd60*/  @!P0 NANOSLEEP.SYNCS 0x989680 ;  /* 0x009896800000895d */ /* 0x004fea0003900000 */
[----:B------:R-:W2:Y:S02]  /*fd70*/  @!P0 SYNCS.PHASECHK.TRANS64 P0, [R2+URZ+0x60], R5 ;  /* 0x00006005020085a7 */ /* 0x000ea4000800007f */
[----:B--2---:R-:W-:Y:S05]  /*fd80*/  @!P0 BRA `(.L_x_1784) ;  /* 0xfffffffc00f08947 */ /* 0x004fea000383ffff */
[----:B------:R-:W-:Y:S05]  /*fd90*/  BRA `(.L_x_1844) ;  /* 0xffffffd800947947 */ /* 0x000fea000383ffff */
.L_x_1789:
[----:B--2---:R2:W3:Y:S02]  /*fda0*/  SYNCS.PHASECHK.TRANS64.TRYWAIT P0, [R3+URZ+0x16840], R2 ;  /* 0x01684002030075a7 */ /* 0x0044e4000800017f */
[----:B---3--:R-:W-:Y:S05]  /*fdb0*/  @!P0 NANOSLEEP.SYNCS 0x989680 ;  /* 0x009896800000895d */ /* 0x008fea0003900000 */
[----:B------:R-:W3:Y:S02]  /*fdc0*/  @!P0 SYNCS.PHASECHK.TRANS64 P0, [R3+URZ+0x16840], R2 ;  /* 0x01684002030085a7 */ /* 0x000ee4000800007f */
[----:B---3--:R-:W-:Y:S05]  /*fdd0*/  @!P0 BRA `(.L_x_1789) ;  /* 0xfffffffc00f08947 */ /* 0x008fea000383ffff */
[----:B------:R-:W-:Y:S05]  /*fde0*/  BRA `(.L_x_1845) ;  /* 0xffffffdc00987947 */ /* 0x000fea000383ffff */
.L_x_1791:
[----:B0-----:R0:W2:Y:S02]  /*fdf0*/  SYNCS.PHASECHK.TRANS64.TRYWAIT P1, [R3+URZ+0x60], R24 ;  /* 0x00006018030075a7 */ /* 0x0010a4000802017f */
[----:B--2---:R-:W-:Y:S05]  /*fe00*/  @!P1 NANOSLEEP.SYNCS 0x989680 ;  /* 0x009896800000995d */ /* 0x004fea0003900000 */
[----:B------:R-:W2:Y:S02]  /*fe10*/  @!P1 SYNCS.PHASECHK.TRANS64 P1, [R3+URZ+0x60], R24 ;  /* 0x00006018030095a7 */ /* 0x000ea4000802007f */
[----:B--2---:R-:W-:Y:S05]  /*fe20*/  @!P1 BRA `(.L_x_1791) ;  /* 0xfffffffc00f09947 */ /* 0x004fea000383ffff */
[----:B------:R-:W-:Y:S05]  /*fe30*/  BRA `(.L_x_1846) ;  /* 0xffffffdc00fc7947 */ /* 0x000fea000383ffff */
.L_x_1796:
[----:B--2---:R2:W3:Y:S02]  /*fe40*/  SYNCS.PHASECHK.TRANS64.TRYWAIT P0, [R2+URZ+0x16840], R3 ;  /* 0x01684003020075a7 */ /* 0x0044e4000800017f */
[----:B---3--:R-:W-:Y:S05]  /*fe50*/  @!P0 NANOSLEEP.SYNCS 0x989680 ;  /* 0x009896800000895d */ /* 0x008fea0003900000 */
[----:B------:R-:W3:Y:S02]  /*fe60*/  @!P0 SYNCS.PHASECHK.TRANS64 P0, [R2+URZ+0x16840], R3 ;  /* 0x01684003020085a7 */ /* 0x000ee4000800007f */
[----:B---3--:R-:W-:Y:S05]  /*fe70*/  @!P0 BRA `(.L_x_1796) ;  /* 0xfffffffc00f08947 */ /* 0x008fea000383ffff */
[----:B------:R-:W-:Y:S05]  /*fe80*/  BRA `(.L_x_1847) ;  /* 0xffffffe000d87947 */ /* 0x000fea000383ffff */
.L_x_1798:
[----:B0-----:R0:W2:Y:S02]  /*fe90*/  SYNCS.PHASECHK.TRANS64.TRYWAIT P1, [R2+URZ+0x60], R3 ;  /* 0x00006003020075a7 */ /* 0x0010a4000802017f */
[----:B--2---:R-:W-:Y:S05]  /*fea0*/  @!P1 NANOSLEEP.SYNCS 0x989680 ;  /* 0x009896800000995d */ /* 0x004fea0003900000 */
[----:B------:R-:W2:Y:S02]  /*feb0*/  @!P1 SYNCS.PHASECHK.TRANS64 P1, [R2+URZ+0x60], R3 ;  /* 0x00006003020095a7 */ /* 0x000ea4000802007f */
[----:B--2---:R-:W-:Y:S05]  /*fec0*/  @!P1 BRA `(.L_x_1798) ;  /* 0xfffffffc00f09947 */ /* 0x004fea000383ffff */
[----:B------:R-:W-:Y:S05]  /*fed0*/  BRA `(.L_x_1848) ;  /* 0xffffffe400407947 */ /* 0x000fea000383ffff */
.L_x_1805:
[----:B---3--:R3:W4:Y:S02]  /*fee0*/  SYNCS.PHASECHK.TRANS64.TRYWAIT P0, [R3+URZ+0x16860], R2 ;  /* 0x01686002030075a7 */ /* 0x008724000800017f */
[----:B----4-:R-:W-:Y:S05]  /*fef0*/  @!P0 NANOSLEEP.SYNCS 0x989680 ;  /* 0x009896800000895d */ /* 0x010fea0003900000 */
[----:B------:R-:W4:Y:S02]  /*ff00*/  @!P0 SYNCS.PHASECHK.TRANS64 P0, [R3+URZ+0x16860], R2 ;  /* 0x01686002030085a7 */ /* 0x000f24000800007f */
[----:B----4-:R-:W-:Y:S05]  /*ff10*/  @!P0 BRA `(.L_x_1805) ;  /* 0xfffffffc00f08947 */ /* 0x010fea000383ffff */
[----:B------:R-:W-:Y:S05]  /*ff20*/  BRA `(.L_x_1849) ;  /* 0xffffffe800007947 */ /* 0x000fea000383ffff */
.L_x_1807:
[----:B------:R-:W-:Y:S01]  /*ff30*/  BSSY B0, `(.L_x_1850) ;  /* 0x0000008000007945 */ /* 0x000fe20003800000 */
[----:B0-----:R-:W-:Y:S02]  /*ff40*/  IMAD.MOV.U32 R13, RZ, RZ, R16 ;  /* 0x000000ffff0d7224 */ /* 0x001fe400078e0010 */
[----:B------:R-:W-:Y:S02]  /*ff50*/  IMAD.MOV.U32 R12, RZ, RZ, RZ ;  /* 0x000000ffff0c7224 */ /* 0x000fe400078e00ff */
[----:B------:R-:W-:Y:S02]  /*ff60*/  IMAD.MOV.U32 R11, RZ, RZ, 0x1f ;  /* 0x0000001fff0b7424 */ /* 0x000fe400078e00ff */
[----:B------:R-:W-:-:S07]  /*ff70*/  IMAD.MOV.U32 R15, RZ, RZ, -0x1 ;  /* 0xffffffffff0f7424 */ /* 0x000fce00078e00ff */
[----:B-1----:R-:W-:Y:S05]  /*ff80*/  WARPSYNC.COLLECTIVE R15, `(.L_x_1851) ;  /* 0x000000000f087348 */ /* 0x002fea0003c00000 */
[----:B------:R0:W2:Y:S02]  /*ff90*/  SHFL.IDX P6, R14, R13, R12, R11 ;  /* 0x0000000c0d0e7389 */ /* 0x0000a400000c000b */
[----:B012---:R-:W-:Y:S01]  /*ffa0*/  ENDCOLLECTIVE ;  /* 0x000000000000791b */ /* 0x007fe20003800000 */
.L_x_1851:
[----:B------:R-:W-:Y:S05]  /*ffb0*/  BSYNC B0 ;  /* 0x0000000000007941 */ /* 0x000fea0003800000 */
.L_x_1850:
        /* <DEDUP_REMOVED lines=8> */
.L_x_1852:
[----:B------:R-:W-:Y:S01]  /*10040*/  IMAD.MOV.U32 R4, RZ, RZ, R14 ;  /* 0x000000ffff047224 */ /* 0x000fe200078e000e */
[----:B------:R-:W-:Y:S06]  /*10050*/  BRA `(.L_x_1853) ;  /* 0xffffffe800487947 */ /* 0x000fec000383ffff */
.L_x_1810:
        /* <DEDUP_REMOVED lines=8> */
.L_x_1855:
[----:B------:R-:W-:Y:S05]  /*100e0*/  BSYNC B0 ;  /* 0x0000000000007941 */ /* 0x000fea0003800000 */
.L_x_1854:
        /* <DEDUP_REMOVED lines=10> */
.L_x_1856:
        /* <DEDUP_REMOVED lines=8> */
.L_x_1857:
        /* <DEDUP_REMOVED lines=8> */
.L_x_1858:
        /* <DEDUP_REMOVED lines=8> */
.L_x_1859:
        /* <DEDUP_REMOVED lines=8> */
.L_x_1860:
[----:B------:R-:W-:Y:S05]  /*10390*/  BRA `(.L_x_1861) ;  /* 0xffffffe800047947 */ /* 0x000fea000383ffff */
.L_x_1815:
        /* <DEDUP_REMOVED lines=8> */
.L_x_1863:
[----:B------:R-:W-:Y:S05]  /*10420*/  BSYNC B0 ;  /* 0x0000000000007941 */ /* 0x000fea0003800000 */
.L_x_1862:
[----:B------:R-:W-:Y:S01]  /*10430*/  ISETP.NE.AND P0, PT, R26, RZ, PT ;  /* 0x000000ff1a00720c */ /* 0x000fe20003f05270 */
        /* <DEDUP_REMOVED lines=9> */
.L_x_1864:
        /* <DEDUP_REMOVED lines=8> */
.L_x_1865:
        /* <DEDUP_REMOVED lines=8> */
.L_x_1866:
        /* <DEDUP_REMOVED lines=8> */
.L_x_1867:
        /* <DEDUP_REMOVED lines=8> */
.L_x_1868:
[----:B------:R-:W-:Y:S05]  /*106d0*/  BRA `(.L_x_1869) ;  /* 0xffffffe400e07947 */ /* 0x000fea000383ffff */
.L_x_1817:
[----:B------:R-:W-:Y:S01]  /*106e0*/  BSSY B0, `(.L_x_1870) ;  /* 0x0000006000007945 */ /* 0x000fe20003800000 */
[----:B------:R-:W-:Y:S02]  /*106f0*/  PLOP3.LUT P6, PT, P6, PT, PT, 0x8, 0x0 ;  /* 0x000000000000781c */ /* 0x000fe400037ce170 */
[----:B------:R-:W-:-:S11]  /*10700*/  MOV R15, 0xffffffff ;  /* 0xffffffff000f7802 */ /* 0x000fd60000000f00 */
[----:B012---:R-:W-:Y:S05]  /*10710*/  WARPSYNC.COLLECTIVE R15, `(.L_x_1871) ;  /* 0x000000000f087348 */ /* 0x007fea0003c00000 */
[----:B------:R-:W-:Y:S01]  /*10720*/  VOTE.ANY R14, PT, P6 ;  /* 0x00000000000e7806 */ /* 0x000fe200030e0100 */
[----:B012---:R-:W-:Y:S06]  /*10730*/  ENDCOLLECTIVE ;  /* 0x000000000000791b */ /* 0x007fec0003800000 */
.L_x_1871:
[----:B------:R-:W-:Y:S05]  /*10740*/  BSYNC B0 ;  /* 0x0000000000007941 */ /* 0x000fea0003800000 */
.L_x_1870:
        /* <DEDUP_REMOVED lines=9> */
.L_x_1872:
[----:B------:R-:W-:Y:S01]  /*107e0*/  IMAD.MOV.U32 R17, RZ, RZ, R14 ;  /* 0x000000ffff117224 */ /* 0x000fe200078e000e */
[----:B------:R-:W-:Y:S06]  /*107f0*/  BRA `(.L_x_1873) ;  /* 0xffffffe400d07947 */ /* 0x000fec000383ffff */
.L_x_1819:
[----:B------:R-:W-:Y:S01]  /*10800*/  BSSY B0, `(.L_x_1874) ;  /* 0x0000007000007945 */ /* 0x000fe20003800000 */
[----:B------:R-:W-:Y:S01]  /*10810*/  IMAD.MOV.U32 R13, RZ, RZ, R8 ;  /* 0x000000ffff0d7224 */ /* 0x000fe200078e0008 */
[----:B------:R-:W-:Y:S01]  /*10820*/  MOV R11, 0x1f ;  /* 0x0000001f000b7802 */ /* 0x000fe20000000f00 */
[----:B------:R-:W-:-:S07]  /*10830*/  IMAD.MOV.U32 R15, RZ, RZ, -0x1 ;  /* 0xffffffffff0f7424 */ /* 0x000fce00078e00ff */
[----:B01234-:R-:W-:Y:S05]  /*10840*/  WARPSYNC.COLLECTIVE R15, `(.L_x_1875) ;  /* 0x000000000f087348 */ /* 0x01ffea0003c00000 */
[----:B------:R0:W0:Y:S02]  /*10850*/  SHFL.IDX P6, R14, R13, R12, R11 ;  /* 0x0000000c0d0e7389 */ /* 0x00002400000c000b */
[----:B01234-:R-:W-:Y:S01]  /*10860*/  ENDCOLLECTIVE ;  /* 0x000000000000791b */ /* 0x01ffe20003800000 */
.L_x_1875:
[----:B------:R-:W-:Y:S05]  /*10870*/  BSYNC B0 ;  /* 0x0000000000007941 */ /* 0x000fea0003800000 */
.L_x_1874:
[----:B------:R-:W-:Y:S05]  /*10880*/  BRA `(.L_x_1818) ;  /* 0xffffffe400c87947 */ /* 0x000fea000383ffff */
.L_x_1823:
[----:B0-----:R0:W2:Y:S02]  /*10890*/  SYNCS.PHASECHK.TRANS64.TRYWAIT P0, [R9+URZ+0x16820], R0 ;  /* 0x01682000090075a7 */ /* 0x0010a4000800017f */
[----:B--2---:R-:W-:Y:S05]  /*108a0*/  @!P0 NANOSLEEP.SYNCS 0x989680 ;  /* 0x009896800000895d */ /* 0x004fea0003900000 */
[----:B------:R-:W2:Y:S02]  /*108b0*/  @!P0 SYNCS.PHASECHK.TRANS64 P0, [R9+URZ+0x16820], R0 ;  /* 0x01682000090085a7 */ /* 0x000ea4000800007f */
[----:B--2---:R-:W-:Y:S05]  /*108c0*/  @!P0 BRA `(.L_x_1823) ;  /* 0xfffffffc00f08947 */ /* 0x004fea000383ffff */
[----:B------:R-:W-:Y:S05]  /*108d0*/  BRA `(.L_x_1876) ;  /* 0xffffffec00307947 */ /* 0x000fea000383ffff */
.L_x_1824:
        /* <DEDUP_REMOVED lines=11> */
.L_x_1878:
[----:B------:R-:W-:Y:S05]  /*10990*/  BSYNC B0 ;  /* 0x0000000000007941 */ /* 0x000fea0003800000 */
.L_x_1877:
[----:B------:R-:W-:Y:S05]  /*109a0*/  BRA `(.L_x_1879) ;  /* 0xffffffec00187947 */ /* 0x000fea000383ffff */
.L_x_1827:
[----:B------:R-:W-:Y:S01]  /*109b0*/  BSSY B1, `(.L_x_1880) ;  /* 0x0000006000017945 */ /* 0x000fe20003800000 */
[----:B------:R-:W-:-:S07]  /*109c0*/  IMAD.MOV.U32 R15, RZ, RZ, -0x1 ;  /* 0xffffffffff0f7424 */ /* 0x000fce00078e00ff */
[----:B01----:R-:W-:Y:S05]  /*109d0*/  WARPSYNC.COLLECTIVE R15, `(.L_x_1881) ;  /* 0x000000000f0c7348 */ /* 0x003fea0003c00000 */
[----:B------:R-:W-:Y:S02]  /*109e0*/  ELECT P6, UR62, PT ;  /* 0x00000000003e782f */ /* 0x000fe400038c0000 */
[----:B------:R-:W-:Y:S01]  /*109f0*/  MOV R14, UR62 ;  /* 0x0000003e000e7c02 */ /* 0x000fe20008000f00 */
[----:B01----:R-:W-:Y:S10]  /*10a00*/  ENDCOLLECTIVE ;  /* 0x000000000000791b */ /* 0x003ff40003800000 */
.L_x_1881:
[----:B------:R-:W-:Y:S05]  /*10a10*/  BSYNC B1 ;  /* 0x0000000000017941 */ /* 0x000fea0003800000 */
.L_x_1880:
[----:B------:R-:W-:Y:S05]  /*10a20*/  BRA `(.L_x_1882) ;  /* 0xffffffec00107947 */ /* 0x000fea000383ffff */
.L_x_1829:
[----:B0-----:R0:W2:Y:S02]  /*10a30*/  SYNCS.PHASECHK.TRANS64.TRYWAIT P0, [R7+URZ], R2 ;  /* 0x00000002070075a7 */ /* 0x0010a4000800017f */
[----:B--2---:R-:W-:Y:S05]  /*10a40*/  @!P0 NANOSLEEP.SYNCS 0x989680 ;  /* 0x009896800000895d */ /* 0x004fea0003900000 */
[----:B------:R-:W2:Y:S02]  /*10a50*/  @!P0 SYNCS.PHASECHK.TRANS64 P0, [R7+URZ], R2 ;  /* 0x00000002070085a7 */ /* 0x000ea4000800007f */
[----:B--2---:R-:W-:Y:S05]  /*10a60*/  @!P0 BRA `(.L_x_1829) ;  /* 0xfffffffc00f08947 */ /* 0x004fea000383ffff */
[----:B------:R-:W-:Y:S05]  /*10a70*/  BRA `(.L_x_1883) ;  /* 0xffffffec00447947 */ /* 0x000fea000383ffff */
.L_x_1830:
[----:B--2---:R2:W3:Y:S02]  /*10a80*/  SYNCS.PHASECHK.TRANS64.TRYWAIT P0, [R3+URZ], R0 ;  /* 0x00000000030075a7 */ /* 0x0044e4000800017f */
[----:B---3--:R-:W-:Y:S05]  /*10a90*/  @!P0 NANOSLEEP.SYNCS 0x989680 ;  /* 0x009896800000895d */ /* 0x008fea0003900000 */
[----:B------:R-:W3:Y:S02]  /*10aa0*/  @!P0 SYNCS.PHASECHK.TRANS64 P0, [R3+URZ], R0 ;  /* 0x00000000030085a7 */ /* 0x000ee4000800007f */
[----:B---3--:R-:W-:Y:S05]  /*10ab0*/  @!P0 BRA `(.L_x_1830) ;  /* 0xfffffffc00f08947 */ /* 0x008fea000383ffff */
[----:B------:R-:W-:Y:S05]  /*10ac0*/  BRA `(.L_x_1884) ;  /* 0xffffffec00387947 */ /* 0x000fea000383ffff */
.L_x_1832:
[----:B--2---:R2:W3:Y:S02]  /*10ad0*/  SYNCS.PHASECHK.TRANS64.TRYWAIT P0, [R5+URZ], R2 ;  /* 0x00000002050075a7 */ /* 0x0044e4000800017f */
[----:B---3--:R-:W-:Y:S05]  /*10ae0*/  @!P0 NANOSLEEP.SYNCS 0x989680 ;  /* 0x009896800000895d */ /* 0x008fea0003900000 */
[----:B------:R-:W3:Y:S02]  /*10af0*/  @!P0 SYNCS.PHASECHK.TRANS64 P0, [R5+URZ], R2 ;  /* 0x00000002050085a7 */ /* 0x000ee4000800007f */
[----:B---3--:R-:W-:Y:S05]  /*10b00*/  @!P0 BRA `(.L_x_1832) ;  /* 0xfffffffc00f08947 */ /* 0x008fea000383ffff */
[----:B------:R-:W-:Y:S05]  /*10b10*/  BRA `(.L_x_1885) ;  /* 0xffffffec003c7947 */ /* 0x000fea000383ffff */
.L_x_1886:
        /* <DEDUP_REMOVED lines=14> */
.L_x_2282:


//--------------------- .text._ZN7cutlass13device_kernelIN5flash11enable_sm90INS1_16FlashAttnFwdSm90INS1_25CollectiveMainloopFwdSm90ILi2EN4cute5tupleIJNS5_1CILi1EEES8_S8_EEENS6_IJNS7_ILi192EEENS7_ILi128EEENS7_ILi64EEEEEELi64ENS_10bfloat16_tEfNS_4arch4Sm90ELb1ELb0ELb1ELb1ELb0ELb1ELb0ELb1ELb1ELb0ELb0ELb0EEENS1_21CollectiveEpilogueFwdINS6_IJSA_SC_SB_EEES9_SE_SG_Li384ELb1ELb0ELb0ELb0EEENS1_36VarlenDynamicPersistentTileSchedulerILi192ELi128ELi384ELi32ELb0ELb0ELb1ELb1ELb1ELb1EEEEEEEEEvNT_6ParamsE --------------------------
	.section	.text._ZN7cutlass13device_kernelIN5flash11enable_sm90INS1_16FlashAttnFwdSm90INS1_25CollectiveMainloopFwdSm90ILi2EN4cute5tupleIJNS5_1CILi1EEES8_S8_EEENS6_IJNS7_ILi192EEENS7_ILi128EEENS7_ILi64EEEEEELi64ENS_10bfloat16_tEfNS_4arch4Sm90ELb1ELb0ELb1ELb1ELb0ELb1ELb0ELb1ELb1ELb0ELb0ELb0EEENS1_21CollectiveEpilogueFwdINS6_IJSA_SC_SB_EEES9_SE_SG_Li384ELb1ELb0ELb0ELb0EEENS1_36VarlenDynamicPersistentTileSchedulerILi192ELi128ELi384ELi32ELb0ELb0ELb1ELb1ELb1ELb1EEEEEEEEEvNT_6ParamsE,"ax",@progbits
	.align	128
.text._ZN7cutlass13device_kernelIN5flash11enable_sm90INS1_16FlashAttnFwdSm90INS1_25CollectiveMainloopFwdSm90ILi2EN4cute5tupleIJNS5_1CILi1EEES8_S8_EEENS6_IJNS7_ILi192EEENS7_ILi128EEENS7_ILi64EEEEEELi64ENS_10bfloat16_tEfNS_4arch4Sm90ELb1ELb0ELb1ELb1ELb0ELb1ELb0ELb1ELb1ELb0ELb0ELb0EEENS1_21CollectiveEpilogueFwdINS6_IJSA_SC_SB_EEES9_SE_SG_Li384ELb1ELb0ELb0ELb0EEENS1_36VarlenDynamicPersistentTileSchedulerILi192ELi128ELi384ELi32ELb0ELb0ELb1ELb1ELb1ELb1EEEEEEEEEvNT_6ParamsE:
        .type           _ZN7cutlass13device_kernelIN5flash11enable_sm90INS1_16FlashAttnFwdSm90INS1_25CollectiveMainloopFwdSm90ILi2EN4cute5tupleIJNS5_1CILi1EEES8_S8_EEENS6_IJNS7_ILi192EEENS7_ILi128EEENS7_ILi64EEEEEELi64ENS_10bfloat16_tEfNS_4arch4Sm90ELb1ELb0ELb1ELb1ELb0ELb1ELb0ELb1ELb1ELb0ELb0ELb0EEENS1_21CollectiveEpilogueFwdINS6_IJSA_SC_SB_EEES9_SE_SG_Li384ELb1ELb0ELb0ELb0EEENS1_36VarlenDynamicPersistentTileSchedulerILi192ELi128ELi384ELi32ELb0ELb0ELb1ELb1ELb1ELb1EEEEEEEEEvNT_6ParamsE,@function
        .size           _ZN7cutlass13device_kernelIN5flash11enable_sm90INS1_16FlashAttnFwdSm90INS1_25CollectiveMainloopFwdSm90ILi2EN4cute5tupleIJNS5_1CILi1EEES8_S8_EEENS6_IJNS7_ILi192EEENS7_ILi128EEENS7_ILi64EEEEEELi64ENS_10bfloat16_tEfNS_4arch4Sm90ELb1ELb0ELb1ELb1ELb0ELb1ELb0ELb1ELb1ELb0ELb0ELb0EEENS1_21CollectiveEpilogueFwdINS6_IJSA_SC_SB_EEES9_SE_SG_Li384ELb1ELb0ELb0ELb0EEENS1_36VarlenDynamicPersistentTileSchedulerILi192ELi128ELi384ELi32ELb0ELb0ELb1ELb1ELb1ELb1EEEEEEEEEvNT_6ParamsE,(.L_x_2283 - _ZN7cutlass13device_kernelIN5flash11enable_sm90INS1_16FlashAttnFwdSm90INS1_25CollectiveMainloopFwdSm90ILi2EN4cute5tupleIJNS5_1CILi1EEES8_S8_EEENS6_IJNS7_ILi192EEENS7_ILi128EEENS7_ILi64EEEEEELi64ENS_10bfloat16_tEfNS_4arch4Sm90ELb1ELb0ELb1ELb1ELb0ELb1ELb0ELb1ELb1ELb0ELb0ELb0EEENS1_21CollectiveEpilogueFwdINS6_IJSA_SC_SB_EEES9_SE_SG_Li384ELb1ELb0ELb0ELb0EEENS1_36VarlenDynamicPersistentTileSchedulerILi192ELi128ELi384ELi32ELb0ELb0ELb1ELb1ELb1ELb1EEEEEEEEEvNT_6ParamsE)
        .other          _ZN7cutlass13device_kernelIN5flash11enable_sm90INS1_16FlashAttnFwdSm90INS1_25CollectiveMainloopFwdSm90ILi2EN4cute5tupleIJNS5_1CILi1EEES8_S8_EEENS6_IJNS7_ILi192EEENS7_ILi128EEENS7_ILi64EEEEEELi64ENS_10bfloat16_tEfNS_4arch4Sm90ELb1ELb0ELb1ELb1ELb0ELb1ELb0ELb1ELb1ELb0ELb0ELb0EEENS1_21CollectiveEpilogueFwdINS6_IJSA_SC_SB_EEES9_SE_SG_Li384ELb1ELb0ELb0ELb0EEENS1_36VarlenDynamicPersistentTileSchedulerILi192ELi128ELi384ELi32ELb0ELb0ELb1ELb1ELb1ELb1EEEEEEEEEvNT_6ParamsE,@"STO_CUDA_ENTRY STV_DEFAULT"
_ZN7cutlass13device_kernelIN5flash11enable_sm90INS1_16FlashAttnFwdSm90INS1_25CollectiveMainloopFwdSm90ILi2EN4cute5tupleIJNS5_1CILi1EEES8_S8_EEENS6_IJNS7_ILi192EEENS7_ILi128EEENS7_ILi64EEEEEELi64ENS_10bfloat16_tEfNS_4arch4Sm90ELb1ELb0ELb1ELb1ELb0ELb1ELb0ELb1ELb1ELb0ELb0ELb0EEENS1_21CollectiveEpilogueFwdINS6_IJSA_SC_SB_EEES9_SE_SG_Li384ELb1ELb0ELb0ELb0EEENS1_36VarlenDynamicPersistentTileSchedulerILi192ELi128ELi384ELi32ELb0ELb0ELb1ELb1ELb1ELb1EEEEEEEEEvNT_6ParamsE:
        /* <DEDUP_REMOVED lines=26> */
.L_x_1888:
[----:B------:R-:W-:Y:S05]  /*01a0*/  BSYNC B0 ;  /* 0x0000000000007941 */ /* 0x000fea0003800000 */
.L_x_1887:
        /* <DEDUP_REMOVED lines=40> */
.L_x_1889:
        /* <DEDUP_REMOVED lines=22> */
.L_x_1890:
        /* <DEDUP_REMOVED lines=18> */
.L_x_1891:
        /* <DEDUP_REMOVED lines=22> */
.L_x_1892:
        /* <DEDUP_REMOVED lines=22> */
.L_x_1893:
        /* <DEDUP_REMOVED lines=9> */
.L_x_1896:
        /* <DEDUP_REMOVED lines=23> */
[----:B------:R-:W2:Y:S01]  /*0b70*/  LDL R14, [R1+0x14] ;  /* 0x00001400010e7983 */ /* 0x000ea20000100800 */
[----:B------:R-:W0:Y:S02]  /*0b80*/  S2R R0, SR_TID.X ;  /* 0x0000000000007919 */ /* 0x000e240000002100 */
[----:B0-----:R-:W-:-:S05]  /*0b90*/  VIADD R13, R0, 0xffffff80 ;  /* 0xffffff80000d7836 */ /* 0x001fca0000000000 */
[----:B------:R-:W-:-:S04]  /*0ba0*/  SHF.R.S32.HI R0, RZ, 0x1f, R13 ;  /* 0x0000001fff007819 */ /* 0x000fc8000001140d */
[----:B------:R-:W-:-:S04]  /*0bb0*/  LEA.HI R3, R0, R13, RZ, 0x7 ;  /* 0x0000000d00037211 */ /* 0x000fc800078f38ff */
[----:B------:R-:W-:Y:S02]  /*0bc0*/  LOP3.LUT R4, R3, 0xffffff80, RZ, 0xc0, !PT ;  /* 0xffffff8003047812 */ /* 0x000fe400078ec0ff */
[----:B------:R-:W-:-:S03]  /*0bd0*/  SHF.R.S32.HI R3, RZ, 0x7, R3 ;  /* 0x00000007ff037819 */ /* 0x000fc60000011403 */
[----:B------:R-:W-:Y:S02]  /*0be0*/  IMAD.IADD R6, R13, 0x1, -R4 ;  /* 0x000000010d067824 */ /* 0x000fe400078e0a04 */
[----:B------:R-:W-:-:S03]  /*0bf0*/  IMAD.HI R4, R3, 0x55555556, RZ ;  /* 0x5555555603047827 */ /* 0x000fc600078e02ff */
[----:B------:R-:W-:Y:S02]  /*0c00*/  SHF.R.S32.HI R9, RZ, 0x1f, R6 ;  /* 0x0000001fff097819 */ /* 0x000fe40000011406 */
[----:B------:R-:W-:Y:S02]  /*0c10*/  LEA.HI R8, R4, R4, RZ, 0x1 ;  /* 0x0000000404087211 */ /* 0x000fe400078f08ff */
[----:B------:R-:W-:Y:S02]  /*0c20*/  LEA.HI R10, R9, R6, RZ, 0x2 ;  /* 0x00000006090a7211 */ /* 0x000fe400078f10ff */
[----:B------:R-:W-:Y:S02]  /*0c30*/  LEA.HI R4, R0, R13, RZ, 0x4 ;  /* 0x0000000d00047211 */ /* 0x000fe400078f20ff */
[--C-:B------:R-:W-:Y:S02]  /*0c40*/  SHF.R.S32.HI R11, RZ, 0x2, R10.reuse ;  /* 0x00000002ff0b7819 */ /* 0x100fe4000001140a */
[----:B------:R-:W-:-:S02]  /*0c50*/  SHF.R.S32.HI R12, RZ, 0x1f, R10 ;  /* 0x0000001fff0c7819 */ /* 0x000fc4000001140a */
[----:B------:R-:W-:Y:S01]  /*0c60*/  SHF.R.S32.HI R7, RZ, 0x4, R4 ;  /* 0x00000004ff077819 */ /* 0x000fe20000011404 */
[----:B------:R-:W-:Y:S01]  /*0c70*/  IMAD R8, R8, -0x3, R3 ;  /* 0xfffffffd08087824 */ /* 0x000fe200078e0203 */
[----:B------:R-:W-:Y:S02]  /*0c80*/  LEA.HI R12, R12, R11, RZ, 0x3 ;  /* 0x0000000b0c0c7211 */ /* 0x000fe400078f18ff */
[----:B------:R-:W-:Y:S02]  /*0c90*/  LEA.HI R5, R0, R13, RZ, 0x5 ;  /* 0x0000000d00057211 */ /* 0x000fe400078f28ff */
[C---:B------:R-:W-:Y:S02]  /*0ca0*/  LOP3.LUT R3, R4.reuse, 0x3fffff0, RZ, 0xc0, !PT ;  /* 0x03fffff004037812 */ /* 0x040fe400078ec0ff */
[----:B------:R-:W-:Y:S02]  /*0cb0*/  LEA.HI R4, R4, R7, RZ, 0x1 ;  /* 0x0000000704047211 */ /* 0x000fe400078f08ff */
[----:B------:R-:W-:-:S02]  /*0cc0*/  LOP3.LUT R12, R12, 0xfffffff8, RZ, 0xc0, !PT ;  /* 0xfffffff80c0c7812 */ /* 0x000fc400078ec0ff */
[----:B------:R-:W-:Y:S01]  /*0cd0*/  LEA.HI R9, R9, R6, RZ, 0x5 ;  /* 0x0000000609097211 */ /* 0x000fe200078f28ff */
[----:B------:R-:W-:Y:S01]  /*0ce0*/  IMAD.IADD R3, R13, 0x1, -R3 ;  /* 0x000000010d037824 */ /* 0x000fe200078e0a03 */
[----:B------:R-:W-:Y:S02]  /*0cf0*/  SHF.R.S32.HI R15, RZ, 0x5, R5 ;  /* 0x00000005ff0f7819 */ /* 0x000fe40000011405 */
[----:B------:R-:W-:Y:S01]  /*0d00*/  LOP3.LUT R4, R4, 0x1ffffffe, RZ, 0xc0, !PT ;  /* 0x1ffffffe04047812 */ /* 0x000fe200078ec0ff */
[----:B------:R-:W-:Y:S01]  /*0d10*/  IMAD.IADD R12, R11, 0x1, -R12 ;  /* 0x000000010b0c7824 */ /* 0x000fe200078e0a0c */
[----:B------:R-:W-:Y:S01]  /*0d20*/  SHF.R.S32.HI R9, RZ, 0x5, R9 ;  /* 0x00000005ff097819 */ /* 0x000fe20000011409 */
[----:B------:R-:W-:Y:S01]  /*0d30*/  IMAD R5, R15, 0x10, R3 ;  /* 0x000000100f057824 */ /* 0x000fe200078e0203 */
[----:B------:R-:W-:Y:S01]  /*0d40*/  LOP3.LUT R3, R10, 0x7ffffffc, RZ, 0xc0, !PT ;  /* 0x7ffffffc0a037812 */ /* 0x000fe200078ec0ff */
[----:B------:R-:W-:Y:S02]  /*0d50*/  IMAD.IADD R4, R7, 0x1, -R4 ;  /* 0x0000000107047824 */ /* 0x000fe400078e0a04 */
[----:B------:R-:W-:-:S02]  /*0d60*/  IMAD R9, R9, 0x10, R12 ;  /* 0x0000001009097824 */ /* 0x000fc400078e020c */
[----:B------:R-:W-:Y:S02]  /*0d70*/  IMAD R7, R5, 0x8, R4 ;  /* 0x0000000805077824 */ /* 0x000fe400078e0204 */
[----:B------:R-:W-:Y:S02]  /*0d80*/  IMAD.IADD R4, R6, 0x1, -R3 ;  /* 0x0000000106047824 */ /* 0x000fe400078e0a03 */
[----:B------:R-:W-:-:S03]  /*0d90*/  IMAD R3, R8, 0x40, R9 ;  /* 0x0000004008037824 */ /* 0x000fc600078e0209 */
[----:B------:R-:W-:Y:S04]  /*0da0*/  STL [R1+0x20], R4 ;  /* 0x0000200401007387 */ /* 0x000fe80000100800 */
[----:B------:R0:W-:Y:S02]  /*0db0*/  STL [R1+0x24], R3 ;  /* 0x0000240301007387 */ /* 0x0001e40000100800 */
[----:B0-----:R-:W-:-:S04]  /*0dc0*/  LEA.HI R3, R0, R13, RZ, 0x2 ;  /* 0x0000000d00037211 */ /* 0x001fc800078f10ff */
[----:B------:R-:W-:-:S05]  /*0dd0*/  SHF.R.S32.HI R19, RZ, 0x2, R3 ;  /* 0x00000002ff137819 */ /* 0x000fca0000011403 */
[----:B------:R-:W-:Y:S01]  /*0de0*/  VIADD R8, R19, 0x60 ;  /* 0x0000006013087836 */ /* 0x000fe20000000000 */
[----:B------:R-:W-:-:S04]  /*0df0*/  LOP3.LUT R4, R3, 0xfffffffc, RZ, 0xc0, !PT ;  /* 0xfffffffc03047812 */ /* 0x000fc800078ec0ff */
[----:B------:R-:W-:Y:S02]  /*0e00*/  SHF.R.S32.HI R5, RZ, 0x1f, R8 ;  /* 0x0000001fff057819 */ /* 0x000fe40000011408 */
[----:B------:R-:W-:Y:S02]  /*0e10*/  LEA.HI R0, R0, R13, RZ, 0x3 ;  /* 0x0000000d00007211 */ /* 0x000fe400078f18ff */
[----:B------:R-:W-:Y:S01]  /*0e20*/  SHF.R.S32.HI R6, RZ, 0x1f, R3 ;  /* 0x0000001fff067819 */ /* 0x000fe20000011403 */
[----:B------:R-:W-:Y:S01]  /*0e30*/  IMAD.SHL.U32 R3, R8, 0x40, RZ ;  /* 0x0000004008037824 */ /* 0x000fe200078e00ff */
[----:B------:R-:W-:Y:S01]  /*0e40*/  LEA.HI R5, R5, R8, RZ, 0x3 ;  /* 0x0000000805057211 */ /* 0x000fe200078f18ff */
[----:B------:R-:W-:Y:S01]  /*0e50*/  IMAD.IADD R9, R13, 0x1, -R4 ;  /* 0x000000010d097824 */ /* 0x000fe200078e0a04 */
[----:B------:R-:W-:Y:S02]  /*0e60*/  LOP3.LUT R0, R0, 0x1ffffff8, RZ, 0xc0, !PT ;  /* 0x1ffffff800007812 */ /* 0x000fe400078ec0ff */
[----:B------:R-:W-:Y:S01]  /*0e70*/  LOP3.LUT R3, R3, 0x1c0, RZ, 0xc0, !PT ;  /* 0x000001c003037812 */ /* 0x000fe200078ec0ff */
[----:B------:R-:W-:-:S02]  /*0e80*/  IMAD.SHL.U32 R16, R9, 0x8, RZ ;  /* 0x0000000809107824 */ /* 0x000fc400078e00ff */
[----:B------:R-:W-:Y:S01]  /*0e90*/  IMAD.SHL.U32 R5, R5, 0x40, RZ ;  /* 0x0000004005057824 */ /* 0x000fe200078e00ff */
[----:B------:R-:W-:Y:S01]  /*0ea0*/  LEA.HI R6, R6, R19, RZ, 0x3 ;  /* 0x0000001306067211 */ /* 0x000fe200078f18ff */
[----:B------:R-:W-:Y:S01]  /*0eb0*/  IMAD.IADD R0, R13, 0x1, -R0 ;  /* 0x000000010d007824 */ /* 0x000fe200078e0a00 */
[----:B------:R-:W-:Y:S02]  /*0ec0*/  SHF.R.U32.HI R9, RZ, 0x3, R3 ;  /* 0x00000003ff097819 */ /* 0x000fe40000011603 */
[----:B------:R-:W-:Y:S02]  /*0ed0*/  LOP3.LUT R3, R3, 0x38, R16, 0xf8, !PT ;  /* 0x0000003803037812 */ /* 0x000fe400078ef810 */
[----:B------:R-:W-:Y:S01]  /*0ee0*/  LOP3.LUT R4, R5, 0xfffffe00, RZ, 0xc0, !PT ;  /* 0xfffffe0005047812 */ /* 0x000fe200078ec0ff */
[----:B------:R-:W-:Y:S01]  /*0ef0*/  IMAD.SHL.U32 R0, R0, 0x8, RZ ;  /* 0x0000000800007824 */ /* 0x000fe200078e00ff */
[----:B------:R-:W-:Y:S01]  /*0f00*/  LOP3.LUT R6, R6, 0xfffffff8, RZ, 0xc0, !PT ;  /* 0xfffffff806067812 */ /* 0x000fe200078ec0ff */
[----:B------:R-:W-:Y:S01]  /*0f10*/  STL [R1+0x34], RZ ;  /* 0x000034ff01007387 */ /* 0x000fe20000100800 */
[----:B------:R-:W-:-:S02]  /*0f20*/  LOP3.LUT R3, R4, R3, R9, 0xf6, !PT ;  /* 0x0000000304037212 */ /* 0x000fc400078ef609 */
[----:B------:R-:W-:Y:S01]  /*0f30*/  SHF.R.S32.HI R5, RZ, 0x1f, R19 ;  /* 0x0000001fff057819 */ /* 0x000fe20000011413 */
[----:B------:R0:W-:Y:S01]  /*0f40*/  STL [R1+0x1c], R4 ;  /* 0x00001c0401007387 */ /* 0x0001e20000100800 */
[----:B------:R-:W-:-:S03]  /*0f50*/  IMAD.IADD R5, R19, 0x1, -R6 ;  /* 0x0000000113057824 */ /* 0x000fc600078e0a06 */
[----:B------:R1:W-:Y:S01]  /*0f60*/  STL [R1+0x30], R0 ;  /* 0x0000300001007387 */ /* 0x0003e20000100800 */
[----:B0-----:R-:W-:Y:S01]  /*0f70*/  IMAD.SHL.U32 R4, R7, 0x8, RZ ;  /* 0x0000000807047824 */ /* 0x001fe200078e00ff */
[----:B-1----:R-:W-:Y:S01]  /*0f80*/  SHF.R.S32.HI R0, RZ, 0x1f, R8 ;  /* 0x0000001fff007819 */ /* 0x002fe20000011408 */
[----:B------:R-:W-:Y:S01]  /*0f90*/  IMAD R0, R3, 0x2, R2 ;  /* 0x0000000203007824 */ /* 0x000fe200078e0202 */
[----:B------:R0:W-:Y:S04]  /*0fa0*/  STL [R1+0x18], R5 ;  /* 0x0000180501007387 */ /* 0x0001e80000100800 */
[----:B------:R0:W-:Y:S04]  /*0fb0*/  STL [R1+0x3c], R0 ;  /* 0x00003c0001007387 */ /* 0x0001e80000100800 */
[----:B------:R0:W-:Y:S01]  /*0fc0*/  STL [R1+0x40], R4 ;  /* 0x0000400401007387 */ /* 0x0001e20000100800 */
[----:B------:R-:W-:Y:S01]  /*0fd0*/  CS2R R22, SRZ ;  /* 0x0000000000167805 */ /* 0x000fe2000001ff00 */
[----:B------:R-:W-:Y:S01]  /*0fe0*/  IMAD.MOV.U32 R156, RZ, RZ, RZ ;  /* 0x000000ffff9c7224 */ /* 0x000fe200078e00ff */
[----:B------:R-:W-:-:S02]  /*0ff0*/  MOV R18, RZ ;  /* 0x000000ff00127202 */ /* 0x000fc40000000f00 */
[----:B0-2---:R-:W-:-:S07]  /*1000*/  LOP3.LUT R157, R14, 0x1, RZ, 0xfc, !PT ;  /* 0x000000010e9d7812 */ /* 0x005fce00078efcff */
.L_x_2052:
[----:B0----5:R-:W0:Y:S02]  /*1010*/  LDC.64 R4, c[0x0][0xc60] ;  /* 0x00031800ff047b82 */ /* 0x021e240000000a00 */
[----:B0-----:R-:W-:-:S05]  /*1020*/  IMAD.WIDE R4, R155, 0x4, R4 ;  /* 0x000000049b047825 */ /* 0x001fca00078e0204 */
[----:B-12---:R-:W2:Y:S01]  /*1030*/  LDG.E R10, desc[UR40][R4.64] ;  /* 0x00000028040a7981 */ /* 0x006ea2000c1e1900 */
[----:B------:R-:W-:Y:S05]  /*1040*/  YIELD ;  /* 0x0000000000007946 */ /* 0x000fea0003800000 */
[----:B------:R-:W-:Y:S01]  /*1050*/  ULDC.64 UR4, c[0x0][0xa28] ;  /* 0x00028a0000047ab9 */ /* 0x000fe20000000a00 */
[----:B------:R-:W-:Y:S01]  /*1060*/  ULDC.64 UR8, c[0x0][0xa18] ;  /* 0x0002860000087ab9 */ /* 0x000fe20000000a00 */
[----:B------:R-:W-:Y:S01]  /*1070*/  ISETP.NE.U32.AND P1, PT, RZ, UR4, PT ;  /* 0x00000004ff007c0c */ /* 0x000fe2000bf25070 */
[----:B------:R-:W-:Y:S01]  /*1080*/  IMAD.MOV.U32 R3, RZ, RZ, RZ ;  /* 0x000000ffff037224 */ /* 0x000fe200078e00ff */
[----:B------:R-:W-:Y:S01]  /*1090*/  ULDC.64 UR6, c[0x0][0xa08] ;  /* 0x0002820000067ab9 */ /* 0x000fe20000000a00 */
[----:B------:R-:W-:Y:S01]  /*10a0*/  IMAD.MOV.U32 R31, RZ, RZ, RZ ;  /* 0x000000ffff1f7224 */ /* 0x000fe200078e00ff */
[----:B------:R-:W-:-:S02]  /*10b0*/  ISETP.NE.AND.EX P1, PT, RZ, UR5, PT, P1 ;  /* 0x00000005ff007c0c */ /* 0x000fc4000bf25310 */
[----:B------:R-:W-:-:S04]  /*10c0*/  ISETP.NE.U32.AND P0, PT, RZ, UR6, PT ;  /* 0x00000006ff007c0c */ /* 0x000fc8000bf05070 */
[----:B------:R-:W-:Y:S02]  /*10d0*/  ISETP.NE.AND.EX P0, PT, RZ, UR7, PT, P0 ;  /* 0x00000007ff007c0c */ /* 0x000fe4000bf05300 */
[----:B--2---:R-:W-:Y:S01]  /*10e0*/  SHF.R.S32.HI R0, RZ, 0x1f, R10 ;  /* 0x0000001fff007819 */ /* 0x004fe2000001140a */
[----:B------:R-:W-:-:S04]  /*10f0*/  IMAD.SHL.U32 R32, R10, 0x4, RZ ;  /* 0x000000040a207824 */ /* 0x000fc800078e00ff */
        /* <DEDUP_REMOVED lines=8> */
[----:B------:R-:W-:Y:S01]  /*1180*/  ISETP.NE.AND.EX P2, PT, RZ, UR9, PT, P2 ;  /* 0x00000009ff007c0c */ /* 0x000fe2000bf45320 */
[----:B------:R-:W-:Y:S01]  /*1190*/  IMAD.U32 R11, RZ, RZ, UR4 ;  /* 0x00000004ff0b7e24 */ /* 0x000fe2000f8e00ff */
[----:B------:R-:W-:Y:S01]  /*11a0*/  IADD3.X R9, R33, UR7, RZ, P3, !PT ;  /* 0x0000000721097c10 */ /* 0x000fe20009ffe4ff */
[----:B------:R-:W-:-:S04]  /*11b0*/  ULDC.64 UR4, c[0x0][0x3f8] ;  /* 0x0000fe0000047ab9 */ /* 0x000fc80000000a00 */
[----:B------:R0:W5:Y:S06]  /*11c0*/  @P0 LDG.E R31, desc[UR40][R8.64] ;  /* 0x00000028081f0981 */ /* 0x00016c000c1e1900 */
[----:B------:R-:W-:-:S04]  /*11d0*/  @P2 IADD3 R4, P1, R32, UR8, RZ ;  /* 0x0000000820042c10 */ /* 0x000fc8000ff3e0ff */
[----:B------:R-:W-:-:S05]  /*11e0*/  @P2 IADD3.X R5, R33, UR9, RZ, P1, !PT ;  /* 0x0000000921052c10 */ /* 0x000fca0008ffe4ff */
[----:B------:R-:W2:Y:S01]  /*11f0*/  @P2 LDG.E R11, desc[UR40][R4.64] ;  /* 0x00000028040b2981 */ /* 0x000ea2000c1e1900 */
[----:B------:R-:W-:-:S03]  /*1200*/  UISETP.NE.U32.AND UP0, UPT, UR4, URZ, UPT ;  /* 0x0000003f0400728c */ /* 0x000fc6000bf05070 */
[----:B------:R-:W-:Y:S01]  /*1210*/  ULDC UR4, c[0x0][0x404] ;  /* 0x0001010000047ab9 */ /* 0x000fe20000000800 */
[----:B------:R-:W-:-:S03]  /*1220*/  UISETP.NE.AND.EX UP0, UPT, UR5, URZ, UPT, UP0 ;  /* 0x0000003f0500728c */ /* 0x000fc6000bf05300 */
[----:B------:R-:W-:Y:S01]  /*1230*/  ULDC UR5, c[0x0][0x2e0] ;  /* 0x0000b80000057ab9 */ /* 0x000fe20000000800 */
[----:B------:R-:W-:-:S04]  /*1240*/  USEL UR4, UR4, 0x1, UP0 ;  /* 0x0000000104047887 */ /* 0x000fc80008000000 */
[----:B------:R-:W-:-:S03]  /*1250*/  UIMAD UR4, UR4, UR5, URZ ;  /* 0x00000005040472a4 */ /* 0x000fc6000f8e023f */
[----:B------:R-:W-:Y:S02]  /*1260*/  ULDC UR5, c[0x0][0x338] ;  /* 0x0000ce0000057ab9 */ /* 0x000fe40000000800 */
[----:B------:R-:W-:Y:S01]  /*1270*/  IMAD.U32 R28, RZ, RZ, UR5 ;  /* 0x00000005ff1c7e24 */ /* 0x000fe2000f8e00ff */
[----:B------:R-:W-:Y:S01]  /*1280*/  MOV R30, UR4 ;  /* 0x00000004001e7c02 */ /* 0x000fe20008000f00 */
[----:B------:R-:W-:Y:S01]  /*1290*/  IMAD.MOV.U32 R29, RZ, RZ, R10 ;  /* 0x000000ffff1d7224 */ /* 0x000fe200078e000a */
[----:B--2---:R0:W-:Y:S01]  /*12a0*/  STL [R1+0x8], R11 ;  /* 0x0000080b01007387 */ /* 0x0041e20000100800 */
[----:B------:R-:W-:Y:S05]  /*12b0*/  @P2 BRA `(.L_x_1898) ;  /* 0x0000000000282947 */ /* 0x000fea0003800000 */
[----:B------:R-:W-:Y:S02]  /*12c0*/  ULDC.64 UR4, c[0x0][0xa00] ;  /* 0x0002800000047ab9 */ /* 0x000fe40000000a00 */
[----:B------:R-:W-:-:S04]  /*12d0*/  ISETP.NE.U32.AND P1, PT, RZ, UR4, PT ;  /* 0x00000004ff007c0c */ /* 0x000fc8000bf25070 */
[----:B------:R-:W-:-:S13]  /*12e0*/  ISETP.NE.AND.EX P1, PT, RZ, UR5, PT, P1 ;  /* 0x00000005ff007c0c */ /* 0x000fda000bf25310 */
[----:B------:R-:W-:Y:S05]  /*12f0*/  @!P1 BRA `(.L_x_1898) ;  /* 0x0000000000189947 */ /* 0x000fea0003800000 */
[----:B------:R-:W1:Y:S02]  /*1300*/  LDC.64 R4, c[0x0][0xa00] ;  /* 0x00028000ff047b82 */ /* 0x000e640000000a00 */
[----:B-1----:R-:W-:-:S05]  /*1310*/  IMAD.WIDE R4, R29, 0x4, R4 ;  /* 0x000000041d047825 */ /* 0x002fca00078e0204 */
[----:B------:R-:W2:Y:S04]  /*1320*/  LDG.E R0, desc[UR40][R4.64] ;  /* 0x0000002804007981 */ /* 0x000ea8000c1e1900 */
[----:B0-----:R-:W2:Y:S02]  /*1330*/  LDG.E R7, desc[UR40][R4.64+0x4] ;  /* 0x0000042804077981 */ /* 0x001ea4000c1e1900 */
[----:B--2---:R-:W-:-:S05]  /*1340*/  IMAD.IADD R11, R7, 0x1, -R0 ;  /* 0x00000001070b7824 */ /* 0x004fca00078e0a00 */
[----:B------:R1:W-:Y:S02]  /*1350*/  STL [R1+0x8], R11 ;  /* 0x0000080b01007387 */ /* 0x0003e40000100800 */
.L_x_1898:
[----:B------:R-:W-:Y:S01]  /*1360*/  ULDC.64 UR4, c[0x0][0xa20] ;  /* 0x0002880000047ab9 */ /* 0x000fe20000000a00 */
[----:B------:R2:W-:Y:S01]  /*1370*/  STL [R1+0x38], R153 ;  /* 0x0000389901007387 */ /* 0x0005e20000100800 */
[----:B------:R-:W-:-:S03]  /*1380*/  ISETP.NE.U32.AND P1, PT, RZ, UR4, PT ;  /* 0x00000004ff007c0c */ /* 0x000fc6000bf25070 */
[----:B------:R2:W-:Y:S01]  /*1390*/  STL [R1+0x2c], R154 ;  /* 0x00002c9a01007387 */ /* 0x0005e20000100800 */
[----:B------:R-:W-:-:S13]  /*13a0*/  ISETP.NE.AND.EX P1, PT, RZ, UR5, PT, P1 ;  /* 0x00000005ff007c0c */ /* 0x000fda000bf25310 */
[----:B--2---:R-:W-:Y:S05]  /*13b0*/  @!P1 BRA `(.L_x_1899) ;  /* 0x0000000000109947 */ /* 0x004fea0003800000 */
[----:B------:R-:W-:-:S04]  /*13c0*/  IADD3 R4, P0, R32, UR4, RZ ;  /* 0x0000000420047c10 */ /* 0x000fc8000ff1e0ff */
[----:B------:R-:W-:-:S05]  /*13d0*/  IADD3.X R5, R33, UR5, RZ, P0, !PT ;  /* 0x0000000521057c10 */ /* 0x000fca00087fe4ff */
[----:B------:R2:W5:Y:S01]  /*13e0*/  LDG.E R30, desc[UR40][R4.64] ;  /* 0x00000028041e7981 */ /* 0x000562000c1e1900 */
[----:B------:R-:W-:Y:S05]  /*13f0*/  BRA `(.L_x_1900) ;  /* 0x0000000000107947 */ /* 0x000fea0003800000 */
.L_x_1899:
[----:B------:R-:W-:Y:S05]  /*1400*/  @!P0 BRA `(.L_x_1900) ;  /* 0x00000000000c8947 */ /* 0x000fea0003800000 */
[----:B------:R-:W2:Y:S04]  /*1410*/  LDG.E R5, desc[UR40][R8.64] ;  /* 0x0000002808057981 */ /* 0x000ea8000c1e1900 */
[----:B------:R-:W2:Y:S02]  /*1420*/  LDG.E R30, desc[UR40][R8.64+0x4] ;  /* 0x00000428081e7981 */ /* 0x000ea4000c1e1900 */
[----:B--2---:R-:W-:-:S07]  /*1430*/  IMAD.IADD R30, R30, 0x1, -R5 ;  /* 0x000000011e1e7824 */ /* 0x004fce00078e0a05 */
.L_x_1900:
[----:B------:R-:W-:Y:S02]  /*1440*/  ULDC.64 UR4, c[0x0][0xa10] ;  /* 0x0002840000047ab9 */ /* 0x000fe40000000a00 */
[----:B------:R-:W-:-:S04]  /*1450*/  ISETP.NE.U32.AND P0, PT, RZ, UR4, PT ;  /* 0x00000004ff007c0c */ /* 0x000fc8000bf05070 */
[----:B------:R-:W-:Y:S01]  /*1460*/  ISETP.NE.AND.EX P0, PT, RZ, UR5, PT, P0 ;  /* 0x00000005ff007c0c */ /* 0x000fe2000bf05300 */
[----:B0-----:R-:W-:Y:S01]  /*1470*/  IMAD.MOV.U32 R8, RZ, RZ, 0xc0 ;  /* 0x000000c0ff087424 */ /* 0x001fe200078e00ff */
[----:B------:R-:W-:-:S11]  /*1480*/  ULDC.64 UR4, c[0x0][0xa30] ;  /* 0x00028c0000047ab9 */ /* 0x000fd60000000a00 */
[----:B--2---:R-:W0:Y:S02]  /*1490*/  @P0 LDC.64 R4, c[0x0][0xa10] ;  /* 0x00028400ff040b82 */ /* 0x004e240000000a00 */
[----:B0-----:R-:W-:-:S05]  /*14a0*/  @P0 IMAD.WIDE R4, R29, 0x4, R4 ;  /* 0x000000041d040825 */ /* 0x001fca00078e0204 */
[----:B------:R-:W2:Y:S04]  /*14b0*/  @P0 LDG.E R0, desc[UR40][R4.64] ;  /* 0x0000002804000981 */ /* 0x000ea8000c1e1900 */
[----:B------:R-:W2:Y:S01]  /*14c0*/  @P0 LDG.E R9, desc[UR40][R4.64+0x4] ;  /* 0x0000042804090981 */ /* 0x000ea2000c1e1900 */
[----:B------:R-:W-:Y:S01]  /*14d0*/  ISETP.NE.U32.AND P1, PT, RZ, UR4, PT ;  /* 0x00000004ff007c0c */ /* 0x000fe2000bf25070 */
[----:B-----5:R-:W-:-:S03]  /*14e0*/  IMAD.MOV.U32 R24, RZ, RZ, R30 ;  /* 0x000000ffff187224 */ /* 0x020fc600078e001e */
[----:B------:R-:W-:-:S13]  /*14f0*/  ISETP.NE.AND.EX P1, PT, RZ, UR5, PT, P1 ;  /* 0x00000005ff007c0c */ /* 0x000fda000bf25310 */
[----:B------:R-:W-:-:S04]  /*1500*/  @P1 IADD3 R6, P2, R32, UR4, RZ ;  /* 0x0000000420061c10 */ /* 0x000fc8000ff5e0ff */
[----:B------:R-:W-:-:S05]  /*1510*/  @P1 IADD3.X R7, R33, UR5, RZ, P2, !PT ;  /* 0x0000000521071c10 */ /* 0x000fca00097fe4ff */
[----:B------:R0:W5:Y:S01]  /*1520*/  @P1 LDG.E R24, desc[UR40][R6.64] ;  /* 0x0000002806181981 */ /* 0x000162000c1e1900 */
[----:B--2---:R-:W-:Y:S02]  /*1530*/  @P0 IMAD.IADD R28, R9, 0x1, -R0 ;  /* 0x00000001091c0824 */ /* 0x004fe400078e0a00 */
[----:B------:R-:W-:Y:S02]  /*1540*/  IMAD.IADD R9, R30, 0x1, -R3 ;  /* 0x000000011e097824 */ /* 0x000fe400078e0a03 */
[----:B------:R-:W-:Y:S02]  /*1550*/  IMAD R3, R153, R8, 0x13f ;  /* 0x0000013f99037424 */ /* 0x000fe400078e0208 */
[----:B------:R-:W-:Y:S02]  /*1560*/  IMAD.IADD R10, R9, 0x1, R28 ;  /* 0x00000001090a7824 */ /* 0x000fe400078e021c */
[----:B------:R-:W-:Y:S02]  /*1570*/  IMAD.MOV R27, RZ, RZ, -R9 ;  /* 0x000000ffff1b7224 */ /* 0x000fe400078e0a09 */
[C---:B------:R-:W-:Y:S01]  /*1580*/  VIADD R0, R10.reuse, 0x7f ;  /* 0x0000007f0a007836 */ /* 0x040fe20000000000 */
[----:B------:R-:W-:Y:S01]  /*1590*/  IADD3 R4, R10, R3, -R11 ;  /* 0x000000030a047210 */ /* 0x000fe20007ffe80b */
[----:B------:R0:W-:Y:S01]  /*15a0*/  STL [R1+0x10], R10 ;  /* 0x0000100a01007387 */ /* 0x0001e20000100800 */
[----:B------:R-:W-:-:S02]  /*15b0*/  VIMNMX R27, RZ, R27, !PT ;  /* 0x0000001bff1b7248 */ /* 0x000fc40007fe0100 */
[----:B------:R-:W-:Y:S02]  /*15c0*/  SHF.R.S32.HI R3, RZ, 0x1f, R0 ;  /* 0x0000001fff037819 */ /* 0x000fe40000011400 */
[----:B------:R-:W-:Y:S02]  /*15d0*/  SHF.R.S32.HI R5, RZ, 0x1f, R4 ;  /* 0x0000001fff057819 */ /* 0x000fe40000011404 */
[----:B------:R-:W-:Y:S02]  /*15e0*/  LEA.HI R3, R3, R0, RZ, 0x7 ;  /* 0x0000000003037211 */ /* 0x000fe400078f38ff */
[----:B------:R-:W-:Y:S02]  /*15f0*/  LEA.HI R5, R5, R4, RZ, 0x7 ;  /* 0x0000000405057211 */ /* 0x000fe400078f38ff */
[----:B------:R-:W-:Y:S02]  /*1600*/  SHF.R.S32.HI R3, RZ, 0x7, R3 ;  /* 0x00000007ff037819 */ /* 0x000fe40000011403 */
[----:B------:R-:W-:-:S04]  /*1610*/  SHF.R.S32.HI R152, RZ, 0x7, R5 ;  /* 0x00000007ff987819 */ /* 0x000fc80000011405 */
[----:B------:R-:W-:-:S05]  /*1620*/  VIMNMX R152, R3, R152, PT ;  /* 0x0000009803987248 */ /* 0x000fca0003fe0100 */
[----:B------:R-:W-:-:S05]  /*1630*/  IMAD R3, R152, 0x80, -R9 ;  /* 0x0000008098037824 */ /* 0x000fca00078e0a09 */
[----:B------:R-:W-:-:S04]  /*1640*/  VIMNMX R0, R3, R28, PT ;  /* 0x0000001c03007248 */ /* 0x000fc80003fe0100 */
[----:B------:R-:W-:Y:S02]  /*1650*/  ISETP.GT.AND P0, PT, R0, R27, PT ;  /* 0x0000001b0000720c */ /* 0x000fe40003f04270 */
[----:B------:R-:W-:-:S05]  /*1660*/  SHF.R.U32.HI R27, RZ, 0x7, R27 ;  /* 0x00000007ff1b7819 */ /* 0x000fca000001161b */
[----:B------:R-:W-:-:S06]  /*1670*/  IMAD.MOV.U32 R26, RZ, RZ, R27 ;  /* 0x000000ffff1a7224 */ /* 0x000fcc00078e001b */
[----:B------:R-:W-:-:S05]  /*1680*/  @P0 VIADD R0, R0, 0x7f ;  /* 0x0000007f00000836 */ /* 0x000fca0000000000 */
[----:B------:R-:W-:-:S04]  /*1690*/  @P0 SHF.R.S32.HI R3, RZ, 0x1f, R0 ;  /* 0x0000001fff030819 */ /* 0x000fc80000011400 */
[----:B------:R-:W-:-:S04]  /*16a0*/  @P0 LEA.HI R3, R3, R0, RZ, 0x7 ;  /* 0x0000000003030211 */ /* 0x000fc800078f38ff */
[----:B------:R-:W-:Y:S02]  /*16b0*/  @P0 SHF.R.S32.HI R26, RZ, 0x7, R3 ;  /* 0x00000007ff1a0819 */ /* 0x000fe40000011403 */
        /* <DEDUP_REMOVED lines=17> */
[----:B-1----:R-:W-:-:S02]  /*17d0*/  IMAD.U32 R11, RZ, RZ, UR7 ;  /* 0x00000007ff0b7e24 */ /* 0x002fc4000f8e00ff */
[----:B------:R-:W-:Y:S02]  /*17e0*/  IMAD.MOV.U32 R8, RZ, RZ, 0x70 ;  /* 0x00000070ff087424 */ /* 0x000fe400078e00ff */
[----:B------:R-:W-:Y:S02]  /*17f0*/  IMAD.MOV.U32 R12, RZ, RZ, 0x1 ;  /* 0x00000001ff0c7424 */ /* 0x000fe400078e00ff */
[----:B0-----:R-:W-:-:S07]  /*1800*/  IMAD.MOV.U32 R13, RZ, RZ, RZ ;  /* 0x000000ffff0d7224 */ /* 0x001fce00078e00ff */
[----:B------:R-:W-:-:S07]  /*1810*/  LEPC R20, `(.L_x_1903) ;  /* 0x000000001014794e */ /* 0x000fce0000000000 */
[----:B--2--5:R-:W-:Y:S05]  /*1820*/  CALL.ABS.NOINC R14 ;  /* 0x000000000e007343 */ /* 0x024fea0003c00000 */
.L_x_1903:
[----:B------:R-:W-:Y:S05]  /*1830*/  BSYNC B6 ;  /* 0x0000000000067941 */ /* 0x000fea0003800000 */
.L_x_1902:
        /* <DEDUP_REMOVED lines=12> */
[----:B------:R-:W-:Y:S01]  /*1900*/  MOV R13, RZ ;  /* 0x000000ff000d7202 */ /* 0x000fe20000000f00 */
[----:B------:R-:W-:Y:S02]  /*1910*/  IMAD.U32 R6, RZ, RZ, UR4 ;  /* 0x00000004ff067e24 */ /* 0x000fe4000f8e00ff */
[----:B------:R-:W-:-:S02]  /*1920*/  IMAD.U32 R7, RZ, RZ, UR5 ;  /* 0x00000005ff077e24 */ /* 0x000fc4000f8e00ff */
[----:B-1----:R-:W-:Y:S02]  /*1930*/  IMAD.U32 R11, RZ, RZ, UR7 ;  /* 0x00000007ff0b7e24 */ /* 0x002fe4000f8e00ff */
[----:B------:R-:W-:Y:S02]  /*1940*/  IMAD.MOV.U32 R8, RZ, RZ, 0x70 ;  /* 0x00000070ff087424 */ /* 0x000fe400078e00ff */
[----:B0-----:R-:W-:-:S07]  /*1950*/  IMAD.MOV.U32 R12, RZ, RZ, 0x1 ;  /* 0x00000001ff0c7424 */ /* 0x001fce00078e00ff */
[----:B------:R-:W-:-:S07]  /*1960*/  LEPC R20, `(.L_x_1905) ;  /* 0x000000001014794e */ /* 0x000fce0000000000 */
[----:B--2--5:R-:W-:Y:S05]  /*1970*/  CALL.ABS.NOINC R14 ;  /* 0x000000000e007343 */ /* 0x024fea0003c00000 */
.L_x_1905:
[----:B------:R-:W-:Y:S05]  /*1980*/  BSYNC B6 ;  /* 0x0000000000067941 */ /* 0x000fea0003800000 */
.L_x_1904:
[----:B------:R-:W-:Y:S01]  /*1990*/  ULDC.64 UR4, c[0x0][0x9f8] ;  /* 0x00027e0000047ab9 */ /* 0x000fe20000000a00 */
[----:B------:R-:W2:Y:S01]  /*19a0*/  LDL R41, [R1+0x18] ;  /* 0x0000180001297983 */ /* 0x000ea20000100800 */
[----:B------:R-:W-:Y:S01]  /*19b0*/  ISETP.NE.U32.AND P0, PT, RZ, UR4, PT ;  /* 0x00000004ff007c0c */ /* 0x000fe2000bf05070 */
[----:B------:R-:W0:Y:S01]  /*19c0*/  LDC R0, c[0x0][0x428] ;  /* 0x00010a00ff007b82 */ /* 0x000e220000000800 */
[----:B------:R-:W-:Y:S01]  /*19d0*/  ULDC.64 UR6, c[0x0][0xa08] ;  /* 0x0002820000067ab9 */ /* 0x000fe20000000a00 */
[----:B------:R-:W3:Y:S01]  /*19e0*/  LDL.LU R36, [R1] ;  /* 0x0000000001247983 */ /* 0x000ee20000300800 */
[----:B------:R-:W-:-:S03]  /*19f0*/  ISETP.NE.AND.EX P0, PT, RZ, UR5, PT, P0 ;  /* 0x00000005ff007c0c */ /* 0x000fc6000bf05300 */
[----:B------:R-:W4:Y:S02]  /*1a00*/  LDL R34, [R1+0x1c] ;  /* 0x00001c0001227983 */ /* 0x000f240000100800 */
[----:B------:R-:W1:Y:S08]  /*1a10*/  LDC.64 R4, c[0x0][0x2f0] ;  /* 0x0000bc00ff047b82 */ /* 0x000e700000000a00 */
[----:B------:R-:W-:Y:S01]  /*1a20*/  @P0 IADD3 R6, P1, R32, UR4, RZ ;  /* 0x0000000420060c10 */ /* 0x000fe2000ff3e0ff */
[----:B------:R-:W1:Y:S01]  /*1a30*/  S2R R20, SR_TID.X ;  /* 0x0000000000147919 */ /* 0x000e620000002100 */
[----:B------:R-:W1:Y:S02]  /*1a40*/  LDC R35, c[0x0][0x3d4] ;  /* 0x0000f500ff237b82 */ /* 0x000e640000000800 */
[----:B------:R-:W-:Y:S01]  /*1a50*/  @P0 IADD3.X R7, R33, UR5, RZ, P1, !PT ;  /* 0x0000000521070c10 */ /* 0x000fe20008ffe4ff */
[----:B------:R-:W-:Y:S01]  /*1a60*/  IMAD.IADD R32, R31, 0x1, R30 ;  /* 0x000000011f207824 */ /* 0x000fe200078e021e */
[----:B------:R-:W-:-:S03]  /*1a70*/  ULDC.64 UR4, c[0x0][0x2f8] ;  /* 0x0000be0000047ab9 */ /* 0x000fc60000000a00 */
[----:B------:R1:W2:Y:S01]  /*1a80*/  @P0 LDG.E R29, desc[UR40][R6.64] ;  /* 0x00000028061d0981 */ /* 0x0002a2000c1e1900 */
[----:B0-----:R-:W-:Y:S01]  /*1a90*/  ISETP.NE.AND P0, PT, R0, 0x1, PT ;  /* 0x000000010000780c */ /* 0x001fe20003f05270 */
[----:B------:R-:W0:Y:S01]  /*1aa0*/  LDC.64 R68, c[0x0][0x3e8] ;  /* 0x0000fa00ff447b82 */ /* 0x000e220000000a00 */
[----:B------:R-:W-:Y:S02]  /*1ab0*/  SHF.R.S32.HI R37, RZ, 0x1f, R32 ;  /* 0x0000001fff257819 */ /* 0x000fe40000011420 */
[----:B------:R-:W-:Y:S02]  /*1ac0*/  SHF.R.S32.HI R17, RZ, 0x1f, R16 ;  /* 0x0000001fff117819 */ /* 0x000fe40000011410 */
[----:B------:R-:W-:Y:S01]  /*1ad0*/  SHF.R.S32.HI R38, RZ, 0x1f, R19 ;  /* 0x0000001fff267819 */ /* 0x000fe20000011413 */
[-C--:B-1----:R-:W-:Y:S02]  /*1ae0*/  IMAD R8, R37, R4.reuse, RZ ;  /* 0x0000000425087224 */ /* 0x082fe400078e02ff */
[----:B------:R-:W-:-:S04]  /*1af0*/  IMAD.WIDE.U32 R6, R32, R4, RZ ;  /* 0x0000000420067225 */ /* 0x000fc800078e00ff */
[----:B------:R-:W1:Y:S08]  /*1b00*/  @P0 LDC R3, c[0x0][0x42c] ;  /* 0x00010b00ff030b82 */ /* 0x000e700000000800 */
[----:B------:R-:W0:Y:S01]  /*1b10*/  @P0 LDC R9, c[0x0][0x430] ;  /* 0x00010c00ff090b82 */ /* 0x000e220000000800 */
[----:B------:R-:W-:Y:S01]  /*1b20*/  SHF.R.U32.HI R39, RZ, 0x7, R20 ;  /* 0x00000007ff277819 */ /* 0x000fe20000011614 */
[----:B------:R-:W-:-:S03]  /*1b30*/  VIADD R21, R20, 0xffffff80 ;  /* 0xffffff8014157836 */ /* 0x000fc60000000000 */
[----:B------:R-:W-:Y:S02]  /*1b40*/  ISETP.NE.AND P6, PT, R39, 0x1, PT ;  /* 0x000000012700780c */ /* 0x000fe40003fc5270 */
[----:B------:R-:W-:Y:S01]  /*1b50*/  SHF.R.S32.HI R20, RZ, 0x1f, R21 ;  /* 0x0000001fff147819 */ /* 0x000fe20000011415 */
[----:B------:R-:W0:Y:S03]  /*1b60*/  S2R R40, SR_TID.X ;  /* 0x0000000000287919 */ /* 0x000e260000002100 */
[----:B------:R-:W-:Y:S01]  /*1b70*/  LEA.HI R20, R20, R21, RZ, 0x2 ;  /* 0x0000001514147211 */ /* 0x000fe200078f10ff */
[----:B-1----:R-:W-:-:S03]  /*1b80*/  @P0 IMAD.HI.U32 R0, R154, R3, RZ ;  /* 0x000000039a000227 */ /* 0x002fc600078e00ff */
[----:B------:R-:W-:Y:S01]  /*1b90*/  LOP3.LUT R20, R20, 0xfffffffc, RZ, 0xc0, !PT ;  /* 0xfffffffc14147812 */ /* 0x000fe200078ec0ff */
[----:B------:R-:W-:-:S04]  /*1ba0*/  IMAD R3, R32, R5, R8 ;  /* 0x0000000520037224 */ /* 0x000fc800078e0208 */
[----:B------:R-:W-:Y:S01]  /*1bb0*/  IMAD.IADD R20, R21, 0x1, -R20 ;  /* 0x0000000115147824 */ /* 0x000fe200078e0a14 */
[----:B0-----:R-:W-:Y:S01]  /*1bc0*/  @P0 SHF.R.U32.HI R154, RZ, R9, R0 ;  /* 0x00000009ff9a0219 */ /* 0x001fe20000011600 */
[----:B------:R-:W-:Y:S01]  /*1bd0*/  IMAD.IADD R7, R7, 0x1, R3 ;  /* 0x0000000107077824 */ /* 0x000fe200078e0203 */
[----:B------:R-:W-:Y:S01]  /*1be0*/  ISETP.NE.U32.AND P0, PT, RZ, UR6, PT ;  /* 0x00000006ff007c0c */ /* 0x000fe2000bf05070 */
[----:B------:R-:W-:Y:S01]  /*1bf0*/  IMAD.SHL.U32 R54, R20, 0x4, RZ ;  /* 0x0000000414367824 */ /* 0x000fe200078e00ff */
[----:B------:R-:W-:Y:S01]  /*1c00*/  SHF.R.S32.HI R8, RZ, 0x1f, R154 ;  /* 0x0000001fff087819 */ /* 0x000fe2000001149a */
[----:B------:R-:W-:Y:S01]  /*1c10*/  IMAD.WIDE.U32 R6, R154, UR4, R6 ;  /* 0x000000049a067c25 */ /* 0x000fe2000f8e0006 */
[----:B------:R-:W-:-:S03]  /*1c20*/  ISETP.NE.AND.EX P0, PT, RZ, UR7, PT, P0 ;  /* 0x00000007ff007c0c */ /* 0x000fc6000bf05300 */
[----:B------:R-:W-:-:S04]  /*1c30*/  IMAD R3, R8, UR4, RZ ;  /* 0x0000000408037c24 */ /* 0x000fc8000f8e02ff */
[----:B------:R-:W-:Y:S01]  /*1c40*/  IMAD R3, R154, UR5, R3 ;  /* 0x000000059a037c24 */ /* 0x000fe2000f8e0203 */
[----:B------:R-:W-:-:S03]  /*1c50*/  ULDC.64 UR4, c[0x0][0x300] ;  /* 0x0000c00000047ab9 */ /* 0x000fc60000000a00 */
[----:B------:R-:W-:Y:S01]  /*1c60*/  IMAD.IADD R7, R7, 0x1, R3 ;  /* 0x0000000107077824 */ /* 0x000fe200078e0203 */
[----:B------:R-:W-:Y:S01]  /*1c70*/  SHF.R.S32.HI R55, RZ, 0x1f, R54 ;  /* 0x0000001fff377819 */ /* 0x000fe20000011436 */
[----:B------:R-:W-:-:S04]  /*1c80*/  IMAD.WIDE.U32 R14, R19, R68, R16 ;  /* 0x00000044130e7225 */ /* 0x000fc800078e0010 */
[----:B------:R-:W-:Y:S01]  /*1c90*/  VIADD R40, R40, 0xffffff80 ;  /* 0xffffff8028287836 */ /* 0x000fe20000000000 */
[----:B------:R-:W-:Y:S01]  /*1ca0*/  SHF.L.U64.HI R74, R4, 0x7, R5 ;  /* 0x00000007044a7819 */ /* 0x000fe20000010205 */
[----:B------:R-:W-:Y:S01]  /*1cb0*/  VIADD R66, R16, 0x20 ;  /* 0x0000002010427836 */ /* 0x000fe20000000000 */
[----:B------:R-:W-:Y:S01]  /*1cc0*/  SHF.L.U32 R73, R4, 0x7, RZ ;  /* 0x0000000704497819 */ /* 0x000fe200000006ff */
[----:B------:R-:W-:Y:S02]  /*1cd0*/  VIADD R65, R39, 0x8 ;  /* 0x0000000827417836 */ /* 0x000fe40000000000 */
[----:B------:R-:W-:Y:S01]  /*1ce0*/  IMAD.SHL.U32 R64, R35, 0x2, RZ ;  /* 0x0000000223407824 */ /* 0x000fe200078e00ff */
[----:B--2---:R-:W-:Y:S02]  /*1cf0*/  SEL R53, R29, RZ, !P0 ;  /* 0x000000ff1d357207 */ /* 0x004fe40004000000 */
[----:B------:R-:W-:-:S03]  /*1d00*/  SHF.R.S32.HI R0, RZ, 0x1f, R29 ;  /* 0x0000001fff007819 */ /* 0x000fc6000001141d */
[----:B------:R-:W-:Y:S01]  /*1d10*/  IMAD.WIDE.U32 R56, R53, UR4, R6 ;  /* 0x0000000435387c25 */ /* 0x000fe2000f8e0006 */
[----:B------:R-:W-:Y:S01]  /*1d20*/  SEL R12, R0, RZ, !P0 ;  /* 0x000000ff000c7207 */ /* 0x000fe20004000000 */
[----:B------:R-:W0:Y:S04]  /*1d30*/  LDC.64 R6, c[0x0][0x3d8] ;  /* 0x0000f600ff067b82 */ /* 0x000e280000000a00 */
[----:B------:R-:W-:-:S04]  /*1d40*/  IMAD R0, R12, UR4, RZ ;  /* 0x000000040c007c24 */ /* 0x000fc8000f8e02ff */
[----:B------:R-:W-:Y:S01]  /*1d50*/  IMAD R77, R53, UR5, R0 ;  /* 0x00000005354d7c24 */ /* 0x000fe2000f8e0200 */
[----:B------:R-:W-:Y:S05]  /*1d60*/  @!P6 WARPSYNC.ALL ;  /* 0x000000000000e948 */ /* 0x000fea0003800000 */
[----:B------:R-:W-:Y:S01]  /*1d70*/  ULDC.64 UR4, c[0x0][0x320] ;  /* 0x0000c80000047ab9 */ /* 0x000fe20000000a00 */
[-C--:B------:R-:W-:Y:S02]  /*1d80*/  IMAD R0, R38, R4.reuse, RZ ;  /* 0x0000000426007224 */ /* 0x080fe400078e02ff */
[----:B------:R-:W-:Y:S02]  /*1d90*/  IMAD R3, R8, UR4, RZ ;  /* 0x0000000408037c24 */ /* 0x000fe4000f8e02ff */
[----:B------:R-:W-:-:S04]  /*1da0*/  IMAD.WIDE.U32 R8, R19, R4, R16 ;  /* 0x0000000413087225 */ /* 0x000fc800078e0010 */
[----:B------:R-:W-:Y:S01]  /*1db0*/  IMAD R0, R19, R5, R0 ;  /* 0x0000000513007224 */ /* 0x000fe200078e0200 */
[----:B------:R-:W-:Y:S01]  /*1dc0*/  IADD3 R76, P0, R56, R8, RZ ;  /* 0x00000008384c7210 */ /* 0x000fe20007f1e0ff */
[----:B------:R-:W-:Y:S02]  /*1dd0*/  IMAD.IADD R77, R57, 0x1, R77 ;  /* 0x00000001394d7824 */ /* 0x000fe400078e024d */
[C---:B------:R-:W-:Y:S02]  /*1de0*/  IMAD R3, R154.reuse, UR5, R3 ;  /* 0x000000059a037c24 */ /* 0x040fe4000f8e0203 */
[----:B------:R-:W-:Y:S01]  /*1df0*/  IMAD.WIDE.U32 R10, R154, UR4, R16 ;  /* 0x000000049a0a7c25 */ /* 0x000fe2000f8e0010 */
[----:B------:R-:W-:Y:S01]  /*1e00*/  ULDC.64 UR4, c[0x0][0x328] ;  /* 0x0000ca0000047ab9 */ /* 0x000fe20000000a00 */
[----:B------:R-:W-:Y:S02]  /*1e10*/  IADD3.X R75, R77, R9, R0, P0, !PT ;  /* 0x000000094d4b7210 */ /* 0x000fe400007fe400 */
[----:B------:R-:W-:Y:S01]  /*1e20*/  IMAD.IADD R11, R11, 0x1, R3 ;  /* 0x000000010b0b7824 */ /* 0x000fe200078e0203 */
[----:B------:R-:W-:Y:S01]  /*1e30*/  ISETP.GE.AND P0, PT, R16, R35, PT ;  /* 0x000000231000720c */ /* 0x000fe20003f06270 */
[----:B------:R-:W-:-:S02]  /*1e40*/  IMAD R3, R12, UR4, RZ ;  /* 0x000000040c037c24 */ /* 0x000fc4000f8e02ff */
[-C--:B0-----:R-:W-:Y:S02]  /*1e50*/  IMAD R0, R38, R6.reuse, RZ ;  /* 0x0000000626007224 */ /* 0x081fe400078e02ff */
[----:B------:R-:W-:Y:S01]  /*1e60*/  IMAD R33, R53, UR5, R3 ;  /* 0x0000000535217c24 */ /* 0x000fe2000f8e0203 */
[----:B------:R-:W-:Y:S01]  /*1e70*/  SEL R3, R35, RZ, P0 ;  /* 0x000000ff23037207 */ /* 0x000fe20000000000 */
[C---:B------:R-:W-:Y:S02]  /*1e80*/  IMAD R21, R19.reuse, R7, R0 ;  /* 0x0000000713157224 */ /* 0x040fe400078e0200 */
[----:B------:R-:W-:Y:S01]  /*1e90*/  IMAD.WIDE.U32 R12, R19, R6, R16 ;  /* 0x00000006130c7225 */ /* 0x000fe200078e0010 */
[----:B------:R-:W-:-:S03]  /*1ea0*/  LOP3.LUT P2, RZ, R41, 0x4, RZ, 0xc0, !PT ;  /* 0x0000000429ff7812 */ /* 0x000fc6000784c0ff */
[-C--:B------:R-:W-:Y:S02]  /*1eb0*/  IMAD R0, R38, R68.reuse, RZ ;  /* 0x0000004426007224 */ /* 0x080fe400078e02ff */
[----:B------:R-:W-:Y:S02]  /*1ec0*/  IMAD.IADD R31, R21, 0x1, R13 ;  /* 0x00000001151f7824 */ /* 0x000fe400078e020d */
[----:B------:R-:W-:Y:S01]  /*1ed0*/  IMAD.WIDE.U32 R52, R53, UR4, R10 ;  /* 0x0000000435347c25 */ /* 0x000fe2000f8e000a */
[----:B---3--:R-:W-:Y:S01]  /*1ee0*/  LOP3.LUT R36, R36, 0xfffffffb, RZ, 0xc0, !PT ;  /* 0xfffffffb24247812 */ /* 0x008fe200078ec0ff */
[----:B------:R-:W-:Y:S02]  /*1ef0*/  ULDC UR4, c[0x0][0x2e4] ;  /* 0x0000b90000047ab9 */ /* 0x000fe40000000800 */
[C---:B------:R-:W-:Y:S02]  /*1f00*/  IMAD R13, R19.reuse, R69, R0 ;  /* 0x00000045130d7224 */ /* 0x040fe400078e0200 */
[----:B------:R-:W-:-:S04]  /*1f10*/  IMAD.WIDE.U32 R10, R19, R68, R54 ;  /* 0x00000044130a7225 */ /* 0x000fc800078e0036 */
[----:B------:R-:W-:Y:S02]  /*1f20*/  IMAD.IADD R3, R16, 0x1, R3 ;  /* 0x0000000110037824 */ /* 0x000fe400078e0203 */
[----:B------:R-:W-:-:S04]  /*1f30*/  IMAD.WIDE.U32 R8, R19, R6, R54 ;  /* 0x0000000613087225 */ /* 0x000fc800078e0036 */
[----:B------:R-:W-:Y:S01]  /*1f40*/  IMAD.IADD R15, R13, 0x1, R15 ;  /* 0x000000010d0f7824 */ /* 0x000fe200078e020f */
[----:B------:R-:W-:Y:S01]  /*1f50*/  SHF.R.S32.HI R0, RZ, 0x1f, R3 ;  /* 0x0000001fff007819 */ /* 0x000fe20000011403 */
[----:B------:R-:W-:Y:S01]  /*1f60*/  IMAD.IADD R13, R11, 0x1, R13 ;  /* 0x000000010b0d7824 */ /* 0x000fe200078e020d */
[----:B-----5:R-:W-:Y:S01]  /*1f70*/  SHF.R.S32.HI R11, RZ, 0x1f, R24 ;  /* 0x0000001fff0b7819 */ /* 0x020fe20000011418 */
[----:B------:R-:W-:Y:S02]  /*1f80*/  IMAD.MOV.U32 R30, RZ, RZ, R12 ;  /* 0x000000ffff1e7224 */ /* 0x000fe400078e000c */
[----:B------:R-:W-:Y:S01]  /*1f90*/  IMAD.IADD R9, R9, 0x1, R21 ;  /* 0x0000000109097824 */ /* 0x000fe200078e0215 */
[----:B------:R-:W-:Y:S01]  /*1fa0*/  LEA.HI R3, R0, R3, RZ, 0x3 ;  /* 0x0000000300037211 */ /* 0x000fe200078f18ff */
[-C--:B------:R-:W-:Y:S01]  /*1fb0*/  IMAD R0, R11, R6.reuse, RZ ;  /* 0x000000060b007224 */ /* 0x080fe200078e02ff */
[----:B------:R-:W-:Y:S01]  /*1fc0*/  @P2 LOP3.LUT R36, R36, 0x4, RZ, 0xfc, !PT ;  /* 0x0000000424242812 */ /* 0x000fe200078efcff */
[----:B------:R-:W-:Y:S01]  /*1fd0*/  IMAD.SHL.U32 R70, R41, 0x40, RZ ;  /* 0x0000004029467824 */ /* 0x000fe200078e00ff */
[----:B------:R-:W-:Y:S01]  /*1fe0*/  SHF.L.U64.HI R72, R6, 0x7, R7 ;  /* 0x0000000706487819 */ /* 0x000fe20000010207 */
[----:B------:R-:W-:-:S04]  /*1ff0*/  IMAD.WIDE.U32 R30, R24, R6, R30 ;  /* 0x00000006181e7225 */ /* 0x000fc800078e001e */
[----:B------:R-:W-:-:S04]  /*2000*/  IMAD.WIDE.U32 R20, R24, R6, R8 ;  /* 0x0000000618147225 */ /* 0x000fc800078e0008 */
[----:B------:R-:W-:Y:S01]  /*2010*/  IMAD.SHL.U32 R71, R6, 0x80, RZ ;  /* 0x0000008006477824 */ /* 0x000fe200078e00ff */
[C---:B------:R-:W-:Y:S01]  /*2020*/  IADD3 R6, P1, R19.reuse, R32, RZ ;  /* 0x0000002013067210 */ /* 0x040fe20007f3e0ff */
[----:B------:R0:W-:Y:S01]  /*2030*/  STL [R1], R36 ;  /* 0x0000002401007387 */ /* 0x0001e20000100800 */
[----:B------:R-:W-:Y:S01]  /*2040*/  IMAD R5, R24, R7, R0 ;  /* 0x0000000718057224 */ /* 0x000fe200078e0200 */
[----:B------:R-:W-:Y:S02]  /*2050*/  LOP3.LUT R70, R70, 0x1c0, RZ, 0xc0, !PT ;  /* 0x000001c046467812 */ /* 0x000fe400078ec0ff */
[----:B------:R-:W-:Y:S02]  /*2060*/  IMAD.X R7, R38, 0x1, R37, P1 ;  /* 0x0000000126077824 */ /* 0x000fe400008e0625 */
[----:B------:R-:W-:Y:S01]  /*2070*/  VIADD R38, R19, 0x60 ;  /* 0x0000006013267836 */ /* 0x000fe20000000000 */
[----:B0-----:R-:W-:Y:S02]  /*2080*/  SHF.R.S32.HI R36, RZ, 0x1f, R40 ;  /* 0x0000001fff247819 */ /* 0x001fe40000011428 */
[----:B------:R-:W-:-:S02]  /*2090*/  SHF.R.U32.HI R67, RZ, 0x3, R70 ;  /* 0x00000003ff437819 */ /* 0x000fc40000011646 */
[----:B------:R-:W-:Y:S02]  /*20a0*/  LOP3.LUT R0, R70, 0x18, R16, 0xf8, !PT ;  /* 0x0000001846007812 */ /* 0x000fe400078ef810 */
[----:B------:R-:W-:Y:S01]  /*20b0*/  LEA.HI R36, R36, R40, RZ, 0x5 ;  /* 0x0000002824247211 */ /* 0x000fe200078f28ff */
[----:B------:R-:W-:Y:S01]  /*20c0*/  IMAD.SHL.U32 R38, R38, 0x40, RZ ;  /* 0x0000004026267824 */ /* 0x000fe200078e00ff */
[----:B------:R-:W-:Y:S02]  /*20d0*/  LOP3.LUT R0, R0, R67, RZ, 0x3c, !PT ;  /* 0x0000004300007212 */ /* 0x000fe400078e3cff */
[----:B------:R-:W-:Y:S02]  /*20e0*/  SHF.R.S32.HI R36, RZ, 0x5, R36 ;  /* 0x00000005ff247819 */ /* 0x000fe40000011424 */
[----:B------:R-:W-:Y:S02]  /*20f0*/  LOP3.LUT R38, R38, 0x1c0, RZ, 0xc0, !PT ;  /* 0x000001c026267812 */ /* 0x000fe400078ec0ff */
[--C-:B------:R-:W-:Y:S01]  /*2100*/  SHF.R.S32.HI R60, RZ, 0x3, R3.reuse ;  /* 0x00000003ff3c7819 */ /* 0x100fe20000011403 */
[----:B------:R-:W-:Y:S01]  /*2110*/  IMAD R63, R36, 0x200, R0 ;  /* 0x00000200243f7824 */ /* 0x000fe200078e0200 */
[----:B------:R-:W-:-:S02]  /*2120*/  LOP3.LUT R0, R70, 0x38, R3, 0xf8, !PT ;  /* 0x0000003846007812 */ /* 0x000fc400078ef803 */
[----:B------:R-:W-:Y:S02]  /*2130*/  LOP3.LUT R59, R3, 0xfffffff8, RZ, 0xc0, !PT ;  /* 0xfffffff8033b7812 */ /* 0x000fe400078ec0ff */
[----:B------:R-:W-:Y:S01]  /*2140*/  LOP3.LUT R3, R38, 0x38, R3, 0xf8, !PT ;  /* 0x0000003826037812 */ /* 0x000fe200078ef803 */
[----:B------:R-:W-:-:S05]  /*2150*/  VIADD R38, R19, 0x60 ;  /* 0x0000006013267836 */ /* 0x000fca0000000000 */
[----:B------:R-:W-:Y:S01]  /*2160*/  SHF.L.U32 R38, R38, 0x6, RZ ;  /* 0x0000000626267819 */ /* 0x000fe200000006ff */
[----:B------:R-:W-:-:S03]  /*2170*/  IMAD R11, R11, R68, RZ ;  /* 0x000000440b0b7224 */ /* 0x000fc600078e02ff */
[----:B------:R-:W-:Y:S01]  /*2180*/  LOP3.LUT R38, R38, 0x1c0, RZ, 0xc0, !PT ;  /* 0x000001c026267812 */ /* 0x000fe200078ec0ff */
[----:B------:R-:W-:-:S03]  /*2190*/  IMAD.MOV.U32 R12, RZ, RZ, R10 ;  /* 0x000000ffff0c7224 */ /* 0x000fc600078e000a */
[----:B------:R-:W-:Y:S01]  /*21a0*/  SHF.R.U32.HI R38, RZ, 0x3, R38 ;  /* 0x00000003ff267819 */ /* 0x000fe20000011626 */
[----:B------:R-:W-:Y:S01]  /*21b0*/  IMAD R29, R24, R69, R11 ;  /* 0x00000045181d7224 */ /* 0x000fe200078e020b */
[----:B------:R-:W-:Y:S01]  /*21c0*/  LOP3.LUT R0, R0, R67, RZ, 0x3c, !PT ;  /* 0x0000004300007212 */ /* 0x000fe200078e3cff */
[----:B------:R-:W-:Y:S01]  /*21d0*/  IMAD.WIDE.U32 R10, R24, R68, R14 ;  /* 0x00000044180a7225 */ /* 0x000fe200078e000e */
[----:B------:R-:W-:-:S03]  /*21e0*/  LOP3.LUT R3, R3, R38, RZ, 0x3c, !PT ;  /* 0x0000002603037212 */ /* 0x000fc600078e3cff */
[----:B------:R-:W-:Y:S01]  /*21f0*/  IMAD.WIDE.U32 R8, R24, R68, R12 ;  /* 0x0000004418087225 */ /* 0x000fe200078e000c */
[----:B------:R-:W-:Y:S02]  /*2200*/  SHF.L.U64.HI R69, R68, 0x7, R69 ;  /* 0x0000000744457819 */ /* 0x000fe40000010245 */
[----:B------:R-:W-:Y:S01]  /*2210*/  ISETP.GE.AND P1, PT, R16, UR4, PT ;  /* 0x0000000410007c0c */ /* 0x000fe2000bf26270 */
[----:B------:R-:W-:Y:S01]  /*2220*/  IMAD.IADD R62, R5, 0x1, R31 ;  /* 0x00000001053e7824 */ /* 0x000fe200078e021f */
[----:B------:R-:W-:Y:S01]  /*2230*/  @!P6 BAR.SYNC.DEFER_BLOCKING 0x9, 0x100 ;  /* 0x024400000000eb1d */ /* 0x000fe20000010000 */
[----:B------:R-:W-:Y:S01]  /*2240*/  IMAD.IADD R61, R29, 0x1, R11 ;  /* 0x000000011d3d7824 */ /* 0x000fe200078e020b */
[----:B------:R-:W-:Y:S01]  /*2250*/  ISETP.GE.AND P2, PT, R66, UR4, PT ;  /* 0x0000000442007c0c */ /* 0x000fe2000bf46270 */
[----:B------:R-:W-:Y:S01]  /*2260*/  IMAD.IADD R58, R21, 0x1, R5 ;  /* 0x00000001153a7824 */ /* 0x000fe200078e0205 */
[----:B------:R-:W-:Y:S01]  /*2270*/  SHF.R.S32.HI R5, RZ, 0x1f, R59 ;  /* 0x0000001fff057819 */ /* 0x000fe2000001143b */
[----:B------:R-:W-:-:S02]  /*2280*/  IMAD R4, R36, 0x200, R0 ;  /* 0x0000020024047824 */ /* 0x000fc400078e0200 */
[----:B------:R-:W-:Y:S02]  /*2290*/  IMAD.SHL.U32 R68, R68, 0x80, RZ ;  /* 0x0000008044447824 */ /* 0x000fe400078e00ff */
[----:B------:R-:W-:Y:S02]  /*22a0*/  IMAD.IADD R29, R9, 0x1, R29 ;  /* 0x00000001091d7824 */ /* 0x000fe400078e021d */
[----:B----4-:R-:W-:Y:S02]  /*22b0*/  IMAD.IADD R3, R34, 0x1, R3 ;  /* 0x0000000122037824 */ /* 0x010fe400078e0203 */
[----:B------:R-:W-:-:S07]  /*22c0*/  IMAD.IADD R0, R53, 0x1, R33 ;  /* 0x0000000135007824 */ /* 0x000fce00078e0221 */
.L_x_1955:
[----:B------:R-:W2:Y:S01]  /*22d0*/  LDL R34, [R1+0x18] ;  /* 0x0000180001227983 */ /* 0x000ea20000100800 */
[----:B------:R-:W0:Y:S03]  /*22e0*/  LDC.64 R86, c[0x0][0x2f0] ;  /* 0x0000bc00ff567b82 */ /* 0x000e260000000a00 */
[----:B------:R-:W3:Y:S01]  /*22f0*/  LDL.LU R33, [R1] ;  /* 0x0000000001217983 */ /* 0x000ee20000300800 */
[----:B------:R-:W-:Y:S01]  /*2300*/  VIADD R26, R26, 0xffffffff ;  /* 0xffffffff1a1a7836 */ /* 0x000fe20000000000 */
[----:B------:R-:W-:Y:S05]  /*2310*/  YIELD ;  /* 0x0000000000007946 */ /* 0x000fea0003800000 */
[----:B------:R-:W1:Y:S01]  /*2320*/  LDC.64 R80, c[0x0][0x2d8] ;  /* 0x0000b600ff507b82 */ /* 0x000e620000000a00 */
[----:B------:R-:W-:Y:S01]  /*2330*/  SHF.R.S32.HI R32, RZ, 0x1f, R26 ;  /* 0x0000001fff207819 */ /* 0x000fe2000001141a */
[-C--:B------:R-:W-:Y:S01]  /*2340*/  IMAD R12, R74, R26.reuse, RZ ;  /* 0x0000001a4a0c7224 */ /* 0x080fe200078e02ff */
[----:B------:R-:W-:Y:S01]  /*2350*/  BSSY B0, `(.L_x_1906) ;  /* 0x00002f7000007945 */ /* 0x000fe20003800000 */
[----:B------:R-:W-:-:S04]  /*2360*/  IMAD.WIDE.U32 R84, R73, R26, RZ ;  /* 0x0000001a49547225 */ /* 0x000fc800078e00ff */
[----:B------:R-:W-:Y:S01]  /*2370*/  IMAD R13, R32, R73, R12 ;  /* 0x00000049200d7224 */ /* 0x000fe200078e020c */
[----:B------:R-:W4:Y:S01]  /*2380*/  LDC R88, c[0x0][0x3d4] ;  /* 0x0000f500ff587b82 */ /* 0x000f220000000800 */
[----:B------:R-:W-:Y:S02]  /*2390*/  IMAD R82, R22, 0x2000, R63 ;  /* 0x0000200016527824 */ /* 0x000fe400078e023f */
[----:B------:R-:W-:Y:S02]  /*23a0*/  IMAD.IADD R85, R85, 0x1, R13 ;  /* 0x0000000155557824 */ /* 0x000fe400078e020d */
[----:B0-----:R-:W-:Y:S02]  /*23b0*/  IMAD R15, R87, 0x60, RZ ;  /* 0x00000060570f7824 */ /* 0x001fe400078e02ff */
[----:B------:R-:W-:-:S03]  /*23c0*/  IMAD.WIDE.U32 R12, R86, 0x60, R84 ;  /* 0x00000060560c7825 */ /* 0x000fc600078e0054 */
[C---:B------:R-:W-:Y:S02]  /*23d0*/  IADD3 R14, P4, R76.reuse, R12, RZ ;  /* 0x0000000c4c0e7210 */ /* 0x040fe40007f9e0ff */
[----:B------:R-:W-:Y:S02]  /*23e0*/  IADD3 R12, P3, R76, R84, RZ ;  /* 0x000000544c0c7210 */ /* 0x000fe40007f7e0ff */
[----:B------:R-:W-:Y:S02]  /*23f0*/  IADD3.X R13, R75, R13, R15, P4, !PT ;  /* 0x0000000d4b0d7210 */ /* 0x000fe400027fe40f */
[-C--:B-1----:R-:W-:Y:S01]  /*2400*/  LEA R36, P4, R14, R80.reuse, 0x1 ;  /* 0x000000500e247211 */ /* 0x082fe200078808ff */
[----:B------:R-:W-:Y:S01]  /*2410*/  IMAD.X R15, R85, 0x1, R75, P3 ;  /* 0x00000001550f7824 */ /* 0x000fe200018e064b */
[----:B------:R-:W-:Y:S02]  /*2420*/  LEA R38, P3, R12, R80, 0x1 ;  /* 0x000000500c267211 */ /* 0x000fe400078608ff */
[----:B------:R-:W-:-:S02]  /*2430*/  LEA.HI.X R37, R14, R81, R13, 0x1, P4 ;  /* 0x000000510e257211 */ /* 0x000fc400020f0c0d */
[----:B------:R-:W-:Y:S02]  /*2440*/  ISETP.GT.AND P4, PT, R26, R27, PT ;  /* 0x0000001b1a00720c */ /* 0x000fe40003f84270 */
[----:B------:R-:W-:Y:S01]  /*2450*/  LEA.HI.X R39, R12, R81, R15, 0x1, P3 ;  /* 0x000000510c277211 */ /* 0x000fe200018f0c0f */
[----:B------:R-:W-:Y:S01]  /*2460*/  VIADD R12, R82, 0x20 ;  /* 0x00000020520c7836 */ /* 0x000fe20000000000 */
[----:B----4-:R-:W-:Y:S02]  /*2470*/  ISETP.GE.AND P3, PT, R88, 0x1, PT ;  /* 0x000000015800780c */ /* 0x010fe40003f66270 */
[----:B--2---:R-:W-:Y:S02]  /*2480*/  LOP3.LUT P5, RZ, R34, 0x4, RZ, 0xc0, !PT ;  /* 0x0000000422ff7812 */ /* 0x004fe400078ac0ff */
[----:B---3--:R-:W-:-:S05]  /*2490*/  LOP3.LUT R33, R33, 0xfffffffd, RZ, 0xc0, !PT ;  /* 0xfffffffd21217812 */ /* 0x008fca00078ec0ff */
[----:B------:R-:W-:-:S05]  /*24a0*/  @P4 LOP3.LUT R33, R33, 0x2, RZ, 0xfc, !PT ;  /* 0x0000000221214812 */ /* 0x000fca00078efcff */
[----:B------:R0:W-:Y:S01]  /*24b0*/  STL [R1], R33 ;  /* 0x0000002101007387 */ /* 0x0001e20000100800 */
[C---:B------:R-:W-:Y:S02]  /*24c0*/  @P5 VIADD R12, R82.reuse, 0xffffffe0 ;  /* 0xffffffe0520c5836 */ /* 0x040fe40000000000 */
[--C-:B------:R-:W-:Y:S02]  /*24d0*/  IMAD R82, R82, 0x2, R25.reuse ;  /* 0x0000000252527824 */ /* 0x100fe400078e0219 */
[----:B------:R-:W-:Y:S01]  /*24e0*/  IMAD R79, R12, 0x2, R25 ;  /* 0x000000020c4f7824 */ /* 0x000fe200078e0219 */
[----:B------:R-:W-:Y:S06]  /*24f0*/  @!P3 BRA `(.L_x_1907) ;  /* 0x0000002c0008b947 */ /* 0x000fec0003800000 */
[----:B------:R-:W-:Y:S01]  /*2500*/  ULDC.U8 UR4, c[0x0][0x3f0] ;  /* 0x0000fc0000047ab9 */ /* 0x000fe20000000000 */
[-C--:B------:R-:W-:Y:S01]  /*2510*/  IMAD R12, R72, R26.reuse, RZ ;  /* 0x0000001a480c7224 */ /* 0x080fe200078e02ff */
[----:B------:R-:W-:Y:S01]  /*2520*/  ISETP.NE.AND P3, PT, RZ, UR4, PT ;  /* 0x00000004ff007c0c */ /* 0x000fe2000bf65270 */
[----:B------:R-:W-:Y:S02]  /*2530*/  IMAD R13, R69, R26, RZ ;  /* 0x0000001a450d7224 */ /* 0x000fe400078e02ff */
        /* <DEDUP_REMOVED lines=11> */
[----:B0-----:R-:W-:Y:S02]  /*25f0*/  CS2R R32, SRZ ;  /* 0x0000000000207805 */ /* 0x001fe4000001ff00 */
        /* <DEDUP_REMOVED lines=29> */
.L_x_1910:
[----:B------:R-:W-:Y:S05]  /*27d0*/  BSYNC B1 ;  /* 0x0000000000017941 */ /* 0x000fea0003800000 */
.L_x_1909:
        /* <DEDUP_REMOVED lines=35> */
.L_x_1912:
[----:B------:R-:W-:Y:S05]  /*2a10*/  BSYNC B1 ;  /* 0x0000000000017941 */ /* 0x000fea0003800000 */
.L_x_1911:
[----:B0-----:R-:W-:Y:S01]  /*2a20*/  IMAD.MOV.U32 R12, RZ, RZ, R80 ;  /* 0x000000ffff0c7224 */ /* 0x001fe200078e0050 */
[----:B------:R-:W-:Y:S01]  /*2a30*/  ISETP.NE.AND P3, PT, R157, 0x3, PT ;  /* 0x000000039d00780c */ /* 0x000fe20003f65270 */
        /* <DEDUP_REMOVED lines=15> */
[----:B------:R-:W-:-:S02]  /*2b30*/  MOV R14, R40 ;  /* 0x00000028000e7202 */ /* 0x000fc40000000f00 */
        /* <DEDUP_REMOVED lines=15> */
.L_x_1913:
[----:B------:R-:W-:Y:S01]  /*2c30*/  IMAD R78, R22, 0x8, R2 ;  /* 0x00000008164e7824 */ /* 0x000fe200078e0202 */
[----:B------:R-:W-:Y:S01]  /*2c40*/  SHF.L.U32 R90, R156, 0x1f, RZ ;  /* 0x0000001f9c5a7819 */ /* 0x000fe200000006ff */
[----:B------:R-:W-:Y:S03]  /*2c50*/  BSSY B1, `(.L_x_1914) ;  /* 0x0000003000017945 */ /* 0x000fe60003800000 */
[----:B------:R-:W0:Y:S02]  /*2c60*/  SYNCS.PHASECHK.TRANS64.TRYWAIT P6, [R78+URZ+0x16890], R90 ;  /* 0x0168905a4e0075a7 */ /* 0x000e2400080c017f */
[----:B0-----:R-:W-:Y:S05]  /*2c70*/  @!P6 BRA `(.L_x_1915) ;  /* 0x000001580004e947 */ /* 0x001fea0003800000 */
.L_x_2155:
[----:B------:R-:W-:Y:S05]  /*2c80*/  BSYNC B1 ;  /* 0x0000000000017941 */ /* 0x000fea0003800000 */
.L_x_1914:
        /* <DEDUP_REMOVED lines=8> */
[--C-:B------:R-:W-:Y:S02]  /*2d10*/  SHF.R.U64 R100, R84, 0x10, R85.reuse ;  /* 0x0000001054647819 */ /* 0x100fe40000001255 */
[----:B------:R-:W-:Y:S02]  /*2d20*/  SHF.R.U32.HI R102, RZ, 0x10, R85 ;  /* 0x00000010ff667819 */ /* 0x000fe40000011655 */
[--C-:B------:R-:W-:Y:S02]  /*2d30*/  SHF.R.U64 R96, R80, 0x10, R81.reuse ;  /* 0x0000001050607819 */ /* 0x100fe40000001251 */
[----:B------:R-:W-:Y:S01]  /*2d40*/  SHF.R.U32.HI R98, RZ, 0x10, R81 ;  /* 0x00000010ff627819 */ /* 0x000fe20000011651 */
[----:B--2---:R-:W-:Y:S01]  /*2d50*/  IMAD.U32 R81, R14, 0x10000, RZ ;  /* 0x000100000e517824 */ /* 0x004fe200078e00ff */
[----:B------:R-:W-:Y:S02]  /*2d60*/  PRMT R100, R46, 0x5432, R100 ;  /* 0x000054322e647816 */ /* 0x000fe40000000064 */
[----:B------:R-:W-:-:S02]  /*2d70*/  PRMT R102, R47, 0x5432, R102 ;  /* 0x000054322f667816 */ /* 0x000fc40000000066 */
[----:B------:R-:W-:Y:S02]  /*2d80*/  PRMT R96, R44, 0x5432, R96 ;  /* 0x000054322c607816 */ /* 0x000fe40000000060 */
[----:B------:R-:W-:Y:S01]  /*2d90*/  PRMT R98, R45, 0x5432, R98 ;  /* 0x000054322d627816 */ /* 0x000fe20000000062 */
[----:B------:R-:W-:Y:S01]  /*2da0*/  IMAD.U32 R103, R102, 0x10000, RZ ;  /* 0x0001000066677824 */ /* 0x000fe200078e00ff */
[----:B------:R-:W-:Y:S02]  /*2db0*/  LOP3.LUT R80, R13, 0xffff0000, RZ, 0xc0, !PT ;  /* 0xffff00000d507812 */ /* 0x000fe400078ec0ff */
[----:B------:R-:W-:Y:S01]  /*2dc0*/  LOP3.LUT R101, R100, 0xffff0000, RZ, 0xc0, !PT ;  /* 0xffff000064657812 */ /* 0x000fe200078ec0ff */
[----:B------:R-:W-:Y:S01]  /*2dd0*/  IMAD.U32 R99, R98, 0x10000, RZ ;  /* 0x0001000062637824 */ /* 0x000fe200078e00ff */
[----:B------:R-:W-:Y:S01]  /*2de0*/  LOP3.LUT R84, R14, 0xffff0000, RZ, 0xc0, !PT ;  /* 0xffff00000e547812 */ /* 0x000fe200078ec0ff */
[C---:B------:R-:W-:Y:S01]  /*2df0*/  IMAD.U32 R14, R15.reuse, 0x10000, RZ ;  /* 0x000100000f0e7824 */ /* 0x040fe200078e00ff */
[----:B------:R-:W-:Y:S01]  /*2e00*/  LOP3.LUT R85, R15, 0xffff0000, RZ, 0xc0, !PT ;  /* 0xffff00000f557812 */ /* 0x000fe200078ec0ff */
[----:B------:R-:W-:Y:S01]  /*2e10*/  IMAD.U32 R15, R13, 0x10000, RZ ;  /* 0x000100000d0f7824 */ /* 0x000fe200078e00ff */
[----:B------:R-:W-:Y:S01]  /*2e20*/  LOP3.LUT R97, R96, 0xffff0000, RZ, 0xc0, !PT ;  /* 0xffff000060617812 */ /* 0x000fe200078ec0ff */
[----:B------:R-:W-:Y:S01]  /*2e30*/  FMUL.FTZ R104, R80, R101 ;  /* 0x0000006550687220 */ /* 0x000fe20000410000 */
[----:B------:R-:W-:Y:S01]  /*2e40*/  LOP3.LUT R102, R102, 0xffff0000, RZ, 0xc0, !PT ;  /* 0xffff000066667812 */ /* 0x000fe200078ec0ff */
[----:B------:R-:W-:Y:S01]  /*2e50*/  IMAD.U32 R13, R12, 0x10000, RZ ;  /* 0x000100000c0d7824 */ /* 0x000fe200078e00ff */
[----:B------:R-:W-:Y:S01]  /*2e60*/  LOP3.LUT R98, R98, 0xffff0000, RZ, 0xc0, !PT ;  /* 0xffff000062627812 */ /* 0x000fe200078ec0ff */
[-C--:B------:R-:W-:Y:S01]  /*2e70*/  FMUL.FTZ R80, R80, R97.reuse ;  /* 0x0000006150507220 */ /* 0x080fe20000410000 */
[----:B------:R-:W-:Y:S01]  /*2e80*/  FFMA.FTZ R104, R15, R97, -R104 ;  /* 0x000000610f687223 */ /* 0x000fe20000010868 */
[----:B------:R-:W-:Y:S01]  /*2e90*/  LOP3.LUT R12, R12, 0xffff0000, RZ, 0xc0, !PT ;  /* 0xffff00000c0c7812 */ /* 0x000fe200078ec0ff */
[----:B------:R-:W-:Y:S01]  /*2ea0*/  FMUL.FTZ R97, R85, R102 ;  /* 0x0000006655617220 */ /* 0x000fe20000410000 */
[----:B------:R-:W-:-:S02]  /*2eb0*/  IMAD.U32 R100, R100, 0x10000, RZ ;  /* 0x0001000064647824 */ /* 0x000fc400078e00ff */
[-C--:B------:R-:W-:Y:S01]  /*2ec0*/  FMUL.FTZ R85, R85, R98.reuse ;  /* 0x0000006255557220 */ /* 0x080fe20000410000 */
[----:B------:R-:W-:Y:S02]  /*2ed0*/  IMAD.U32 R96, R96, 0x10000, RZ ;  /* 0x0001000060607824 */ /* 0x000fe400078e00ff */
[----:B------:R-:W-:Y:S01]  /*2ee0*/  FFMA.FTZ R101, R15, R101, R80 ;  /* 0x000000650f657223 */ /* 0x000fe20000010050 */
[----:B------:R-:W-:Y:S01]  /*2ef0*/  FFMA.FTZ R97, R14, R98, -R97 ;  /* 0x000000620e617223 */ /* 0x000fe20000010861 */
[----:B------:R-:W-:Y:S01]  /*2f00*/  FMUL.FTZ R106, R84, R103 ;  /* 0x00000067546a7220 */ /* 0x000fe20000410000 */
[C---:B------:R-:W-:Y:S01]  /*2f10*/  FMUL.FTZ R80, R12.reuse, R100 ;  /* 0x000000640c507220 */ /* 0x040fe20000410000 */
[----:B------:R-:W-:Y:S01]  /*2f20*/  FMUL.FTZ R15, R12, R96 ;  /* 0x000000600c0f7220 */ /* 0x000fe20000410000 */
[----:B------:R-:W-:Y:S01]  /*2f30*/  FFMA.FTZ R14, R14, R102, R85 ;  /* 0x000000660e0e7223 */ /* 0x000fe20000010055 */
[-C--:B------:R-:W-:Y:S01]  /*2f40*/  FMUL.FTZ R84, R84, R99.reuse ;  /* 0x0000006354547220 */ /* 0x080fe20000410000 */
[----:B------:R-:W-:Y:S01]  /*2f50*/  FFMA.FTZ R106, R81, R99, -R106 ;  /* 0x00000063516a7223 */ /* 0x000fe2000001086a */
[C---:B------:R-:W-:Y:S01]  /*2f60*/  FFMA.FTZ R80, R13.reuse, R96, -R80 ;  /* 0x000000600d507223 */ /* 0x040fe20000010850 */
[----:B------:R-:W-:Y:S01]  /*2f70*/  FFMA.FTZ R15, R13, R100, R15 ;  /* 0x000000640d0f7223 */ /* 0x000fe2000001000f */
[----:B------:R-:W-:Y:S01]  /*2f80*/  FFMA.FTZ R81, R81, R103, R84 ;  /* 0x0000006751517223 */ /* 0x000fe20000010054 */
[----:B------:R-:W-:-:S02]  /*2f90*/  F2FP.BF16.F32.PACK_AB R97, R14, R97 ;  /* 0x000000610e61723e */ /* 0x000fc400000010ff */
[----:B------:R-:W-:Y:S02]  /*2fa0*/  F2FP.BF16.F32.PACK_AB R13, R101, R104 ;  /* 0x00000068650d723e */ /* 0x000fe400000010ff */
[----:B------:R-:W-:Y:S01]  /*2fb0*/  F2FP.BF16.F32.PACK_AB R12, R15, R80 ;  /* 0x000000500f0c723e */ /* 0x000fe200000010ff */
[----:B------:R-:W-:Y:S01]  /*2fc0*/  IMAD.MOV.U32 R15, RZ, RZ, R97 ;  /* 0x000000ffff0f7224 */ /* 0x000fe200078e0061 */
[----:B------:R-:W-:-:S07]  /*2fd0*/  F2FP.BF16.F32.PACK_AB R14, R81, R106 ;  /* 0x0000006a510e723e */ /* 0x000fce00000010ff */
.L_x_1921:
[----:B------:R-:W-:Y:S05]  /*2fe0*/  BSYNC B3 ;  /* 0x0000000000037941 */ /* 0x000fea0003800000 */
.L_x_1920:
[----:B--2---:R1:W-:Y:S02]  /*2ff0*/  STG.E.128 desc[UR40][R38.64], R12 ;  /* 0x0000000c26007986 */ /* 0x0043e4000c101d28 */
.L_x_1919:
[----:B------:R-:W-:Y:S05]  /*3000*/  BSYNC B2 ;  /* 0x0000000000027941 */ /* 0x000fea0003800000 */
.L_x_1918:
[----:B------:R-:W-:Y:S05]  /*3010*/  @P2 BRA `(.L_x_1917) ;  /* 0x0000000000d42947 */ /* 0x000fea0003800000 */
[----:B-1----:R1:W2:Y:S01]  /*3020*/  LDS.128 R12, [R79+0xe000] ;  /* 0x00e000004f0c7984 */ /* 0x0022a20000000c00 */
[----:B------:R-:W-:Y:S01]  /*3030*/  IADD3 R81, R54, 0x10, RZ ;  /* 0x0000001036517810 */ /* 0x000fe20007ffe0ff */
[----:B------:R-:W-:Y:S03]  /*3040*/  BSSY B2, `(.L_x_1922) ;  /* 0x0000031000027945 */ /* 0x000fe60003800000 */
        /* <DEDUP_REMOVED lines=48> */
.L_x_1923:
[----:B------:R-:W-:Y:S05]  /*3350*/  BSYNC B2 ;  /* 0x0000000000027941 */ /* 0x000fea0003800000 */
.L_x_1922:
[----:B--2---:R2:W-:Y:S02]  /*3360*/  STG.E.128 desc[UR40][R38.64+0x40], R12 ;  /* 0x0000400c26007986 */ /* 0x0045e4000c101d28 */
.L_x_1917:
[----:B------:R-:W-:Y:S05]  /*3370*/  BSYNC B1 ;  /* 0x0000000000017941 */ /* 0x000fea0003800000 */
.L_x_1916:
        /* <DEDUP_REMOVED lines=20> */
[C---:B------:R-:W-:Y:S01]  /*34c0*/  LOP3.LUT R48, R89.reuse, 0xffff0000, RZ, 0xc0, !PT ;  /* 0xffff000059307812 */ /* 0x040fe200078ec0ff */
[----:B------:R-:W-:Y:S01]  /*34d0*/  IMAD.U32 R89, R89, 0x10000, RZ ;  /* 0x0001000059597824 */ /* 0x000fe200078e00ff */
[C---:B------:R-:W-:Y:S01]  /*34e0*/  LOP3.LUT R42, R86.reuse, 0xffff0000, RZ, 0xc0, !PT ;  /* 0xffff0000562a7812 */ /* 0x040fe200078ec0ff */
[----:B------:R-:W-:Y:S01]  /*34f0*/  IMAD.U32 R86, R86, 0x10000, RZ ;  /* 0x0001000056567824 */ /* 0x000fe200078e00ff */
[----:B------:R-:W-:Y:S01]  /*3500*/  LOP3.LUT R39, R14, 0xffff0000, RZ, 0xc0, !PT ;  /* 0xffff00000e277812 */ /* 0x000fe200078ec0ff */
[----:B------:R-:W-:Y:S01]  /*3510*/  IMAD.U32 R14, R13, 0x10000, RZ ;  /* 0x000100000d0e7824 */ /* 0x000fe200078e00ff */
[----:B------:R-:W-:Y:S01]  /*3520*/  SHF.L.U32 R43, R87, 0x10, RZ ;  /* 0x00000010572b7819 */ /* 0x000fe200000006ff */
[----:B------:R-:W-:-:S02]  /*3530*/  IMAD.U32 R13, R12, 0x10000, RZ ;  /* 0x000100000c0d7824 */ /* 0x000fc400078e00ff */
[C---:B------:R-:W-:Y:S01]  /*3540*/  FMUL.FTZ R51, R15.reuse, R48 ;  /* 0x000000300f337220 */ /* 0x040fe20000410000 */
[-C--:B------:R-:W-:Y:S01]  /*3550*/  FMUL.FTZ R15, R15, R42.reuse ;  /* 0x0000002a0f0f7220 */ /* 0x080fe20000410000 */
[----:B------:R-:W-:Y:S01]  /*3560*/  LOP3.LUT R12, R12, 0xffff0000, RZ, 0xc0, !PT ;  /* 0xffff00000c0c7812 */ /* 0x000fe200078ec0ff */
[C---:B------:R-:W-:Y:S01]  /*3570*/  FMUL.FTZ R81, R39.reuse, R49 ;  /* 0x0000003127517220 */ /* 0x040fe20000410000 */
        /* <DEDUP_REMOVED lines=21> */
.L_x_1928:
[----:B------:R-:W-:Y:S05]  /*36d0*/  BSYNC B2 ;  /* 0x0000000000027941 */ /* 0x000fea0003800000 */
.L_x_1927:
[----:B--2---:R3:W-:Y:S02]  /*36e0*/  STG.E.128 desc[UR40][R36.64], R12 ;  /* 0x0000000c24007986 */ /* 0x0047e4000c101d28 */
.L_x_1926:
[----:B------:R-:W-:Y:S05]  /*36f0*/  BSYNC B1 ;  /* 0x0000000000017941 */ /* 0x000fea0003800000 */
.L_x_1925:
        /* <DEDUP_REMOVED lines=52> */
.L_x_1930:
[----:B------:R-:W-:Y:S05]  /*3a40*/  BSYNC B1 ;  /* 0x0000000000017941 */ /* 0x000fea0003800000 */
.L_x_1929:
[----:B--2---:R1:W-:Y:S01]  /*3a50*/  STG.E.128 desc[UR40][R36.64+0x40], R12 ;  /* 0x0000400c24007986 */ /* 0x0043e2000c101d28 */
[----:B------:R-:W-:Y:S05]  /*3a60*/  BRA `(.L_x_1924) ;  /* 0x0000001800147947 */ /* 0x000fea0003800000 */
.L_x_1908:
[C---:B------:R-:W-:Y:S02]  /*3a70*/  ISETP.GE.AND P3, PT, R19.reuse, R83, PT ;  /* 0x000000531300720c */ /* 0x040fe40003f66270 */
[----:B------:R-:W-:Y:S02]  /*3a80*/  CS2R R34, SRZ ;  /* 0x0000000000227805 */ /* 0x000fe4000001ff00 */
[----:B0-----:R-:W-:Y:S01]  /*3a90*/  CS2R R32, SRZ ;  /* 0x0000000000207805 */ /* 0x001fe2000001ff00 */
[----:B------:R-:W-:Y:S01]  /*3aa0*/  VIADD R40, R19, 0x60 ;  /* 0x0000006013287836 */ /* 0x000fe20000000000 */
[----:B------:R-:W-:-:S13]  /*3ab0*/  ISETP.GE.OR P3, PT, R16, R88, P3 ;  /* 0x000000581000720c */ /* 0x000fda0001f66670 */
[----:B------:R-:W0:Y:S01]  /*3ac0*/  @!P3 LDC.64 R36, c[0x0][0x3c8] ;  /* 0x0000f200ff24bb82 */ /* 0x000e220000000a00 */
[----:B------:R-:W-:-:S04]  /*3ad0*/  @!P3 IADD3 R14, P4, R30, R46, RZ ;  /* 0x0000002e1e0eb210 */ /* 0x000fc80007f9e0ff */
[----:B------:R-:W-:Y:S02]  /*3ae0*/  @!P3 IADD3.X R15, R89, R62, RZ, P4, !PT ;  /* 0x0000003e590fb210 */ /* 0x000fe400027fe4ff */
        /* <DEDUP_REMOVED lines=40> */
.L_x_1932:
[----:B------:R-:W-:Y:S05]  /*3d70*/  BSYNC B1 ;  /* 0x0000000000017941 */ /* 0x000fea0003800000 */
.L_x_1931:
[----:B-----5:R-:W-:Y:S01]  /*3d80*/  IMAD.MOV.U32 R44, RZ, RZ, R38 ;  /* 0x000000ffff2c7224 */ /* 0x020fe200078e0026 */
[----:B------:R-:W-:Y:S01]  /*3d90*/  ISETP.NE.AND P3, PT, R157, 0x3, PT ;  /* 0x000000039d00780c */ /* 0x000fe20003f65270 */
        /* <DEDUP_REMOVED lines=33> */
.L_x_1933:
[----:B------:R-:W-:Y:S01]  /*3fb0*/  IMAD R78, R22, 0x8, R2 ;  /* 0x00000008164e7824 */ /* 0x000fe200078e0202 */
[----:B------:R-:W-:Y:S01]  /*3fc0*/  SHF.L.U32 R90, R156, 0x1f, RZ ;  /* 0x0000001f9c5a7819 */ /* 0x000fe200000006ff */
[----:B------:R-:W0:Y:S01]  /*3fd0*/  LDC R91, c[0x0][0x2e4] ;  /* 0x0000b900ff5b7b82 */ /* 0x000e220000000800 */
[----:B------:R-:W-:Y:S02]  /*3fe0*/  BSSY B1, `(.L_x_1934) ;  /* 0x0000004000017945 */ /* 0x000fe40003800000 */
[----:B------:R-:W1:Y:S01]  /*3ff0*/  SYNCS.PHASECHK.TRANS64.TRYWAIT P5, [R78+URZ+0x16890], R90 ;  /* 0x0168905a4e0075a7 */ /* 0x000e6200080a017f */
[----:B0-----:R-:W-:Y:S01]  /*4000*/  IMAD.IADD R93, R91, 0x1, -R64 ;  /* 0x000000015b5d7824 */ /* 0x001fe200078e0a40 */
[----:B-1----:R-:W-:Y:S06]  /*4010*/  @!P5 BRA `(.L_x_1935) ;  /* 0x000001440030d947 */ /* 0x002fec0003800000 */
.L_x_2156:
[----:B------:R-:W-:Y:S05]  /*4020*/  BSYNC B1 ;  /* 0x0000000000017941 */ /* 0x000fea0003800000 */
.L_x_1934:
        /* <DEDUP_REMOVED lines=15> */
[----:B------:R-:W-:-:S05]  /*4120*/  LEA.HI.SX32 R45, R45, R60, 0x1c ;  /* 0x0000003c2d2d7211 */ /* 0x000fca00078fe2ff */
[----:B------:R-:W-:Y:S02]  /*4130*/  IMAD.SHL.U32 R95, R45, 0x8, RZ ;  /* 0x000000082d5f7824 */ /* 0x000fe400078e00ff */
[----:B------:R-:W-:Y:S02]  /*4140*/  IMAD R45, R22, 0x2000, R4 ;  /* 0x00002000162d7824 */ /* 0x000fe400078e0204 */
[----:B-1----:R-:W-:Y:S01]  /*4150*/  VIADD R47, R46, 0xffffff80 ;  /* 0xffffff802e2f7836 */ /* 0x002fe20000000000 */
[----:B------:R-:W-:Y:S01]  /*4160*/  LOP3.LUT R44, R70, 0x38, R95, 0xf8, !PT ;  /* 0x00000038462c7812 */ /* 0x000fe200078ef85f */
[----:B------:R-:W-:-:S03]  /*4170*/  IMAD R45, R45, 0x2, R2 ;  /* 0x000000022d2d7824 */ /* 0x000fc600078e0202 */
[----:B------:R-:W-:Y:S02]  /*4180*/  SHF.R.S32.HI R46, RZ, 0x1f, R47 ;  /* 0x0000001fff2e7819 */ /* 0x000fe4000001142f */
[----:B------:R-:W-:Y:S02]  /*4190*/  LOP3.LUT R44, R44, R67, RZ, 0x3c, !PT ;  /* 0x000000432c2c7212 */ /* 0x000fe400078e3cff */
        /* <DEDUP_REMOVED lines=9> */
[----:B-1----:R-:W-:Y:S01]  /*4230*/  IMAD.U32 R109, R45, 0x10000, RZ ;  /* 0x000100002d6d7824 */ /* 0x002fe200078e00ff */
[----:B------:R-:W-:Y:S01]  /*4240*/  SHF.R.U32.HI R107, RZ, 0x10, R15 ;  /* 0x00000010ff6b7819 */ /* 0x000fe2000001160f */
[----:B--2---:R-:W-:Y:S01]  /*4250*/  IMAD.U32 R113, R49, 0x10000, RZ ;  /* 0x0001000031717824 */ /* 0x004fe200078e00ff */
[--C-:B------:R-:W-:Y:S02]  /*4260*/  SHF.R.U32.HI R112, RZ, 0x10, R33.reuse ;  /* 0x00000010ff707819 */ /* 0x100fe40000011621 */
[----:B------:R-:W-:Y:S01]  /*4270*/  SHF.R.U64 R15, R32, 0x10, R33 ;  /* 0x00000010200f7819 */ /* 0x000fe20000001221 */
[----:B------:R-:W-:Y:S01]  /*4280*/  IMAD.U32 R33, R46, 0x10000, RZ ;  /* 0x000100002e217824 */ /* 0x000fe200078e00ff */
[--C-:B------:R-:W-:Y:S01]  /*4290*/  SHF.R.U64 R108, R34, 0x10, R35.reuse ;  /* 0x00000010226c7819 */ /* 0x100fe20000001223 */
[----:B------:R-:W-:Y:S01]  /*42a0*/  IMAD.U32 R34, R50, 0x10000, RZ ;  /* 0x0001000032227824 */ /* 0x000fe200078e00ff */
[----:B------:R-:W-:Y:S01]  /*42b0*/  SHF.R.U32.HI R111, RZ, 0x10, R35 ;  /* 0x00000010ff6f7819 */ /* 0x000fe20000011623 */
[----:B------:R-:W-:Y:S01]  /*42c0*/  IMAD.U32 R35, R47, 0x10000, RZ ;  /* 0x000100002f237824 */ /* 0x000fe200078e00ff */
[----:B------:R-:W-:-:S02]  /*42d0*/  SHF.R.U32.HI R110, RZ, 0x10, R13 ;  /* 0x00000010ff6e7819 */ /* 0x000fc4000001160d */
[----:B------:R-:W-:Y:S02]  /*42e0*/  LOP3.LUT R14, R45, 0xffff0000, RZ, 0xc0, !PT ;  /* 0xffff00002d0e7812 */ /* 0x000fe400078ec0ff */
[----:B------:R-:W-:Y:S01]  /*42f0*/  LOP3.LUT R32, R47, 0xffff0000, RZ, 0xc0, !PT ;  /* 0xffff00002f207812 */ /* 0x000fe200078ec0ff */
[C---:B------:R-:W-:Y:S01]  /*4300*/  IMAD.U32 R47, R51.reuse, 0x10000, RZ ;  /* 0x00010000332f7824 */ /* 0x040fe200078e00ff */
[----:B------:R-:W-:Y:S02]  /*4310*/  LOP3.LUT R45, R51, 0xffff0000, RZ, 0xc0, !PT ;  /* 0xffff0000332d7812 */ /* 0x000fe400078ec0ff */
[----:B------:R-:W-:Y:S02]  /*4320*/  PRMT R51, R100, 0x5432, R112 ;  /* 0x0000543264337816 */ /* 0x000fe40000000070 */
[----:B------:R-:W-:Y:S02]  /*4330*/  PRMT R110, R99, 0x5432, R110 ;  /* 0x00005432636e7816 */ /* 0x000fe4000000006e */
[----:B------:R-:W-:Y:S01]  /*4340*/  PRMT R107, R116, 0x5410, R107 ;  /* 0x00005410746b7816 */ /* 0x000fe2000000006b */
[----:B------:R-:W-:Y:S01]  /*4350*/  IMAD.U32 R112, R51, 0x10000, RZ ;  /* 0x0001000033707824 */ /* 0x000fe200078e00ff */
[----:B------:R-:W-:Y:S01]  /*4360*/  PRMT R114, R114, 0x5410, R111 ;  /* 0x0000541072727816 */ /* 0x000fe2000000006f */
[C---:B------:R-:W-:Y:S01]  /*4370*/  IMAD.U32 R116, R110.reuse, 0x10000, RZ ;  /* 0x000100006e747824 */ /* 0x040fe200078e00ff */
[----:B------:R-:W-:Y:S01]  /*4380*/  LOP3.LUT R49, R49, 0xffff0000, RZ, 0xc0, !PT ;  /* 0xffff000031317812 */ /* 0x000fe200078ec0ff */
[----:B------:R-:W-:Y:S01]  /*4390*/  FMUL.FTZ R118, R113, R112 ;  /* 0x0000007071767220 */ /* 0x000fe20000410000 */
[----:B------:R-:W-:Y:S01]  /*43a0*/  LOP3.LUT R111, R51, 0xffff0000, RZ, 0xc0, !PT ;  /* 0xffff0000336f7812 */ /* 0x000fe200078ec0ff */
[-C--:B------:R-:W-:Y:S01]  /*43b0*/  FMUL.FTZ R120, R113, R116.reuse ;  /* 0x0000007471787220 */ /* 0x080fe20000410000 */
[----:B------:R-:W-:Y:S01]  /*43c0*/  LOP3.LUT R110, R110, 0xffff0000, RZ, 0xc0, !PT ;  /* 0xffff00006e6e7812 */ /* 0x000fe200078ec0ff */
[----:B------:R-:W-:Y:S01]  /*43d0*/  FFMA.FTZ R51, R109, R116, -R118 ;  /* 0x000000746d337223 */ /* 0x000fe20000010876 */
[----:B------:R-:W-:-:S02]  /*43e0*/  IMAD.U32 R116, R114, 0x10000, RZ ;  /* 0x0001000072747824 */ /* 0x000fc400078e00ff */
[----:B------:R-:W-:Y:S01]  /*43f0*/  FMUL.FTZ R113, R49, R111 ;  /* 0x0000006f31717220 */ /* 0x000fe20000410000 */
[----:B------:R-:W-:Y:S01]  /*4400*/  FFMA.FTZ R109, R109, R112, R120 ;  /* 0x000000706d6d7223 */ /* 0x000fe20000010078 */
[----:B------:R-:W-:Y:S01]  /*4410*/  IMAD.U32 R112, R107, 0x10000, RZ ;  /* 0x000100006b707824 */ /* 0x000fe200078e00ff */
[----:B------:R-:W-:Y:S01]  /*4420*/  PRMT R15, R115, 0x5410, R15 ;  /* 0x00005410730f7816 */ /* 0x000fe2000000000f */
[----:B------:R-:W-:Y:S01]  /*4430*/  FMUL.FTZ R115, R49, R110 ;  /* 0x0000006e31737220 */ /* 0x000fe20000410000 */
[C---:B------:R-:W-:Y:S01]  /*4440*/  FMUL.FTZ R118, R47.reuse, R116 ;  /* 0x000000742f767220 */ /* 0x040fe20000410000 */
[----:B------:R-:W-:Y:S01]  /*4450*/  FFMA.FTZ R110, R14, R110, -R113 ;  /* 0x0000006e0e6e7223 */ /* 0x000fe20000010871 */
[----:B------:R-:W-:Y:S01]  /*4460*/  LOP3.LUT R49, R114, 0xffff0000, RZ, 0xc0, !PT ;  /* 0xffff000072317812 */ /* 0x000fe200078ec0ff */
[-C--:B------:R-:W-:Y:S01]  /*4470*/  FMUL.FTZ R113, R47, R112.reuse ;  /* 0x000000702f717220 */ /* 0x080fe20000410000 */
[----:B------:R-:W-:Y:S01]  /*4480*/  SHF.R.U64 R105, R12, 0x10, R13 ;  /* 0x000000100c697819 */ /* 0x000fe2000000120d */
[----:B------:R-:W-:Y:S01]  /*4490*/  FFMA.FTZ R47, R35, R112, -R118 ;  /* 0x00000070232f7223 */ /* 0x000fe20000010876 */
[----:B------:R-:W-:Y:S01]  /*44a0*/  LOP3.LUT R112, R107, 0xffff0000, RZ, 0xc0, !PT ;  /* 0xffff00006b707812 */ /* 0x000fe200078ec0ff */
[----:B------:R-:W-:Y:S01]  /*44b0*/  FFMA.FTZ R35, R35, R116, R113 ;  /* 0x0000007423237223 */ /* 0x000fe20000010071 */
[----:B------:R-:W-:Y:S01]  /*44c0*/  PRMT R105, R117, 0x5410, R105 ;  /* 0x0000541075697816 */ /* 0x000fe20000000069 */
[C---:B------:R-:W-:Y:S01]  /*44d0*/  FMUL.FTZ R113, R45.reuse, R49 ;  /* 0x000000312d717220 */ /* 0x040fe20000410000 */
[----:B------:R-:W-:Y:S01]  /*44e0*/  FFMA.FTZ R14, R14, R111, R115 ;  /* 0x0000006f0e0e7223 */ /* 0x000fe20000010073 */
[----:B------:R-:W-:Y:S01]  /*44f0*/  FMUL.FTZ R45, R45, R112 ;  /* 0x000000702d2d7220 */ /* 0x000fe20000410000 */
[----:B------:R-:W-:-:S02]  /*4500*/  IMAD.U32 R13, R48, 0x10000, RZ ;  /* 0x00010000300d7824 */ /* 0x000fc400078e00ff */
[----:B------:R-:W-:Y:S01]  /*4510*/  FFMA.FTZ R112, R32, R112, -R113 ;  /* 0x0000007020707223 */ /* 0x000fe20000010871 */
[----:B------:R-:W-:Y:S01]  /*4520*/  IMAD.U32 R111, R15, 0x10000, RZ ;  /* 0x000100000f6f7824 */ /* 0x000fe200078e00ff */
[----:B------:R-:W-:Y:S01]  /*4530*/  LOP3.LUT R48, R48, 0xffff0000, RZ, 0xc0, !PT ;  /* 0xffff000030307812 */ /* 0x000fe200078ec0ff */
[----:B------:R-:W-:Y:S01]  /*4540*/  IMAD.U32 R107, R105, 0x10000, RZ ;  /* 0x00010000696b7824 */ /* 0x000fe200078e00ff */
[----:B------:R-:W-:Y:S01]  /*4550*/  LOP3.LUT R113, R15, 0xffff0000, RZ, 0xc0, !PT ;  /* 0xffff00000f717812 */ /* 0x000fe200078ec0ff */
[C---:B------:R-:W-:Y:S01]  /*4560*/  FMUL.FTZ R15, R13.reuse, R111 ;  /* 0x0000006f0d0f7220 */ /* 0x040fe20000410000 */
[C---:B------:R-:W-:Y:S01]  /*4570*/  SHF.L.U32 R12, R44.reuse, 0x10, RZ ;  /* 0x000000102c0c7819 */ /* 0x040fe200000006ff */
[----:B------:R-:W-:Y:S01]  /*4580*/  FMUL.FTZ R114, R13, R107 ;  /* 0x0000006b0d727220 */ /* 0x000fe20000410000 */
[----:B------:R-:W-:Y:S01]  /*4590*/  LOP3.LUT R44, R44, 0xffff0000, RZ, 0xc0, !PT ;  /* 0xffff00002c2c7812 */ /* 0x000fe200078ec0ff */
[----:B------:R-:W-:Y:S01]  /*45a0*/  FFMA.FTZ R32, R32, R49, R45 ;  /* 0x0000003120207223 */ /* 0x000fe2000001002d */
[----:B------:R-:W-:Y:S01]  /*45b0*/  LOP3.LUT R105, R105, 0xffff0000, RZ, 0xc0, !PT ;  /* 0xffff000069697812 */ /* 0x000fe200078ec0ff */
[----:B------:R-:W-:Y:S01]  /*45c0*/  FMUL.FTZ R45, R48, R113 ;  /* 0x00000071302d7220 */ /* 0x000fe20000410000 */
[----:B------:R-:W-:Y:S01]  /*45d0*/  PRMT R108, R97, 0x5432, R108 ;  /* 0x00005432616c7816 */ /* 0x000fe2000000006c */
[----:B------:R-:W-:Y:S01]  /*45e0*/  FFMA.FTZ R13, R12, R107, -R15 ;  /* 0x0000006b0c0d7223 */ /* 0x000fe2000001080f */
[----:B------:R-:W-:Y:S01]  /*45f0*/  PRMT R106, R98, 0x5432, R106 ;  /* 0x00005432626a7816 */ /* 0x000fe2000000006a */
[----:B------:R-:W-:Y:S01]  /*4600*/  FFMA.FTZ R12, R12, R111, R114 ;  /* 0x0000006f0c0c7223 */ /* 0x000fe20000010072 */
[----:B------:R-:W-:Y:S01]  /*4610*/  LOP3.LUT R50, R50, 0xffff0000, RZ, 0xc0, !PT ;  /* 0xffff000032327812 */ /* 0x000fe200078ec0ff */
[-C--:B------:R-:W-:Y:S01]  /*4620*/  FMUL.FTZ R107, R48, R105.reuse ;  /* 0x00000069306b7220 */ /* 0x080fe20000410000 */
[----:B------:R-:W-:Y:S01]  /*4630*/  FFMA.FTZ R114, R44, R105, -R45 ;  /* 0x000000692c727223 */ /* 0x000fe2000001082d */
[C---:B------:R-:W-:Y:S01]  /*4640*/  LOP3.LUT R49, R108.reuse, 0xffff0000, RZ, 0xc0, !PT ;  /* 0xffff00006c317812 */ /* 0x040fe200078ec0ff */
[----:B------:R-:W-:Y:S01]  /*4650*/  IMAD.U32 R48, R108, 0x10000, RZ ;  /* 0x000100006c307824 */ /* 0x000fe200078e00ff */
[C---:B------:R-:W-:Y:S01]  /*4660*/  LOP3.LUT R45, R106.reuse, 0xffff0000, RZ, 0xc0, !PT ;  /* 0xffff00006a2d7812 */ /* 0x040fe200078ec0ff */
[----:B------:R-:W-:Y:S01]  /*4670*/  IMAD.U32 R15, R106, 0x10000, RZ ;  /* 0x000100006a0f7824 */ /* 0x000fe200078e00ff */
[----:B------:R-:W-:Y:S01]  /*4680*/  LOP3.LUT R46, R46, 0xffff0000, RZ, 0xc0, !PT ;  /* 0xffff00002e2e7812 */ /* 0x000fe200078ec0ff */
[----:B------:R-:W-:Y:S01]  /*4690*/  FFMA.FTZ R107, R44, R113, R107 ;  /* 0x000000712c6b7223 */ /* 0x000fe2000001006b */
[-C--:B------:R-:W-:Y:S01]  /*46a0*/  FMUL.FTZ R44, R34, R48.reuse ;  /* 0x00000030222c7220 */ /* 0x080fe20000410000 */
[----:B------:R-:W-:Y:S01]  /*46b0*/  FMUL.FTZ R111, R50, R49 ;  /* 0x00000031326f7220 */ /* 0x000fe20000410000 */
[----:B------:R-:W-:Y:S01]  /*46c0*/  FMUL.FTZ R105, R34, R15 ;  /* 0x0000000f22697220 */ /* 0x000fe20000410000 */
[----:B------:R-:W-:Y:S01]  /*46d0*/  FMUL.FTZ R50, R50, R45 ;  /* 0x0000002d32327220 */ /* 0x000fe20000410000 */
        /* <DEDUP_REMOVED lines=8> */
[----:B------:R-:W-:Y:S02]  /*4760*/  F2FP.BF16.F32.PACK_AB R47, R112, R47 ;  /* 0x0000002f702f723e */ /* 0x000fe400000010ff */
[----:B------:R-:W-:Y:S02]  /*4770*/  F2FP.BF16.F32.PACK_AB R49, R14, R109 ;  /* 0x0000006d0e31723e */ /* 0x000fe400000010ff */
[----:B------:R-:W-:Y:S02]  /*4780*/  F2FP.BF16.F32.PACK_AB R51, R32, R35 ;  /* 0x000000232033723e */ /* 0x000fe400000010ff */
[----:B------:R-:W-:-:S02]  /*4790*/  F2FP.BF16.F32.PACK_AB R48, R107, R12 ;  /* 0x0000000c6b30723e */ /* 0x000fc400000010ff */
[----:B------:R-:W-:-:S07]  /*47a0*/  F2FP.BF16.F32.PACK_AB R50, R50, R105 ;  /* 0x000000693232723e */ /* 0x000fce00000010ff */
.L_x_1939:
[----:B------:R-:W-:Y:S05]  /*47b0*/  BSYNC B2 ;  /* 0x0000000000027941 */ /* 0x000fea0003800000 */
.L_x_1938:
[----:B------:R-:W-:Y:S02]  /*47c0*/  ISETP.GE.AND P5, PT, R95, R91, PT ;  /* 0x0000005b5f00720c */ /* 0x000fe40003fa6270 */
[----:B------:R-:W-:-:S11]  /*47d0*/  P2R R13, PR, RZ, 0x1 ;  /* 0x00000001ff0d7803 */ /* 0x000fd60000000000 */
[--C-:B------:R-:W-:Y:S02]  /*47e0*/  @!P5 SHF.R.S32.HI R12, RZ, 0x1f, R95.reuse ;  /* 0x0000001fff0cd819 */ /* 0x100fe4000001145f */
[----:B------:R-:W-:-:S04]  /*47f0*/  @!P5 IADD3 R88, P0, P6, R56, R88, R95 ;  /* 0x000000583858d210 */ /* 0x000fc80007e1e05f */
[----:B------:R-:W-:Y:S02]  /*4800*/  @!P5 IADD3.X R96, R77, R96, R12, P0, P6 ;  /* 0x000000604d60d210 */ /* 0x000fe400007ec40c */
[CC--:B------:R-:W-:Y:S02]  /*4810*/  LEA R12, P6, R92.reuse, R80.reuse, 0x1 ;  /* 0x000000505c0c7211 */ /* 0x0c0fe400078c08ff */
[----:B------:R-:W-:Y:S02]  /*4820*/  ISETP.NE.AND P0, PT, R13, RZ, PT ;  /* 0x000000ff0d00720c */ /* 0x000fe40003f05270 */
[----:B------:R-:W-:Y:S02]  /*4830*/  LEA.HI.X R13, R92, R81, R94, 0x1, P6 ;  /* 0x000000515c0d7211 */ /* 0x000fe400030f0c5e */
[----:B------:R-:W-:-:S03]  /*4840*/  @!P5 LEA R14, P6, R88, R80, 0x1 ;  /* 0x00000050580ed211 */ /* 0x000fc600078c08ff */
[----:B-1----:R1:W-:Y:S01]  /*4850*/  STG.E.128 desc[UR40][R12.64], R44 ;  /* 0x0000002c0c007986 */ /* 0x0023e2000c101d28 */
[----:B------:R-:W-:-:S05]  /*4860*/  @!P5 LEA.HI.X R15, R88, R81, R96, 0x1, P6 ;  /* 0x00000051580fd211 */ /* 0x000fca00030f0c60 */
[----:B--2---:R1:W-:Y:S04]  /*4870*/  @!P5 STG.E.128 desc[UR40][R14.64], R48 ;  /* 0x000000300e00d986 */ /* 0x0043e8000c101d28 */
.L_x_1937:
[----:B------:R-:W-:Y:S05]  /*4880*/  BSYNC B1 ;  /* 0x0000000000017941 */ /* 0x000fea0003800000 */
.L_x_1936:
[C---:B-1----:R-:W-:Y:S01]  /*4890*/  VIADD R13, R19.reuse, 0x60 ;  /* 0x00000060130d7836 */ /* 0x042fe20000000000 */
[----:B------:R-:W-:-:S03]  /*48a0*/  IADD3 R12, R19, 0x60, RZ ;  /* 0x00000060130c7810 */ /* 0x000fc60007ffe0ff */
        /* <DEDUP_REMOVED lines=17> */
[----:B------:R-:W-:Y:S01]  /*49c0*/  LEA.HI.X R45, R12, R81, R13, 0x1, P5 ;  /* 0x000000510c2d7211 */ /* 0x000fe200028f0c0d */
[----:B------:R-:W-:Y:S01]  /*49d0*/  IMAD R13, R22, 0x2000, R3 ;  /* 0x00002000160d7824 */ /* 0x000fe200078e0203 */
[----:B------:R-:W-:-:S02]  /*49e0*/  SHF.R.S32.HI R12, RZ, 0x1f, R93 ;  /* 0x0000001fff0c7819 */ /* 0x000fc4000001145d */
[----:B------:R-:W-:Y:S01]  /*49f0*/  LOP3.LUT R15, R15, 0x1c0, RZ, 0xc0, !PT ;  /* 0x000001c00f0f7812 */ /* 0x000fe200078ec0ff */
[----:B------:R-:W-:Y:S01]  /*4a00*/  IMAD R13, R13, 0x2, R2 ;  /* 0x000000020d0d7824 */ /* 0x000fe200078e0202 */
[----:B------:R-:W-:Y:S02]  /*4a10*/  LEA.HI R93, R12, R93, RZ, 0x4 ;  /* 0x0000005d0c5d7211 */ /* 0x000fe400078f20ff */
[----:B------:R-:W-:Y:S02]  /*4a20*/  LOP3.LUT R32, R32, 0x1c0, RZ, 0xc0, !PT ;  /* 0x000001c020207812 */ /* 0x000fe400078ec0ff */
[----:B------:R-:W-:Y:S02]  /*4a30*/  LEA.HI.SX32 R47, R93, R60, 0x1c ;  /* 0x0000003c5d2f7211 */ /* 0x000fe400078fe2ff */
[----:B------:R-:W-:-:S03]  /*4a40*/  SHF.R.U32.HI R15, RZ, 0x3, R15 ;  /* 0x00000003ff0f7819 */ /* 0x000fc6000001160f */
[----:B------:R-:W-:-:S05]  /*4a50*/  IMAD.SHL.U32 R47, R47, 0x8, RZ ;  /* 0x000000082f2f7824 */ /* 0x000fca00078e00ff */
[----:B------:R-:W-:-:S04]  /*4a60*/  LOP3.LUT R12, R32, 0x38, R47, 0xf8, !PT ;  /* 0x00000038200c7812 */ /* 0x000fc800078ef82f */
[----:B------:R-:W-:-:S05]  /*4a70*/  LOP3.LUT R12, R12, R15, RZ, 0x3c, !PT ;  /* 0x0000000f0c0c7212 */ /* 0x000fca00078e3cff */
[----:B--2---:R-:W-:-:S04]  /*4a80*/  IMAD.IADD R15, R14, 0x1, R12 ;  /* 0x000000010e0f7824 */ /* 0x004fc800078e020c */
        /* <DEDUP_REMOVED lines=10> */
[--C-:B------:R-:W-:Y:S02]  /*4b30*/  SHF.R.U64 R88, R38, 0x10, R39.reuse ;  /* 0x0000001026587819 */ /* 0x100fe40000001227 */
[----:B------:R-:W-:-:S02]  /*4b40*/  SHF.R.U32.HI R89, RZ, 0x10, R39 ;  /* 0x00000010ff597819 */ /* 0x000fc40000011627 */
[--C-:B------:R-:W-:Y:S01]  /*4b50*/  SHF.R.U64 R50, R42, 0x10, R43.reuse ;  /* 0x000000102a327819 */ /* 0x100fe2000000122b */
[----:B-1----:R-:W-:Y:S01]  /*4b60*/  IMAD.U32 R42, R13, 0x10000, RZ ;  /* 0x000100000d2a7824 */ /* 0x002fe200078e00ff */
[----:B------:R-:W-:Y:S01]  /*4b70*/  SHF.R.U32.HI R51, RZ, 0x10, R43 ;  /* 0x00000010ff337819 */ /* 0x000fe2000001162b */
[C---:B------:R-:W-:Y:S01]  /*4b80*/  IMAD.U32 R43, R33.reuse, 0x10000, RZ ;  /* 0x00010000212b7824 */ /* 0x040fe200078e00ff */
[----:B------:R-:W-:Y:S01]  /*4b90*/  LOP3.LUT R48, R33, 0xffff0000, RZ, 0xc0, !PT ;  /* 0xffff000021307812 */ /* 0x000fe200078ec0ff */
[----:B------:R-:W-:Y:S01]  /*4ba0*/  IMAD.U32 R33, R100, 0x10000, RZ ;  /* 0x0001000064217824 */ /* 0x000fe200078e00ff */
[----:B------:R-:W-:Y:S01]  /*4bb0*/  LOP3.LUT R39, R35, 0xffff0000, RZ, 0xc0, !PT ;  /* 0xffff000023277812 */ /* 0x000fe200078ec0ff */
[----:B------:R-:W-:Y:S01]  /*4bc0*/  IMAD.U32 R35, R104, 0x10000, RZ ;  /* 0x0001000068237824 */ /* 0x000fe200078e00ff */
[----:B------:R-:W-:Y:S01]  /*4bd0*/  PRMT R98, R98, 0x5410, R89 ;  /* 0x0000541062627816 */ /* 0x000fe20000000059 */
[C---:B------:R-:W-:Y:S01]  /*4be0*/  FMUL.FTZ R89, R43.reuse, R33 ;  /* 0x000000212b597220 */ /* 0x040fe20000410000 */
[----:B------:R-:W-:Y:S01]  /*4bf0*/  PRMT R102, R102, 0x5410, R51 ;  /* 0x0000541066667816 */ /* 0x000fe20000000033 */
[-C--:B------:R-:W-:Y:S01]  /*4c00*/  FMUL.FTZ R87, R43, R35.reuse ;  /* 0x000000232b577220 */ /* 0x080fe20000410000 */
[----:B------:R-:W-:Y:S01]  /*4c10*/  PRMT R101, R101, 0x5410, R50 ;  /* 0x0000541065657816 */ /* 0x000fe20000000032 */
[----:B------:R-:W-:Y:S01]  /*4c20*/  FFMA.FTZ R35, R42, R35, R89 ;  /* 0x000000232a237223 */ /* 0x000fe20000010059 */
[----:B------:R-:W-:Y:S01]  /*4c30*/  LOP3.LUT R51, R104, 0xffff0000, RZ, 0xc0, !PT ;  /* 0xffff000068337812 */ /* 0x000fe200078ec0ff */
[----:B------:R-:W-:Y:S01]  /*4c40*/  FFMA.FTZ R33, R42, R33, -R87 ;  /* 0x000000212a217223 */ /* 0x000fe20000010857 */
[----:B------:R-:W-:Y:S01]  /*4c50*/  LOP3.LUT R43, R100, 0xffff0000, RZ, 0xc0, !PT ;  /* 0xffff0000642b7812 */ /* 0x000fe200078ec0ff */
[----:B------:R-:W-:Y:S01]  /*4c60*/  IMAD.U32 R50, R102, 0x10000, RZ ;  /* 0x0001000066327824 */ /* 0x000fe200078e00ff */
[----:B------:R-:W-:Y:S01]  /*4c70*/  SHF.R.U64 R92, R36, 0x10, R37 ;  /* 0x00000010245c7819 */ /* 0x000fe20000001225 */
[----:B------:R-:W-:Y:S01]  /*4c80*/  IMAD.U32 R42, R98, 0x10000, RZ ;  /* 0x00010000622a7824 */ /* 0x000fe200078e00ff */
[----:B------:R-:W-:Y:S01]  /*4c90*/  SHF.R.U64 R86, R40, 0x10, R41 ;  /* 0x0000001028567819 */ /* 0x000fe20000001229 */
[----:B------:R-:W-:Y:S01]  /*4ca0*/  IMAD.U32 R41, R15, 0x10000, RZ ;  /* 0x000100000f297824 */ /* 0x000fe200078e00ff */
[----:B------:R-:W-:Y:S01]  /*4cb0*/  PRMT R97, R97, 0x5410, R88 ;  /* 0x0000541061617816 */ /* 0x000fe20000000058 */
[----:B------:R-:W-:Y:S01]  /*4cc0*/  FMUL.FTZ R88, R49, R50 ;  /* 0x0000003231587220 */ /* 0x000fe20000410000 */
[----:B------:R-:W-:Y:S01]  /*4cd0*/  LOP3.LUT R40, R13, 0xffff0000, RZ, 0xc0, !PT ;  /* 0xffff00000d287812 */ /* 0x000fe200078ec0ff */
[C---:B------:R-:W-:Y:S01]  /*4ce0*/  FMUL.FTZ R87, R48.reuse, R51 ;  /* 0x0000003330577220 */ /* 0x040fe20000410000 */
[----:B------:R-:W-:Y:S01]  /*4cf0*/  PRMT R99, R99, 0x5410, R92 ;  /* 0x0000541063637816 */ /* 0x000fe2000000005c */
[-C--:B------:R-:W-:Y:S01]  /*4d00*/  FMUL.FTZ R89, R48, R43.reuse ;  /* 0x0000002b30597220 */ /* 0x080fe20000410000 */
[----:B------:R-:W-:Y:S01]  /*4d10*/  PRMT R103, R103, 0x5410, R86 ;  /* 0x0000541067677816 */ /* 0x000fe20000000056 */
[-C--:B------:R-:W-:Y:S01]  /*4d20*/  FMUL.FTZ R49, R49, R42.reuse ;  /* 0x0000002a31317220 */ /* 0x080fe20000410000 */
[----:B------:R-:W-:Y:S01]  /*4d30*/  LOP3.LUT R102, R102, 0xffff0000, RZ, 0xc0, !PT ;  /* 0xffff000066667812 */ /* 0x000fe200078ec0ff */
[----:B------:R-:W-:Y:S01]  /*4d40*/  FFMA.FTZ R48, R40, R43, -R87 ;  /* 0x0000002b28307223 */ /* 0x000fe20000010857 */
[----:B------:R-:W-:Y:S01]  /*4d50*/  LOP3.LUT R98, R98, 0xffff0000, RZ, 0xc0, !PT ;  /* 0xffff000062627812 */ /* 0x000fe200078ec0ff */
[----:B------:R-:W-:Y:S01]  /*4d60*/  FFMA.FTZ R86, R40, R51, R89 ;  /* 0x0000003328567223 */ /* 0x000fe20000010059 */
[----:B------:R-:W-:Y:S01]  /*4d70*/  SHF.L.U32 R37, R32, 0x10, RZ ;  /* 0x0000001020257819 */ /* 0x000fe200000006ff */
[C---:B------:R-:W-:Y:S01]  /*4d80*/  FFMA.FTZ R88, R41.reuse, R42, -R88 ;  /* 0x0000002a29587223 */ /* 0x040fe20000010858 */
[----:B------:R-:W-:Y:S01]  /*4d90*/  FFMA.FTZ R49, R41, R50, R49 ;  /* 0x0000003229317223 */ /* 0x000fe20000010031 */
[----:B------:R-:W-:-:S02]  /*4da0*/  IMAD.U32 R40, R99, 0x10000, RZ ;  /* 0x0001000063287824 */ /* 0x000fc400078e00ff */
[----:B------:R-:W-:Y:S01]  /*4db0*/  FMUL.FTZ R43, R39, R102 ;  /* 0x00000066272b7220 */ /* 0x000fe20000410000 */
[----:B------:R-:W-:Y:S02]  /*4dc0*/  IMAD.U32 R41, R103, 0x10000, RZ ;  /* 0x0001000067297824 */ /* 0x000fe400078e00ff */
[----:B------:R-:W-:Y:S01]  /*4dd0*/  FMUL.FTZ R51, R39, R98 ;  /* 0x0000006227337220 */ /* 0x000fe20000410000 */
[----:B------:R-:W-:Y:S01]  /*4de0*/  IMAD.U32 R36, R12, 0x10000, RZ ;  /* 0x000100000c247824 */ /* 0x000fe200078e00ff */
[----:B------:R-:W-:Y:S01]  /*4df0*/  LOP3.LUT R32, R32, 0xffff0000, RZ, 0xc0, !PT ;  /* 0xffff000020207812 */ /* 0x000fe200078ec0ff */
[-C--:B------:R-:W-:Y:S01]  /*4e00*/  FMUL.FTZ R39, R37, R41.reuse ;  /* 0x0000002925277220 */ /* 0x080fe20000410000 */
        /* <DEDUP_REMOVED lines=38> */
.L_x_1941:
[----:B------:R-:W-:Y:S05]  /*5070*/  BSYNC B1 ;  /* 0x0000000000017941 */ /* 0x000fea0003800000 */
.L_x_1940:
        /* <DEDUP_REMOVED lines=10> */
.L_x_1907:
[----:B------:R-:W-:-:S13]  /*5120*/  ISETP.NE.AND P3, PT, R157, 0x3, PT ;  /* 0x000000039d00780c */ /* 0x000fda0003f65270 */
[----:B------:R-:W-:Y:S05]  /*5130*/  @!P3 BRA `(.L_x_1942) ;  /* 0x000000000004b947 */ /* 0x000fea0003800000 */
[----:B------:R-:W-:Y:S01]  /*5140*/  BPT.TRAP 0x1 ;  /* 0x000000040000795c */ /* 0x000fe20000300000 */
.L_x_1942:
[----:B------:R-:W-:Y:S01]  /*5150*/  IMAD R78, R22, 0x8, R2 ;  /* 0x00000008164e7824 */ /* 0x000fe200078e0202 */
[----:B------:R-:W-:Y:S01]  /*5160*/  SHF.L.U32 R90, R156, 0x1f, RZ ;  /* 0x0000001f9c5a7819 */ /* 0x000fe200000006ff */
[----:B------:R-:W-:Y:S01]  /*5170*/  IMAD R83, R26, -0x80, R28 ;  /* 0xffffff801a537824 */ /* 0x000fe200078e021c */
[----:B------:R-:W-:Y:S02]  /*5180*/  BSSY B1, `(.L_x_1943) ;  /* 0x0000004000017945 */ /* 0x000fe40003800000 */
[----:B------:R-:W1:Y:S02]  /*5190*/  SYNCS.PHASECHK.TRANS64.TRYWAIT P4, [R78+URZ+0x16890], R90 ;  /* 0x0168905a4e0075a7 */ /* 0x000e64000808017f */
[----:B------:R-:W-:Y:S01]  /*51a0*/  VIMNMX R83, R83, 0x80, PT ;  /* 0x0000008053537848 */ /* 0x000fe20003fe0100 */
[----:B-1----:R-:W-:Y:S06]  /*51b0*/  @!P4 BRA `(.L_x_1944) ;  /* 0x0000013000dcc947 */ /* 0x002fec0003800000 */
.L_x_2157:
[----:B------:R-:W-:Y:S05]  /*51c0*/  BSYNC B1 ;  /* 0x0000000000017941 */ /* 0x000fea0003800000 */
.L_x_1943:
[----:B------:R-:W-:Y:S01]  /*51d0*/  ISETP.GE.AND P4, PT, R19, R83, PT ;  /* 0x000000531300720c */ /* 0x000fe20003f86270 */
[----:B------:R-:W-:-:S12]  /*51e0*/  BSSY B1, `(.L_x_1945) ;  /* 0x0000006000017945 */ /* 0x000fd80003800000 */
[----:B------:R-:W-:Y:S05]  /*51f0*/  @P4 BRA `(.L_x_1946) ;  /* 0x0000000000104947 */ /* 0x000fea0003800000 */
[----:B------:R-:W2:Y:S04]  /*5200*/  @!P1 LDS.128 R12, [R82+0xe000] ;  /* 0x00e00000520c9984 */ /* 0x000ea80000000c00 */
[----:B0-----:R-:W0:Y:S04]  /*5210*/  @!P2 LDS.128 R32, [R79+0xe000] ;  /* 0x00e000004f20a984 */ /* 0x001e280000000c00 */
[----:B--2---:R2:W-:Y:S04]  /*5220*/  @!P1 STG.E.128 desc[UR40][R38.64], R12 ;  /* 0x0000000c26009986 */ /* 0x0045e8000c101d28 */
[----:B0-----:R2:W-:Y:S02]  /*5230*/  @!P2 STG.E.128 desc[UR40][R38.64+0x40], R32 ;  /* 0x000040202600a986 */ /* 0x0015e4000c101d28 */
.L_x_1946:
[----:B------:R-:W-:Y:S05]  /*5240*/  BSYNC B1 ;  /* 0x0000000000017941 */ /* 0x000fea0003800000 */
.L_x_1945:
[----:B--2---:R-:W-:-:S05]  /*5250*/  VIADD R12, R19, 0x60 ;  /* 0x00000060130c7836 */ /* 0x004fca0000000000 */
[----:B------:R-:W-:-:S13]  /*5260*/  ISETP.GE.AND P4, PT, R12, R83, PT ;  /* 0x000000530c00720c */ /* 0x000fda0003f86270 */
[----:B------:R-:W-:Y:S05]  /*5270*/  @P4 BRA `(.L_x_1924) ;  /* 0x0000000000104947 */ /* 0x000fea0003800000 */
[----:B------:R-:W2:Y:S04]  /*5280*/  @!P1 LDS.128 R12, [R82+0x11000] ;  /* 0x01100000520c9984 */ /* 0x000ea80000000c00 */
[----:B0-----:R-:W0:Y:S04]  /*5290*/  @!P2 LDS.128 R32, [R79+0x11000] ;  /* 0x011000004f20a984 */ /* 0x001e280000000c00 */
[----:B--2---:R2:W-:Y:S04]  /*52a0*/  @!P1 STG.E.128 desc[UR40][R36.64], R12 ;  /* 0x0000000c24009986 */ /* 0x0045e8000c101d28 */
[----:B0-----:R2:W-:Y:S02]  /*52b0*/  @!P2 STG.E.128 desc[UR40][R36.64+0x40], R32 ;  /* 0x000040202400a986 */ /* 0x0015e4000c101d28 */
.L_x_1924:
[----:B------:R-:W-:Y:S05]  /*52c0*/  BSYNC B0 ;  /* 0x0000000000007941 */ /* 0x000fea0003800000 */
.L_x_1906:
        /* <DEDUP_REMOVED lines=12> */
[----:B------:R-:W-:-:S04]  /*5390*/  @!P4 IADD3 R12, R78, 0x168a0, RZ ;  /* 0x000168a04e0cc810 */ /* 0x000fc80007ffe0ff */
[----:B------:R-:W-:-:S04]  /*53a0*/  @!P4 PRMT R12, RZ, 0x654, R12 ;  /* 0x00000654ff0cc816 */ /* 0x000fc8000000000c */
[----:B------:R1:W-:Y:S01]  /*53b0*/  @!P4 SYNCS.ARRIVE.TRANS64.RED.A1T0 RZ, [R12+URZ], RZ ;  /* 0x000000ff0cffc9a7 */ /* 0x0003e2000810043f */
[----:B------:R-:W-:Y:S05]  /*53c0*/  @!P3 BRA `(.L_x_1948) ;  /* 0x000000000004b947 */ /* 0x000fea0003800000 */
[----:B------:R-:W-:Y:S01]  /*53d0*/  BPT.TRAP 0x1 ;  /* 0x000000040000795c */ /* 0x000fe20000300000 */
.L_x_1948:
[----:B------:R-:W-:Y:S05]  /*53e0*/  BSYNC B0 ;  /* 0x0000000000007941 */ /* 0x000fea0003800000 */
.L_x_1947:
[----:B------:R-:W2:Y:S01]  /*53f0*/  SYNCS.PHASECHK.TRANS64.TRYWAIT P3, [R78+URZ+0x168b0], R90 ;  /* 0x0168b05a4e0075a7 */ /* 0x000ea2000806017f */
[----:B------:R-:W-:Y:S01]  /*5400*/  ULDC UR42, c[0x0][0x2e4] ;  /* 0x0000b900002a7ab9 */ /* 0x000fe20000000800 */
[----:B------:R-:W-:Y:S01]  /*5410*/  ULDC.64 UR38, c[0x0][0x318] ;  /* 0x0000c60000267ab9 */ /* 0x000fe20000000a00 */
[----:B------:R-:W-:Y:S01]  /*5420*/  ULDC.64 UR36, c[0x0][0x308] ;  /* 0x0000c20000247ab9 */ /* 0x000fe20000000a00 */
[----:B------:R-:W-:Y:S01]  /*5430*/  BSSY B0, `(.L_x_1949) ;  /* 0x0000003000007945 */ /* 0x000fe20003800000 */
[----:B0---4-:R-:W-:-:S03]  /*5440*/  IMAD.WIDE R32, R26, 0x80, R6 ;  /* 0x000000801a207825 */ /* 0x011fc600078e0206 */
[----:B--2---:R-:W-:Y:S05]  /*5450*/  @!P3 BRA `(.L_x_1950) ;  /* 0x000001300048b947 */ /* 0x004fea0003800000 */
.L_x_2158:
[----:B------:R-:W-:Y:S05]  /*5460*/  BSYNC B0 ;  /* 0x0000000000007941 */ /* 0x000fea0003800000 */
.L_x_1949:
        /* <DEDUP_REMOVED lines=17> */
.L_x_1952:
[----:B------:R-:W-:Y:S05]  /*5580*/  BSYNC B0 ;  /* 0x0000000000007941 */ /* 0x000fea0003800000 */
.L_x_1951:
[----:B-12---:R-:W-:Y:S01]  /*5590*/  VIADD R12, R19, 0x60 ;  /* 0x00000060130c7836 */ /* 0x006fe20000000000 */
        /* <DEDUP_REMOVED lines=19> */
.L_x_1954:
[----:B------:R-:W-:Y:S05]  /*56d0*/  BSYNC B0 ;  /* 0x0000000000007941 */ /* 0x000fea0003800000 */
.L_x_1953:
[----:B-1----:R-:W2:Y:S01]  /*56e0*/  LDL R12, [R1] ;  /* 0x00000000010c7983 */ /* 0x002ea20000100800 */
[----:B------:R-:W-:Y:S02]  /*56f0*/  VIADD R22, R22, 0x1 ;  /* 0x0000000116167836 */ /* 0x000fe40000000000 */
[----:B0-----:R-:W-:Y:S01]  /*5700*/  @!P4 VIADD R78, R78, 0x168c0 ;  /* 0x000168c04e4ec836 */ /* 0x001fe20000000000 */
        /* <DEDUP_REMOVED lines=10> */
[----:B------:R-:W-:Y:S02]  /*57b0*/  SEL R22, R22, RZ, P3 ;  /* 0x000000ff16167207 */ /* 0x000fe40001800000 */
[----:B------:R-:W-:Y:S01]  /*57c0*/  LOP3.LUT R156, R156, R13, RZ, 0x3c, !PT ;  /* 0x0000000d9c9c7212 */ /* 0x000fe200078e3cff */
[----:B------:R0:W-:Y:S01]  /*57d0*/  @!P4 SYNCS.ARRIVE.TRANS64.RED.A1T0 RZ, [R78+URZ], RZ ;  /* 0x000000ff4effc9a7 */ /* 0x0001e2000810043f */
[----:B--2---:R-:W-:-:S13]  /*57e0*/  LOP3.LUT P5, RZ, R12, 0x2, RZ, 0xc0, !PT ;  /* 0x000000020cff7812 */ /* 0x004fda00078ac0ff */
[----:B0-----:R-:W-:Y:S05]  /*57f0*/  @P5 BRA `(.L_x_1955) ;  /* 0xffffffc800b45947 */ /* 0x001fea000383ffff */
[----:B------:R-:W0:Y:S01]  /*5800*/  S2R R12, SR_TID.X ;  /* 0x00000000000c7919 */ /* 0x000e220000002100 */
[----:B------:R-:W-:Y:S02]  /*5810*/  PLOP3.LUT P0, PT, PT, PT, PT, 0x8, 0x0 ;  /* 0x000000000000781c */ /* 0x000fe40003f0e170 */
[----:B0-----:R-:W-:-:S04]  /*5820*/  SHF.R.U32.HI R12, RZ, 0x7, R12 ;  /* 0x00000007ff0c7819 */ /* 0x001fc8000001160c */
[----:B------:R-:W-:-:S13]  /*5830*/  ISETP.NE.AND P5, PT, R12, 0x1, PT ;  /* 0x000000010c00780c */ /* 0x000fda0003fa5270 */
[----:B------:R-:W-:Y:S06]  /*5840*/  @!P5 BAR.ARV 0x9, 0x100 ;  /* 0x024400000000db1d */ /* 0x000fec0000002000 */
.L_x_1901:
        /* <DEDUP_REMOVED lines=16> */
[----:B------:R-:W-:Y:S01]  /*5950*/  CS2R R46, SRZ ;  /* 0x00000000002e7805 */ /* 0x000fe2000001ff00 */
[----:B------:R-:W-:Y:S01]  /*5960*/  IMAD.MOV.U32 R48, RZ, RZ, RZ ;  /* 0x000000ffff307224 */ /* 0x000fe200078e00ff */
[----:B------:R-:W-:Y:S02]  /*5970*/  CS2R R14, SRZ ;  /* 0x00000000000e7805 */ /* 0x000fe4000001ff00 */
[----:B------:R-:W-:Y:S01]  /*5980*/  MOV R50, RZ ;  /* 0x000000ff00327202 */ /* 0x000fe20000000f00 */
[----:B------:R-:W-:Y:S02]  /*5990*/  IMAD.MOV.U32 R13, RZ, RZ, RZ ;  /* 0x000000ffff0d7224 */ /* 0x000fe400078e00ff */
[----:B------:R-:W-:Y:S01]  /*59a0*/  IMAD.MOV.U32 R52, RZ, RZ, RZ ;  /* 0x000000ffff347224 */ /* 0x000fe200078e00ff */
[----:B------:R-:W-:Y:S06]  /*59b0*/  @P0 BRA `(.L_x_1956) ;  /* 0x00000000000c0947 */ /* 0x000fec0003800000 */
[----:B------:R-:W0:Y:S01]  /*59c0*/  FENCE.VIEW.ASYNC.G ;  /* 0x00000000000073c6 */ /* 0x000e220000000100 */
[----:B------:R-:W-:Y:S05]  /*59d0*/  WARPSYNC.ALL ;  /* 0x0000000000007948 */ /* 0x000fea0003800000 */
[----:B0-----:R-:W-:Y:S06]  /*59e0*/  BAR.ARV 0xc, 0x1a0 ;  /* 0x0306800000007b1d */ /* 0x001fec0000002000 */
.L_x_1956:
[----:B------:R-:W-:Y:S02]  /*59f0*/  IMAD.MOV.U32 R12, RZ, RZ, RZ ;  /* 0x000000ffff0c7224 */ /* 0x000fe400078e00ff */
[----:B------:R-:W-:Y:S01]  /*5a00*/  IMAD.MOV.U32 R49, RZ, RZ, RZ ;  /* 0x000000ffff317224 */ /* 0x000fe200078e00ff */
[----:B------:R-:W-:Y:S06]  /*5a10*/  @!P2 BRA `(.L_x_1957) ;  /* 0x000000c00098a947 */ /* 0x000fec0003800000 */
[----:B------:R-:W0:Y:S01]  /*5a20*/  S2R R4, SR_TID.X ;  /* 0x0000000000047919 */ /* 0x000e220000002100 */
[----:B------:R-:W-:Y:S01]  /*5a30*/  UMOV UR4, 0xffffffff ;  /* 0xffffffff00047882 */ /* 0x000fe20000000000 */
[----:B0-----:R-:W-:-:S05]  /*5a40*/  VIADD R4, R4, 0xffffff80 ;  /* 0xffffff8004047836 */ /* 0x001fca0000000000 */
[----:B------:R-:W-:-:S04]  /*5a50*/  SHF.R.S32.HI R0, RZ, 0x1f, R4 ;  /* 0x0000001fff007819 */ /* 0x000fc80000011404 */
[----:B------:R-:W-:-:S04]  /*5a60*/  LEA.HI R0, R0, R4, RZ, 0x7 ;  /* 0x0000000400007211 */ /* 0x000fc800078f38ff */
[----:B------:R-:W-:Y:S01]  /*5a70*/  SHF.R.S32.HI R13, RZ, 0x7, R0 ;  /* 0x00000007ff0d7819 */ /* 0x000fe20000011400 */
[----:B------:R-:W-:Y:S06]  /*5a80*/  BRA.DIV UR4, `(.L_x_1958) ;  /* 0x0000012a04d07947 */ /* 0x000fec000b800000 */
[----:B------:R0:W2:Y:S02]  /*5a90*/  SHFL.IDX PT, R155, R13, RZ, 0x1f ;  /* 0x00001fff0d9b7589 */ /* 0x0000a400000e0000 */
.L_x_2161:
[----:B------:R-:W3:Y:S01]  /*5aa0*/  LDL.LU R4, [R1] ;  /* 0x0000000001047983 */ /* 0x000ee20000300800 */
[----:B------:R-:W-:Y:S01]  /*5ab0*/  VIADD R3, R2, 0x8400 ;  /* 0x0000840002037836 */ /* 0x000fe20000000000 */
[----:B------:R-:W-:Y:S01]  /*5ac0*/  BSSY B6, `(.L_x_1959) ;  /* 0x000001c000067945 */ /* 0x000fe20003800000 */
[----:B--2---:R-:W-:-:S03]  /*5ad0*/  IMAD.HI R0, R155, 0x55555556, RZ ;  /* 0x555555569b007827 */ /* 0x004fc600078e02ff */
[----:B------:R-:W-:Y:S02]  /*5ae0*/  LOP3.LUT P0, RZ, R3, 0x3ff, RZ, 0xc0, !PT ;  /* 0x000003ff03ff7812 */ /* 0x000fe4000780c0ff */
[----:B------:R-:W-:-:S05]  /*5af0*/  LEA.HI R0, R0, R0, RZ, 0x1 ;  /* 0x0000000000007211 */ /* 0x000fca00078f08ff */
[----:B------:R-:W-:-:S04]  /*5b00*/  IMAD R0, R0, -0x3, R155 ;  /* 0xfffffffd00007824 */ /* 0x000fc800078e029b */
[----:B------:R-:W-:-:S05]  /*5b10*/  IMAD R0, R0, 0x2000, R3 ;  /* 0x0000200000007824 */ /* 0x000fca00078e0203 */
[----:B------:R-:W-:-:S04]  /*5b20*/  SHF.R.U32.HI R0, RZ, 0x4, R0 ;  /* 0x00000004ff007819 */ /* 0x000fc80000011600 */
[----:B------:R-:W-:Y:S02]  /*5b30*/  LOP3.LUT R36, R0, 0x3fff, RZ, 0xc0, !PT ;  /* 0x00003fff00247812 */ /* 0x000fe400078ec0ff */
[----:B---3--:R-:W-:-:S04]  /*5b40*/  LOP3.LUT R4, R4, 0xfffffffe, RZ, 0xc0, !PT ;  /* 0xfffffffe04047812 */ /* 0x008fc800078ec0ff */
[----:B------:R-:W-:-:S05]  /*5b50*/  @P0 LOP3.LUT R4, R4, 0x1, RZ, 0xfc, !PT ;  /* 0x0000000104040812 */ /* 0x000fca00078efcff */
[----:B------:R2:W-:Y:S01]  /*5b60*/  STL [R1], R4 ;  /* 0x0000000401007387 */ /* 0x0005e20000100800 */
[----:B------:R-:W-:Y:S05]  /*5b70*/  @!P0 BRA `(.L_x_1960) ;  /* 0x0000000000408947 */ /* 0x000fea0003800000 */
[----:B------:R-:W-:Y:S01]  /*5b80*/  MOV R0, 0x0 ;  /* 0x0000000000007802 */ /* 0x000fe20000000f00 */
[----:B------:R-:W-:Y:S01]  /*5b90*/  ULDC.64 UR4, c[0x4][0xa8] ;  /* 0x01002a0000047ab9 */ /* 0x000fe20000000a00 */
[----:B------:R-:W-:Y:S01]  /*5ba0*/  ULDC.64 UR6, c[0x4][0xb0] ;  /* 0x01002c0000067ab9 */ /* 0x000fe20000000a00 */
[----:B--2---:R-:W-:Y:S01]  /*5bb0*/  IMAD.U32 R4, RZ, RZ, UR4 ;  /* 0x00000004ff047e24 */ /* 0x004fe2000f8e00ff */
[----:B------:R2:W3:Y:S01]  /*5bc0*/  LDC.64 R14, c[0x4][R0] ;  /* 0x01000000000e7b82 */ /* 0x0004e20000000a00 */
[----:B------:R-:W-:Y:S01]  /*5bd0*/  IMAD.U32 R5, RZ, RZ, UR5 ;  /* 0x00000005ff057e24 */ /* 0x000fe2000f8e00ff */
[----:B------:R-:W-:Y:S01]  /*5be0*/  ULDC.64 UR4, c[0x4][0x20] ;  /* 0x0100080000047ab9 */ /* 0x000fe20000000a00 */
[----:B------:R-:W-:Y:S01]  /*5bf0*/  IMAD.U32 R6, RZ, RZ, UR6 ;  /* 0x00000006ff067e24 */ /* 0x000fe2000f8e00ff */
[----:B0-----:R-:W-:Y:S01]  /*5c00*/  MOV R13, RZ ;  /* 0x000000ff000d7202 */ /* 0x001fe20000000f00 */
[----:B------:R-:W-:Y:S02]  /*5c10*/  IMAD.U32 R7, RZ, RZ, UR7 ;  /* 0x00000007ff077e24 */ /* 0x000fe4000f8e00ff */
[----:B------:R-:W-:-:S02]  /*5c20*/  IMAD.U32 R10, RZ, RZ, UR4 ;  /* 0x00000004ff0a7e24 */ /* 0x000fc4000f8e00ff */
[----:B-1----:R-:W-:Y:S02]  /*5c30*/  IMAD.U32 R11, RZ, RZ, UR5 ;  /* 0x00000005ff0b7e24 */ /* 0x002fe4000f8e00ff */
[----:B------:R-:W-:Y:S02]  /*5c40*/  IMAD.MOV.U32 R8, RZ, RZ, 0x70 ;  /* 0x00000070ff087424 */ /* 0x000fe400078e00ff */
[----:B--2---:R-:W-:-:S07]  /*5c50*/  IMAD.MOV.U32 R12, RZ, RZ, 0x1 ;  /* 0x00000001ff0c7424 */ /* 0x004fce00078e00ff */
[----:B------:R-:W-:-:S07]  /*5c60*/  LEPC R20, `(.L_x_1960) ;  /* 0x000000001014794e */ /* 0x000fce0000000000 */
[----:B---3-5:R-:W-:Y:S05]  /*5c70*/  CALL.ABS.NOINC R14 ;  /* 0x000000000e007343 */ /* 0x028fea0003c00000 */
.L_x_1960:
[----:B------:R-:W-:Y:S05]  /*5c80*/  BSYNC B6 ;  /* 0x0000000000067941 */ /* 0x000fea0003800000 */
.L_x_1959:
[----:B------:R-:W-:Y:S02]  /*5c90*/  ULDC UR4, c[0x0][0x3d4] ;  /* 0x0000f50000047ab9 */ /* 0x000fe40000000800 */
[----:B------:R-:W-:-:S13]  /*5ca0*/  ISETP.LT.AND P0, PT, RZ, UR4, PT ;  /* 0x00000004ff007c0c */ /* 0x000fda000bf01270 */
[----:B------:R-:W-:Y:S05]  /*5cb0*/  @P0 BRA `(.L_x_1961) ;  /* 0x0000000000400947 */ /* 0x000fea0003800000 */
[----:B------:R-:W3:Y:S02]  /*5cc0*/  LDL R20, [R1+0x34] ;  /* 0x0000340001147983 */ /* 0x000ee40000100800 */
[----:B---3--:R-:W-:-:S04]  /*5cd0*/  LEA.HI R0, R20, R20, RZ, 0x1 ;  /* 0x0000001414007211 */ /* 0x008fc800078f08ff */
[----:B------:R-:W-:-:S05]  /*5ce0*/  LOP3.LUT R0, R0, 0xfffffffe, RZ, 0xc0, !PT ;  /* 0xfffffffe00007812 */ /* 0x000fca00078ec0ff */
[----:B------:R-:W-:-:S05]  /*5cf0*/  IMAD.IADD R0, R20, 0x1, -R0 ;  /* 0x0000000114007824 */ /* 0x000fca00078e0a00 */
[----:B------:R-:W-:-:S04]  /*5d00*/  SHF.L.U32 R3, R0, 0x1f, RZ ;  /* 0x0000001f00037819 */ /* 0x000fc800000006ff */
[----:B------:R3:W4:Y:S03]  /*5d10*/  SYNCS.PHASECHK.TRANS64.TRYWAIT P0, [R2+URZ+0x16800], R3 ;  /* 0x01680003020075a7 */ /* 0x000726000800017f */
[----:B----4-:R-:W-:Y:S05]  /*5d20*/  @!P0 NANOSLEEP.SYNCS 0x989680 ;  /* 0x009896800000895d */ /* 0x010fea0003900000 */
[----:B------:R-:W4:Y:S01]  /*5d30*/  @!P0 SYNCS.PHASECHK.TRANS64 P0, [R2+URZ+0x16800], R3 ;  /* 0x01680003020085a7 */ /* 0x000f22000800007f */
[----:B------:R-:W-:Y:S04]  /*5d40*/  BSSY B0, `(.L_x_1962) ;  /* 0x0000006000007945 */ /* 0x000fe80003800000 */
[----:B----4-:R-:W-:Y:S05]  /*5d50*/  @P0 BRA `(.L_x_1963) ;  /* 0x0000000000100947 */ /* 0x010fea0003800000 */
.L_x_1964:
[----:B----4-:R4:W0:Y:S02]  /*5d60*/  SYNCS.PHASECHK.TRANS64.TRYWAIT P0, [R2+URZ+0x16800], R3 ;  /* 0x01680003020075a7 */ /* 0x010824000800017f */
[----:B0-----:R-:W-:Y:S05]  /*5d70*/  @!P0 NANOSLEEP.SYNCS 0x989680 ;  /* 0x009896800000895d */ /* 0x001fea0003900000 */
[----:B------:R-:W0:Y:S02]  /*5d80*/  @!P0 SYNCS.PHASECHK.TRANS64 P0, [R2+URZ+0x16800], R3 ;  /* 0x01680003020085a7 */ /* 0x000e24000800007f */
[----:B0-----:R-:W-:Y:S05]  /*5d90*/  @!P0 BRA `(.L_x_1964) ;  /* 0xfffffffc00f08947 */ /* 0x001fea000383ffff */
.L_x_1963:
[----:B------:R-:W-:Y:S05]  /*5da0*/  BSYNC B0 ;  /* 0x0000000000007941 */ /* 0x000fea0003800000 */
.L_x_1962:
[----:B------:R-:W-:Y:S05]  /*5db0*/  BRA `(.L_x_1965) ;  /* 0x0000003000cc7947 */ /* 0x000fea0003800000 */
.L_x_1961:
[----:B------:R-:W3:Y:S01]  /*5dc0*/  S2R R0, SR_TID.X ;  /* 0x0000000000007919 */ /* 0x000ee20000002100 */
[----:B------:R-:W-:Y:S01]  /*5dd0*/  ULDC.64 UR6, c[0x0][0x3e8] ;  /* 0x0000fa0000067ab9 */ /* 0x000fe20000000a00 */
[--C-:B------:R-:W-:Y:S01]  /*5de0*/  SHF.R.S32.HI R7, RZ, 0x1f, R16.reuse ;  /* 0x0000001fff077819 */ /* 0x100fe20000011410 */
[----:B------:R-:W-:Y:S01]  /*5df0*/  ULDC.64 UR4, c[0x0][0x3d8] ;  /* 0x0000f60000047ab9 */ /* 0x000fe20000000a00 */
[----:B---3--:R-:W-:Y:S02]  /*5e00*/  VIADD R3, R0, 0xffffff80 ;  /* 0xffffff8000037836 */ /* 0x008fe40000000000 */
[----:B------:R-:W3:Y:S01]  /*5e10*/  LDL R0, [R1] ;  /* 0x0000000001007983 */ /* 0x000ee20000100800 */
[----:B------:R-:W-:Y:S01]  /*5e20*/  SHF.R.S32.HI R10, RZ, 0x1f, R19 ;  /* 0x0000001fff0a7819 */ /* 0x000fe20000011413 */
[----:B------:R-:W-:Y:S01]  /*5e30*/  IMAD.MOV.U32 R6, RZ, RZ, R16 ;  /* 0x000000ffff067224 */ /* 0x000fe200078e0010 */
[----:B------:R-:W-:Y:S01]  /*5e40*/  SHF.R.S32.HI R30, RZ, 0x1f, R3 ;  /* 0x0000001fff1e7819 */ /* 0x000fe20000011403 */
[----:B-----5:R-:W-:Y:S01]  /*5e50*/  IMAD.WIDE.U32 R42, R24, UR4, RZ ;  /* 0x00000004182a7c25 */ /* 0x020fe2000f8e00ff */
[----:B------:R-:W-:Y:S02]  /*5e60*/  BSSY B6, `(.L_x_1966) ;  /* 0x0000030000067945 */ /* 0x000fe40003800000 */
[----:B------:R-:W-:Y:S01]  /*5e70*/  LEA.HI R30, R30, R3, RZ, 0x2 ;  /* 0x000000031e1e7211 */ /* 0x000fe200078f10ff */
[----:B------:R-:W-:-:S02]  /*5e80*/  IMAD R12, R10, UR6, RZ ;  /* 0x000000060a0c7c24 */ /* 0x000fc4000f8e02ff */
[----:B------:R-:W-:Y:S01]  /*5e90*/  IMAD.WIDE.U32 R8, R19, UR4, R6 ;  /* 0x0000000413087c25 */ /* 0x000fe2000f8e0006 */
[----:B------:R-:W-:-:S03]  /*5ea0*/  LOP3.LUT R30, R30, 0xfffffffc, RZ, 0xc0, !PT ;  /* 0xfffffffc1e1e7812 */ /* 0x000fc600078ec0ff */
[----:B------:R-:W-:Y:S01]  /*5eb0*/  IMAD.WIDE.U32 R40, R24, UR6, RZ ;  /* 0x0000000618287c25 */ /* 0x000fe2000f8e00ff */
[----:B------:R-:W-:-:S03]  /*5ec0*/  IADD3 R25, P2, R8, R42, RZ ;  /* 0x0000002a08197210 */ /* 0x000fc60007f5e0ff */
[----:B------:R-:W-:Y:S02]  /*5ed0*/  IMAD.IADD R30, R3, 0x1, -R30 ;  /* 0x00000001031e7824 */ /* 0x000fe400078e0a1e */
[----:B------:R-:W-:Y:S02]  /*5ee0*/  IMAD R12, R19, UR7, R12 ;  /* 0x00000007130c7c24 */ /* 0x000fe4000f8e020c */
[----:B------:R-:W-:-:S05]  /*5ef0*/  IMAD.SHL.U32 R26, R30, 0x4, RZ ;  /* 0x000000041e1a7824 */ /* 0x000fca00078e00ff */
[----:B------:R-:W-:-:S03]  /*5f00*/  SHF.R.S32.HI R27, RZ, 0x1f, R26 ;  /* 0x0000001fff1b7819 */ /* 0x000fc6000001141a */
[----:B--2---:R-:W-:-:S03]  /*5f10*/  IMAD.WIDE.U32 R4, R19, UR4, R26 ;  /* 0x0000000413047c25 */ /* 0x004fc6000f8e001a */
[----:B------:R-:W-:Y:S02]  /*5f20*/  IADD3 R38, P0, R4, R42, RZ ;  /* 0x0000002a04267210 */ /* 0x000fe40007f1e0ff */
[----:B---3--:R-:W-:Y:S02]  /*5f30*/  LOP3.LUT P4, RZ, R0, 0x1, RZ, 0xc0, !PT ;  /* 0x0000000100ff7812 */ /* 0x008fe4000788c0ff */
[----:B------:R-:W-:-:S05]  /*5f40*/  SHF.R.S32.HI R0, RZ, 0x1f, R24 ;  /* 0x0000001fff007819 */ /* 0x000fca0000011418 */
[C---:B-1----:R-:W-:Y:S02]  /*5f50*/  IMAD R11, R0.reuse, UR6, RZ ;  /* 0x00000006000b7c24 */ /* 0x042fe4000f8e02ff */
[----:B------:R-:W-:Y:S02]  /*5f60*/  IMAD R3, R0, UR4, RZ ;  /* 0x0000000400037c24 */ /* 0x000fe4000f8e02ff */
[----:B------:R-:W-:Y:S02]  /*5f70*/  IMAD R0, R10, UR4, RZ ;  /* 0x000000040a007c24 */ /* 0x000fe4000f8e02ff */
[----:B------:R-:W-:Y:S02]  /*5f80*/  IMAD R45, R24, UR7, R11 ;  /* 0x00000007182d7c24 */ /* 0x000fe4000f8e020b */
[----:B------:R-:W-:-:S04]  /*5f90*/  IMAD.WIDE.U32 R10, R19, UR6, R6 ;  /* 0x00000006130a7c25 */ /* 0x000fc8000f8e0006 */
[----:B------:R-:W-:Y:S01]  /*5fa0*/  IMAD R3, R24, UR5, R3 ;  /* 0x0000000518037c24 */ /* 0x000fe2000f8e0203 */
[----:B------:R-:W-:Y:S01]  /*5fb0*/  IADD3 R33, P3, R10, R40, RZ ;  /* 0x000000280a217210 */ /* 0x000fe20007f7e0ff */
[----:B------:R-:W-:-:S04]  /*5fc0*/  IMAD.WIDE.U32 R6, R19, UR6, R26 ;  /* 0x0000000613067c25 */ /* 0x000fc8000f8e001a */
[----:B------:R-:W-:Y:S01]  /*5fd0*/  IMAD R0, R19, UR5, R0 ;  /* 0x0000000513007c24 */ /* 0x000fe2000f8e0200 */
[----:B------:R-:W-:Y:S01]  /*5fe0*/  IADD3 R34, P1, R6, R40, RZ ;  /* 0x0000002806227210 */ /* 0x000fe20007f3e0ff */
[----:B------:R-:W-:Y:S02]  /*5ff0*/  IMAD.IADD R37, R3, 0x1, R43 ;  /* 0x0000000103257824 */ /* 0x000fe400078e022b */
[----:B------:R-:W-:-:S03]  /*6000*/  IMAD.IADD R45, R45, 0x1, R41 ;  /* 0x000000012d2d7824 */ /* 0x000fc600078e0229 */
[----:B------:R-:W-:Y:S02]  /*6010*/  IADD3.X R31, R37, R0, R9, P2, !PT ;  /* 0x00000000251f7210 */ /* 0x000fe400017fe409 */
[----:B------:R-:W-:Y:S02]  /*6020*/  IADD3.X R49, R45, R12, R11, P3, !PT ;  /* 0x0000000c2d317210 */ /* 0x000fe40001ffe40b */
[----:B------:R-:W-:Y:S02]  /*6030*/  IADD3.X R39, R37, R5, R0, P0, !PT ;  /* 0x0000000525277210 */ /* 0x000fe400007fe400 */
[----:B------:R-:W-:Y:S01]  /*6040*/  IADD3.X R35, R45, R7, R12, P1, !PT ;  /* 0x000000072d237210 */ /* 0x000fe20000ffe40c */
[----:B------:R-:W-:Y:S06]  /*6050*/  @!P4 BRA `(.L_x_1967) ;  /* 0x000000000040c947 */ /* 0x000fec0003800000 */
        /* <DEDUP_REMOVED lines=8> */
[----:B0-----:R-:W-:Y:S01]  /*60e0*/  MOV R13, RZ ;  /* 0x000000ff000d7202 */ /* 0x001fe20000000f00 */
[----:B------:R-:W-:Y:S02]  /*60f0*/  IMAD.U32 R7, RZ, RZ, UR7 ;  /* 0x00000007ff077e24 */ /* 0x000fe4000f8e00ff */
[----:B------:R-:W-:-:S02]  /*6100*/  IMAD.U32 R10, RZ, RZ, UR4 ;  /* 0x00000004ff0a7e24 */ /* 0x000fc4000f8e00ff */
[----:B------:R-:W-:Y:S02]  /*6110*/  IMAD.U32 R11, RZ, RZ, UR5 ;  /* 0x00000005ff0b7e24 */ /* 0x000fe4000f8e00ff */
[----:B------:R-:W-:Y:S02]  /*6120*/  IMAD.MOV.U32 R8, RZ, RZ, 0x70 ;  /* 0x00000070ff087424 */ /* 0x000fe400078e00ff */
[----:B-1----:R-:W-:-:S07]  /*6130*/  IMAD.MOV.U32 R12, RZ, RZ, 0x1 ;  /* 0x00000001ff0c7424 */ /* 0x002fce00078e00ff */
[----:B------:R-:W-:-:S07]  /*6140*/  LEPC R20, `(.L_x_1967) ;  /* 0x000000001014794e */ /* 0x000fce0000000000 */
[----:B--2---:R-:W-:Y:S05]  /*6150*/  CALL.ABS.NOINC R14 ;  /* 0x000000000e007343 */ /* 0x004fea0003c00000 */
.L_x_1967:
[----:B------:R-:W-:Y:S05]  /*6160*/  BSYNC B6 ;  /* 0x0000000000067941 */ /* 0x000fea0003800000 */
.L_x_1966:
[----:B------:R-:W2:Y:S01]  /*6170*/  LDL R20, [R1+0x8] ;  /* 0x0000080001147983 */ /* 0x000ea20000100800 */
[----:B------:R-:W1:Y:S01]  /*6180*/  LDC.64 R10, c[0x0][0x3d8] ;  /* 0x0000f600ff0a7b82 */ /* 0x000e620000000a00 */
[----:B------:R-:W-:Y:S01]  /*6190*/  SHF.R.S32.HI R3, RZ, 0x1f, R153 ;  /* 0x0000001fff037819 */ /* 0x000fe20000011499 */
[----:B------:R-:W-:Y:S01]  /*61a0*/  ULDC.U8 UR4, c[0x0][0x3f0] ;  /* 0x0000fc0000047ab9 */ /* 0x000fe20000000000 */
[----:B------:R-:W-:Y:S01]  /*61b0*/  BSSY B0, `(.L_x_1968) ;  /* 0x00002eb000007945 */ /* 0x000fe20003800000 */
[----:B------:R-:W-:-:S04]  /*61c0*/  ISETP.NE.AND P0, PT, RZ, UR4, PT ;  /* 0x00000004ff007c0c */ /* 0x000fc8000bf05270 */
[----:B0-----:R-:W0:Y:S01]  /*61d0*/  LDC.64 R12, c[0x0][0x3e8] ;  /* 0x0000fa00ff0c7b82 */ /* 0x001e220000000a00 */
[-C--:B-1----:R-:W-:Y:S02]  /*61e0*/  IMAD R0, R3, R10.reuse, RZ ;  /* 0x0000000a03007224 */ /* 0x082fe400078e02ff */
[----:B------:R-:W-:-:S04]  /*61f0*/  IMAD.WIDE.U32 R28, R153, R10, RZ ;  /* 0x0000000a991c7225 */ /* 0x000fc800078e00ff */
[-C--:B0-----:R-:W-:Y:S02]  /*6200*/  IMAD R4, R3, R12.reuse, RZ ;  /* 0x0000000c03047224 */ /* 0x081fe400078e02ff */
[----:B------:R-:W-:-:S04]  /*6210*/  IMAD.WIDE.U32 R8, R153, R12, RZ ;  /* 0x0000000c99087225 */ /* 0x000fc800078e00ff */
[C---:B------:R-:W-:Y:S02]  /*6220*/  IMAD R3, R153.reuse, R11, R0 ;  /* 0x0000000b99037224 */ /* 0x040fe400078e0200 */
[----:B------:R-:W-:Y:S02]  /*6230*/  IMAD R5, R153, R13, R4 ;  /* 0x0000000d99057224 */ /* 0x000fe400078e0204 */
[----:B------:R-:W-:Y:S02]  /*6240*/  IMAD.IADD R3, R29, 0x1, R3 ;  /* 0x000000011d037824 */ /* 0x000fe400078e0203 */
[----:B------:R-:W-:Y:S02]  /*6250*/  IMAD.IADD R47, R9, 0x1, R5 ;  /* 0x00000001092f7824 */ /* 0x000fe400078e0205 */
[----:B------:R-:W-:-:S04]  /*6260*/  IMAD.WIDE.U32 R14, R28, 0xc0, RZ ;  /* 0x000000c01c0e7825 */ /* 0x000fc800078e00ff */
[----:B------:R-:W-:-:S04]  /*6270*/  IMAD.WIDE.U32 R4, R8, 0xc0, RZ ;  /* 0x000000c008047825 */ /* 0x000fc800078e00ff */
[----:B------:R-:W-:Y:S02]  /*6280*/  IMAD R21, R3, 0xc0, RZ ;  /* 0x000000c003157824 */ /* 0x000fe400078e02ff */
[----:B------:R-:W-:Y:S02]  /*6290*/  IMAD R47, R47, 0xc0, RZ ;  /* 0x000000c02f2f7824 */ /* 0x000fe400078e02ff */
[----:B------:R-:W-:Y:S02]  /*62a0*/  IMAD.IADD R51, R15, 0x1, R21 ;  /* 0x000000010f337824 */ /* 0x000fe400078e0215 */
[----:B------:R-:W-:Y:S02]  /*62b0*/  IMAD.IADD R53, R5, 0x1, R47 ;  /* 0x0000000105357824 */ /* 0x000fe400078e022f */
[----:B--2---:R-:W-:-:S05]  /*62c0*/  IMAD R20, R153, -0xc0, R20 ;  /* 0xffffff4099147824 */ /* 0x004fca00078e0214 */
[----:B------:R-:W-:Y:S01]  /*62d0*/  VIMNMX R20, R20, 0xc0, PT ;  /* 0x000000c014147848 */ /* 0x000fe20003fe0100 */
[----:B------:R-:W-:Y:S06]  /*62e0*/  @!P0 BRA `(.L_x_1969) ;  /* 0x0000001400d08947 */ /* 0x000fec0003800000 */
[----:B------:R-:W0:Y:S01]  /*62f0*/  LDC R0, c[0x0][0x428] ;  /* 0x00010a00ff007b82 */ /* 0x000e220000000800 */
[CC--:B------:R-:W-:Y:S01]  /*6300*/  ISETP.GE.AND P0, PT, R19.reuse, R20.reuse, PT ;  /* 0x000000141300720c */ /* 0x0c0fe20003f06270 */
[----:B------:R-:W-:Y:S01]  /*6310*/  VIADD R24, R19, 0x60 ;  /* 0x0000006013187836 */ /* 0x000fe20000000000 */
[----:B------:R-:W-:Y:S01]  /*6320*/  BSSY B1, `(.L_x_1970) ;  /* 0x0000028000017945 */ /* 0x000fe20003800000 */
[----:B------:R-:W-:Y:S01]  /*6330*/  IMAD.MOV.U32 R44, RZ, RZ, R40 ;  /* 0x000000ffff2c7224 */ /* 0x000fe200078e0028 */
[----:B------:R-:W-:Y:S01]  /*6340*/  CS2R R40, SRZ ;  /* 0x0000000000287805 */ /* 0x000fe2000001ff00 */
[----:B------:R-:W-:Y:S01]  /*6350*/  IMAD.MOV.U32 R7, RZ, RZ, R37 ;  /* 0x000000ffff077224 */ /* 0x000fe200078e0025 */
[----:B------:R-:W-:Y:S02]  /*6360*/  ISETP.GE.AND P1, PT, R24, R20, PT ;  /* 0x000000141800720c */ /* 0x000fe40003f26270 */
[----:B------:R-:W-:Y:S02]  /*6370*/  CS2R R32, SRZ ;  /* 0x0000000000207805 */ /* 0x000fe4000001ff00 */
[----:B0-----:R-:W-:Y:S01]  /*6380*/  ISETP.NE.AND P2, PT, R0, 0x1, PT ;  /* 0x000000010000780c */ /* 0x001fe20003f45270 */
[----:B------:R-:W-:-:S04]  /*6390*/  IMAD R0, R153, 0xc0, R19 ;  /* 0x000000c099007824 */ /* 0x000fc800078e0213 */
[----:B------:R-:W-:Y:S01]  /*63a0*/  IMAD R3, R30, 0x60, R0 ;  /* 0x000000601e037824 */ /* 0x000fe200078e0200 */
[----:B------:R-:W-:-:S07]  /*63b0*/  CS2R R30, SRZ ;  /* 0x00000000001e7805 */ /* 0x000fce000001ff00 */
[----:B------:R-:W0:Y:S08]  /*63c0*/  @P2 LDC R6, c[0x0][0x42c] ;  /* 0x00010b00ff062b82 */ /* 0x000e300000000800 */
[----:B------:R-:W1:Y:S01]  /*63d0*/  @P2 LDC R25, c[0x0][0x430] ;  /* 0x00010c00ff192b82 */ /* 0x000e620000000800 */
[----:B0-----:R-:W-:-:S04]  /*63e0*/  @P2 IMAD.HI.U32 R0, R3, R6, RZ ;  /* 0x0000000603002227 */ /* 0x001fc800078e00ff */
[----:B------:R-:W-:Y:S01]  /*63f0*/  IMAD.MOV.U32 R6, RZ, RZ, R42 ;  /* 0x000000ffff067224 */ /* 0x000fe200078e002a */
[----:B------:R-:W-:Y:S02]  /*6400*/  CS2R R42, SRZ ;  /* 0x00000000002a7805 */ /* 0x000fe4000001ff00 */
        /* <DEDUP_REMOVED lines=25> */
.L_x_1971:
[----:B------:R-:W-:Y:S05]  /*65a0*/  BSYNC B1 ;  /* 0x0000000000017941 */ /* 0x000fea0003800000 */
.L_x_1970:
[----:B------:R-:W-:Y:S01]  /*65b0*/  BSSY B1, `(.L_x_1972) ;  /* 0x0000023000017945 */ /* 0x000fe20003800000 */
[----:B0-----:R-:W-:Y:S02]  /*65c0*/  CS2R R20, SRZ ;  /* 0x0000000000147805 */ /* 0x001fe4000001ff00 */
[----:B------:R-:W-:Y:S02]  /*65d0*/  CS2R R28, SRZ ;  /* 0x00000000001c7805 */ /* 0x000fe4000001ff00 */
        /* <DEDUP_REMOVED lines=10> */
[----:B------:R-:W-:-:S03]  /*6680*/  CS2R R28, SRZ ;  /* 0x00000000001c7805 */ /* 0x000fc6000001ff00 */
        /* <DEDUP_REMOVED lines=9> */
[----:B------:R-:W-:Y:S02]  /*6720*/  CS2R R20, SRZ ;  /* 0x0000000000147805 */ /* 0x000fe4000001ff00 */
[----:B------:R-:W-:-:S02]  /*6730*/  IADD3.X R9, R35, R25, R9, P4, !PT ;  /* 0x0000001923097210 */ /* 0x000fc400027fe409 */
[----:B------:R-:W-:Y:S02]  /*6740*/  CS2R R24, SRZ ;  /* 0x0000000000187805 */ /* 0x000fe4000001ff00 */
[C---:B------:R-:W-:Y:S02]  /*6750*/  LEA R4, P3, R15.reuse, UR6, 0x1 ;  /* 0x000000060f047c11 */ /* 0x040fe4000f8608ff */
[C---:B------:R-:W-:Y:S02]  /*6760*/  LEA R14, P4, R0.reuse, UR4, 0x1 ;  /* 0x00000004000e7c11 */ /* 0x040fe4000f8808ff */
[----:B------:R-:W-:Y:S02]  /*6770*/  LEA.HI.X R5, R15, UR7, R38, 0x1, P3 ;  /* 0x000000070f057c11 */ /* 0x000fe400098f0c26 */
[----:B------:R-:W-:Y:S02]  /*6780*/  LEA.HI.X R15, R0, UR5, R9, 0x1, P4 ;  /* 0x00000005000f7c11 */ /* 0x000fe4000a0f0c09 */
[----:B------:R-:W-:Y:S01]  /*6790*/  CS2R R8, SRZ ;  /* 0x0000000000087805 */ /* 0x000fe2000001ff00 */
[----:B------:R0:W5:Y:S05]  /*67a0*/  @!P5 LDG.E.64 R28, desc[UR40][R4.64] ;  /* 0x00000028041cd981 */ /* 0x00016a000c1e1b00 */
[----:B------:R0:W5:Y:S04]  /*67b0*/  @!P2 LDG.E.64 R8, desc[UR40][R4.64+0x20] ;  /* 0x000020280408a981 */ /* 0x000168000c1e1b00 */
[----:B------:R0:W5:Y:S04]  /*67c0*/  @!P5 LDG.E.64 R24, desc[UR40][R14.64] ;  /* 0x000000280e18d981 */ /* 0x000168000c1e1b00 */
[----:B------:R0:W5:Y:S02]  /*67d0*/  @!P2 LDG.E.64 R20, desc[UR40][R14.64+0x20] ;  /* 0x000020280e14a981 */ /* 0x000164000c1e1b00 */
.L_x_1973:
[----:B------:R-:W-:Y:S05]  /*67e0*/  BSYNC B1 ;  /* 0x0000000000017941 */ /* 0x000fea0003800000 */
.L_x_1972:
[----:B0-----:R-:W2:Y:S04]  /*67f0*/  LDL R14, [R1+0x34] ;  /* 0x00003400010e7983 */ /* 0x001ea80000100800 */
[----:B------:R-:W3:Y:S01]  /*6800*/  LDL R34, [R1+0x18] ;  /* 0x0000180001227983 */ /* 0x000ee20000100800 */
[C---:B------:R-:W-:Y:S01]  /*6810*/  IMAD.WIDE.U32 R6, R3.reuse, R10, R6 ;  /* 0x0000000a03067225 */ /* 0x040fe200078e0006 */
[----:B------:R-:W-:Y:S01]  /*6820*/  ULDC.64 UR4, c[0x0][0x3c8] ;  /* 0x0000f20000047ab9 */ /* 0x000fe20000000a00 */
[----:B------:R-:W-:Y:S02]  /*6830*/  ULDC.64 UR6, c[0x0][0x3e0] ;  /* 0x0000f80000067ab9 */ /* 0x000fe40000000a00 */
[----:B------:R-:W-:-:S04]  /*6840*/  IMAD.WIDE.U32 R44, R3, R12, R44 ;  /* 0x0000000c032c7225 */ /* 0x000fc800078e002c */
[C---:B------:R-:W-:Y:S02]  /*6850*/  IMAD R10, R37.reuse, R10, RZ ;  /* 0x0000000a250a7224 */ /* 0x040fe400078e02ff */
[----:B------:R-:W-:Y:S02]  /*6860*/  IMAD R12, R37, R12, RZ ;  /* 0x0000000c250c7224 */ /* 0x000fe400078e02ff */
[C---:B------:R-:W-:Y:S02]  /*6870*/  IMAD R5, R3.reuse, R11, R10 ;  /* 0x0000000b03057224 */ /* 0x040fe400078e020a */
[----:B------:R-:W-:Y:S02]  /*6880*/  IMAD R3, R3, R13, R12 ;  /* 0x0000000d03037224 */ /* 0x000fe400078e020c */
[----:B------:R-:W-:Y:S02]  /*6890*/  IMAD.IADD R5, R7, 0x1, R5 ;  /* 0x0000000107057824 */ /* 0x000fe400078e0205 */
[----:B------:R-:W-:Y:S01]  /*68a0*/  IMAD.IADD R3, R45, 0x1, R3 ;  /* 0x000000012d037824 */ /* 0x000fe200078e0203 */
[----:B--2---:R-:W-:-:S02]  /*68b0*/  LEA.HI R0, R14, R14, RZ, 0x1 ;  /* 0x0000000e0e007211 */ /* 0x004fc400078f08ff */
[----:B---3--:R-:W-:Y:S02]  /*68c0*/  SHF.L.U32 R4, R34, 0x6, RZ ;  /* 0x0000000622047819 */ /* 0x008fe400000006ff */
[----:B------:R-:W-:Y:S02]  /*68d0*/  LOP3.LUT R10, R0, 0xfffffffe, RZ, 0xc0, !PT ;  /* 0xfffffffe000a7812 */ /* 0x000fe400078ec0ff */
[----:B------:R-:W-:Y:S02]  /*68e0*/  LOP3.LUT R15, R4, 0x1c0, RZ, 0xc0, !PT ;  /* 0x000001c0040f7812 */ /* 0x000fe400078ec0ff */
[----:B------:R-:W-:Y:S01]  /*68f0*/  LEA R4, P2, R6, UR4, 0x1 ;  /* 0x0000000406047c11 */ /* 0x000fe2000f8408ff */
[----:B------:R-:W-:Y:S01]  /*6900*/  IMAD.IADD R7, R14, 0x1, -R10 ;  /* 0x000000010e077824 */ /* 0x000fe200078e0a0a */
[----:B------:R-:W-:Y:S01]  /*6910*/  LEA R0, P3, R44, UR6, 0x1 ;  /* 0x000000062c007c11 */ /* 0x000fe2000f8608ff */
[----:B------:R-:W-:Y:S01]  /*6920*/  UMOV UR4, 0xffffffff ;  /* 0xffffffff00047882 */ /* 0x000fe20000000000 */
[----:B------:R-:W-:-:S02]  /*6930*/  LOP3.LUT R11, R15, 0x18, R16, 0xf8, !PT ;  /* 0x000000180f0b7812 */ /* 0x000fc400078ef810 */
[----:B------:R-:W-:Y:S02]  /*6940*/  SHF.R.U32.HI R12, RZ, 0x3, R15 ;  /* 0x00000003ff0c7819 */ /* 0x000fe4000001160f */
[----:B------:R-:W-:Y:S02]  /*6950*/  LEA.HI.X R5, R6, UR5, R5, 0x1, P2 ;  /* 0x0000000506057c11 */ /* 0x000fe400090f0c05 */
[----:B------:R-:W-:Y:S02]  /*6960*/  LEA.HI.X R3, R44, UR7, R3, 0x1, P3 ;  /* 0x000000072c037c11 */ /* 0x000fe400098f0c03 */
[----:B------:R-:W-:Y:S02]  /*6970*/  LOP3.LUT R10, R11, R12, RZ, 0x3c, !PT ;  /* 0x0000000c0b0a7212 */ /* 0x000fe400078e3cff */
[----:B------:R-:W-:Y:S01]  /*6980*/  SHF.L.U32 R7, R7, 0x1f, RZ ;  /* 0x0000001f07077819 */ /* 0x000fe200000006ff */
[----:B------:R-:W-:Y:S06]  /*6990*/  BRA.DIV UR4, `(.L_x_1974) ;  /* 0x0000011e04347947 */ /* 0x000fec000b800000 */
.L_x_2164:
[----:B------:R-:W-:-:S03]  /*69a0*/  UMOV UR4, 0xffffffff ;  /* 0xffffffff00047882 */ /* 0x000fc60000000000 */
[----:B------:R-:W-:Y:S05]  /*69b0*/  BRA.DIV UR4, `(.L_x_1975) ;  /* 0x0000011e04547947 */ /* 0x000fea000b800000 */
.L_x_2167:
[----:B------:R-:W-:-:S03]  /*69c0*/  UMOV UR4, 0xffffffff ;  /* 0xffffffff00047882 */ /* 0x000fc60000000000 */
[----:B------:R-:W-:Y:S05]  /*69d0*/  BRA.DIV UR4, `(.L_x_1976) ;  /* 0x0000011e04747947 */ /* 0x000fea000b800000 */
.L_x_2170:
[----:B------:R-:W-:-:S03]  /*69e0*/  UMOV UR4, 0xffffffff ;  /* 0xffffffff00047882 */ /* 0x000fc60000000000 */
[----:B------:R-:W-:Y:S05]  /*69f0*/  BRA.DIV UR4, `(.L_x_1977) ;  /* 0x0000011e04947947 */ /* 0x000fea000b800000 */
.L_x_2173:
[----:B------:R-:W-:-:S03]  /*6a00*/  UMOV UR4, 0xffffffff ;  /* 0xffffffff00047882 */ /* 0x000fc60000000000 */
[----:B------:R-:W-:Y:S05]  /*6a10*/  BRA.DIV UR4, `(.L_x_1978) ;  /* 0x0000011e04b47947 */ /* 0x000fea000b800000 */
.L_x_2176:
[----:B------:R-:W-:-:S03]  /*6a20*/  UMOV UR4, 0xffffffff ;  /* 0xffffffff00047882 */ /* 0x000fc60000000000 */
[----:B------:R-:W-:Y:S05]  /*6a30*/  BRA.DIV UR4, `(.L_x_1979) ;  /* 0x0000011e04d47947 */ /* 0x000fea000b800000 */
.L_x_2179:
[----:B------:R-:W-:-:S03]  /*6a40*/  UMOV UR4, 0xffffffff ;  /* 0xffffffff00047882 */ /* 0x000fc60000000000 */
[----:B------:R-:W-:Y:S05]  /*6a50*/  BRA.DIV UR4, `(.L_x_1980) ;  /* 0x0000011e04f47947 */ /* 0x000fea000b800000 */
.L_x_2182:
[----:B------:R-:W-:-:S03]  /*6a60*/  UMOV UR4, 0xffffffff ;  /* 0xffffffff00047882 */ /* 0x000fc60000000000 */
[----:B------:R-:W-:Y:S05]  /*6a70*/  BRA.DIV UR4, `(.L_x_1981) ;  /* 0x0000012204147947 */ /* 0x000fea000b800000 */
.L_x_2185:
[----:B------:R-:W0:Y:S01]  /*6a80*/  S2R R6, SR_TID.X ;  /* 0x0000000000067919 */ /* 0x000e220000002100 */
[----:B------:R-:W1:Y:S01]  /*6a90*/  SYNCS.PHASECHK.TRANS64.TRYWAIT P2, [R2+URZ+0x16800], R7 ;  /* 0x01680007020075a7 */ /* 0x000e62000804017f */
[----:B-----5:R-:W-:Y:S01]  /*6aa0*/  IMAD.MOV.U32 R3, RZ, RZ, R41 ;  /* 0x000000ffff037224 */ /* 0x020fe200078e0029 */
[----:B------:R-:W-:Y:S01]  /*6ab0*/  LOP3.LUT P3, RZ, R34, 0x4, RZ, 0xc0, !PT ;  /* 0x0000000422ff7812 */ /* 0x000fe2000786c0ff */
        /* <DEDUP_REMOVED lines=12> */
[----:B------:R-:W-:-:S02]  /*6b80*/  IMAD.MOV.U32 R5, RZ, RZ, R31 ;  /* 0x000000ffff057224 */ /* 0x000fc400078e001f */
[----:B------:R-:W-:Y:S01]  /*6b90*/  IMAD.MOV.U32 R34, RZ, RZ, R29 ;  /* 0x000000ffff227224 */ /* 0x000fe200078e001d */
[----:B------:R-:W-:Y:S01]  /*6ba0*/  PRMT R39, R0, 0x7610, R39 ;  /* 0x0000761000277816 */ /* 0x000fe20000000027 */
[----:B0-----:R-:W-:-:S05]  /*6bb0*/  VIADD R13, R6, 0xffffff80 ;  /* 0xffffff80060d7836 */ /* 0x001fca0000000000 */
[----:B------:R-:W-:-:S04]  /*6bc0*/  SHF.R.S32.HI R6, RZ, 0x1f, R13 ;  /* 0x0000001fff067819 */ /* 0x000fc8000001140d */
[----:B------:R-:W-:Y:S01]  /*6bd0*/  LEA.HI R6, R6, R13, RZ, 0x5 ;  /* 0x0000000d06067211 */ /* 0x000fe200078f28ff */
[----:B------:R-:W-:-:S03]  /*6be0*/  IMAD.MOV.U32 R13, RZ, RZ, R25 ;  /* 0x000000ffff0d7224 */ /* 0x000fc600078e0019 */
[----:B------:R-:W-:Y:S02]  /*6bf0*/  SHF.R.S32.HI R6, RZ, 0x5, R6 ;  /* 0x00000005ff067819 */ /* 0x000fe40000011406 */
[----:B------:R-:W-:Y:S01]  /*6c00*/  PRMT R13, R13, 0x5410, R5 ;  /* 0x000054100d0d7816 */ /* 0x000fe20000000005 */
[----:B------:R-:W-:Y:S02]  /*6c10*/  IMAD.MOV.U32 R5, RZ, RZ, R21 ;  /* 0x000000ffff057224 */ /* 0x000fe400078e0015 */
[----:B------:R-:W-:Y:S01]  /*6c20*/  IMAD R3, R6, 0x200, R10 ;  /* 0x0000020006037824 */ /* 0x000fe200078e020a */
[----:B------:R-:W-:Y:S01]  /*6c30*/  PRMT R10, R10, 0x5410, R4 ;  /* 0x000054100a0a7816 */ /* 0x000fe20000000004 */
[----:B------:R-:W-:Y:S01]  /*6c40*/  IMAD.MOV.U32 R6, RZ, RZ, R24 ;  /* 0x000000ffff067224 */ /* 0x000fe200078e0018 */
[----:B------:R-:W-:Y:S01]  /*6c50*/  PRMT R11, R5, 0x7610, R11 ;  /* 0x00007610050b7816 */ /* 0x000fe2000000000b */
[----:B------:R-:W-:Y:S01]  /*6c60*/  IMAD R3, R3, 0x2, R2 ;  /* 0x0000000203037824 */ /* 0x000fe200078e0202 */
[----:B------:R-:W-:Y:S01]  /*6c70*/  PRMT R14, R13, 0x7610, R14 ;  /* 0x000076100d0e7816 */ /* 0x000fe2000000000e */
[----:B------:R-:W-:Y:S01]  /*6c80*/  IMAD.MOV.U32 R5, RZ, RZ, R9 ;  /* 0x000000ffff057224 */ /* 0x000fe200078e0009 */
[----:B------:R-:W-:Y:S01]  /*6c90*/  PRMT R15, R6, 0x7610, R15 ;  /* 0x00007610060f7816 */ /* 0x000fe2000000000f */
[C---:B------:R-:W-:Y:S01]  /*6ca0*/  VIADD R4, R3.reuse, 0x8400 ;  /* 0x0000840003047836 */ /* 0x040fe20000000000 */
[----:B------:R-:W-:Y:S01]  /*6cb0*/  IADD3 R0, R3, 0x8440, RZ ;  /* 0x0000844003007810 */ /* 0x000fe20007ffe0ff */
[----:B------:R-:W-:-:S02]  /*6cc0*/  IMAD.MOV.U32 R6, RZ, RZ, R28 ;  /* 0x000000ffff067224 */ /* 0x000fc400078e001c */
[----:B------:R-:W-:Y:S02]  /*6cd0*/  @P3 VIADD R0, R4, 0xffffffc0 ;  /* 0xffffffc004003836 */ /* 0x000fe40000000000 */
[----:B------:R-:W-:Y:S01]  /*6ce0*/  IMAD.MOV.U32 R4, RZ, RZ, R20 ;  /* 0x000000ffff047224 */ /* 0x000fe200078e0014 */
[----:B------:R-:W-:-:S04]  /*6cf0*/  PRMT R35, R6, 0x7610, R35 ;  /* 0x0000761006237816 */ /* 0x000fc80000000023 */
[----:B------:R-:W-:Y:S01]  /*6d00*/  PRMT R10, R4, 0x7610, R10 ;  /* 0x00007610040a7816 */ /* 0x000fe2000000000a */
[----:B------:R-:W-:Y:S01]  /*6d10*/  IMAD.MOV.U32 R4, RZ, RZ, R8 ;  /* 0x000000ffff047224 */ /* 0x000fe200078e0008 */
[----:B-1----:R-:W-:Y:S06]  /*6d20*/  @!P2 BRA `(.L_x_1983) ;  /* 0x0000011c0090a947 */ /* 0x002fec0003800000 */
.L_x_2186:
[----:B------:R-:W-:Y:S05]  /*6d30*/  BSYNC B1 ;  /* 0x0000000000017941 */ /* 0x000fea0003800000 */
.L_x_1982:
[----:B------:R-:W-:Y:S01]  /*6d40*/  BSSY B1, `(.L_x_1984) ;  /* 0x0000068000017945 */ /* 0x000fe20003800000 */
[----:B------:R-:W-:Y:S02]  /*6d50*/  PRMT R12, R4, 0x7610, R12 ;  /* 0x00007610040c7816 */ /* 0x000fe4000000000c */
[----:B------:R-:W-:Y:S01]  /*6d60*/  PRMT R13, R5, 0x7610, R13 ;  /* 0x00007610050d7816 */ /* 0x000fe2000000000d */
[----:B------:R-:W-:Y:S06]  /*6d70*/  @P0 BRA `(.L_x_1985) ;  /* 0x0000000400900947 */ /* 0x000fec0003800000 */
[----:B------:R-:W1:Y:S01]  /*6d80*/  LDC R5, c[0x0][0x3d4] ;  /* 0x0000f500ff057b82 */ /* 0x000e620000000800 */
[C---:B------:R-:W-:Y:S01]  /*6d90*/  VIADD R4, R26.reuse, 0x10 ;  /* 0x000000101a047836 */ /* 0x040fe20000000000 */
[----:B------:R-:W-:Y:S01]  /*6da0*/  BSSY B2, `(.L_x_1986) ;  /* 0x0000032000027945 */ /* 0x000fe20003800000 */
[----:B-1----:R-:W-:-:S03]  /*6db0*/  ISETP.GE.AND P0, PT, R26, R5, PT ;  /* 0x000000051a00720c */ /* 0x002fc60003f06270 */
[----:B------:R-:W-:-:S10]  /*6dc0*/  ISETP.GE.AND P2, PT, R4, R5, PT ;  /* 0x000000050400720c */ /* 0x000fd40003f46270 */
[----:B------:R-:W-:Y:S05]  /*6dd0*/  @P0 BRA `(.L_x_1987) ;  /* 0x0000000000b80947 */ /* 0x000fea0003800000 */
[----:B0-----:R-:W0:Y:S01]  /*6de0*/  LDS.128 R4, [R3+0x8400] ;  /* 0x0084000003047984 */ /* 0x001e220000000c00 */
[----:B------:R-:W-:Y:S02]  /*6df0*/  SHF.R.U64 R37, R42, 0x10, R43 ;  /* 0x000000102a257819 */ /* 0x000fe4000000122b */
        /* <DEDUP_REMOVED lines=9> */
[----:B------:R-:W-:Y:S02]  /*6e90*/  PRMT R44, R11, 0x5432, R44 ;  /* 0x000054320b2c7816 */ /* 0x000fe4000000002c */
[----:B------:R-:W-:Y:S02]  /*6ea0*/  LOP3.LUT R42, R42, 0xffff0000, RZ, 0xc0, !PT ;  /* 0xffff00002a2a7812 */ /* 0x000fe400078ec0ff */
[C---:B0-----:R-:W-:Y:S01]  /*6eb0*/  LOP3.LUT R38, R6.reuse, 0xffff0000, RZ, 0xc0, !PT ;  /* 0xffff000006267812 */ /* 0x041fe200078ec0ff */
[----:B------:R-:W-:Y:S01]  /*6ec0*/  IMAD.U32 R37, R6, 0x10000, RZ ;  /* 0x0001000006257824 */ /* 0x000fe200078e00ff */
[C---:B------:R-:W-:Y:S01]  /*6ed0*/  LOP3.LUT R40, R7.reuse, 0xffff0000, RZ, 0xc0, !PT ;  /* 0xffff000007287812 */ /* 0x040fe200078ec0ff */
[----:B------:R-:W-:Y:S01]  /*6ee0*/  IMAD.U32 R39, R7, 0x10000, RZ ;  /* 0x0001000007277824 */ /* 0x000fe200078e00ff */
[----:B------:R-:W-:Y:S01]  /*6ef0*/  SHF.L.U32 R7, R5, 0x10, RZ ;  /* 0x0000001005077819 */ /* 0x000fe200000006ff */
[C---:B------:R-:W-:Y:S01]  /*6f00*/  FMUL.FTZ R48, R38.reuse, R46 ;  /* 0x0000002e26307220 */ /* 0x040fe20000410000 */
[----:B------:R-:W-:Y:S01]  /*6f10*/  FMUL.FTZ R47, R38, R43 ;  /* 0x0000002b262f7220 */ /* 0x000fe20000410000 */
[----:B------:R-:W-:Y:S01]  /*6f20*/  FMUL.FTZ R38, R40, R45 ;  /* 0x0000002d28267220 */ /* 0x000fe20000410000 */
[----:B------:R-:W-:-:S02]  /*6f30*/  IMAD.U32 R6, R4, 0x10000, RZ ;  /* 0x0001000004067824 */ /* 0x000fc400078e00ff */
[C---:B------:R-:W-:Y:S01]  /*6f40*/  FFMA.FTZ R48, R37.reuse, R43, -R48 ;  /* 0x0000002b25307223 */ /* 0x040fe20000010830 */
[----:B------:R-:W-:Y:S01]  /*6f50*/  FFMA.FTZ R47, R37, R46, R47 ;  /* 0x0000002e252f7223 */ /* 0x000fe2000001002f */
        /* <DEDUP_REMOVED lines=22> */
.L_x_1987:
[----:B------:R-:W-:Y:S05]  /*70c0*/  BSYNC B2 ;  /* 0x0000000000027941 */ /* 0x000fea0003800000 */
.L_x_1986:
[----:B------:R-:W-:Y:S05]  /*70d0*/  @P2 BRA `(.L_x_1985) ;  /* 0x0000000000b82947 */ /* 0x000fea0003800000 */
[----:B01----:R-:W0:Y:S01]  /*70e0*/  LDS.128 R4, [R0] ;  /* 0x0000000000047984 */ /* 0x003e220000000c00 */
[----:B------:R-:W-:Y:S02]  /*70f0*/  SHF.R.U32.HI R41, RZ, 0x10, R33 ;  /* 0x00000010ff297819 */ /* 0x000fe40000011621 */
[----:B------:R-:W-:Y:S02]  /*7100*/  SHF.R.U32.HI R38, RZ, 0x10, R31 ;  /* 0x00000010ff267819 */ /* 0x000fe4000001161f */
[----:B------:R-:W-:Y:S02]  /*7110*/  PRMT R41, R49, 0x5410, R41 ;  /* 0x0000541031297816 */ /* 0x000fe40000000029 */
[----:B------:R-:W-:Y:S02]  /*7120*/  PRMT R38, R13, 0x5432, R38 ;  /* 0x000054320d267816 */ /* 0x000fe40000000026 */
[----:B------:R-:W-:Y:S01]  /*7130*/  SHF.R.U64 R37, R30, 0x10, R31 ;  /* 0x000000101e257819 */ /* 0x000fe2000000121f */
[C---:B------:R-:W-:Y:S01]  /*7140*/  IMAD.U32 R42, R41.reuse, 0x10000, RZ ;  /* 0x00010000292a7824 */ /* 0x040fe200078e00ff */
[----:B------:R-:W-:Y:S01]  /*7150*/  SHF.R.U64 R40, R32, 0x10, R33 ;  /* 0x0000001020287819 */ /* 0x000fe20000001221 */
[----:B------:R-:W-:Y:S01]  /*7160*/  IMAD.U32 R39, R38, 0x10000, RZ ;  /* 0x0001000026277824 */ /* 0x000fe200078e00ff */
[----:B------:R-:W-:-:S02]  /*7170*/  LOP3.LUT R41, R41, 0xffff0000, RZ, 0xc0, !PT ;  /* 0xffff000029297812 */ /* 0x000fc400078ec0ff */
[----:B------:R-:W-:Y:S02]  /*7180*/  LOP3.LUT R38, R38, 0xffff0000, RZ, 0xc0, !PT ;  /* 0xffff000026267812 */ /* 0x000fe400078ec0ff */
[----:B------:R-:W-:Y:S02]  /*7190*/  PRMT R40, R12, 0x5432, R40 ;  /* 0x000054320c287816 */ /* 0x000fe40000000028 */
        /* <DEDUP_REMOVED lines=10> */
[----:B------:R-:W-:Y:S01]  /*7240*/  FMUL.FTZ R39, R33, R38 ;  /* 0x0000002621277220 */ /* 0x000fe20000410000 */
[----:B------:R-:W-:Y:S02]  /*7250*/  IMAD.U32 R7, R5, 0x10000, RZ ;  /* 0x0001000005077824 */ /* 0x000fe400078e00ff */
[----:B------:R-:W-:Y:S01]  /*7260*/  FFMA.FTZ R42, R30, R42, R31 ;  /* 0x0000002a1e2a7223 */ /* 0x000fe2000001001f */
[----:B------:R-:W-:Y:S01]  /*7270*/  IMAD.U32 R33, R40, 0x10000, RZ ;  /* 0x0001000028217824 */ /* 0x000fe200078e00ff */
[----:B------:R-:W-:Y:S01]  /*7280*/  LOP3.LUT R4, R4, 0xffff0000, RZ, 0xc0, !PT ;  /* 0xffff000004047812 */ /* 0x000fe200078ec0ff */
[----:B------:R-:W-:Y:S01]  /*7290*/  IMAD.U32 R31, R37, 0x10000, RZ ;  /* 0x00010000251f7824 */ /* 0x000fe200078e00ff */
[----:B------:R-:W-:Y:S01]  /*72a0*/  LOP3.LUT R5, R5, 0xffff0000, RZ, 0xc0, !PT ;  /* 0xffff000005057812 */ /* 0x000fe200078ec0ff */
[----:B------:R-:W-:Y:S01]  /*72b0*/  FFMA.FTZ R45, R32, R38, -R45 ;  /* 0x00000026202d7223 */ /* 0x000fe2000001082d */
        /* <DEDUP_REMOVED lines=16> */
.L_x_1985:
[----:B------:R-:W-:Y:S05]  /*73c0*/  BSYNC B1 ;  /* 0x0000000000017941 */ /* 0x000fea0003800000 */
.L_x_1984:
[----:B------:R-:W-:Y:S05]  /*73d0*/  @P1 BRA `(.L_x_1988) ;  /* 0x0000001c00201947 */ /* 0x000fea0003800000 */
[----:B-12---:R-:W1:Y:S01]  /*73e0*/  LDC R5, c[0x0][0x3d4] ;  /* 0x0000f500ff057b82 */ /* 0x006e620000000800 */
[C---:B------:R-:W-:Y:S01]  /*73f0*/  VIADD R4, R26.reuse, 0x10 ;  /* 0x000000101a047836 */ /* 0x040fe20000000000 */
[----:B------:R-:W-:Y:S01]  /*7400*/  BSSY B1, `(.L_x_1989) ;  /* 0x0000032000017945 */ /* 0x000fe20003800000 */
[----:B-1----:R-:W-:-:S03]  /*7410*/  ISETP.GE.AND P0, PT, R26, R5, PT ;  /* 0x000000051a00720c */ /* 0x002fc60003f06270 */
[----:B------:R-:W-:-:S10]  /*7420*/  ISETP.GE.AND P1, PT, R4, R5, PT ;  /* 0x000000050400720c */ /* 0x000fd40003f26270 */
[----:B------:R-:W-:Y:S05]  /*7430*/  @P0 BRA `(.L_x_1990) ;  /* 0x0000000000b80947 */ /* 0x000fea0003800000 */
[----:B0-----:R-:W0:Y:S01]  /*7440*/  LDS.128 R4, [R3+0xb400] ;  /* 0x00b4000003047984 */ /* 0x001e220000000c00 */
[----:B------:R-:W-:Y:S02]  /*7450*/  SHF.R.U64 R26, R28, 0x10, R29 ;  /* 0x000000101c1a7819 */ /* 0x000fe4000000121d */
[----:B------:R-:W-:Y:S02]  /*7460*/  SHF.R.U64 R24, R24, 0x10, R25 ;  /* 0x0000001018187819 */ /* 0x000fe40000001219 */
[----:B------:R-:W-:Y:S02]  /*7470*/  SHF.R.U32.HI R29, RZ, 0x10, R29 ;  /* 0x00000010ff1d7819 */ /* 0x000fe4000001161d */
[----:B------:R-:W-:Y:S02]  /*7480*/  SHF.R.U32.HI R25, RZ, 0x10, R25 ;  /* 0x00000010ff197819 */ /* 0x000fe40000011619 */
[----:B------:R-:W-:Y:S02]  /*7490*/  PRMT R34, R34, 0x5410, R29 ;  /* 0x0000541022227816 */ /* 0x000fe4000000001d */
[----:B------:R-:W-:-:S02]  /*74a0*/  PRMT R28, R14, 0x5410, R25 ;  /* 0x000054100e1c7816 */ /* 0x000fc40000000019 */
[----:B------:R-:W-:Y:S02]  /*74b0*/  PRMT R35, R35, 0x5410, R26 ;  /* 0x0000541023237816 */ /* 0x000fe4000000001a */
[----:B------:R-:W-:Y:S01]  /*74c0*/  PRMT R27, R15, 0x5410, R24 ;  /* 0x000054100f1b7816 */ /* 0x000fe20000000018 */
[----:B------:R-:W-:Y:S01]  /*74d0*/  IMAD.U32 R29, R28, 0x10000, RZ ;  /* 0x000100001c1d7824 */ /* 0x000fe200078e00ff */
[----:B------:R-:W-:Y:S02]  /*74e0*/  SHF.L.U32 R26, R34, 0x10, RZ ;  /* 0x00000010221a7819 */ /* 0x000fe400000006ff */
[----:B------:R-:W-:Y:S02]  /*74f0*/  LOP3.LUT R28, R28, 0xffff0000, RZ, 0xc0, !PT ;  /* 0xffff00001c1c7812 */ /* 0x000fe400078ec0ff */
[----:B------:R-:W-:Y:S02]  /*7500*/  LOP3.LUT R34, R34, 0xffff0000, RZ, 0xc0, !PT ;  /* 0xffff000022227812 */ /* 0x000fe400078ec0ff */
[C---:B0-----:R-:W-:Y:S01]  /*7510*/  LOP3.LUT R15, R6.reuse, 0xffff0000, RZ, 0xc0, !PT ;  /* 0xffff0000060f7812 */ /* 0x041fe200078ec0ff */
[----:B------:R-:W-:Y:S01]  /*7520*/  IMAD.U32 R14, R6, 0x10000, RZ ;  /* 0x00010000060e7824 */ /* 0x000fe200078e00ff */
[C---:B------:R-:W-:Y:S01]  /*7530*/  LOP3.LUT R25, R7.reuse, 0xffff0000, RZ, 0xc0, !PT ;  /* 0xffff000007197812 */ /* 0x040fe200078ec0ff */
[----:B------:R-:W-:-:S02]  /*7540*/  IMAD.U32 R24, R7, 0x10000, RZ ;  /* 0x0001000007187824 */ /* 0x000fc400078e00ff */
[C---:B------:R-:W-:Y:S01]  /*7550*/  FMUL.FTZ R30, R15.reuse, R26 ;  /* 0x0000001a0f1e7220 */ /* 0x040fe20000410000 */
[-C--:B------:R-:W-:Y:S01]  /*7560*/  FMUL.FTZ R31, R15, R29.reuse ;  /* 0x0000001d0f1f7220 */ /* 0x080fe20000410000 */
[----:B------:R-:W-:Y:S01]  /*7570*/  FMUL.FTZ R15, R25, R28 ;  /* 0x0000001c190f7220 */ /* 0x000fe20000410000 */
[----:B------:R-:W-:Y:S02]  /*7580*/  IMAD.U32 R6, R4, 0x10000, RZ ;  /* 0x0001000004067824 */ /* 0x000fe400078e00ff */
[C---:B------:R-:W-:Y:S01]  /*7590*/  FFMA.FTZ R30, R14.reuse, R29, R30 ;  /* 0x0000001d0e1e7223 */ /* 0x040fe2000001001e */
[----:B------:R-:W-:Y:S02]  /*75a0*/  IMAD.U32 R7, R5, 0x10000, RZ ;  /* 0x0001000005077824 */ /* 0x000fe400078e00ff */
[----:B------:R-:W-:Y:S01]  /*75b0*/  FFMA.FTZ R31, R14, R26, -R31 ;  /* 0x0000001a0e1f7223 */ /* 0x000fe2000001081f */
[-C--:B------:R-:W-:Y:S01]  /*75c0*/  FMUL.FTZ R29, R25, R34.reuse ;  /* 0x00000022191d7220 */ /* 0x080fe20000410000 */
[----:B------:R-:W-:Y:S01]  /*75d0*/  LOP3.LUT R4, R4, 0xffff0000, RZ, 0xc0, !PT ;  /* 0xffff000004047812 */ /* 0x000fe200078ec0ff */
        /* <DEDUP_REMOVED lines=20> */
.L_x_1990:
[----:B------:R-:W-:Y:S05]  /*7720*/  BSYNC B1 ;  /* 0x0000000000017941 */ /* 0x000fea0003800000 */
.L_x_1989:
[----:B------:R-:W-:Y:S05]  /*7730*/  @P1 BRA `(.L_x_1988) ;  /* 0x0000001800481947 */ /* 0x000fea0003800000 */
[----:B01----:R-:W0:Y:S01]  /*7740*/  LDS.128 R4, [R0+0x3000] ;  /* 0x0030000000047984 */ /* 0x003e220000000c00 */
        /* <DEDUP_REMOVED lines=18> */
[C---:B------:R-:W-:Y:S01]  /*7870*/  FMUL.FTZ R25, R7.reuse, R15 ;  /* 0x0000000f07197220 */ /* 0x040fe20000410000 */
[----:B------:R-:W-:Y:S02]  /*7880*/  IMAD.U32 R3, R4, 0x10000, RZ ;  /* 0x0001000004037824 */ /* 0x000fe400078e00ff */
[C---:B------:R-:W-:Y:S01]  /*7890*/  FFMA.FTZ R21, R8.reuse, R11, -R21 ;  /* 0x0000000b08157223 */ /* 0x040fe20000010815 */
[----:B------:R-:W-:Y:S01]  /*78a0*/  FFMA.FTZ R20, R8, R20, R9 ;  /* 0x0000001408147223 */ /* 0x000fe20000010009 */
[-C--:B------:R-:W-:Y:S01]  /*78b0*/  FMUL.FTZ R9, R7, R13.reuse ;  /* 0x0000000d07097220 */ /* 0x080fe20000410000 */
[C---:B------:R-:W-:Y:S01]  /*78c0*/  IMAD.U32 R6, R5.reuse, 0x10000, RZ ;  /* 0x0001000005067824 */ /* 0x040fe200078e00ff */
        /* <DEDUP_REMOVED lines=20> */
[----:B------:R3:W-:Y:S01]  /*7a10*/  STS.128 [R0+0x3000], R4 ;  /* 0x0030000400007388 */ /* 0x0007e20000000c00 */
[----:B------:R-:W-:Y:S05]  /*7a20*/  BRA `(.L_x_1988) ;  /* 0x00000014008c7947 */ /* 0x000fea0003800000 */
.L_x_1969:
[----:B------:R-:W2:Y:S01]  /*7a30*/  LDL R50, [R1+0x34] ;  /* 0x0000340001327983 */ /* 0x000ea20000100800 */
[----:B------:R-:W0:Y:S01]  /*7a40*/  LDC R21, c[0x0][0x3d4] ;  /* 0x0000f500ff157b82 */ /* 0x000e220000000800 */
[C---:B------:R-:W-:Y:S01]  /*7a50*/  VIADD R48, R19.reuse, 0x60 ;  /* 0x0000006013307836 */ /* 0x040fe20000000000 */
[-C--:B------:R-:W-:Y:S01]  /*7a60*/  ISETP.GE.AND P1, PT, R19, R20.reuse, PT ;  /* 0x000000141300720c */ /* 0x080fe20003f26270 */
[----:B------:R-:W-:Y:S01]  /*7a70*/  ULDC.64 UR4, c[0x0][0x3c8] ;  /* 0x0000f20000047ab9 */ /* 0x000fe20000000a00 */
[----:B------:R-:W-:Y:S02]  /*7a80*/  ULDC.64 UR6, c[0x0][0x3e0] ;  /* 0x0000f80000067ab9 */ /* 0x000fe40000000a00 */
        /* <DEDUP_REMOVED lines=10> */
[----:B------:R-:W-:Y:S01]  /*7b30*/  @!P1 IADD3.X R14, R51, R31, RZ, P3, !PT ;  /* 0x0000001f330e9210 */ /* 0x000fe20001ffe4ff */
[----:B------:R-:W1:Y:S01]  /*7b40*/  @!P0 LDC.64 R38, c[0x0][0x3c8] ;  /* 0x0000f200ff268b82 */ /* 0x000e620000000a00 */
[----:B------:R-:W-:Y:S01]  /*7b50*/  @!P1 LEA R8, P3, R3, UR4, 0x1 ;  /* 0x0000000403089c11 */ /* 0x000fe2000f8608ff */
[----:B------:R-:W-:Y:S01]  /*7b60*/  @!P0 IMAD.WIDE.U32 R6, R12, 0x60, R6 ;  /* 0x000000600c068825 */ /* 0x000fe200078e0006 */
[----:B------:R-:W-:-:S02]  /*7b70*/  @!P0 IADD3 R24, P4, R25, R4, RZ ;  /* 0x0000000419188210 */ /* 0x000fc40007f9e0ff */
[----:B------:R-:W-:Y:S01]  /*7b80*/  @!P1 LEA.HI.X R9, R3, UR5, R14, 0x1, P3 ;  /* 0x0000000503099c11 */ /* 0x000fe200098f0c0e */
[----:B------:R-:W-:Y:S01]  /*7b90*/  @!P0 IMAD R15, R11, 0x60, RZ ;  /* 0x000000600b0f8824 */ /* 0x000fe200078e02ff */
[----:B------:R-:W-:Y:S01]  /*7ba0*/  @!P0 IADD3 R0, P5, R33, R6, RZ ;  /* 0x0000000621008210 */ /* 0x000fe20007fbe0ff */
[----:B------:R-:W-:-:S03]  /*7bb0*/  @!P0 IMAD R4, R13, 0x60, RZ ;  /* 0x000000600d048824 */ /* 0x000fc600078e02ff */
[----:B------:R-:W-:Y:S02]  /*7bc0*/  @!P0 IADD3.X R25, R31, R15, R5, P4, !PT ;  /* 0x0000000f1f198210 */ /* 0x000fe400027fe405 */
[----:B------:R-:W-:Y:S01]  /*7bd0*/  @!P0 IADD3.X R3, R49, R4, R7, P5, !PT ;  /* 0x0000000431038210 */ /* 0x000fe20002ffe407 */
[----:B------:R-:W3:Y:S01]  /*7be0*/  S2R R44, SR_TID.X ;  /* 0x00000000002c7919 */ /* 0x000ee20000002100 */
[----:B0-----:R-:W-:Y:S02]  /*7bf0*/  @!P0 LEA R46, P4, R0, R46, 0x1 ;  /* 0x0000002e002e8211 */ /* 0x001fe400078808ff */
[----:B------:R-:W-:Y:S02]  /*7c00*/  CS2R R28, SRZ ;  /* 0x00000000001c7805 */ /* 0x000fe4000001ff00 */
[----:B------:R-:W-:Y:S02]  /*7c10*/  CS2R R30, SRZ ;  /* 0x00000000001e7805 */ /* 0x000fe4000001ff00 */
[----:B------:R-:W-:-:S02]  /*7c20*/  CS2R R32, SRZ ;  /* 0x0000000000207805 */ /* 0x000fc4000001ff00 */
[----:B------:R-:W-:Y:S02]  /*7c30*/  @!P0 LEA.HI.X R47, R0, R47, R3, 0x1, P4 ;  /* 0x0000002f002f8211 */ /* 0x000fe400020f0c03 */
[----:B------:R-:W-:Y:S01]  /*7c40*/  CS2R R34, SRZ ;  /* 0x0000000000227805 */ /* 0x000fe2000001ff00 */
[----:B------:R-:W0:Y:S01]  /*7c50*/  LDC R0, c[0x0][0x428] ;  /* 0x00010a00ff007b82 */ /* 0x000e220000000800 */
[----:B------:R-:W-:Y:S02]  /*7c60*/  CS2R R4, SRZ ;  /* 0x0000000000047805 */ /* 0x000fe4000001ff00 */
[----:B------:R-:W-:Y:S02]  /*7c70*/  CS2R R6, SRZ ;  /* 0x0000000000067805 */ /* 0x000fe4000001ff00 */
[C---:B-1----:R-:W-:Y:S01]  /*7c80*/  @!P0 LEA R38, P3, R24.reuse, R38, 0x1 ;  /* 0x0000002618268211 */ /* 0x042fe200078608ff */
[----:B------:R-:W-:Y:S01]  /*7c90*/  @!P1 IMAD.X R15, R53, 0x1, R49, P2 ;  /* 0x00000001350f9824 */ /* 0x000fe200010e0631 */
[----:B------:R-:W5:Y:S01]  /*7ca0*/  @!P0 LDG.E.128 R32, desc[UR40][R46.64] ;  /* 0x000000282e208981 */ /* 0x000f62000c1e1d00 */
[----:B------:R-:W-:Y:S01]  /*7cb0*/  IMAD R3, R153, 0xc0, R19 ;  /* 0x000000c099037824 */ /* 0x000fe200078e0213 */
[----:B------:R-:W-:-:S02]  /*7cc0*/  @!P0 LEA.HI.X R39, R24, R39, R25, 0x1, P3 ;  /* 0x0000002718278211 */ /* 0x000fc400018f0c19 */
[----:B------:R1:W5:Y:S01]  /*7cd0*/  @!P1 LDG.E.128 R4, desc[UR40][R8.64] ;  /* 0x0000002808049981 */ /* 0x000362000c1e1d00 */
[----:B------:R-:W-:-:S03]  /*7ce0*/  @!P1 LEA R14, P2, R26, UR6, 0x1 ;  /* 0x000000061a0e9c11 */ /* 0x000fc6000f8408ff */
[----:B------:R-:W5:Y:S01]  /*7cf0*/  @!P0 LDG.E.128 R28, desc[UR40][R38.64] ;  /* 0x00000028261c8981 */ /* 0x000f62000c1e1d00 */
[----:B------:R-:W-:Y:S02]  /*7d00*/  @!P1 LEA.HI.X R15, R26, UR7, R15, 0x1, P2 ;  /* 0x000000071a0f9c11 */ /* 0x000fe400090f0c0f */
[----:B0-----:R-:W-:Y:S01]  /*7d10*/  ISETP.NE.AND P0, PT, R0, 0x1, PT ;  /* 0x000000010000780c */ /* 0x001fe20003f05270 */
[----:B---3--:R-:W-:-:S05]  /*7d20*/  VIADD R52, R44, 0xffffff80 ;  /* 0xffffff802c347836 */ /* 0x008fca0000000000 */
[----:B------:R-:W-:-:S07]  /*7d30*/  SHF.R.S32.HI R44, RZ, 0x1f, R52 ;  /* 0x0000001fff2c7819 */ /* 0x000fce0000011434 */
[----:B------:R-:W0:Y:S01]  /*7d40*/  @P0 LDC R0, c[0x0][0x42c] ;  /* 0x00010b00ff000b82 */ /* 0x000e220000000800 */
[----:B------:R-:W-:-:S07]  /*7d50*/  LEA.HI R44, R44, R52, RZ, 0x2 ;  /* 0x000000342c2c7211 */ /* 0x000fce00078f10ff */
[----:B-1----:R-:W1:Y:S01]  /*7d60*/  @P0 LDC R9, c[0x0][0x430] ;  /* 0x00010c00ff090b82 */ /* 0x002e620000000800 */
[----:B------:R-:W-:-:S05]  /*7d70*/  LOP3.LUT R44, R44, 0xfffffffc, RZ, 0xc0, !PT ;  /* 0xfffffffc2c2c7812 */ /* 0x000fca00078ec0ff */
[----:B------:R-:W-:-:S04]  /*7d80*/  IMAD.IADD R44, R52, 0x1, -R44 ;  /* 0x00000001342c7824 */ /* 0x000fc800078e0a2c */
[----:B------:R-:W-:-:S04]  /*7d90*/  IMAD R3, R44, 0x60, R3 ;  /* 0x000000602c037824 */ /* 0x000fc800078e0203 */
[----:B0-----:R-:W-:Y:S01]  /*7da0*/  @P0 IMAD.HI.U32 R0, R3, R0, RZ ;  /* 0x0000000003000227 */ /* 0x001fe200078e00ff */
[----:B------:R-:W-:Y:S02]  /*7db0*/  CS2R R24, SRZ ;  /* 0x0000000000187805 */ /* 0x000fe4000001ff00 */
[----:B------:R-:W-:Y:S02]  /*7dc0*/  CS2R R26, SRZ ;  /* 0x00000000001a7805 */ /* 0x000fe4000001ff00 */
[----:B-1----:R-:W-:-:S04]  /*7dd0*/  @P0 SHF.R.U32.HI R3, RZ, R9, R0 ;  /* 0x00000009ff030219 */ /* 0x002fc80000011600 */
[----:B------:R0:W5:Y:S01]  /*7de0*/  @!P1 LDG.E.128 R24, desc[UR40][R14.64] ;  /* 0x000000280e189981 */ /* 0x000162000c1e1d00 */
[----:B------:R-:W-:Y:S01]  /*7df0*/  SHF.R.S32.HI R9, RZ, 0x1f, R3 ;  /* 0x0000001fff097819 */ /* 0x000fe20000011403 */
[----:B------:R-:W-:-:S04]  /*7e00*/  IMAD.MOV.U32 R44, RZ, RZ, R40 ;  /* 0x000000ffff2c7224 */ /* 0x000fc800078e0028 */
[C---:B------:R-:W-:Y:S02]  /*7e10*/  IMAD R0, R9.reuse, R10, RZ ;  /* 0x0000000a09007224 */ /* 0x040fe400078e02ff */
[----:B0-----:R-:W-:Y:S02]  /*7e20*/  IMAD.MOV.U32 R14, RZ, RZ, R42 ;  /* 0x000000ffff0e7224 */ /* 0x001fe400078e002a */
[----:B------:R-:W-:Y:S02]  /*7e30*/  IMAD.MOV.U32 R15, RZ, RZ, R37 ;  /* 0x000000ffff0f7224 */ /* 0x000fe400078e0025 */
        /* <DEDUP_REMOVED lines=12> */
[----:B--2---:R-:W-:Y:S01]  /*7f00*/  LEA.HI R10, R50, R50, RZ, 0x1 ;  /* 0x00000032320a7211 */ /* 0x004fe200078f08ff */
[----:B------:R-:W-:Y:S06]  /*7f10*/  BRA.DIV UR4, `(.L_x_1991) ;  /* 0x0000010e04287947 */ /* 0x000fec000b800000 */
.L_x_2189:
[----:B------:R-:W-:-:S03]  /*7f20*/  UMOV UR4, 0xffffffff ;  /* 0xffffffff00047882 */ /* 0x000fc60000000000 */
[----:B------:R-:W-:Y:S05]  /*7f30*/  BRA.DIV UR4, `(.L_x_1992) ;  /* 0x0000010e04487947 */ /* 0x000fea000b800000 */
.L_x_2192:
[----:B------:R-:W-:-:S03]  /*7f40*/  UMOV UR4, 0xffffffff ;  /* 0xffffffff00047882 */ /* 0x000fc60000000000 */
[----:B------:R-:W-:Y:S05]  /*7f50*/  BRA.DIV UR4, `(.L_x_1993) ;  /* 0x0000010e04687947 */ /* 0x000fea000b800000 */
.L_x_2195:
[----:B------:R-:W-:-:S03]  /*7f60*/  UMOV UR4, 0xffffffff ;  /* 0xffffffff00047882 */ /* 0x000fc60000000000 */
[----:B------:R-:W-:Y:S05]  /*7f70*/  BRA.DIV UR4, `(.L_x_1994) ;  /* 0x0000010e04887947 */ /* 0x000fea000b800000 */
.L_x_2198:
[----:B------:R-:W-:-:S03]  /*7f80*/  UMOV UR4, 0xffffffff ;  /* 0xffffffff00047882 */ /* 0x000fc60000000000 */
[----:B------:R-:W-:Y:S05]  /*7f90*/  BRA.DIV UR4, `(.L_x_1995) ;  /* 0x0000010e04a87947 */ /* 0x000fea000b800000 */
.L_x_2201:
[----:B------:R-:W-:Y:S01]  /*7fa0*/  UMOV UR4, 0xffffffff ;  /* 0xffffffff00047882 */ /* 0x000fe20000000000 */
[----:B------:R-:W-:Y:S02]  /*7fb0*/  LOP3.LUT R10, R10, 0xfffffffe, RZ, 0xc0, !PT ;  /* 0xfffffffe0a0a7812 */ /* 0x000fe400078ec0ff */
[----:B------:R-:W-:Y:S05]  /*7fc0*/  BRA.DIV UR4, `(.L_x_1996) ;  /* 0x0000010e04c47947 */ /* 0x000fea000b800000 */
.L_x_2204:
[----:B------:R-:W-:Y:S01]  /*7fd0*/  UMOV UR4, 0xffffffff ;  /* 0xffffffff00047882 */ /* 0x000fe20000000000 */
[----:B------:R-:W-:Y:S02]  /*7fe0*/  IMAD.IADD R9, R50, 0x1, -R10 ;  /* 0x0000000132097824 */ /* 0x000fe400078e0a0a */
[----:B------:R-:W-:Y:S05]  /*7ff0*/  BRA.DIV UR4, `(.L_x_1997) ;  /* 0x0000010e04e07947 */ /* 0x000fea000b800000 */
.L_x_2207:
[----:B------:R-:W-:Y:S01]  /*8000*/  UMOV UR4, 0xffffffff ;  /* 0xffffffff00047882 */ /* 0x000fe20000000000 */
[----:B------:R-:W-:Y:S02]  /*8010*/  SHF.L.U32 R9, R9, 0x1f, RZ ;  /* 0x0000001f09097819 */ /* 0x000fe400000006ff */
[----:B------:R-:W-:Y:S05]  /*8020*/  BRA.DIV UR4, `(.L_x_1998) ;  /* 0x0000010e04fc7947 */ /* 0x000fea000b800000 */
.L_x_2210:
        /* <DEDUP_REMOVED lines=19> */
[-C--:B------:R-:W-:Y:S02]  /*8160*/  ISETP.GE.OR P2, PT, R19, R20.reuse, P0 ;  /* 0x000000141300720c */ /* 0x080fe40000746670 */
[----:B------:R-:W-:Y:S02]  /*8170*/  ISETP.GE.OR P0, PT, R48, R20, P0 ;  /* 0x000000143000720c */ /* 0x000fe40000706670 */
        /* <DEDUP_REMOVED lines=14> */
[----:B0-----:R-:W-:Y:S06]  /*8260*/  @!P1 BRA `(.L_x_2000) ;  /* 0x0000010c00949947 */ /* 0x001fec0003800000 */
.L_x_2211:
[----:B------:R-:W-:Y:S05]  /*8270*/  BSYNC B1 ;  /* 0x0000000000017941 */ /* 0x000fea0003800000 */
.L_x_1999:
[----:B------:R-:W-:Y:S04]  /*8280*/  BSSY B1, `(.L_x_2001) ;  /* 0x0000070000017945 */ /* 0x000fe80003800000 */
[----:B------:R-:W-:Y:S05]  /*8290*/  @P2 BRA `(.L_x_2002) ;  /* 0x0000000400b82947 */ /* 0x000fea0003800000 */
[----:B------:R-:W2:Y:S01]  /*82a0*/  LDL R8, [R1+0x18] ;  /* 0x0000180001087983 */ /* 0x000ea20000100800 */
[----:B0-----:R-:W-:Y:S01]  /*82b0*/  IMAD.IADD R9, R16, 0x1, R21 ;  /* 0x0000000110097824 */ /* 0x001fe200078e0215 */
[----:B------:R-:W-:Y:S01]  /*82c0*/  SHF.R.U64 R44, R4, 0x10, R5 ;  /* 0x00000010042c7819 */ /* 0x000fe20000001205 */
[----:B------:R-:W0:Y:S01]  /*82d0*/  S2R R10, SR_TID.X ;  /* 0x00000000000a7919 */ /* 0x000e220000002100 */
[----:B------:R-:W-:Y:S02]  /*82e0*/  SHF.R.U64 R49, R24, 0x10, R25 ;  /* 0x0000001018317819 */ /* 0x000fe40000001219 */
[----:B------:R-:W-:Y:S02]  /*82f0*/  SHF.R.U32.HI R46, RZ, 0x10, R5 ;  /* 0x00000010ff2e7819 */ /* 0x000fe40000011605 */
[----:B------:R-:W-:Y:S02]  /*8300*/  SHF.R.U32.HI R51, RZ, 0x10, R25 ;  /* 0x00000010ff337819 */ /* 0x000fe40000011619 */
[----:B------:R-:W-:-:S02]  /*8310*/  PRMT R44, R37, 0x5432, R44 ;  /* 0x00005432252c7816 */ /* 0x000fc4000000002c */
[----:B------:R-:W-:Y:S02]  /*8320*/  PRMT R49, R45, 0x5410, R49 ;  /* 0x000054102d317816 */ /* 0x000fe40000000031 */
[--C-:B------:R-:W-:Y:S01]  /*8330*/  SHF.R.U64 R47, R6, 0x10, R7.reuse ;  /* 0x00000010062f7819 */ /* 0x100fe20000001207 */
[----:B------:R-:W-:Y:S01]  /*8340*/  IMAD.U32 R45, R44, 0x10000, RZ ;  /* 0x000100002c2d7824 */ /* 0x000fe200078e00ff */
[----:B------:R-:W-:Y:S02]  /*8350*/  SHF.R.U32.HI R48, RZ, 0x10, R7 ;  /* 0x00000010ff307819 */ /* 0x000fe40000011607 */
[----:B------:R-:W-:Y:S01]  /*8360*/  PRMT R51, R50, 0x5410, R51 ;  /* 0x0000541032337816 */ /* 0x000fe20000000033 */
[----:B------:R-:W-:Y:S01]  /*8370*/  IMAD.U32 R50, R49, 0x10000, RZ ;  /* 0x0001000031327824 */ /* 0x000fe200078e00ff */
[----:B------:R-:W-:Y:S02]  /*8380*/  SHF.R.U32.HI R53, RZ, 0x10, R27 ;  /* 0x00000010ff357819 */ /* 0x000fe4000001161b */
[----:B------:R-:W-:-:S02]  /*8390*/  PRMT R47, R55, 0x5410, R47 ;  /* 0x00005410372f7816 */ /* 0x000fc4000000002f */
[----:B------:R-:W-:Y:S02]  /*83a0*/  LOP3.LUT R49, R49, 0xffff0000, RZ, 0xc0, !PT ;  /* 0xffff000031317812 */ /* 0x000fe400078ec0ff */
[----:B------:R-:W-:Y:S02]  /*83b0*/  PRMT R46, R38, 0x5432, R46 ;  /* 0x00005432262e7816 */ /* 0x000fe4000000002e */
[----:B------:R-:W-:Y:S02]  /*83c0*/  LOP3.LUT R44, R44, 0xffff0000, RZ, 0xc0, !PT ;  /* 0xffff00002c2c7812 */ /* 0x000fe400078ec0ff */
[----:B------:R-:W-:Y:S02]  /*83d0*/  PRMT R53, R54, 0x5410, R53 ;  /* 0x0000541036357816 */ /* 0x000fe40000000035 */
[----:B------:R-:W-:Y:S02]  /*83e0*/  SHF.R.U64 R52, R26, 0x10, R27 ;  /* 0x000000101a347819 */ /* 0x000fe4000000121b */
[----:B------:R-:W-:Y:S01]  /*83f0*/  PRMT R48, R39, 0x5432, R48 ;  /* 0x0000543227307816 */ /* 0x000fe20000000030 */
[----:B0-----:R-:W-:Y:S01]  /*8400*/  VIADD R13, R10, 0xffffff80 ;  /* 0xffffff800a0d7836 */ /* 0x001fe20000000000 */
[----:B------:R-:W-:-:S04]  /*8410*/  PRMT R52, R20, 0x5432, R52 ;  /* 0x0000543214347816 */ /* 0x000fc80000000034 */
        /* <DEDUP_REMOVED lines=11> */
[----:B------:R-:W-:-:S03]  /*84d0*/  LEA R43, R12, R10, 0x9 ;  /* 0x0000000a0c2b7211 */ /* 0x000fc600078e48ff */
        /* <DEDUP_REMOVED lines=8> */
[C---:B------:R-:W-:Y:S01]  /*8560*/  IMAD.U32 R7, R10.reuse, 0x10000, RZ ;  /* 0x000100000a077824 */ /* 0x040fe200078e00ff */
        /* <DEDUP_REMOVED lines=8> */
[----:B------:R-:W-:Y:S01]  /*85f0*/  FMUL.FTZ R57, R11, R45 ;  /* 0x0000002d0b397220 */ /* 0x000fe20000410000 */
[----:B------:R-:W-:-:S02]  /*8600*/  IMAD.U32 R11, R51, 0x10000, RZ ;  /* 0x00010000330b7824 */ /* 0x000fc400078e00ff */
[----:B------:R-:W-:Y:S01]  /*8610*/  FMUL.FTZ R54, R12, R49 ;  /* 0x000000310c367220 */ /* 0x000fe20000410000 */
[C---:B------:R-:W-:Y:S01]  /*8620*/  FFMA.FTZ R55, R4.reuse, R45, -R55 ;  /* 0x0000002d04377223 */ /* 0x040fe20000010837 */
[----:B------:R-:W-:Y:S01]  /*8630*/  FFMA.FTZ R57, R4, R50, R57 ;  /* 0x0000003204397223 */ /* 0x000fe20000010039 */
[----:B------:R-:W-:Y:S02]  /*8640*/  IMAD.U32 R4, R46, 0x10000, RZ ;  /* 0x000100002e047824 */ /* 0x000fe400078e00ff */
[-C--:B------:R-:W-:Y:S01]  /*8650*/  FMUL.FTZ R12, R12, R44.reuse ;  /* 0x0000002c0c0c7220 */ /* 0x080fe20000410000 */
[----:B------:R-:W-:Y:S01]  /*8660*/  LOP3.LUT R51, R51, 0xffff0000, RZ, 0xc0, !PT ;  /* 0xffff000033337812 */ /* 0x000fe200078ec0ff */
[----:B------:R-:W-:Y:S01]  /*8670*/  FFMA.FTZ R54, R5, R44, -R54 ;  /* 0x0000002c05367223 */ /* 0x000fe20000010836 */
[----:B------:R-:W-:Y:S01]  /*8680*/  LOP3.LUT R46, R46, 0xffff0000, RZ, 0xc0, !PT ;  /* 0xffff00002e2e7812 */ /* 0x000fe200078ec0ff */
[C---:B------:R-:W-:Y:S01]  /*8690*/  FMUL.FTZ R45, R25.reuse, R11 ;  /* 0x0000000b192d7220 */ /* 0x040fe20000410000 */
[-C--:B------:R-:W-:Y:S01]  /*86a0*/  FMUL.FTZ R44, R25, R4.reuse ;  /* 0x00000004192c7220 */ /* 0x080fe20000410000 */
[----:B------:R-:W-:Y:S01]  /*86b0*/  FFMA.FTZ R12, R5, R49, R12 ;  /* 0x00000031050c7223 */ /* 0x000fe2000001000c */
[C---:B------:R-:W-:Y:S01]  /*86c0*/  FMUL.FTZ R5, R13.reuse, R51 ;  /* 0x000000330d057220 */ /* 0x040fe20000410000 */
[C---:B------:R-:W-:Y:S01]  /*86d0*/  FFMA.FTZ R45, R6.reuse, R4, -R45 ;  /* 0x00000004062d7223 */ /* 0x040fe2000001082d */
[----:B------:R-:W-:Y:S01]  /*86e0*/  FFMA.FTZ R44, R6, R11, R44 ;  /* 0x0000000b062c7223 */ /* 0x000fe2000001002c */
[-C--:B------:R-:W-:Y:S01]  /*86f0*/  FMUL.FTZ R13, R13, R46.reuse ;  /* 0x0000002e0d0d7220 */ /* 0x080fe20000410000 */
[----:B------:R-:W-:Y:S01]  /*8700*/  IMAD.U32 R27, R15, 0x10000, RZ ;  /* 0x000100000f1b7824 */ /* 0x000fe200078e00ff */
[----:B------:R-:W-:Y:S01]  /*8710*/  SHF.L.U32 R6, R52, 0x10, RZ ;  /* 0x0000001034067819 */ /* 0x000fe200000006ff */
[----:B------:R-:W-:Y:S01]  /*8720*/  FFMA.FTZ R46, R8, R46, -R5 ;  /* 0x0000002e082e7223 */ /* 0x000fe20000010805 */
[----:B------:R-:W-:Y:S01]  /*8730*/  IMAD.U32 R11, R53, 0x10000, RZ ;  /* 0x00010000350b7824 */ /* 0x000fe200078e00ff */
[----:B------:R-:W-:Y:S01]  /*8740*/  LOP3.LUT R15, R15, 0xffff0000, RZ, 0xc0, !PT ;  /* 0xffff00000f0f7812 */ /* 0x000fe200078ec0ff */
[C---:B------:R-:W-:Y:S01]  /*8750*/  IMAD.U32 R26, R14.reuse, 0x10000, RZ ;  /* 0x000100000e1a7824 */ /* 0x040fe200078e00ff */
[----:B------:R-:W-:Y:S01]  /*8760*/  LOP3.LUT R14, R14, 0xffff0000, RZ, 0xc0, !PT ;  /* 0xffff00000e0e7812 */ /* 0x000fe200078ec0ff */
[----:B------:R-:W-:-:S02]  /*8770*/  IMAD.U32 R4, R47, 0x10000, RZ ;  /* 0x000100002f047824 */ /* 0x000fc400078e00ff */
[C---:B------:R-:W-:Y:S01]  /*8780*/  FMUL.FTZ R49, R27.reuse, R11 ;  /* 0x0000000b1b317220 */ /* 0x040fe20000410000 */
[----:B------:R-:W-:Y:S02]  /*8790*/  IMAD.U32 R5, R48, 0x10000, RZ ;  /* 0x0001000030057824 */ /* 0x000fe400078e00ff */
[C---:B------:R-:W-:Y:S01]  /*87a0*/  FMUL.FTZ R50, R26.reuse, R6 ;  /* 0x000000061a327220 */ /* 0x040fe20000410000 */
[-C--:B------:R-:W-:Y:S01]  /*87b0*/  FMUL.FTZ R25, R26, R4.reuse ;  /* 0x000000041a197220 */ /* 0x080fe20000410000 */
[----:B------:R-:W-:Y:S01]  /*87c0*/  LOP3.LUT R52, R52, 0xffff0000, RZ, 0xc0, !PT ;  /* 0xffff000034347812 */ /* 0x000fe200078ec0ff */
[----:B------:R-:W-:Y:S01]  /*87d0*/  FMUL.FTZ R27, R27, R5 ;  /* 0x000000051b1b7220 */ /* 0x000fe20000410000 */
[----:B------:R-:W-:Y:S01]  /*87e0*/  LOP3.LUT R53, R53, 0xffff0000, RZ, 0xc0, !PT ;  /* 0xffff000035357812 */ /* 0x000fe200078ec0ff */
[----:B------:R-:W-:Y:S01]  /*87f0*/  FFMA.FTZ R50, R7, R4, -R50 ;  /* 0x0000000407327223 */ /* 0x000fe20000010832 */
[----:B------:R-:W-:Y:S01]  /*8800*/  LOP3.LUT R47, R47, 0xffff0000, RZ, 0xc0, !PT ;  /* 0xffff00002f2f7812 */ /* 0x000fe200078ec0ff */
[----:B------:R-:W-:Y:S01]  /*8810*/  FFMA.FTZ R25, R7, R6, R25 ;  /* 0x0000000607197223 */ /* 0x000fe20000010019 */
[----:B------:R-:W-:Y:S01]  /*8820*/  LOP3.LUT R48, R48, 0xffff0000, RZ, 0xc0, !PT ;  /* 0xffff000030307812 */ /* 0x000fe200078ec0ff */
[C---:B------:R-:W-:Y:S01]  /*8830*/  FFMA.FTZ R11, R24.reuse, R11, R27 ;  /* 0x0000000b180b7223 */ /* 0x040fe2000001001b */
[----:B------:R-:W-:Y:S01]  /*8840*/  FFMA.FTZ R7, R24, R5, -R49 ;  /* 0x0000000518077223 */ /* 0x000fe20000010831 */
[C---:B------:R-:W-:Y:S01]  /*8850*/  FMUL.FTZ R4, R14.reuse, R52 ;  /* 0x000000340e047220 */ /* 0x040fe20000410000 */
[C---:B------:R-:W-:Y:S01]  /*8860*/  FMUL.FTZ R27, R15.reuse, R53 ;  /* 0x000000350f1b7220 */ /* 0x040fe20000410000 */
[-C--:B------:R-:W-:Y:S01]  /*8870*/  FMUL.FTZ R5, R14, R47.reuse ;  /* 0x0000002f0e057220 */ /* 0x080fe20000410000 */
[-C--:B------:R-:W-:Y:S01]  /*8880*/  FMUL.FTZ R6, R15, R48.reuse ;  /* 0x000000300f067220 */ /* 0x080fe20000410000 */
[C---:B------:R-:W-:Y:S01]  /*8890*/  FFMA.FTZ R47, R9.reuse, R47, -R4 ;  /* 0x0000002f092f7223 */ /* 0x040fe20000010804 */
        /* <DEDUP_REMOVED lines=9> */
[----:B------:R-:W-:Y:S01]  /*8930*/  F2FP.BF16.F32.PACK_AB R9, R13, R44 ;  /* 0x0000002c0d09723e */ /* 0x000fe200000010ff */
[----:B------:R1:W-:Y:S01]  /*8940*/  STS.128 [R42+0x8400], R4 ;  /* 0x008400042a007388 */ /* 0x0003e20000000c00 */
[----:B------:R-:W-:-:S02]  /*8950*/  F2FP.BF16.F32.PACK_AB R10, R52, R25 ;  /* 0x00000019340a723e */ /* 0x000fc400000010ff */
[----:B------:R-:W-:-:S05]  /*8960*/  F2FP.BF16.F32.PACK_AB R11, R14, R11 ;  /* 0x0000000b0e0b723e */ /* 0x000fca00000010ff */
[----:B------:R1:W-:Y:S02]  /*8970*/  STS.128 [R43+0x8400], R8 ;  /* 0x008400082b007388 */ /* 0x0003e40000000c00 */
.L_x_2002:
[----:B------:R-:W-:Y:S05]  /*8980*/  BSYNC B1 ;  /* 0x0000000000017941 */ /* 0x000fea0003800000 */
.L_x_2001:
[----:B------:R-:W-:Y:S02]  /*8990*/  PRMT R13, R13, 0x5410, R0 ;  /* 0x000054100d0d7816 */ /* 0x000fe40000000000 */
[----:B------:R-:W-:Y:S01]  /*89a0*/  PRMT R15, R3, 0x7610, R15 ;  /* 0x00007610030f7816 */ /* 0x000fe2000000000f */
[----:B------:R-:W-:Y:S06]  /*89b0*/  @P0 BRA `(.L_x_1988) ;  /* 0x0000000400a80947 */ /* 0x000fec0003800000 */
        /* <DEDUP_REMOVED lines=11> */
[----:B------:R-:W-:Y:S02]  /*8a70*/  LOP3.LUT R0, R0, R5, RZ, 0x3c, !PT ;  /* 0x0000000500007212 */ /* 0x000fe400078e3cff */
[----:B------:R-:W-:Y:S02]  /*8a80*/  SHF.R.U64 R14, R28, 0x10, R29 ;  /* 0x000000101c0e7819 */ /* 0x000fe4000000121d */
[----:B------:R-:W-:Y:S02]  /*8a90*/  SHF.R.U64 R12, R30, 0x10, R31 ;  /* 0x000000101e0c7819 */ /* 0x000fe4000000121f */
[----:B------:R-:W-:Y:S02]  /*8aa0*/  SHF.R.U32.HI R30, RZ, 0x10, R35 ;  /* 0x00000010ff1e7819 */ /* 0x000fe40000011623 */
[----:B------:R-:W-:Y:S02]  /*8ab0*/  PRMT R41, R41, 0x5410, R14 ;  /* 0x0000541029297816 */ /* 0x000fe4000000000e */
[----:B------:R-:W-:-:S02]  /*8ac0*/  SHF.R.U32.HI R29, RZ, 0x10, R29 ;  /* 0x00000010ff1d7819 */ /* 0x000fc4000001161d */
[----:B------:R-:W-:Y:S01]  /*8ad0*/  SHF.R.U32.HI R27, RZ, 0x10, R33 ;  /* 0x00000010ff1b7819 */ /* 0x000fe20000011621 */
[----:B------:R-:W-:Y:S01]  /*8ae0*/  IMAD.U32 R25, R41, 0x10000, RZ ;  /* 0x0001000029197824 */ /* 0x000fe200078e00ff */
[----:B------:R-:W-:Y:S02]  /*8af0*/  SHF.R.U32.HI R31, RZ, 0x10, R31 ;  /* 0x00000010ff1f7819 */ /* 0x000fe4000001161f */
[----:B------:R-:W-:Y:S02]  /*8b00*/  PRMT R30, R15, 0x5410, R30 ;  /* 0x000054100f1e7816 */ /* 0x000fe4000000001e */
[----:B------:R-:W-:Y:S02]  /*8b10*/  PRMT R40, R40, 0x5410, R29 ;  /* 0x0000541028287816 */ /* 0x000fe4000000001d */
[----:B------:R-:W-:Y:S02]  /*8b20*/  PRMT R27, R20, 0x5410, R27 ;  /* 0x00005410141b7816 */ /* 0x000fe4000000001b */
[----:B------:R-:W-:-:S03]  /*8b30*/  PRMT R38, R38, 0x5410, R31 ;  /* 0x0000541026267816 */ /* 0x000fc6000000001f */
[----:B------:R-:W-:Y:S01]  /*8b40*/  IMAD.U32 R29, R27, 0x10000, RZ ;  /* 0x000100001b1d7824 */ /* 0x000fe200078e00ff */
[----:B------:R-:W-:Y:S02]  /*8b50*/  SHF.R.U64 R28, R34, 0x10, R35 ;  /* 0x00000010221c7819 */ /* 0x000fe40000001223 */
[----:B------:R-:W-:Y:S02]  /*8b60*/  PRMT R39, R39, 0x5410, R12 ;  /* 0x0000541027277816 */ /* 0x000fe4000000000c */
[----:B------:R-:W-:Y:S02]  /*8b70*/  LOP3.LUT R41, R41, 0xffff0000, RZ, 0xc0, !PT ;  /* 0xffff000029297812 */ /* 0x000fe400078ec0ff */
[----:B------:R-:W-:Y:S01]  /*8b80*/  PRMT R28, R13, 0x5432, R28 ;  /* 0x000054320d1c7816 */ /* 0x000fe2000000001c */
[----:B--2---:R-:W-:-:S04]  /*8b90*/  IMAD.IADD R3, R4, 0x1, R0 ;  /* 0x0000000104037824 */ /* 0x004fc800078e0200 */
[----:B------:R-:W-:Y:S01]  /*8ba0*/  IMAD R3, R3, 0x2, R2 ;  /* 0x0000000203037824 */ /* 0x000fe200078e0202 */
[----:B---3--:R-:W-:Y:S04]  /*8bb0*/  LDS.128 R4, [R42+0x8400] ;  /* 0x008400002a047984 */ /* 0x008fe80000000c00 */
[----:B0-----:R-:W0:Y:S01]  /*8bc0*/  LDS.128 R8, [R3+0x8400] ;  /* 0x0084000003087984 */ /* 0x001e220000000c00 */
[----:B------:R-:W-:-:S04]  /*8bd0*/  SHF.R.U64 R0, R32, 0x10, R33 ;  /* 0x0000001020007819 */ /* 0x000fc80000001221 */
[----:B------:R-:W-:-:S05]  /*8be0*/  PRMT R37, R37, 0x5410, R0 ;  /* 0x0000541025257816 */ /* 0x000fca0000000000 */
[C---:B------:R-:W-:Y:S01]  /*8bf0*/  IMAD.U32 R26, R37.reuse, 0x10000, RZ ;  /* 0x00010000251a7824 */ /* 0x040fe200078e00ff */
[----:B------:R-:W-:Y:S01]  /*8c00*/  LOP3.LUT R37, R37, 0xffff0000, RZ, 0xc0, !PT ;  /* 0xffff000025257812 */ /* 0x000fe200078ec0ff */
[----:B0-----:R-:W-:Y:S01]  /*8c10*/  IMAD.U32 R15, R8, 0x10000, RZ ;  /* 0x00010000080f7824 */ /* 0x001fe200078e00ff */
[----:B------:R-:W-:-:S03]  /*8c20*/  SHF.L.U32 R20, R9, 0x10, RZ ;  /* 0x0000001009147819 */ /* 0x000fc600000006ff */
[C---:B------:R-:W-:Y:S01]  /*8c30*/  FMUL.FTZ R31, R15.reuse, R26 ;  /* 0x0000001a0f1f7220 */ /* 0x040fe20000410000 */
[----:B------:R-:W-:Y:S01]  /*8c40*/  FMUL.FTZ R33, R15, R25 ;  /* 0x000000190f217220 */ /* 0x000fe20000410000 */
[----:B------:R-:W-:Y:S02]  /*8c50*/  IMAD.U32 R15, R40, 0x10000, RZ ;  /* 0x00010000280f7824 */ /* 0x000fe400078e00ff */
[----:B------:R-:W-:Y:S02]  /*8c60*/  IMAD.U32 R0, R4, 0x10000, RZ ;  /* 0x0001000004007824 */ /* 0x000fe400078e00ff */
[C---:B------:R-:W-:Y:S01]  /*8c70*/  FMUL.FTZ R35, R20.reuse, R29 ;  /* 0x0000001d14237220 */ /* 0x040fe20000410000 */
[----:B------:R-:W-:Y:S02]  /*8c80*/  IMAD.U32 R12, R5, 0x10000, RZ ;  /* 0x00010000050c7824 */ /* 0x000fe400078e00ff */
[----:B------:R-:W-:Y:S01]  /*8c90*/  FMUL.FTZ R43, R20, R15 ;  /* 0x0000000f142b7220 */ /* 0x000fe20000410000 */
[----:B------:R-:W-:Y:S01]  /*8ca0*/  FFMA.FTZ R32, R0, R25, -R31 ;  /* 0x0000001900207223 */ /* 0x000fe2000001081f */
[----:B------:R-:W-:-:S02]  /*8cb0*/  IMAD.U32 R24, R11, 0x10000, RZ ;  /* 0x000100000b187824 */ /* 0x000fc400078e00ff */
[----:B------:R-:W-:Y:S01]  /*8cc0*/  FFMA.FTZ R35, R12, R15, -R35 ;  /* 0x0000000f0c237223 */ /* 0x000fe20000010823 */
[----:B------:R-:W-:Y:S02]  /*8cd0*/  IMAD.U32 R31, R30, 0x10000, RZ ;  /* 0x000100001e1f7824 */ /* 0x000fe400078e00ff */
[----:B------:R-:W-:Y:S01]  /*8ce0*/  FFMA.FTZ R43, R12, R29, R43 ;  /* 0x0000001d0c2b7223 */ /* 0x000fe2000001002b */
[----:B------:R-:W-:Y:S02]  /*8cf0*/  LOP3.LUT R9, R9, 0xffff0000, RZ, 0xc0, !PT ;  /* 0xffff000009097812 */ /* 0x000fe400078ec0ff */
[----:B------:R-:W-:Y:S01]  /*8d00*/  LOP3.LUT R12, R27, 0xffff0000, RZ, 0xc0, !PT ;  /* 0xffff00001b0c7812 */ /* 0x000fe200078ec0ff */
[----:B------:R-:W-:Y:S01]  /*8d10*/  IMAD.U32 R14, R7, 0x10000, RZ ;  /* 0x00010000070e7824 */ /* 0x000fe200078e00ff */
[----:B------:R-:W-:Y:S01]  /*8d20*/  LOP3.LUT R40, R40, 0xffff0000, RZ, 0xc0, !PT ;  /* 0xffff000028287812 */ /* 0x000fe200078ec0ff */
[----:B------:R-:W-:Y:S01]  /*8d30*/  IMAD.U32 R25, R38, 0x10000, RZ ;  /* 0x0001000026197824 */ /* 0x000fe200078e00ff */
[----:B------:R-:W-:Y:S01]  /*8d40*/  LOP3.LUT R8, R8, 0xffff0000, RZ, 0xc0, !PT ;  /* 0xffff000008087812 */ /* 0x000fe200078ec0ff */
[----:B------:R-:W-:Y:S01]  /*8d50*/  FMUL.FTZ R15, R24, R31 ;  /* 0x0000001f180f7220 */ /* 0x000fe20000410000 */
[----:B------:R-:W-:Y:S01]  /*8d60*/  LOP3.LUT R5, R5, 0xffff0000, RZ, 0xc0, !PT ;  /* 0xffff000005057812 */ /* 0x000fe200078ec0ff */
[----:B------:R-:W-:Y:S01]  /*8d70*/  FFMA.FTZ R33, R0, R26, R33 ;  /* 0x0000001a00217223 */ /* 0x000fe20000010021 */
[C---:B------:R-:W-:Y:S01]  /*8d80*/  FMUL.FTZ R20, R9.reuse, R12 ;  /* 0x0000000c09147220 */ /* 0x040fe20000410000 */
[----:B------:R-:W-:Y:S01]  /*8d90*/  LOP3.LUT R4, R4, 0xffff0000, RZ, 0xc0, !PT ;  /* 0xffff000004047812 */ /* 0x000fe200078ec0ff */
[-C--:B------:R-:W-:Y:S01]  /*8da0*/  FMUL.FTZ R24, R24, R25.reuse ;  /* 0x0000001918187220 */ /* 0x080fe20000410000 */
[----:B------:R-:W-:Y:S01]  /*8db0*/  FFMA.FTZ R26, R14, R25, -R15 ;  /* 0x000000190e1a7223 */ /* 0x000fe2000001080f */
[----:B------:R-:W-:Y:S01]  /*8dc0*/  FMUL.FTZ R9, R9, R40 ;  /* 0x0000002809097220 */ /* 0x000fe20000410000 */
[C---:B------:R-:W-:Y:S01]  /*8dd0*/  FMUL.FTZ R15, R8.reuse, R37 ;  /* 0x00000025080f7220 */ /* 0x040fe20000410000 */
[----:B------:R-:W-:Y:S01]  /*8de0*/  FMUL.FTZ R25, R8, R41 ;  /* 0x0000002908197220 */ /* 0x000fe20000410000 */
[----:B------:R-:W-:-:S02]  /*8df0*/  IMAD.U32 R21, R10, 0x10000, RZ ;  /* 0x000100000a157824 */ /* 0x000fc400078e00ff */
[----:B------:R-:W-:Y:S02]  /*8e00*/  IMAD.U32 R8, R28, 0x10000, RZ ;  /* 0x000100001c087824 */ /* 0x000fe400078e00ff */
[----:B------:R-:W-:Y:S01]  /*8e10*/  FFMA.FTZ R31, R14, R31, R24 ;  /* 0x0000001f0e1f7223 */ /* 0x000fe20000010018 */
[C---:B------:R-:W-:Y:S01]  /*8e20*/  FFMA.FTZ R20, R5.reuse, R40, -R20 ;  /* 0x0000002805147223 */ /* 0x040fe20000010814 */
[----:B------:R-:W-:Y:S01]  /*8e30*/  FFMA.FTZ R12, R5, R12, R9 ;  /* 0x0000000c050c7223 */ /* 0x000fe20000010009 */
[----:B------:R-:W-:Y:S01]  /*8e40*/  LOP3.LUT R10, R10, 0xffff0000, RZ, 0xc0, !PT ;  /* 0xffff00000a0a7812 */ /* 0x000fe200078ec0ff */
[C---:B------:R-:W-:Y:S01]  /*8e50*/  FFMA.FTZ R15, R4.reuse, R41, -R15 ;  /* 0x00000029040f7223 */ /* 0x040fe2000001080f */
[----:B------:R-:W-:Y:S02]  /*8e60*/  IMAD.U32 R0, R39, 0x10000, RZ ;  /* 0x0001000027007824 */ /* 0x000fe400078e00ff */
[----:B------:R-:W-:Y:S01]  /*8e70*/  FFMA.FTZ R14, R4, R37, R25 ;  /* 0x00000025040e7223 */ /* 0x000fe20000010019 */
[----:B------:R-:W-:Y:S01]  /*8e80*/  LOP3.LUT R5, R28, 0xffff0000, RZ, 0xc0, !PT ;  /* 0xffff00001c057812 */ /* 0x000fe200078ec0ff */
[----:B------:R-:W-:Y:S01]  /*8e90*/  IMAD.U32 R13, R6, 0x10000, RZ ;  /* 0x00010000060d7824 */ /* 0x000fe200078e00ff */
[----:B------:R-:W-:Y:S01]  /*8ea0*/  LOP3.LUT R11, R11, 0xffff0000, RZ, 0xc0, !PT ;  /* 0xffff00000b0b7812 */ /* 0x000fe200078ec0ff */
[----:B------:R-:W-:Y:S01]  /*8eb0*/  FMUL.FTZ R4, R21, R8 ;  /* 0x0000000815047220 */ /* 0x000fe20000410000 */
[----:B------:R-:W-:-:S02]  /*8ec0*/  LOP3.LUT R39, R39, 0xffff0000, RZ, 0xc0, !PT ;  /* 0xffff000027277812 */ /* 0x000fc400078ec0ff */
[----:B------:R-:W-:Y:S02]  /*8ed0*/  LOP3.LUT R30, R30, 0xffff0000, RZ, 0xc0, !PT ;  /* 0xffff00001e1e7812 */ /* 0x000fe400078ec0ff */
[----:B------:R-:W-:Y:S01]  /*8ee0*/  LOP3.LUT R38, R38, 0xffff0000, RZ, 0xc0, !PT ;  /* 0xffff000026267812 */ /* 0x000fe200078ec0ff */
[-C--:B------:R-:W-:Y:S01]  /*8ef0*/  FMUL.FTZ R24, R21, R0.reuse ;  /* 0x0000000015187220 */ /* 0x080fe20000410000 */
[----:B------:R-:W-:Y:S01]  /*8f00*/  LOP3.LUT R6, R6, 0xffff0000, RZ, 0xc0, !PT ;  /* 0xffff000006067812 */ /* 0x000fe200078ec0ff */
[----:B------:R-:W-:Y:S01]  /*8f10*/  FFMA.FTZ R0, R13, R0, -R4 ;  /* 0x000000000d007223 */ /* 0x000fe20000010804 */
[----:B------:R-:W-:Y:S01]  /*8f20*/  LOP3.LUT R7, R7, 0xffff0000, RZ, 0xc0, !PT ;  /* 0xffff000007077812 */ /* 0x000fe200078ec0ff */
[C---:B------:R-:W-:Y:S01]  /*8f30*/  FMUL.FTZ R9, R10.reuse, R5 ;  /* 0x000000050a097220 */ /* 0x040fe20000410000 */
[-C--:B------:R-:W-:Y:S01]  /*8f40*/  FMUL.FTZ R10, R10, R39.reuse ;  /* 0x000000270a0a7220 */ /* 0x080fe20000410000 */
[C---:B------:R-:W-:Y:S01]  /*8f50*/  FMUL.FTZ R4, R11.reuse, R30 ;  /* 0x0000001e0b047220 */ /* 0x040fe20000410000 */
[----:B------:R-:W-:Y:S01]  /*8f60*/  FMUL.FTZ R21, R11, R38 ;  /* 0x000000260b157220 */ /* 0x000fe20000410000 */
[----:B------:R-:W-:Y:S01]  /*8f70*/  FFMA.FTZ R24, R13, R8, R24 ;  /* 0x000000080d187223 */ /* 0x000fe20000010018 */
[C---:B------:R-:W-:Y:S01]  /*8f80*/  FFMA.FTZ R39, R6.reuse, R39, -R9 ;  /* 0x0000002706277223 */ /* 0x040fe20000010809 */
[----:B------:R-:W-:Y:S01]  /*8f90*/  FFMA.FTZ R11, R6, R5, R10 ;  /* 0x00000005060b7223 */ /* 0x000fe2000001000a */
[C---:B------:R-:W-:Y:S01]  /*8fa0*/  FFMA.FTZ R13, R7.reuse, R38, -R4 ;  /* 0x00000026070d7223 */ /* 0x040fe20000010804 */
        /* <DEDUP_REMOVED lines=11> */
.L_x_1988:
[----:B------:R-:W-:Y:S05]  /*9060*/  BSYNC B0 ;  /* 0x0000000000007941 */ /* 0x000fea0003800000 */
.L_x_1968:
[----:B------:R-:W-:Y:S01]  /*9070*/  @!PT LDS RZ, [RZ] ;  /* 0x00000000fffff984 */ /* 0x000fe20000000800 */
[----:B------:R-:W-:Y:S01]  /*9080*/  @!PT LDS RZ, [RZ] ;  /* 0x00000000fffff984 */ /* 0x000fe20000000800 */
[----:B------:R-:W-:Y:S01]  /*9090*/  @!PT LDS RZ, [RZ] ;  /* 0x00000000fffff984 */ /* 0x000fe20000000800 */
[----:B------:R-:W-:Y:S01]  /*90a0*/  @!PT LDS RZ, [RZ] ;  /* 0x00000000fffff984 */ /* 0x000fe20000000800 */
[----:B------:R5:W-:Y:S06]  /*90b0*/  MEMBAR.ALL.CTA ;  /* 0x0000000000007992 */ /* 0x000bec0000008000 */
[----:B-----5:R-:W5:Y:S01]  /*90c0*/  FENCE.VIEW.ASYNC.S ;  /* 0x00000000000073c6 */ /* 0x020f620000000000 */
[----:B------:R-:W-:Y:S05]  /*90d0*/  WARPSYNC.ALL ;  /* 0x0000000000007948 */ /* 0x000fea0003800000 */
[----:B-----5:R-:W-:Y:S06]  /*90e0*/  BAR.SYNC.DEFER_BLOCKING 0xd, 0x180 ;  /* 0x0346000000007b1d */ /* 0x020fec0000010000 */
.L_x_1965:
[----:B------:R-:W-:-:S13]  /*90f0*/  ISETP.NE.AND P0, PT, R157, 0x3, PT ;  /* 0x000000039d00780c */ /* 0x000fda0003f05270 */
[----:B------:R-:W-:Y:S05]  /*9100*/  @!P0 BRA `(.L_x_2003) ;  /* 0x0000000000048947 */ /* 0x000fea0003800000 */
[----:B------:R-:W-:Y:S01]  /*9110*/  BPT.TRAP 0x1 ;  /* 0x000000040000795c */ /* 0x000fe20000300000 */
.L_x_2003:
[----:B--23--:R-:W-:Y:S01]  /*9120*/  IMAD R0, R18, 0x8, R2 ;  /* 0x0000000812007824 */ /* 0x00cfe200078e0202 */
[----:B01--4-:R-:W-:-:S04]  /*9130*/  SHF.L.U32 R7, R23, 0x1f, RZ ;  /* 0x0000001f17077819 */ /* 0x013fc800000006ff */
[----:B------:R0:W1:Y:S01]  /*9140*/  SYNCS.PHASECHK.TRANS64.TRYWAIT P1, [R0+URZ+0x16830], R7 ;  /* 0x01683007000075a7 */ /* 0x000062000802017f */
[----:B------:R-:W-:Y:S05]  /*9150*/  @!P0 BRA `(.L_x_2004) ;  /* 0x0000000000048947 */ /* 0x000fea0003800000 */
[----:B------:R-:W-:Y:S01]  /*9160*/  BPT.TRAP 0x1 ;  /* 0x000000040000795c */ /* 0x000fe20000300000 */
.L_x_2004:
[----:B------:R-:W-:Y:S01]  /*9170*/  VIADD R3, R2, 0xe400 ;  /* 0x0000e40002037836 */ /* 0x000fe20000000000 */
[----:B------:R-:W-:Y:S01]  /*9180*/  LOP3.LUT R4, R36, 0x10000, RZ, 0xfc, !PT ;  /* 0x0001000024047812 */ /* 0x000fe200078efcff */
[----:B------:R-:W-:-:S03]  /*9190*/  IMAD.MOV.U32 R5, RZ, RZ, 0x40000040 ;  /* 0x40000040ff057424 */ /* 0x000fc600078e00ff */
[----:B------:R-:W-:-:S04]  /*91a0*/  SHF.R.U32.HI R3, RZ, 0x4, R3 ;  /* 0x00000004ff037819 */ /* 0x000fc80000011603 */
[----:B------:R-:W-:-:S04]  /*91b0*/  LOP3.LUT R3, R3, 0x3fff, RZ, 0xc0, !PT ;  /* 0x00003fff03037812 */ /* 0x000fc800078ec0ff */
[----:B------:R-:W-:-:S05]  /*91c0*/  LOP3.LUT R3, R3, 0x10000, RZ, 0xfc, !PT ;  /* 0x0001000003037812 */ /* 0x000fca00078efcff */
[----:B------:R2:W-:Y:S01]  /*91d0*/  STL [R1+0x4], R3 ;  /* 0x0000040301007387 */ /* 0x0005e20000100800 */
[----:B-1----:R-:W-:Y:S05]  /*91e0*/  @P1 BRA `(.L_x_2005) ;  /* 0x0000000000081947 */ /* 0x002fea0003800000 */
[----:B------:R-:W1:Y:S02]  /*91f0*/  SYNCS.PHASECHK.TRANS64.TRYWAIT P1, [R0+URZ+0x16830], R7 ;  /* 0x01683007000075a7 */ /* 0x000e64000802017f */
[----:B-1----:R-:W-:Y:S05]  /*9200*/  @!P1 BRA `(.L_x_2006) ;  /* 0x000000fc00c09947 */ /* 0x002fea0003800000 */
.L_x_2005:
[----:B--2---:R-:W2:Y:S01]  /*9210*/  LDL R3, [R1+0x4] ;  /* 0x0000040001037983 */ /* 0x004ea20000100800 */
[----:B------:R-:W-:Y:S01]  /*9220*/  MOV R11, 0x40000040 ;  /* 0x40000040000b7802 */ /* 0x000fe20000000f00 */
[----:B------:R-:W-:Y:S05]  /*9230*/  WARPSYNC.ALL ;  /* 0x0000000000007948 */ /* 0x000fea0003800000 */
[C---:B------:R-:W-:Y:S01]  /*9240*/  R2UR UR4, R4.reuse ;  /* 0x00000000040472ca */ /* 0x040fe200000e0000 */
[----:B------:R-:W3:Y:S01]  /*9250*/  LDL R95, [R1+0x10] ;  /* 0x00001000015f7983 */ /* 0x000ee20000100800 */
[----:B------:R-:W-:Y:S02]  /*9260*/  R2UR UR5, R5 ;  /* 0x00000000050572ca */ /* 0x000fe400000e0000 */
[----:B------:R-:W-:Y:S01]  /*9270*/  R2UR UR7, R11 ;  /* 0x000000000b0772ca */ /* 0x000fe200000e0000 */
[----:B-----5:R-:W-:Y:S01]  /*9280*/  WARPGROUP.ARRIVE ;  /* 0x00000000000079c5 */ /* 0x020fe20000000000 */
[----:B------:R-:W-:Y:S01]  /*9290*/  VIADD R12, R4, 0x2 ;  /* 0x00000002040c7836 */ /* 0x000fe20000000000 */
[----:B------:R-:W4:Y:S01]  /*92a0*/  LDL R97, [R1+0x8] ;  /* 0x0000080001617983 */ /* 0x000f220000100800 */
[----:B------:R-:W-:-:S02]  /*92b0*/  IMAD.MOV.U32 R13, RZ, RZ, 0x40000040 ;  /* 0x40000040ff0d7424 */ /* 0x000fc400078e00ff */
[----:B01----:R-:W-:Y:S01]  /*92c0*/  IMAD.MOV.U32 R7, RZ, RZ, 0x40000040 ;  /* 0x40000040ff077424 */ /* 0x003fe200078e00ff */
[----:B------:R-:W3:Y:S04]  /*92d0*/  LDL R89, [R1+0x24] ;  /* 0x0000240001597983 */ /* 0x000ee80000100800 */
[----:B------:R-:W4:Y:S01]  /*92e0*/  LDL R90, [R1+0x20] ;  /* 0x00002000015a7983 */ /* 0x000f220000100800 */
[----:B------:R-:W-:Y:S02]  /*92f0*/  VIADD R8, R4, 0x4 ;  /* 0x0000000404087836 */ /* 0x000fe40000000000 */
[----:B------:R-:W-:Y:S02]  /*9300*/  IMAD.MOV.U32 R9, RZ, RZ, 0x40000040 ;  /* 0x40000040ff097424 */ /* 0x000fe400078e00ff */
[----:B--2---:R-:W-:-:S05]  /*9310*/  IMAD R10, R18, 0x400, R3 ;  /* 0x00000400120a7824 */ /* 0x004fca00078e0203 */
[----:B------:R-:W-:-:S13]  /*9320*/  R2UR UR6, R10 ;  /* 0x000000000a0672ca */ /* 0x000fda00000e0000 */
[----:B------:R-:W-:Y:S01]  /*9330*/  HGMMA.64x128x16.F32.BF16 R24, gdesc[UR4], RZ, !UPT, gsb0 ;  /* 0x01e00000041879f0 */ /* 0x000fe2000c0018ff */
[----:B------:R-:W-:Y:S01]  /*9340*/  VIADD R6, R10, 0x2 ;  /* 0x000000020a067836 */ /* 0x000fe20000000000 */
[----:B------:R-:W-:Y:S02]  /*9350*/  R2UR UR4, R12 ;  /* 0x000000000c0472ca */ /* 0x000fe400000e0000 */
[----:B------:R-:W-:Y:S02]  /*9360*/  R2UR UR5, R13 ;  /* 0x000000000d0572ca */ /* 0x000fe400000e0000 */
[----:B------:R-:W-:Y:S02]  /*9370*/  R2UR UR6, R6 ;  /* 0x00000000060672ca */ /* 0x000fe400000e0000 */
[----:B------:R-:W-:Y:S01]  /*9380*/  R2UR UR7, R7 ;  /* 0x00000000070772ca */ /* 0x000fe200000e0000 */
[----:B------:R-:W-:Y:S02]  /*9390*/  VIADD R6, R10, 0x4 ;  /* 0x000000040a067836 */ /* 0x000fe40000000000 */
[----:B------:R-:W-:Y:S01]  /*93a0*/  IMAD.MOV.U32 R7, RZ, RZ, 0x40000040 ;  /* 0x40000040ff077424 */ /* 0x000fe200078e00ff */
[----:B------:R-:W-:-:S02]  /*93b0*/  WARPGROUP.DEPBAR.LE gsb0, 0x0 ;  /* 0x00008000000079c5 */ /* 0x000fc40000010000 */
[----:B------:R-:W-:-:S07]  /*93c0*/  WARPGROUP.ARRIVE ;  /* 0x00000000000079c5 */ /* 0x000fce0000000000 */
        /* <DEDUP_REMOVED lines=19> */
[----:B------:R-:W-:Y:S01]  /*9500*/  ULDC UR4, c[0x0][0x9d8] ;  /* 0x0002760000047ab9 */ /* 0x000fe20000000800 */
[----:B---3--:R-:W-:Y:S01]  /*9510*/  IMAD R89, R153, 0xc0, R89 ;  /* 0x000000c099597824 */ /* 0x008fe200078e0259 */
[----:B------:R-:W-:Y:S01]  /*9520*/  ULDC UR5, c[0x0][0x988] ;  /* 0x0002620000057ab9 */ /* 0x000fe20000000800 */
[----:B------:R-:W-:Y:S02]  /*9530*/  WARPGROUP.DEPBAR.LE gsb0, 0x0 ;  /* 0x00008000000079c5 */ /* 0x000fe40000010000 */
[----:B------:R-:W-:-:S04]  /*9540*/  FMUL.FTZ R27, R27, UR4 ;  /* 0x000000041b1b7c20 */ /* 0x000fc80008410000 */
[----:B------:R0:W-:Y:S02]  /*9550*/  MUFU.TANH R110, R27 ;  /* 0x0000001b006e7308 */ /* 0x0001e40000002400 */
[----:B0-----:R-:W-:-:S04]  /*9560*/  IMAD.MOV.U32 R27, RZ, RZ, -0x80 ;  /* 0xffffff80ff1b7424 */ /* 0x001fc800078e00ff */
[----:B------:R-:W-:-:S04]  /*9570*/  IMAD R27, R152, R27, 0x80 ;  /* 0x00000080981b7424 */ /* 0x000fc800078e021b */
[----:B------:R-:W-:Y:S02]  /*9580*/  IMAD.IADD R27, R95, 0x1, R27 ;  /* 0x000000015f1b7824 */ /* 0x000fe400078e021b */
[----:B------:R-:W-:-:S03]  /*9590*/  FMUL.FTZ R26, R26, UR4 ;  /* 0x000000041a1a7c20 */ /* 0x000fc60008410000 */
[--C-:B----4-:R-:W-:Y:S01]  /*95a0*/  IADD3 R106, -R97, 0x1, R27.reuse ;  /* 0x00000001616a7810 */ /* 0x110fe20007ffe11b */
[----:B------:R-:W-:Y:S01]  /*95b0*/  FMUL.FTZ R34, R34, UR4 ;  /* 0x0000000422227c20 */ /* 0x000fe20008410000 */
[----:B------:R-:W0:Y:S01]  /*95c0*/  MUFU.TANH R112, R26 ;  /* 0x0000001a00707308 */ /* 0x000e220000002400 */
[----:B------:R-:W-:Y:S02]  /*95d0*/  FMUL.FTZ R30, R30, UR4 ;  /* 0x000000041e1e7c20 */ /* 0x000fe40008410000 */
[C---:B------:R-:W-:Y:S02]  /*95e0*/  IMAD R106, R90.reuse, -0x2, R106 ;  /* 0xfffffffe5a6a7824 */ /* 0x040fe400078e026a */
[----:B------:R-:W-:Y:S01]  /*95f0*/  FMUL.FTZ R31, R31, UR4 ;  /* 0x000000041f1f7c20 */ /* 0x000fe20008410000 */
[----:B------:R-:W-:Y:S02]  /*9600*/  IMAD R91, R90, -0x2, R27 ;  /* 0xfffffffe5a5b7824 */ /* 0x000fe400078e021b */
[----:B------:R1:W-:Y:S01]  /*9610*/  MUFU.TANH R98, R34 ;  /* 0x0000002200627308 */ /* 0x0003e20000002400 */
[----:B------:R-:W-:-:S07]  /*9620*/  FMUL.FTZ R102, R35, UR4 ;  /* 0x0000000423667c20 */ /* 0x000fce0008410000 */
[----:B------:R-:W2:Y:S01]  /*9630*/  MUFU.TANH R108, R30 ;  /* 0x0000001e006c7308 */ /* 0x000ea20000002400 */
[----:B-1----:R-:W-:Y:S01]  /*9640*/  FMUL.FTZ R34, R50, UR4 ;  /* 0x0000000432227c20 */ /* 0x002fe20008410000 */
[----:B------:R-:W-:-:S04]  /*9650*/  IADD3 R50, R106, 0x8, R89 ;  /* 0x000000086a327810 */ /* 0x000fc80007ffe059 */
[----:B------:R-:W-:Y:S02]  /*9660*/  VIMNMX R27, R91, R50, PT ;  /* 0x000000325b1b7248 */ /* 0x000fe40003fe0100 */
[----:B------:R-:W1:Y:S01]  /*9670*/  MUFU.TANH R31, R31 ;  /* 0x0000001f001f7308 */ /* 0x000e620000002400 */
[----:B------:R-:W-:Y:S01]  /*9680*/  FMUL.FTZ R104, R38, UR4 ;  /* 0x0000000426687c20 */ /* 0x000fe20008410000 */
[C---:B------:R-:W-:Y:S02]  /*9690*/  ISETP.GT.AND P1, PT, R27.reuse, RZ, PT ;  /* 0x000000ff1b00720c */ /* 0x040fe40003f24270 */
[----:B------:R-:W-:Y:S01]  /*96a0*/  ISETP.GT.AND P2, PT, R27, 0x1, PT ;  /* 0x000000011b00780c */ /* 0x000fe20003f44270 */
[----:B------:R-:W-:Y:S01]  /*96b0*/  FMUL.FTZ R96, R39, UR4 ;  /* 0x0000000427607c20 */ /* 0x000fe20008410000 */
[----:B------:R-:W-:Y:S02]  /*96c0*/  ISETP.GT.AND P3, PT, R27, 0x8, PT ;  /* 0x000000081b00780c */ /* 0x000fe40003f64270 */
[----:B------:R-:W3:Y:S01]  /*96d0*/  MUFU.TANH R102, R102 ;  /* 0x0000006600667308 */ /* 0x000ee20000002400 */
[----:B0-----:R-:W-:-:S02]  /*96e0*/  FSEL R112, R112, -INF , P1 ;  /* 0xff80000070707808 */ /* 0x001fc40000800000 */
[----:B------:R-:W-:Y:S01]  /*96f0*/  FSEL R110, R110, -INF , P2 ;  /* 0xff8000006e6e7808 */ /* 0x000fe20001000000 */
[----:B------:R-:W-:Y:S01]  /*9700*/  FMUL.FTZ R94, R42, UR4 ;  /* 0x000000042a5e7c20 */ /* 0x000fe20008410000 */
[----:B------:R-:W-:Y:S02]  /*9710*/  ISETP.GT.AND P1, PT, R27, 0x9, PT ;  /* 0x000000091b00780c */ /* 0x000fe40003f24270 */
[----:B--2---:R-:W-:Y:S01]  /*9720*/  FSEL R108, R108, -INF , P3 ;  /* 0xff8000006c6c7808 */ /* 0x004fe20001800000 */
[----:B------:R-:W0:Y:S01]  /*9730*/  MUFU.TANH R104, R104 ;  /* 0x0000006800687308 */ /* 0x000e220000002400 */
[----:B------:R-:W-:Y:S01]  /*9740*/  FMNMX.FTZ R35, R112, R110, !PT ;  /* 0x0000006e70237209 */ /* 0x000fe20007810000 */
[----:B------:R-:W-:Y:S01]  /*9750*/  FMUL.FTZ R92, R43, UR4 ;  /* 0x000000042b5c7c20 */ /* 0x000fe20008410000 */
[----:B------:R-:W-:Y:S02]  /*9760*/  ISETP.GT.AND P2, PT, R27, 0x10, PT ;  /* 0x000000101b00780c */ /* 0x000fe40003f44270 */
[----:B-1----:R-:W-:-:S02]  /*9770*/  FSEL R100, R31, -INF , P1 ;  /* 0xff8000001f647808 */ /* 0x002fc40000800000 */
[----:B------:R-:W-:Y:S01]  /*9780*/  FMNMX.FTZ R35, R108, R35, !PT ;  /* 0x000000236c237209 */ /* 0x000fe20007810000 */
[----:B------:R-:W1:Y:S01]  /*9790*/  MUFU.TANH R96, R96 ;  /* 0x0000006000607308 */ /* 0x000e620000002400 */
[----:B------:R-:W-:Y:S01]  /*97a0*/  ISETP.GT.AND P1, PT, R27, 0x11, PT ;  /* 0x000000111b00780c */ /* 0x000fe20003f24270 */
[----:B------:R-:W-:Y:S01]  /*97b0*/  FMUL.FTZ R88, R46, UR4 ;  /* 0x000000042e587c20 */ /* 0x000fe20008410000 */
[----:B------:R-:W-:Y:S02]  /*97c0*/  FSEL R98, R98, -INF , P2 ;  /* 0xff80000062627808 */ /* 0x000fe40001000000 */
[----:B------:R-:W-:-:S03]  /*97d0*/  FMNMX.FTZ R35, R100, R35, !PT ;  /* 0x0000002364237209 */ /* 0x000fc60007810000 */
[----:B------:R-:W2:Y:S01]  /*97e0*/  MUFU.TANH R94, R94 ;  /* 0x0000005e005e7308 */ /* 0x000ea20000002400 */
[----:B------:R-:W-:Y:S01]  /*97f0*/  ISETP.GT.AND P2, PT, R27, 0x18, PT ;  /* 0x000000181b00780c */ /* 0x000fe20003f44270 */
[----:B------:R-:W-:Y:S01]  /*9800*/  FMUL.FTZ R30, R47, UR4 ;  /* 0x000000042f1e7c20 */ /* 0x000fe20008410000 */
[----:B---3--:R-:W-:Y:S02]  /*9810*/  FSEL R102, R102, -INF , P1 ;  /* 0xff80000066667808 */ /* 0x008fe40000800000 */
[----:B------:R-:W-:-:S03]  /*9820*/  FMNMX.FTZ R35, R98, R35, !PT ;  /* 0x0000002362237209 */ /* 0x000fc60007810000 */
[----:B------:R-:W3:Y:S01]  /*9830*/  MUFU.TANH R92, R92 ;  /* 0x0000005c005c7308 */ /* 0x000ee20000002400 */
[----:B------:R-:W-:Y:S02]  /*9840*/  ISETP.GT.AND P1, PT, R27, 0x19, PT ;  /* 0x000000191b00780c */ /* 0x000fe40003f24270 */
[----:B0-----:R-:W-:Y:S02]  /*9850*/  FSEL R104, R104, -INF , P2 ;  /* 0xff80000068687808 */ /* 0x001fe40001000000 */
[----:B------:R-:W-:-:S03]  /*9860*/  FMNMX.FTZ R35, R102, R35, !PT ;  /* 0x0000002366237209 */ /* 0x000fc60007810000 */
[----:B------:R-:W0:Y:S01]  /*9870*/  MUFU.TANH R88, R88 ;  /* 0x0000005800587308 */ /* 0x000e220000002400 */
[----:B------:R-:W-:Y:S01]  /*9880*/  ISETP.GT.AND P2, PT, R27, 0x20, PT ;  /* 0x000000201b00780c */ /* 0x000fe20003f44270 */
[----:B------:R-:W-:Y:S01]  /*9890*/  FMUL.FTZ R26, R51, UR4 ;  /* 0x00000004331a7c20 */ /* 0x000fe20008410000 */
[----:B-1----:R-:W-:Y:S02]  /*98a0*/  FSEL R96, R96, -INF , P1 ;  /* 0xff80000060607808 */ /* 0x002fe40000800000 */
[----:B------:R-:W-:-:S03]  /*98b0*/  FMNMX.FTZ R35, R104, R35, !PT ;  /* 0x0000002368237209 */ /* 0x000fc60007810000 */
[----:B------:R-:W1:Y:S01]  /*98c0*/  MUFU.TANH R30, R30 ;  /* 0x0000001e001e7308 */ /* 0x000e620000002400 */
[----:B------:R-:W-:Y:S01]  /*98d0*/  ISETP.GT.AND P1, PT, R27, 0x21, PT ;  /* 0x000000211b00780c */ /* 0x000fe20003f24270 */
[----:B------:R-:W-:Y:S01]  /*98e0*/  FMUL.FTZ R38, R54, UR4 ;  /* 0x0000000436267c20 */ /* 0x000fe20008410000 */
[----:B--2---:R-:W-:Y:S02]  /*98f0*/  FSEL R94, R94, -INF , P2 ;  /* 0xff8000005e5e7808 */ /* 0x004fe40001000000 */
[----:B------:R-:W-:-:S03]  /*9900*/  FMNMX.FTZ R35, R96, R35, !PT ;  /* 0x0000002360237209 */ /* 0x000fc60007810000 */
[----:B------:R-:W2:Y:S01]  /*9910*/  MUFU.TANH R34, R34 ;  /* 0x0000002200227308 */ /* 0x000ea20000002400 */
[----:B------:R-:W-:Y:S01]  /*9920*/  ISETP.GT.AND P2, PT, R27, 0x28, PT ;  /* 0x000000281b00780c */ /* 0x000fe20003f44270 */
[----:B------:R-:W-:Y:S01]  /*9930*/  FMUL.FTZ R42, R55, UR4 ;  /* 0x00000004372a7c20 */ /* 0x000fe20008410000 */
[----:B---3--:R-:W-:Y:S02]  /*9940*/  FSEL R92, R92, -INF , P1 ;  /* 0xff8000005c5c7808 */ /* 0x008fe40000800000 */
[----:B------:R-:W-:-:S03]  /*9950*/  FMNMX.FTZ R35, R94, R35, !PT ;  /* 0x000000235e237209 */ /* 0x000fc60007810000 */
[----:B------:R-:W3:Y:S01]  /*9960*/  MUFU.TANH R26, R26 ;  /* 0x0000001a001a7308 */ /* 0x000ee20000002400 */
[----:B------:R-:W-:Y:S01]  /*9970*/  FMUL.FTZ R20, R33, UR4 ;  /* 0x0000000421147c20 */ /* 0x000fe20008410000 */
[----:B------:R-:W-:Y:S01]  /*9980*/  FMUL.FTZ R33, R48, UR4 ;  /* 0x0000000430217c20 */ /* 0x000fe20008410000 */
[C---:B------:R-:W-:Y:S01]  /*9990*/  ISETP.GT.AND P1, PT, R27.reuse, 0x29, PT ;  /* 0x000000291b00780c */ /* 0x040fe20003f24270 */
[----:B------:R-:W-:Y:S01]  /*99a0*/  FMUL.FTZ R48, R58, UR4 ;  /* 0x000000043a307c20 */ /* 0x000fe20008410000 */
[----:B0-----:R-:W-:Y:S02]  /*99b0*/  FSEL R88, R88, -INF , P2 ;  /* 0xff80000058587808 */ /* 0x001fe40001000000 */
[----:B------:R-:W-:Y:S01]  /*99c0*/  FMNMX.FTZ R35, R92, R35, !PT ;  /* 0x000000235c237209 */ /* 0x000fe20007810000 */
[----:B------:R-:W0:Y:S01]  /*99d0*/  MUFU.TANH R38, R38 ;  /* 0x0000002600267308 */ /* 0x000e220000002400 */
[----:B------:R-:W-:Y:S01]  /*99e0*/  ISETP.GT.AND P2, PT, R27, 0x30, PT ;  /* 0x000000301b00780c */ /* 0x000fe20003f44270 */
[----:B------:R-:W-:Y:S01]  /*99f0*/  FMUL.FTZ R46, R59, UR4 ;  /* 0x000000043b2e7c20 */ /* 0x000fe20008410000 */
[----:B-1----:R-:W-:-:S02]  /*9a00*/  FSEL R30, R30, -INF , P1 ;  /* 0xff8000001e1e7808 */ /* 0x002fc40000800000 */
[----:B------:R-:W-:-:S03]  /*9a10*/  FMNMX.FTZ R35, R88, R35, !PT ;  /* 0x0000002358237209 */ /* 0x000fc60007810000 */
[----:B------:R-:W1:Y:S01]  /*9a20*/  MUFU.TANH R42, R42 ;  /* 0x0000002a002a7308 */ /* 0x000e620000002400 */
[----:B------:R-:W-:Y:S01]  /*9a30*/  ISETP.GT.AND P1, PT, R27, 0x31, PT ;  /* 0x000000311b00780c */ /* 0x000fe20003f24270 */
[----:B------:R-:W-:Y:S01]  /*9a40*/  FMUL.FTZ R50, R62, UR4 ;  /* 0x000000043e327c20 */ /* 0x000fe20008410000 */
[----:B--2---:R-:W-:Y:S02]  /*9a50*/  FSEL R34, R34, -INF , P2 ;  /* 0xff80000022227808 */ /* 0x004fe40001000000 */
[----:B------:R-:W-:-:S03]  /*9a60*/  FMNMX.FTZ R35, R30, R35, !PT ;  /* 0x000000231e237209 */ /* 0x000fc60007810000 */
[----:B------:R-:W2:Y:S01]  /*9a70*/  MUFU.TANH R48, R48 ;  /* 0x0000003000307308 */ /* 0x000ea20000002400 */
[----:B------:R-:W-:Y:S01]  /*9a80*/  FMUL.FTZ R3, R24, UR4 ;  /* 0x0000000418037c20 */ /* 0x000fe20008410000 */
[----:B------:R-:W-:Y:S01]  /*9a90*/  FMUL.FTZ R24, R37, UR4 ;  /* 0x0000000425187c20 */ /* 0x000fe20008410000 */
[----:B------:R-:W-:Y:S01]  /*9aa0*/  FMUL.FTZ R37, R52, UR4 ;  /* 0x0000000434257c20 */ /* 0x000fe20008410000 */
[----:B------:R-:W-:Y:S01]  /*9ab0*/  ISETP.GT.AND P2, PT, R27, 0x38, PT ;  /* 0x000000381b00780c */ /* 0x000fe20003f44270 */
[----:B------:R-:W-:Y:S01]  /*9ac0*/  FMUL.FTZ R52, R63, UR4 ;  /* 0x000000043f347c20 */ /* 0x000fe20008410000 */
[----:B---3--:R-:W-:Y:S02]  /*9ad0*/  FSEL R26, R26, -INF , P1 ;  /* 0xff8000001a1a7808 */ /* 0x008fe40000800000 */
[----:B------:R-:W3:Y:S01]  /*9ae0*/  MUFU.TANH R46, R46 ;  /* 0x0000002e002e7308 */ /* 0x000ee20000002400 */
[----:B------:R-:W-:Y:S01]  /*9af0*/  FMNMX.FTZ R35, R34, R35, !PT ;  /* 0x0000002322237209 */ /* 0x000fe20007810000 */
[----:B------:R-:W-:Y:S01]  /*9b00*/  FMUL.FTZ R54, R66, UR4 ;  /* 0x0000000442367c20 */ /* 0x000fe20008410000 */
[----:B------:R-:W-:-:S02]  /*9b10*/  ISETP.GT.AND P1, PT, R27, 0x39, PT ;  /* 0x000000391b00780c */ /* 0x000fc40003f24270 */
[----:B0-----:R-:W-:Y:S02]  /*9b20*/  FSEL R38, R38, -INF , P2 ;  /* 0xff80000026267808 */ /* 0x001fe40001000000 */
[----:B------:R-:W-:Y:S01]  /*9b30*/  FMNMX.FTZ R35, R26, R35, !PT ;  /* 0x000000231a237209 */ /* 0x000fe20007810000 */
[----:B------:R-:W0:Y:S01]  /*9b40*/  MUFU.TANH R50, R50 ;  /* 0x0000003200327308 */ /* 0x000e220000002400 */
[----:B------:R-:W-:Y:S01]  /*9b50*/  FMUL.FTZ R11, R28, UR4 ;  /* 0x000000041c0b7c20 */ /* 0x000fe20008410000 */
[----:B------:R-:W-:Y:S01]  /*9b60*/  FMUL.FTZ R28, R41, UR4 ;  /* 0x00000004291c7c20 */ /* 0x000fe20008410000 */
[----:B------:R-:W-:Y:S01]  /*9b70*/  FMUL.FTZ R41, R56, UR4 ;  /* 0x0000000438297c20 */ /* 0x000fe20008410000 */
[----:B------:R-:W-:Y:S01]  /*9b80*/  ISETP.GT.AND P2, PT, R27, 0x40, PT ;  /* 0x000000401b00780c */ /* 0x000fe20003f44270 */
[----:B------:R-:W-:Y:S01]  /*9b90*/  FMUL.FTZ R56, R67, UR4 ;  /* 0x0000000443387c20 */ /* 0x000fe20008410000 */
[----:B-1----:R-:W-:Y:S02]  /*9ba0*/  FSEL R42, R42, -INF , P1 ;  /* 0xff8000002a2a7808 */ /* 0x002fe40000800000 */
[----:B------:R-:W1:Y:S01]  /*9bb0*/  MUFU.TANH R52, R52 ;  /* 0x0000003400347308 */ /* 0x000e620000002400 */
[----:B------:R-:W-:-:S02]  /*9bc0*/  FMNMX.FTZ R35, R38, R35, !PT ;  /* 0x0000002326237209 */ /* 0x000fc40007810000 */
[C---:B------:R-:W-:Y:S02]  /*9bd0*/  ISETP.GT.AND P1, PT, R27.reuse, 0x41, PT ;  /* 0x000000411b00780c */ /* 0x040fe40003f24270 */
[----:B--2---:R-:W-:Y:S02]  /*9be0*/  FSEL R48, R48, -INF , P2 ;  /* 0xff80000030307808 */ /* 0x004fe40001000000 */
[----:B------:R-:W-:Y:S01]  /*9bf0*/  FMNMX.FTZ R35, R42, R35, !PT ;  /* 0x000000232a237209 */ /* 0x000fe20007810000 */
[----:B------:R-:W2:Y:S01]  /*9c00*/  MUFU.TANH R54, R54 ;  /* 0x0000003600367308 */ /* 0x000ea20000002400 */
[----:B------:R-:W-:Y:S01]  /*9c10*/  FMUL.FTZ R70, R70, UR4 ;  /* 0x0000000446467c20 */ /* 0x000fe20008410000 */
[----:B------:R-:W-:Y:S02]  /*9c20*/  ISETP.GT.AND P2, PT, R27, 0x48, PT ;  /* 0x000000481b00780c */ /* 0x000fe40003f44270 */
[----:B---3--:R-:W-:Y:S02]  /*9c30*/  FSEL R46, R46, -INF , P1 ;  /* 0xff8000002e2e7808 */ /* 0x008fe40000800000 */
[----:B------:R-:W-:-:S02]  /*9c40*/  FMNMX.FTZ R35, R48, R35, !PT ;  /* 0x0000002330237209 */ /* 0x000fc40007810000 */
[----:B------:R-:W3:Y:S01]  /*9c50*/  MUFU.TANH R56, R56 ;  /* 0x0000003800387308 */ /* 0x000ee20000002400 */
[----:B------:R-:W-:Y:S01]  /*9c60*/  FMUL.FTZ R71, R71, UR4 ;  /* 0x0000000447477c20 */ /* 0x000fe20008410000 */
[C---:B------:R-:W-:Y:S02]  /*9c70*/  ISETP.GT.AND P1, PT, R27.reuse, 0x49, PT ;  /* 0x000000491b00780c */ /* 0x040fe40003f24270 */
[----:B0-----:R-:W-:Y:S02]  /*9c80*/  FSEL R50, R50, -INF , P2 ;  /* 0xff80000032327808 */ /* 0x001fe40001000000 */
[----:B------:R-:W-:Y:S02]  /*9c90*/  FMNMX.FTZ R35, R46, R35, !PT ;  /* 0x000000232e237209 */ /* 0x000fe40007810000 */
[----:B------:R-:W0:Y:S01]  /*9ca0*/  MUFU.TANH R58, R70 ;  /* 0x00000046003a7308 */ /* 0x000e220000002400 */
[----:B------:R-:W-:Y:S01]  /*9cb0*/  FMUL.FTZ R74, R74, UR4 ;  /* 0x000000044a4a7c20 */ /* 0x000fe20008410000 */
[----:B------:R-:W-:-:S02]  /*9cc0*/  ISETP.GT.AND P2, PT, R27, 0x50, PT ;  /* 0x000000501b00780c */ /* 0x000fc40003f44270 */
[----:B-1----:R-:W-:Y:S02]  /*9cd0*/  FSEL R52, R52, -INF , P1 ;  /* 0xff80000034347808 */ /* 0x002fe40000800000 */
[----:B------:R-:W-:Y:S02]  /*9ce0*/  FMNMX.FTZ R35, R50, R35, !PT ;  /* 0x0000002332237209 */ /* 0x000fe40007810000 */
[----:B------:R-:W1:Y:S01]  /*9cf0*/  MUFU.TANH R62, R71 ;  /* 0x00000047003e7308 */ /* 0x000e620000002400 */
[----:B------:R-:W-:Y:S01]  /*9d00*/  FMUL.FTZ R75, R75, UR4 ;  /* 0x000000044b4b7c20 */ /* 0x000fe20008410000 */
[----:B------:R-:W-:Y:S02]  /*9d10*/  ISETP.GT.AND P1, PT, R27, 0x51, PT ;  /* 0x000000511b00780c */ /* 0x000fe40003f24270 */
[----:B--2---:R-:W-:Y:S02]  /*9d20*/  FSEL R54, R54, -INF , P2 ;  /* 0xff80000036367808 */ /* 0x004fe40001000000 */
[----:B------:R-:W-:-:S02]  /*9d30*/  FMNMX.FTZ R35, R52, R35, !PT ;  /* 0x0000002334237209 */ /* 0x000fc40007810000 */
[----:B------:R-:W2:Y:S01]  /*9d40*/  MUFU.TANH R70, R74 ;  /* 0x0000004a00467308 */ /* 0x000ea20000002400 */
[----:B------:R-:W-:Y:S01]  /*9d50*/  FMUL.FTZ R78, R78, UR4 ;  /* 0x000000044e4e7c20 */ /* 0x000fe20008410000 */
[----:B------:R-:W-:Y:S01]  /*9d60*/  ISETP.GT.AND P2, PT, R27, 0x58, PT ;  /* 0x000000581b00780c */ /* 0x000fe20003f44270 */
[----:B------:R-:W-:Y:S01]  /*9d70*/  FMUL.FTZ R79, R79, UR4 ;  /* 0x000000044f4f7c20 */ /* 0x000fe20008410000 */
[----:B---3--:R-:W-:Y:S02]  /*9d80*/  FSEL R56, R56, -INF , P1 ;  /* 0xff80000038387808 */ /* 0x008fe40000800000 */
[----:B------:R-:W-:Y:S02]  /*9d90*/  FMNMX.FTZ R35, R54, R35, !PT ;  /* 0x0000002336237209 */ /* 0x000fe40007810000 */
[----:B------:R-:W3:Y:S01]  /*9da0*/  MUFU.TANH R66, R75 ;  /* 0x0000004b00427308 */ /* 0x000ee20000002400 */
[----:B------:R-:W-:Y:S01]  /*9db0*/  ISETP.GT.AND P1, PT, R27, 0x59, PT ;  /* 0x000000591b00780c */ /* 0x000fe20003f24270 */
[----:B------:R-:W-:Y:S01]  /*9dc0*/  FMUL.FTZ R82, R82, UR4 ;  /* 0x0000000452527c20 */ /* 0x000fe20008410000 */
[----:B0-----:R-:W-:-:S02]  /*9dd0*/  FSEL R58, R58, -INF , P2 ;  /* 0xff8000003a3a7808 */ /* 0x001fc40001000000 */
        /* <DEDUP_REMOVED lines=21> */
[----:B------:R-:W-:Y:S02]  /*9f30*/  ISETP.GT.AND P2, PT, R27, 0x70, PT ;  /* 0x000000701b00780c */ /* 0x000fe40003f44270 */
[----:B-1----:R-:W-:Y:S02]  /*9f40*/  FSEL R78, R79, -INF , P1 ;  /* 0xff8000004f4e7808 */ /* 0x002fe40000800000 */
[----:B------:R-:W-:-:S03]  /*9f50*/  FMNMX.FTZ R35, R74, R35, !PT ;  /* 0x000000234a237209 */ /* 0x000fc60007810000 */
[----:B------:R-:W1:Y:S01]  /*9f60*/  MUFU.TANH R87, R87 ;  /* 0x0000005700577308 */ /* 0x000e620000002400 */
[----:B------:R-:W-:Y:S01]  /*9f70*/  FMUL.FTZ R43, R60, UR4 ;  /* 0x000000043c2b7c20 */ /* 0x000fe20008410000 */
[C---:B------:R-:W-:Y:S02]  /*9f80*/  ISETP.GT.AND P1, PT, R27.reuse, 0x71, PT ;  /* 0x000000711b00780c */ /* 0x040fe40003f24270 */
[----:B--2---:R-:W-:Y:S02]  /*9f90*/  FSEL R60, R82, -INF , P2 ;  /* 0xff800000523c7808 */ /* 0x004fe40001000000 */
[----:B------:R-:W-:Y:S02]  /*9fa0*/  FMNMX.FTZ R35, R78, R35, !PT ;  /* 0x000000234e237209 */ /* 0x000fe40007810000 */
[----:B------:R-:W-:Y:S02]  /*9fb0*/  ISETP.GT.AND P2, PT, R27, 0x78, PT ;  /* 0x000000781b00780c */ /* 0x000fe40003f44270 */
[----:B---3--:R-:W-:-:S02]  /*9fc0*/  FSEL R82, R83, -INF , P1 ;  /* 0xff80000053527808 */ /* 0x008fc40000800000 */
[----:B------:R-:W-:Y:S02]  /*9fd0*/  FMNMX.FTZ R35, R60, R35, !PT ;  /* 0x000000233c237209 */ /* 0x000fe40007810000 */
[----:B------:R-:W-:Y:S02]  /*9fe0*/  ISETP.GT.AND P1, PT, R27, 0x79, PT ;  /* 0x000000791b00780c */ /* 0x000fe40003f24270 */
[----:B0-----:R-:W-:Y:S02]  /*9ff0*/  FSEL R86, R86, -INF , P2 ;  /* 0xff80000056567808 */ /* 0x001fe40001000000 */
[----:B------:R-:W-:Y:S02]  /*a000*/  FMNMX.FTZ R35, R82, R35, !PT ;  /* 0x0000002352237209 */ /* 0x000fe40007810000 */
[----:B-1----:R-:W-:Y:S02]  /*a010*/  FSEL R90, R87, -INF , P1 ;  /* 0xff800000575a7808 */ /* 0x002fe40000800000 */
[----:B------:R-:W-:-:S04]  /*a020*/  FMNMX.FTZ R35, R86, R35, !PT ;  /* 0x0000002356237209 */ /* 0x000fc80007810000 */
[----:B------:R-:W-:Y:S01]  /*a030*/  FMNMX.FTZ R35, R90, R35, !PT ;  /* 0x000000235a237209 */ /* 0x000fe20007810000 */
[----:B------:R-:W-:-:S04]  /*a040*/  FMUL.FTZ R27, R64, UR4 ;  /* 0x00000004401b7c20 */ /* 0x000fc80008410000 */
[----:B------:R-:W0:Y:S01]  /*a050*/  SHFL.BFLY PT, R64, R35, 0x2, 0x1f ;  /* 0x0c401f0023407f89 */ /* 0x000e2200000e0000 */
[----:B------:R-:W-:Y:S01]  /*a060*/  FMUL.FTZ R10, R25, UR4 ;  /* 0x00000004190a7c20 */ /* 0x000fe20008410000 */
[----:B0-----:R-:W-:-:S05]  /*a070*/  FMNMX.FTZ R64, R35, R64, !PT ;  /* 0x0000004023407209 */ /* 0x001fca0007810000 */
[----:B------:R-:W0:Y:S01]  /*a080*/  SHFL.BFLY PT, R35, R64, 0x1, 0x1f ;  /* 0x0c201f0040237f89 */ /* 0x000e2200000e0000 */
[----:B------:R-:W1:Y:S01]  /*a090*/  MUFU.TANH R3, R3 ;  /* 0x0000000300037308 */ /* 0x000e620000002400 */
[----:B------:R-:W-:Y:S01]  /*a0a0*/  FMUL.FTZ R14, R29, UR4 ;  /* 0x000000041d0e7c20 */ /* 0x000fe20008410000 */
[----:B------:R-:W-:-:S06]  /*a0b0*/  MOV R51, UR5 ;  /* 0x0000000500337c02 */ /* 0x000fcc0008000f00 */
[----:B------:R-:W2:Y:S01]  /*a0c0*/  MUFU.TANH R10, R10 ;  /* 0x0000000a000a7308 */ /* 0x000ea20000002400 */
[----:B------:R-:W-:Y:S01]  /*a0d0*/  FMUL.FTZ R15, R32, UR4 ;  /* 0x00000004200f7c20 */ /* 0x000fe20008410000 */
[----:B------:R-:W-:-:S06]  /*a0e0*/  VIADDMNMX R67, R89, R106, R91, PT ;  /* 0x0000006a59437246 */ /* 0x000fcc000380015b */
[----:B------:R-:W3:Y:S01]  /*a0f0*/  MUFU.TANH R11, R11 ;  /* 0x0000000b000b7308 */ /* 0x000ee20000002400 */
[----:B0-----:R-:W-:-:S07]  /*a100*/  FMNMX.FTZ R35, R64, R35, !PT ;  /* 0x0000002340237209 */ /* 0x001fce0007810000 */
[----:B------:R-:W0:Y:S01]  /*a110*/  MUFU.TANH R14, R14 ;  /* 0x0000000e000e7308 */ /* 0x000e220000002400 */
[C---:B------:R-:W-:Y:S01]  /*a120*/  FSETP.NEU.FTZ.AND P1, PT, R35.reuse, -INF , PT ;  /* 0xff8000002300780b */ /* 0x040fe20003f3d000 */
[----:B------:R-:W-:Y:S01]  /*a130*/  FMUL.FTZ R63, R35, R51 ;  /* 0x00000033233f7220 */ /* 0x000fe20000410000 */
[----:B------:R-:W-:Y:S01]  /*a140*/  ISETP.GT.AND P2, PT, R67, 0x1, PT ;  /* 0x000000014300780c */ /* 0x000fe20003f44270 */
[----:B------:R-:W-:-:S04]  /*a150*/  FMUL.FTZ R21, R36, UR4 ;  /* 0x0000000424157c20 */ /* 0x000fc80008410000 */
[----:B------:R-:W4:Y:S01]  /*a160*/  MUFU.TANH R15, R15 ;  /* 0x0000000f000f7308 */ /* 0x000f220000002400 */
[----:B------:R-:W-:Y:S02]  /*a170*/  FSEL R63, R63, RZ, P1 ;  /* 0x000000ff3f3f7208 */ /* 0x000fe40000800000 */
[----:B------:R-:W-:Y:S01]  /*a180*/  ISETP.GT.AND P1, PT, R67, RZ, PT ;  /* 0x000000ff4300720c */ /* 0x000fe20003f24270 */
[----:B------:R-:W-:Y:S01]  /*a190*/  FMUL.FTZ R36, R49, UR4 ;  /* 0x0000000431247c20 */ /* 0x000fe20008410000 */
[----:B------:R-:W-:Y:S01]  /*a1a0*/  FMUL.FTZ R49, R72, UR4 ;  /* 0x0000000448317c20 */ /* 0x000fe20008410000 */
[----:B------:R-:W-:Y:S02]  /*a1b0*/  ISETP.GT.AND P3, PT, R67, 0x8, PT ;  /* 0x000000084300780c */ /* 0x000fe40003f64270 */
[----:B------:R-:W4:Y:S01]  /*a1c0*/  MUFU.TANH R20, R20 ;  /* 0x0000001400147308 */ /* 0x000f220000002400 */
[----:B-1----:R-:W-:Y:S02]  /*a1d0*/  FSEL R72, R3, -INF , P1 ;  /* 0xff80000003487808 */ /* 0x002fe40000800000 */
[----:B--2---:R-:W-:Y:S01]  /*a1e0*/  FSEL R10, R10, -INF , P2 ;  /* 0xff8000000a0a7808 */ /* 0x004fe20001000000 */
[----:B------:R-:W-:Y:S01]  /*a1f0*/  FMUL.FTZ R55, R76, UR4 ;  /* 0x000000044c377c20 */ /* 0x000fe20008410000 */
[----:B------:R-:W-:Y:S01]  /*a200*/  ISETP.GT.AND P1, PT, R67, 0x9, PT ;  /* 0x000000094300780c */ /* 0x000fe20003f24270 */
[----:B------:R-:W-:Y:S01]  /*a210*/  FMUL.FTZ R25, R40, UR4 ;  /* 0x0000000428197c20 */ /* 0x000fe20008410000 */
[----:B---3--:R-:W-:Y:S01]  /*a220*/  FSEL R76, R11, -INF , P3 ;  /* 0xff8000000b4c7808 */ /* 0x008fe20001800000 */
[----:B------:R-:W-:Y:S01]  /*a230*/  MUFU.TANH R21, R21 ;  /* 0x0000001500157308 */ /* 0x000fe20000002400 */
[----:B------:R-:W-:Y:S01]  /*a240*/  FMNMX.FTZ R3, R72, R10, !PT ;  /* 0x0000000a48037209 */ /* 0x000fe20007810000 */
[----:B------:R-:W-:Y:S01]  /*a250*/  FMUL.FTZ R59, R80, UR4 ;  /* 0x00000004503b7c20 */ /* 0x000fe20008410000 */
[----:B------:R-:W-:-:S02]  /*a260*/  ISETP.GT.AND P2, PT, R67, 0x10, PT ;  /* 0x000000104300780c */ /* 0x000fc40003f44270 */
[----:B0-----:R-:W-:Y:S02]  /*a270*/  FSEL R80, R14, -INF , P1 ;  /* 0xff8000000e507808 */ /* 0x001fe40000800000 */
[----:B------:R-:W-:Y:S01]  /*a280*/  FMNMX.FTZ R3, R76, R3, !PT ;  /* 0x000000034c037209 */ /* 0x000fe20007810000 */
[----:B------:R-:W0:Y:S01]  /*a290*/  MUFU.TANH R24, R24 ;  /* 0x0000001800187308 */ /* 0x000e220000002400 */
[----:B------:R-:W-:Y:S01]  /*a2a0*/  FMUL.FTZ R64, R84, UR4 ;  /* 0x0000000454407c20 */ /* 0x000fe20008410000 */
[----:B------:R-:W-:Y:S01]  /*a2b0*/  ISETP.GT.AND P1, PT, R67, 0x11, PT ;  /* 0x000000114300780c */ /* 0x000fe20003f24270 */
[----:B------:R-:W-:Y:S01]  /*a2c0*/  FMUL.FTZ R29, R44, UR4 ;  /* 0x000000042c1d7c20 */ /* 0x000fe20008410000 */
[----:B----4-:R-:W-:Y:S02]  /*a2d0*/  FSEL R84, R15, -INF , P2 ;  /* 0xff8000000f547808 */ /* 0x010fe40001000000 */
[----:B------:R-:W-:Y:S02]  /*a2e0*/  FMNMX.FTZ R3, R80, R3, !PT ;  /* 0x0000000350037209 */ /* 0x000fe40007810000 */
[----:B------:R-:W1:Y:S01]  /*a2f0*/  MUFU.TANH R25, R25 ;  /* 0x0000001900197308 */ /* 0x000e620000002400 */
[-CC-:B------:R-:W-:Y:S01]  /*a300*/  FFMA.FTZ R100, R100, R51.reuse, -R63.reuse ;  /* 0x0000003364647223 */ /* 0x180fe2000001083f */
[----:B------:R-:W-:Y:S01]  /*a310*/  FFMA.FTZ R145, R98, R51, -R63 ;  /* 0x0000003362917223 */ /* 0x000fe2000001083f */
[----:B------:R-:W-:Y:S01]  /*a320*/  ISETP.GT.AND P2, PT, R67, 0x18, PT ;  /* 0x000000184300780c */ /* 0x000fe20003f44270 */
[----:B------:R-:W-:Y:S01]  /*a330*/  FMUL.FTZ R32, R45, UR4 ;  /* 0x000000042d207c20 */ /* 0x000fe20008410000 */
[----:B------:R-:W-:-:S02]  /*a340*/  FSEL R98, R20, -INF , P1 ;  /* 0xff80000014627808 */ /* 0x000fc40000800000 */
[----:B------:R-:W-:Y:S01]  /*a350*/  FMNMX.FTZ R3, R84, R3, !PT ;  /* 0x0000000354037209 */ /* 0x000fe20007810000 */
[----:B------:R-:W2:Y:S01]  /*a360*/  MUFU.TANH R28, R28 ;  /* 0x0000001c001c7308 */ /* 0x000ea20000002400 */
[----:B------:R-:W-:Y:S02]  /*a370*/  ISETP.GT.AND P1, PT, R67, 0x19, PT ;  /* 0x000000194300780c */ /* 0x000fe40003f24270 */
[----:B------:R-:W-:-:S05]  /*a380*/  FMNMX.FTZ R3, R98, R3, !PT ;  /* 0x0000000362037209 */ /* 0x000fca0007810000 */
[----:B------:R-:W3:Y:S01]  /*a390*/  MUFU.TANH R29, R29 ;  /* 0x0000001d001d7308 */ /* 0x000ee20000002400 */
[----:B0-----:R-:W-:-:S07]  /*a3a0*/  FSEL R24, R24, -INF , P1 ;  /* 0xff80000018187808 */ /* 0x001fce0000800000 */
[----:B------:R0:W-:Y:S01]  /*a3b0*/  MUFU.EX2 R14, R100 ;  /* 0x00000064000e7308 */ /* 0x0001e20000000800 */
[----:B------:R-:W-:Y:S01]  /*a3c0*/  FFMA.FTZ R20, R102, R51, -R63 ;  /* 0x0000003366147223 */ /* 0x000fe2000001083f */
[----:B0-----:R-:W-:-:S06]  /*a3d0*/  FSEL R100, R21, -INF , P2 ;  /* 0xff80000015647808 */ /* 0x001fcc0001000000 */
[----:B------:R-:W0:Y:S01]  /*a3e0*/  MUFU.TANH R32, R32 ;  /* 0x0000002000207308 */ /* 0x000e220000002400 */
[C---:B------:R-:W-:Y:S02]  /*a3f0*/  ISETP.GT.AND P2, PT, R67.reuse, 0x20, PT ;  /* 0x000000204300780c */ /* 0x040fe40003f44270 */
[----:B------:R-:W-:Y:S02]  /*a400*/  FMNMX.FTZ R3, R100, R3, !PT ;  /* 0x0000000364037209 */ /* 0x000fe40007810000 */
[----:B------:R-:W-:Y:S02]  /*a410*/  ISETP.GT.AND P1, PT, R67, 0x21, PT ;  /* 0x000000214300780c */ /* 0x000fe40003f24270 */
[----:B-1----:R-:W-:Y:S01]  /*a420*/  FSEL R102, R25, -INF , P2 ;  /* 0xff80000019667808 */ /* 0x002fe20001000000 */
[----:B------:R-:W1:Y:S01]  /*a430*/  MUFU.TANH R33, R33 ;  /* 0x0000002100217308 */ /* 0x000e620000002400 */
[----:B------:R-:W-:Y:S01]  /*a440*/  FMNMX.FTZ R3, R24, R3, !PT ;  /* 0x0000000318037209 */ /* 0x000fe20007810000 */
[----:B------:R-:W-:Y:S01]  /*a450*/  FFMA.FTZ R147, R104, R51, -R63 ;  /* 0x0000003368937223 */ /* 0x000fe2000001083f */
[----:B------:R-:W-:Y:S01]  /*a460*/  ISETP.GT.AND P2, PT, R67, 0x28, PT ;  /* 0x000000284300780c */ /* 0x000fe20003f44270 */
[----:B------:R-:W-:Y:S01]  /*a470*/  FMUL.FTZ R40, R53, UR4 ;  /* 0x0000000435287c20 */ /* 0x000fe20008410000 */
[----:B--2---:R-:W-:-:S02]  /*a480*/  FSEL R104, R28, -INF , P1 ;  /* 0xff8000001c687808 */ /* 0x004fc40000800000 */
[----:B------:R-:W-:Y:S01]  /*a490*/  FMNMX.FTZ R3, R102, R3, !PT ;  /* 0x0000000366037209 */ /* 0x000fe20007810000 */
[----:B------:R-:W2:Y:S01]  /*a4a0*/  MUFU.TANH R36, R36 ;  /* 0x0000002400247308 */ /* 0x000ea20000002400 */
[----:B------:R-:W-:Y:S02]  /*a4b0*/  ISETP.GT.AND P1, PT, R67, 0x29, PT ;  /* 0x000000294300780c */ /* 0x000fe40003f24270 */
[----:B---3--:R-:W-:Y:S02]  /*a4c0*/  FSEL R106, R29, -INF , P2 ;  /* 0xff8000001d6a7808 */ /* 0x008fe40001000000 */
[----:B------:R-:W-:-:S03]  /*a4d0*/  FMNMX.FTZ R3, R104, R3, !PT ;  /* 0x0000000368037209 */ /* 0x000fc60007810000 */
[----:B------:R-:W3:Y:S01]  /*a4e0*/  MUFU.TANH R37, R37 ;  /* 0x0000002500257308 */ /* 0x000ee20000002400 */
[----:B------:R-:W-:Y:S01]  /*a4f0*/  ISETP.GT.AND P2, PT, R67, 0x30, PT ;  /* 0x000000304300780c */ /* 0x000fe20003f44270 */
[----:B------:R-:W-:Y:S01]  /*a500*/  FMUL.FTZ R44, R57, UR4 ;  /* 0x00000004392c7c20 */ /* 0x000fe20008410000 */
[----:B0-----:R-:W-:Y:S02]  /*a510*/  FSEL R32, R32, -INF , P1 ;  /* 0xff80000020207808 */ /* 0x001fe40000800000 */
[----:B------:R-:W-:-:S03]  /*a520*/  FMNMX.FTZ R3, R106, R3, !PT ;  /* 0x000000036a037209 */ /* 0x000fc60007810000 */
[----:B------:R-:W0:Y:S01]  /*a530*/  MUFU.TANH R40, R40 ;  /* 0x0000002800287308 */ /* 0x000e220000002400 */
[--C-:B------:R-:W-:Y:S01]  /*a540*/  FFMA.FTZ R28, R96, R51, -R63.reuse ;  /* 0x00000033601c7223 */ /* 0x100fe2000001083f */
[----:B------:R-:W-:Y:S02]  /*a550*/  ISETP.GT.AND P1, PT, R67, 0x31, PT ;  /* 0x000000314300780c */ /* 0x000fe40003f24270 */
[----:B-1----:R-:W-:Y:S02]  /*a560*/  FSEL R96, R33, -INF , P2 ;  /* 0xff80000021607808 */ /* 0x002fe40001000000 */
[----:B------:R-:W-:Y:S02]  /*a570*/  FMNMX.FTZ R3, R32, R3, !PT ;  /* 0x0000000320037209 */ /* 0x000fe40007810000 */
[----:B------:R-:W1:Y:S01]  /*a580*/  MUFU.TANH R41, R41 ;  /* 0x0000002900297308 */ /* 0x000e620000002400 */
[----:B------:R-:W-:Y:S01]  /*a590*/  FFMA.FTZ R141, R94, R51, -R63 ;  /* 0x000000335e8d7223 */ /* 0x000fe2000001083f */
[----:B------:R-:W-:Y:S01]  /*a5a0*/  ISETP.GT.AND P2, PT, R67, 0x38, PT ;  /* 0x000000384300780c */ /* 0x000fe20003f44270 */
[----:B------:R-:W-:Y:S01]  /*a5b0*/  FMUL.FTZ R45, R61, UR4 ;  /* 0x000000043d2d7c20 */ /* 0x000fe20008410000 */
[----:B--2---:R-:W-:-:S02]  /*a5c0*/  FSEL R94, R36, -INF , P1 ;  /* 0xff800000245e7808 */ /* 0x004fc40000800000 */
[----:B------:R-:W-:Y:S02]  /*a5d0*/  FMNMX.FTZ R3, R96, R3, !PT ;  /* 0x0000000360037209 */ /* 0x000fe40007810000 */
[----:B------:R-:W2:Y:S01]  /*a5e0*/  MUFU.TANH R44, R44 ;  /* 0x0000002c002c7308 */ /* 0x000ea20000002400 */
[----:B------:R-:W-:Y:S01]  /*a5f0*/  FFMA.FTZ R151, R108, R51, -R63 ;  /* 0x000000336c977223 */ /* 0x000fe2000001083f */
[----:B------:R-:W-:Y:S02]  /*a600*/  ISETP.GT.AND P1, PT, R67, 0x39, PT ;  /* 0x000000394300780c */ /* 0x000fe40003f24270 */
        /* <DEDUP_REMOVED lines=8> */
[----:B------:R-:W-:Y:S01]  /*a690*/  FFMA.FTZ R36, R92, R51, -R63 ;  /* 0x000000335c247223 */ /* 0x000fe2000001083f */
[----:B------:R-:W-:Y:S01]  /*a6a0*/  ISETP.GT.AND P1, PT, R67, 0x41, PT ;  /* 0x000000414300780c */ /* 0x000fe20003f24270 */
[----:B------:R-:W-:Y:S01]  /*a6b0*/  FMUL.FTZ R39, R68, UR4 ;  /* 0x0000000444277c20 */ /* 0x000fe20008410000 */
[----:B-1----:R-:W-:Y:S02]  /*a6c0*/  FSEL R92, R41, -INF , P2 ;  /* 0xff800000295c7808 */ /* 0x002fe40001000000 */
[----:B------:R-:W-:Y:S02]  /*a6d0*/  FMNMX.FTZ R3, R40, R3, !PT ;  /* 0x0000000328037209 */ /* 0x000fe40007810000 */
[----:B------:R-:W1:Y:S01]  /*a6e0*/  MUFU.TANH R27, R27 ;  /* 0x0000001b001b7308 */ /* 0x000e620000002400 */
[----:B------:R-:W-:Y:S01]  /*a6f0*/  ISETP.GT.AND P2, PT, R67, 0x48, PT ;  /* 0x000000484300780c */ /* 0x000fe20003f44270 */
[----:B------:R-:W-:Y:S01]  /*a700*/  FMUL.FTZ R47, R69, UR4 ;  /* 0x00000004452f7c20 */ /* 0x000fe20008410000 */
[----:B--2---:R-:W-:-:S02]  /*a710*/  FSEL R44, R44, -INF , P1 ;  /* 0xff8000002c2c7808 */ /* 0x004fc40000800000 */
[----:B------:R-:W-:-:S03]  /*a720*/  FMNMX.FTZ R3, R92, R3, !PT ;  /* 0x000000035c037209 */ /* 0x000fc60007810000 */
[----:B------:R-:W2:Y:S01]  /*a730*/  MUFU.TANH R31, R31 ;  /* 0x0000001f001f7308 */ /* 0x000ea20000002400 */
[--C-:B------:R-:W-:Y:S01]  /*a740*/  FFMA.FTZ R143, R88, R51, -R63.reuse ;  /* 0x00000033588f7223 */ /* 0x100fe2000001083f */
[----:B------:R-:W-:Y:S02]  /*a750*/  ISETP.GT.AND P1, PT, R67, 0x49, PT ;  /* 0x000000494300780c */ /* 0x000fe40003f24270 */
[----:B---3--:R-:W-:Y:S02]  /*a760*/  FSEL R88, R43, -INF , P2 ;  /* 0xff8000002b587808 */ /* 0x008fe40001000000 */
[----:B------:R-:W-:Y:S02]  /*a770*/  FMNMX.FTZ R3, R44, R3, !PT ;  /* 0x000000032c037209 */ /* 0x000fe40007810000 */
[----:B------:R-:W3:Y:S01]  /*a780*/  MUFU.TANH R39, R39 ;  /* 0x0000002700277308 */ /* 0x000ee20000002400 */
[----:B------:R-:W-:Y:S01]  /*a790*/  FFMA.FTZ R68, R110, R51, -R63 ;  /* 0x000000336e447223 */ /* 0x000fe2000001083f */
[----:B------:R-:W-:Y:S01]  /*a7a0*/  ISETP.GT.AND P2, PT, R67, 0x50, PT ;  /* 0x000000504300780c */ /* 0x000fe20003f44270 */
[----:B------:R-:W-:Y:S01]  /*a7b0*/  FMUL.FTZ R53, R73, UR4 ;  /* 0x0000000449357c20 */ /* 0x000fe20008410000 */
[----:B0-----:R-:W-:-:S02]  /*a7c0*/  FSEL R110, R45, -INF , P1 ;  /* 0xff8000002d6e7808 */ /* 0x001fc40000800000 */
[----:B------:R-:W-:Y:S02]  /*a7d0*/  FMNMX.FTZ R3, R88, R3, !PT ;  /* 0x0000000358037209 */ /* 0x000fe40007810000 */
        /* <DEDUP_REMOVED lines=21> */
[----:B------:R-:W-:Y:S02]  /*a930*/  ISETP.GT.AND P1, PT, R67, 0x61, PT ;  /* 0x000000614300780c */ /* 0x000fe40003f24270 */
        /* <DEDUP_REMOVED lines=8> */
[----:B------:R-:W-:Y:S02]  /*a9c0*/  ISETP.GT.AND P1, PT, R67, 0x69, PT ;  /* 0x000000694300780c */ /* 0x000fe40003f24270 */
        /* <DEDUP_REMOVED lines=9> */
[----:B------:R-:W-:Y:S02]  /*aa60*/  FMNMX.FTZ R3, R124, R3, !PT ;  /* 0x000000037c037209 */ /* 0x000fe40007810000 */
[----:B------:R-:W-:Y:S02]  /*aa70*/  ISETP.GT.AND P2, PT, R67, 0x78, PT ;  /* 0x000000784300780c */ /* 0x000fe40003f44270 */
[----:B--2---:R-:W-:Y:S02]  /*aa80*/  FSEL R128, R61, -INF , P1 ;  /* 0xff8000003d807808 */ /* 0x004fe40000800000 */
[----:B------:R-:W-:-:S02]  /*aa90*/  FMNMX.FTZ R3, R126, R3, !PT ;  /* 0x000000037e037209 */ /* 0x000fc40007810000 */
[----:B------:R-:W-:Y:S02]  /*aaa0*/  ISETP.GT.AND P1, PT, R67, 0x79, PT ;  /* 0x000000794300780c */ /* 0x000fe40003f24270 */
[----:B---3--:R-:W-:Y:S02]  /*aab0*/  FSEL R64, R64, -INF , P2 ;  /* 0xff80000040407808 */ /* 0x008fe40001000000 */
[----:B------:R-:W-:Y:S02]  /*aac0*/  FMNMX.FTZ R3, R128, R3, !PT ;  /* 0x0000000380037209 */ /* 0x000fe40007810000 */
[----:B0-----:R-:W-:Y:S02]  /*aad0*/  FSEL R130, R65, -INF , P1 ;  /* 0xff80000041827808 */ /* 0x001fe40000800000 */
[----:B------:R-:W-:Y:S01]  /*aae0*/  FMNMX.FTZ R3, R64, R3, !PT ;  /* 0x0000000340037209 */ /* 0x000fe20007810000 */
[-CC-:B------:R-:W-:Y:S01]  /*aaf0*/  FFMA.FTZ R139, R38, R51.reuse, -R63.reuse ;  /* 0x00000033268b7223 */ /* 0x180fe2000001083f */
[----:B------:R-:W-:-:S02]  /*ab00*/  FFMA.FTZ R38, R42, R51, -R63 ;  /* 0x000000332a267223 */ /* 0x000fc4000001083f */
[----:B------:R-:W-:Y:S01]  /*ab10*/  FMNMX.FTZ R3, R130, R3, !PT ;  /* 0x0000000382037209 */ /* 0x000fe20007810000 */
[-CC-:B------:R-:W-:Y:S01]  /*ab20*/  FFMA.FTZ R42, R46, R51.reuse, -R63.reuse ;  /* 0x000000332e2a7223 */ /* 0x180fe2000001083f */
[----:B------:R-:W-:-:S03]  /*ab30*/  FFMA.FTZ R46, R52, R51, -R63 ;  /* 0x00000033342e7223 */ /* 0x000fc6000001083f */
[----:B------:R-:W0:Y:S01]  /*ab40*/  SHFL.BFLY PT, R52, R3, 0x2, 0x1f ;  /* 0x0c401f0003347f89 */ /* 0x000e2200000e0000 */
[-CC-:B------:R-:W-:Y:S01]  /*ab50*/  FFMA.FTZ R133, R48, R51.reuse, -R63.reuse ;  /* 0x0000003330857223 */ /* 0x180fe2000001083f */
[----:B------:R-:W-:Y:S01]  /*ab60*/  FFMA.FTZ R48, R56, R51, -R63 ;  /* 0x0000003338307223 */ /* 0x000fe2000001083f */
[----:B0-----:R-:W-:-:S05]  /*ab70*/  FMNMX.FTZ R11, R3, R52, !PT ;  /* 0x00000034030b7209 */ /* 0x001fca0007810000 */
[----:B------:R-:W0:Y:S01]  /*ab80*/  SHFL.BFLY PT, R56, R11, 0x1, 0x1f ;  /* 0x0c201f000b387f89 */ /* 0x000e2200000e0000 */
[----:B------:R-:W-:Y:S08]  /*ab90*/  MUFU.EX2 R149, R149 ;  /* 0x0000009500957308 */ /* 0x000ff00000000800 */
[----:B------:R-:W1:Y:S01]  /*aba0*/  MUFU.EX2 R68, R68 ;  /* 0x0000004400447308 */ /* 0x000e620000000800 */
[----:B0-----:R-:W-:-:S07]  /*abb0*/  FMNMX.FTZ R53, R11, R56, !PT ;  /* 0x000000380b357209 */ /* 0x001fce0007810000 */
[----:B------:R-:W0:Y:S01]  /*abc0*/  MUFU.EX2 R151, R151 ;  /* 0x0000009700977308 */ /* 0x000e220000000800 */
[C---:B------:R-:W-:Y:S01]  /*abd0*/  FSETP.NEU.FTZ.AND P1, PT, R53.reuse, -INF , PT ;  /* 0xff8000003500780b */ /* 0x040fe20003f3d000 */
[----:B------:R-:W-:-:S05]  /*abe0*/  FMUL.FTZ R29, R53, R51 ;  /* 0x00000033351d7220 */ /* 0x000fca0000410000 */
[----:B------:R-:W-:Y:S01]  /*abf0*/  FSEL R29, R29, RZ, P1 ;  /* 0x000000ff1d1d7208 */ /* 0x000fe20000800000 */
[----:B------:R-:W2:Y:S01]  /*ac00*/  S2R R93, SR_TID.X ;  /* 0x00000000005d7919 */ /* 0x000ea20000002100 */
[----:B------:R-:W3:Y:S03]  /*ac10*/  MUFU.EX2 R145, R145 ;  /* 0x0000009100917308 */ /* 0x000ee60000000800 */
[-CC-:B------:R-:W-:Y:S01]  /*ac20*/  FFMA.FTZ R148, R72, R51.reuse, -R29.reuse ;  /* 0x0000003348947223 */ /* 0x180fe2000001081d */
[-CC-:B------:R-:W-:Y:S01]  /*ac30*/  FFMA.FTZ R3, R10, R51.reuse, -R29.reuse ;  /* 0x000000330a037223 */ /* 0x180fe2000001081d */
[-CC-:B------:R-:W-:Y:S01]  /*ac40*/  FFMA.FTZ R150, R76, R51.reuse, -R29.reuse ;  /* 0x000000334c967223 */ /* 0x180fe2000001081d */
[----:B-1----:R-:W-:Y:S02]  /*ac50*/  FADD.FTZ R10, R149, R68 ;  /* 0x00000044950a7221 */ /* 0x002fe40000010000 */
[----:B------:R-:W1:Y:S01]  /*ac60*/  MUFU.EX2 R20, R20 ;  /* 0x0000001400147308 */ /* 0x000e620000000800 */
[----:B------:R-:W-:Y:S01]  /*ac70*/  FFMA.FTZ R11, R80, R51, -R29 ;  /* 0x00000033500b7223 */ /* 0x000fe2000001081d */
[----:B0-----:R-:W-:-:S06]  /*ac80*/  FADD.FTZ R37, R151, R10 ;  /* 0x0000000a97257221 */ /* 0x001fcc0000010000 */
[----:B------:R-:W-:Y:S01]  /*ac90*/  MUFU.EX2 R148, R148 ;  /* 0x0000009400947308 */ /* 0x000fe20000000800 */
[----:B------:R-:W-:-:S07]  /*aca0*/  FFMA.FTZ R144, R84, R51, -R29 ;  /* 0x0000003354907223 */ /* 0x000fce000001081d */
[----:B------:R-:W0:Y:S01]  /*acb0*/  MUFU.EX2 R3, R3 ;  /* 0x0000000300037308 */ /* 0x000e220000000800 */
[----:B------:R-:W-:-:S07]  /*acc0*/  FADD.FTZ R10, R14, R37 ;  /* 0x000000250e0a7221 */ /* 0x000fce0000010000 */
[----:B------:R-:W4:Y:S01]  /*acd0*/  MUFU.EX2 R147, R147 ;  /* 0x0000009300937308 */ /* 0x000f220000000800 */
[----:B------:R-:W-:-:S07]  /*ace0*/  FFMA.FTZ R15, R98, R51, -R29 ;  /* 0x00000033620f7223 */ /* 0x000fce000001081d */
[----:B------:R-:W2:Y:S01]  /*acf0*/  MUFU.EX2 R150, R150 ;  /* 0x0000009600967308 */ /* 0x000ea20000000800 */
[----:B---3--:R-:W-:-:S07]  /*ad00*/  FADD.FTZ R39, R145, R10 ;  /* 0x0000000a91277221 */ /* 0x008fce0000010000 */
[----:B------:R-:W3:Y:S01]  /*ad10*/  MUFU.EX2 R28, R28 ;  /* 0x0000001c001c7308 */ /* 0x000ee20000000800 */
[----:B------:R-:W-:-:S07]  /*ad20*/  FFMA.FTZ R146, R100, R51, -R29 ;  /* 0x0000003364927223 */ /* 0x000fce000001081d */
[----:B------:R-:W3:Y:S01]  /*ad30*/  MUFU.EX2 R11, R11 ;  /* 0x0000000b000b7308 */ /* 0x000ee20000000800 */
[----:B-1----:R-:W-:Y:S01]  /*ad40*/  FADD.FTZ R10, R20, R39 ;  /* 0x00000027140a7221 */ /* 0x002fe20000010000 */
[----:B------:R-:W-:-:S06]  /*ad50*/  FFMA.FTZ R30, R30, R51, -R63 ;  /* 0x000000331e1e7223 */ /* 0x000fcc000001083f */
[----:B------:R-:W1:Y:S01]  /*ad60*/  MUFU.EX2 R141, R141 ;  /* 0x0000008d008d7308 */ /* 0x000e620000000800 */
[----:B0-----:R-:W-:Y:S01]  /*ad70*/  FADD.FTZ R41, R148, R3 ;  /* 0x0000000394297221 */ /* 0x001fe20000010000 */
[----:B------:R-:W-:-:S06]  /*ad80*/  FFMA.FTZ R21, R24, R51, -R29 ;  /* 0x0000003318157223 */ /* 0x000fcc000001081d */
[----:B------:R-:W0:Y:S01]  /*ad90*/  MUFU.EX2 R144, R144 ;  /* 0x0000009000907308 */ /* 0x000e220000000800 */
[----:B----4-:R-:W-:Y:S01]  /*ada0*/  FADD.FTZ R39, R147, R10 ;  /* 0x0000000a93277221 */ /* 0x010fe20000010000 */
[----:B--2---:R-:W-:-:S06]  /*adb0*/  FADD.FTZ R10, R150, R41 ;  /* 0x00000029960a7221 */ /* 0x004fcc0000010000 */
[----:B------:R-:W2:Y:S01]  /*adc0*/  MUFU.EX2 R36, R36 ;  /* 0x0000002400247308 */ /* 0x000ea20000000800 */
[----:B------:R-:W-:-:S07]  /*add0*/  FFMA.FTZ R140, R102, R51, -R29 ;  /* 0x00000033668c7223 */ /* 0x000fce000001081d */
[----:B------:R-:W4:Y:S01]  /*ade0*/  MUFU.EX2 R15, R15 ;  /* 0x0000000f000f7308 */ /* 0x000f220000000800 */
[----:B---3--:R-:W-:Y:S01]  /*adf0*/  FADD.FTZ R24, R28, R39 ;  /* 0x000000271c187221 */ /* 0x008fe20000010000 */
[----:B------:R-:W-:-:S06]  /*ae00*/  FFMA.FTZ R26, R26, R51, -R63 ;  /* 0x000000331a1a7223 */ /* 0x000fcc000001083f */
[----:B------:R-:W3:Y:S01]  /*ae10*/  MUFU.EX2 R143, R143 ;  /* 0x0000008f008f7308 */ /* 0x000ee20000000800 */
[----:B------:R-:W-:Y:S01]  /*ae20*/  FADD.FTZ R41, R11, R10 ;  /* 0x0000000a0b297221 */ /* 0x000fe20000010000 */
[----:B------:R-:W-:-:S06]  /*ae30*/  FFMA.FTZ R25, R104, R51, -R29 ;  /* 0x0000003368197223 */ /* 0x000fcc000001081d */
[----:B------:R-:W3:Y:S01]  /*ae40*/  MUFU.EX2 R146, R146 ;  /* 0x0000009200927308 */ /* 0x000ee20000000800 */
[----:B------:R-:W-:Y:S01]  /*ae50*/  FFMA.FTZ R27, R32, R51, -R29 ;  /* 0x00000033201b7223 */ /* 0x000fe2000001081d */
[----:B------:R-:W-:Y:S01]  /*ae60*/  LOP3.LUT R93, R93, 0x7f, RZ, 0xc0, !PT ;  /* 0x0000007f5d5d7812 */ /* 0x000fe200078ec0ff */
[----:B------:R-:W-:-:S05]  /*ae70*/  IMAD.IADD R32, R95, 0x1, -R97 ;  /* 0x000000015f207824 */ /* 0x000fca00078e0a61 */
[----:B------:R-:W3:Y:S01]  /*ae80*/  MUFU.EX2 R30, R30 ;  /* 0x0000001e001e7308 */ /* 0x000ee20000000800 */
[----:B-1----:R-:W-:Y:S01]  /*ae90*/  FADD.FTZ R43, R141, R24 ;  /* 0x000000188d2b7221 */ /* 0x002fe20000010000 */
[----:B0-----:R-:W-:-:S06]  /*aea0*/  FADD.FTZ R10, R144, R41 ;  /* 0x00000029900a7221 */ /* 0x001fcc0000010000 */
[----:B------:R-:W0:Y:S01]  /*aeb0*/  MUFU.EX2 R21, R21 ;  /* 0x0000001500157308 */ /* 0x000e220000000800 */
[-CC-:B------:R-:W-:Y:S01]  /*aec0*/  FFMA.FTZ R142, R106, R51.reuse, -R29.reuse ;  /* 0x000000336a8e7223 */ /* 0x180fe2000001081d */
[----:B------:R-:W-:Y:S01]  /*aed0*/  FFMA.FTZ R37, R44, R51, -R29 ;  /* 0x000000332c257223 */ /* 0x000fe2000001081d */
[----:B------:R-:W-:Y:S01]  /*aee0*/  ISETP.NE.AND P1, PT, R93, RZ, PT ;  /* 0x000000ff5d00720c */ /* 0x000fe20003f25270 */
[----:B------:R-:W-:-:S04]  /*aef0*/  IMAD R44, R153, 0xc0, R32 ;  /* 0x000000c0992c7824 */ /* 0x000fc800078e0220 */
[----:B------:R-:W1:Y:S01]  /*af00*/  MUFU.EX2 R137, R137 ;  /* 0x0000008900897308 */ /* 0x000e620000000800 */
[----:B--2---:R-:W-:Y:S01]  /*af10*/  FADD.FTZ R32, R36, R43 ;  /* 0x0000002b24207221 */ /* 0x004fe20000010000 */
[----:B----4-:R-:W-:-:S06]  /*af20*/  FADD.FTZ R43, R15, R10 ;  /* 0x0000000a0f2b7221 */ /* 0x010fcc0000010000 */
[----:B------:R-:W2:Y:S01]  /*af30*/  MUFU.EX2 R140, R140 ;  /* 0x0000008c008c7308 */ /* 0x000ea20000000800 */
[----:B---3--:R-:W-:Y:S01]  /*af40*/  FADD.FTZ R41, R143, R32 ;  /* 0x000000208f297221 */ /* 0x008fe20000010000 */
[----:B------:R-:W-:-:S06]  /*af50*/  FADD.FTZ R32, R146, R43 ;  /* 0x0000002b92207221 */ /* 0x000fcc0000010000 */
[----:B------:R-:W3:Y:S01]  /*af60*/  MUFU.EX2 R26, R26 ;  /* 0x0000001a001a7308 */ /* 0x000ee20000000800 */
[----:B------:R-:W-:-:S07]  /*af70*/  FFMA.FTZ R136, R96, R51, -R29 ;  /* 0x0000003360887223 */ /* 0x000fce000001081d */
[----:B------:R-:W4:Y:S01]  /*af80*/  MUFU.EX2 R25, R25 ;  /* 0x0000001900197308 */ /* 0x000f220000000800 */
[----:B------:R-:W-:Y:S01]  /*af90*/  FFMA.FTZ R33, R40, R51, -R29 ;  /* 0x0000003328217223 */ /* 0x000fe2000001081d */
[----:B------:R-:W-:Y:S01]  /*afa0*/  SHF.R.S32.HI R45, RZ, 0x1f, R44 ;  /* 0x0000001fff2d7819 */ /* 0x000fe2000001142c */
[----:B------:R-:W-:-:S05]  /*afb0*/  FADD.FTZ R40, R30, R41 ;  /* 0x000000291e287221 */ /* 0x000fca0000010000 */
[----:B------:R-:W4:Y:S01]  /*afc0*/  MUFU.EX2 R139, R139 ;  /* 0x0000008b008b7308 */ /* 0x000f220000000800 */
[----:B0-----:R-:W-:Y:S01]  /*afd0*/  FADD.FTZ R43, R21, R32 ;  /* 0x00000020152b7221 */ /* 0x001fe20000010000 */
[----:B------:R-:W-:-:S06]  /*afe0*/  FFMA.FTZ R31, R94, R51, -R29 ;  /* 0x000000335e1f7223 */ /* 0x000fcc000001081d */
[----:B------:R-:W0:Y:S01]  /*aff0*/  MUFU.EX2 R142, R142 ;  /* 0x0000008e008e7308 */ /* 0x000e220000000800 */
[----:B------:R-:W-:Y:S01]  /*b000*/  LEA.HI R10, R45, R44, RZ, 0x7 ;  /* 0x0000002c2d0a7211 */ /* 0x000fe200078f38ff */
[----:B------:R-:W-:Y:S02]  /*b010*/  @!P1 VIADD R0, R0, 0x16840 ;  /* 0x0001684000009836 */ /* 0x000fe40000000000 */
[----:B------:R-:W-:-:S04]  /*b020*/  FFMA.FTZ R41, R34, R51, -R29 ;  /* 0x0000003322297223 */ /* 0x000fc8000001081d */
[----:B------:R-:W0:Y:S01]  /*b030*/  MUFU.EX2 R38, R38 ;  /* 0x0000002600267308 */ /* 0x000e220000000800 */
[----:B-1----:R-:W-:Y:S01]  /*b040*/  FADD.FTZ R45, R137, R40 ;  /* 0x00000028892d7221 */ /* 0x002fe20000010000 */
[----:B------:R-:W-:Y:S01]  /*b050*/  FFMA.FTZ R135, R50, R51, -R63 ;  /* 0x0000003332877223 */ /* 0x000fe2000001083f */
[----:B--2---:R-:W-:-:S05]  /*b060*/  FADD.FTZ R34, R140, R43 ;  /* 0x0000002b8c227221 */ /* 0x004fca0000010000 */
[----:B------:R-:W1:Y:S01]  /*b070*/  MUFU.EX2 R27, R27 ;  /* 0x0000001b001b7308 */ /* 0x000e620000000800 */
[----:B------:R-:W-:Y:S01]  /*b080*/  FFMA.FTZ R138, R108, R51, -R29 ;  /* 0x000000336c8a7223 */ /* 0x000fe2000001081d */
[----:B---3--:R-:W-:Y:S01]  /*b090*/  FADD.FTZ R40, R26, R45 ;  /* 0x0000002d1a287221 */ /* 0x008fe20000010000 */
[----:B------:R-:W-:-:S05]  /*b0a0*/  @!P1 PRMT R0, RZ, 0x654, R0 ;  /* 0x00000654ff009816 */ /* 0x000fca0000000000 */
[----:B------:R-:W2:Y:S01]  /*b0b0*/  MUFU.EX2 R133, R133 ;  /* 0x0000008500857308 */ /* 0x000ea20000000800 */
[----:B----4-:R-:W-:-:S07]  /*b0c0*/  FADD.FTZ R45, R25, R34 ;  /* 0x00000022192d7221 */ /* 0x010fce0000010000 */
[----:B------:R-:W3:Y:S01]  /*b0d0*/  MUFU.EX2 R136, R136 ;  /* 0x0000008800887308 */ /* 0x000ee20000000800 */
[----:B------:R-:W-:Y:S01]  /*b0e0*/  FADD.FTZ R43, R139, R40 ;  /* 0x000000288b2b7221 */ /* 0x000fe20000010000 */
[----:B------:R0:W-:Y:S06]  /*b0f0*/  @!P1 SYNCS.ARRIVE.TRANS64.RED.A1T0 RZ, [R0+URZ], RZ ;  /* 0x000000ff00ff99a7 */ /* 0x0001ec000810043f */
[----:B------:R-:W4:Y:S01]  /*b100*/  MUFU.EX2 R42, R42 ;  /* 0x0000002a002a7308 */ /* 0x000f220000000800 */
[----:B------:R-:W-:Y:S01]  /*b110*/  FFMA.FTZ R129, R54, R51, -R63 ;  /* 0x0000003336817223 */ /* 0x000fe2000001083f */
[----:B0-----:R-:W-:-:S06]  /*b120*/  FADD.FTZ R0, R142, R45 ;  /* 0x0000002d8e007221 */ /* 0x001fcc0000010000 */
[----:B------:R-:W0:Y:S01]  /*b130*/  MUFU.EX2 R31, R31 ;  /* 0x0000001f001f7308 */ /* 0x000e220000000800 */
[----:B------:R-:W-:Y:S01]  /*b140*/  FFMA.FTZ R132, R92, R51, -R29 ;  /* 0x000000335c847223 */ /* 0x000fe2000001081d */
[----:B------:R-:W-:-:S06]  /*b150*/  FADD.FTZ R34, R38, R43 ;  /* 0x0000002b26227221 */ /* 0x000fcc0000010000 */
[----:B------:R-:W0:Y:S01]  /*b160*/  MUFU.EX2 R135, R135 ;  /* 0x0000008700877308 */ /* 0x000e220000000800 */
[----:B-1----:R-:W-:-:S07]  /*b170*/  FADD.FTZ R45, R27, R0 ;  /* 0x000000001b2d7221 */ /* 0x002fce0000010000 */
[----:B------:R-:W1:Y:S01]  /*b180*/  MUFU.EX2 R138, R138 ;  /* 0x0000008a008a7308 */ /* 0x000e620000000800 */
[----:B--2---:R-:W-:Y:S01]  /*b190*/  FADD.FTZ R47, R133, R34 ;  /* 0x00000022852f7221 */ /* 0x004fe20000010000 */
[----:B------:R-:W-:-:S06]  /*b1a0*/  FFMA.FTZ R131, R58, R51, -R63 ;  /* 0x000000333a837223 */ /* 0x000fcc000001083f */
[----:B------:R-:W2:Y:S01]  /*b1b0*/  MUFU.EX2 R46, R46 ;  /* 0x0000002e002e7308 */ /* 0x000ea20000000800 */
[----:B---3--:R-:W-:Y:S01]  /*b1c0*/  FADD.FTZ R40, R136, R45 ;  /* 0x0000002d88287221 */ /* 0x008fe20000010000 */
[----:B------:R-:W-:-:S06]  /*b1d0*/  FFMA.FTZ R134, R88, R51, -R29 ;  /* 0x0000003358867223 */ /* 0x000fcc000001081d */
[----:B------:R-:W3:Y:S01]  /*b1e0*/  MUFU.EX2 R33, R33 ;  /* 0x0000002100217308 */ /* 0x000ee20000000800 */
[----:B----4-:R-:W-:Y:S01]  /*b1f0*/  FADD.FTZ R34, R42, R47 ;  /* 0x0000002f2a227221 */ /* 0x010fe20000010000 */
[----:B------:R-:W-:-:S06]  /*b200*/  FFMA.FTZ R50, R62, R51, -R63 ;  /* 0x000000333e327223 */ /* 0x000fcc000001083f */
[----:B------:R-:W4:Y:S01]  /*b210*/  MUFU.EX2 R129, R129 ;  /* 0x0000008100817308 */ /* 0x000f220000000800 */
[----:B0-----:R-:W-:Y:S01]  /*b220*/  FADD.FTZ R45, R31, R40 ;  /* 0x000000281f2d7221 */ /* 0x001fe20000010000 */
[----:B------:R-:W-:-:S06]  /*b230*/  FFMA.FTZ R39, R110, R51, -R29 ;  /* 0x000000336e277223 */ /* 0x000fcc000001081d */
[----:B------:R-:W0:Y:S01]  /*b240*/  MUFU.EX2 R132, R132 ;  /* 0x0000008400847308 */ /* 0x000e220000000800 */
[----:B------:R-:W-:Y:S01]  /*b250*/  FADD.FTZ R47, R135, R34 ;  /* 0x00000022872f7221 */ /* 0x000fe20000010000 */
[----:B------:R-:W-:-:S06]  /*b260*/  FFMA.FTZ R125, R70, R51, -R63 ;  /* 0x00000033467d7223 */ /* 0x000fcc000001083f */
[----:B------:R-:W0:Y:S01]  /*b270*/  MUFU.EX2 R48, R48 ;  /* 0x0000003000307308 */ /* 0x000e220000000800 */
[----:B-1----:R-:W-:Y:S01]  /*b280*/  FADD.FTZ R40, R138, R45 ;  /* 0x0000002d8a287221 */ /* 0x002fe20000010000 */
[----:B------:R-:W-:-:S06]  /*b290*/  FFMA.FTZ R24, R112, R51, -R29 ;  /* 0x0000003370187223 */ /* 0x000fcc000001081d */
[----:B------:R-:W1:Y:S01]  /*b2a0*/  MUFU.EX2 R37, R37 ;  /* 0x0000002500257308 */ /* 0x000e620000000800 */
[----:B--2---:R-:W-:Y:S01]  /*b2b0*/  FADD.FTZ R44, R46, R47 ;  /* 0x0000002f2e2c7221 */ /* 0x004fe20000010000 */
[----:B------:R-:W-:-:S06]  /*b2c0*/  FFMA.FTZ R52, R66, R51, -R63 ;  /* 0x0000003342347223 */ /* 0x000fcc000001083f */
[----:B------:R-:W2:Y:S01]  /*b2d0*/  MUFU.EX2 R131, R131 ;  /* 0x0000008300837308 */ /* 0x000ea20000000800 */
[----:B---3--:R-:W-:-:S07]  /*b2e0*/  FADD.FTZ R45, R33, R40 ;  /* 0x00000028212d7221 */ /* 0x008fce0000010000 */
[----:B------:R-:W3:Y:S01]  /*b2f0*/  MUFU.EX2 R134, R134 ;  /* 0x0000008600867308 */ /* 0x000ee20000000800 */
[----:B----4-:R-:W-:Y:S01]  /*b300*/  FADD.FTZ R47, R129, R44 ;  /* 0x0000002c812f7221 */ /* 0x010fe20000010000 */
[----:B------:R-:W-:-:S06]  /*b310*/  F2FP.BF16.F32.PACK_AB R151, R14, R151 ;  /* 0x000000970e97723e */ /* 0x000fcc00000010ff */
[----:B------:R-:W4:Y:S01]  /*b320*/  MUFU.EX2 R50, R50 ;  /* 0x0000003200327308 */ /* 0x000f220000000800 */
[----:B------:R-:W-:Y:S01]  /*b330*/  FFMA.FTZ R127, R74, R51, -R63 ;  /* 0x000000334a7f7223 */ /* 0x000fe2000001083f */
[----:B0-----:R-:W-:-:S06]  /*b340*/  FADD.FTZ R14, R132, R45 ;  /* 0x0000002d840e7221 */ /* 0x001fcc0000010000 */
[----:B------:R-:W0:Y:S01]  /*b350*/  MUFU.EX2 R39, R39 ;  /* 0x0000002700277308 */ /* 0x000e220000000800 */
[----:B------:R-:W-:Y:S01]  /*b360*/  FFMA.FTZ R32, R114, R51, -R29 ;  /* 0x0000003372207223 */ /* 0x000fe2000001081d */
[----:B------:R-:W-:-:S06]  /*b370*/  FADD.FTZ R40, R48, R47 ;  /* 0x0000002f30287221 */ /* 0x000fcc0000010000 */
[----:B------:R-:W0:Y:S01]  /*b380*/  MUFU.EX2 R125, R125 ;  /* 0x0000007d007d7308 */ /* 0x000e220000000800 */
[----:B------:R-:W-:Y:S01]  /*b390*/  FFMA.FTZ R54, R78, R51, -R63 ;  /* 0x000000334e367223 */ /* 0x000fe2000001083f */
[----:B-1----:R-:W-:-:S06]  /*b3a0*/  FADD.FTZ R45, R37, R14 ;  /* 0x0000000e252d7221 */ /* 0x002fcc0000010000 */
[----:B------:R-:W1:Y:S01]  /*b3b0*/  MUFU.EX2 R24, R24 ;  /* 0x0000001800187308 */ /* 0x000e620000000800 */
[----:B------:R-:W-:Y:S01]  /*b3c0*/  FFMA.FTZ R43, R116, R51, -R29 ;  /* 0x00000033742b7223 */ /* 0x000fe2000001081d */
[----:B--2---:R-:W-:-:S06]  /*b3d0*/  FADD.FTZ R47, R131, R40 ;  /* 0x00000028832f7221 */ /* 0x004fcc0000010000 */
[----:B------:R-:W2:Y:S01]  /*b3e0*/  MUFU.EX2 R52, R52 ;  /* 0x0000003400347308 */ /* 0x000ea20000000800 */
[----:B------:R-:W-:Y:S01]  /*b3f0*/  FFMA.FTZ R121, R60, R51, -R63 ;  /* 0x000000333c797223 */ /* 0x000fe2000001083f */
[----:B---3--:R-:W-:-:S06]  /*b400*/  FADD.FTZ R14, R134, R45 ;  /* 0x0000002d860e7221 */ /* 0x008fcc0000010000 */
[----:B------:R-:W3:Y:S01]  /*b410*/  MUFU.EX2 R41, R41 ;  /* 0x0000002900297308 */ /* 0x000ee20000000800 */
[----:B------:R-:W-:Y:S01]  /*b420*/  F2FP.BF16.F32.PACK_AB R145, R20, R145 ;  /* 0x000000911491723e */ /* 0x000fe200000010ff */
[----:B------:R-:W-:Y:S01]  /*b430*/  FFMA.FTZ R118, R118, R51, -R29 ;  /* 0x0000003376767223 */ /* 0x000fe2000001081d */
[----:B----4-:R-:W-:-:S05]  /*b440*/  FADD.FTZ R20, R50, R47 ;  /* 0x0000002f32147221 */ /* 0x010fca0000010000 */
[----:B------:R-:W4:Y:S01]  /*b450*/  MUFU.EX2 R127, R127 ;  /* 0x0000007f007f7308 */ /* 0x000f220000000800 */
[----:B0-----:R-:W-:-:S07]  /*b460*/  FADD.FTZ R47, R39, R14 ;  /* 0x0000000e272f7221 */ /* 0x001fce0000010000 */
[----:B------:R-:W-:Y:S01]  /*b470*/  MUFU.EX2 R32, R32 ;  /* 0x0000002000207308 */ /* 0x000fe20000000800 */
[-C--:B------:R-:W-:Y:S01]  /*b480*/  FFMA.FTZ R82, R82, R51.reuse, -R63 ;  /* 0x0000003352527223 */ /* 0x080fe2000001083f */
[-CC-:B------:R-:W-:Y:S01]  /*b490*/  FFMA.FTZ R0, R124, R51.reuse, -R29.reuse ;  /* 0x000000337c007223 */ /* 0x180fe2000001081d */
[----:B------:R-:W-:-:S05]  /*b4a0*/  FFMA.FTZ R120, R120, R51, -R29 ;  /* 0x0000003378787223 */ /* 0x000fca000001081d */
[----:B------:R-:W0:Y:S01]  /*b4b0*/  MUFU.EX2 R54, R54 ;  /* 0x0000003600367308 */ /* 0x000e220000000800 */
[----:B------:R-:W-:Y:S01]  /*b4c0*/  FADD.FTZ R49, R125, R20 ;  /* 0x000000147d317221 */ /* 0x000fe20000010000 */
[----:B------:R-:W-:Y:S01]  /*b4d0*/  FFMA.FTZ R123, R86, R51, -R63 ;  /* 0x00000033567b7223 */ /* 0x000fe2000001083f */
[----:B-1----:R-:W-:-:S05]  /*b4e0*/  FADD.FTZ R14, R24, R47 ;  /* 0x0000002f180e7221 */ /* 0x002fca0000010000 */
[----:B------:R-:W-:Y:S01]  /*b4f0*/  MUFU.EX2 R43, R43 ;  /* 0x0000002b002b7308 */ /* 0x000fe20000000800 */
[-CC-:B------:R-:W-:Y:S01]  /*b500*/  FFMA.FTZ R122, R122, R51.reuse, -R29.reuse ;  /* 0x000000337a7a7223 */ /* 0x180fe2000001081d */
[-CC-:B------:R-:W-:Y:S01]  /*b510*/  FFMA.FTZ R34, R126, R51.reuse, -R29.reuse ;  /* 0x000000337e227223 */ /* 0x180fe2000001081d */
[-CC-:B------:R-:W-:Y:S01]  /*b520*/  FFMA.FTZ R128, R128, R51.reuse, -R29.reuse ;  /* 0x0000003380807223 */ /* 0x180fe2000001081d */
[----:B------:R-:W-:-:S04]  /*b530*/  FFMA.FTZ R64, R64, R51, -R29 ;  /* 0x0000003340407223 */ /* 0x000fc8000001081d */
[----:B------:R-:W1:Y:S01]  /*b540*/  MUFU.EX2 R121, R121 ;  /* 0x0000007900797308 */ /* 0x000e620000000800 */
[----:B------:R-:W-:Y:S01]  /*b550*/  FFMA.FTZ R130, R130, R51, -R29 ;  /* 0x0000003382827223 */ /* 0x000fe2000001081d */
[----:B--2---:R-:W-:Y:S01]  /*b560*/  FADD.FTZ R20, R52, R49 ;  /* 0x0000003134147221 */ /* 0x004fe20000010000 */
[----:B---3--:R-:W-:-:S05]  /*b570*/  FADD.FTZ R47, R41, R14 ;  /* 0x0000000e292f7221 */ /* 0x008fca0000010000 */
[----:B------:R-:W-:Y:S01]  /*b580*/  MUFU.EX2 R124, R118 ;  /* 0x00000076007c7308 */ /* 0x000fe20000000800 */
[----:B----4-:R-:W-:-:S07]  /*b590*/  FADD.FTZ R49, R127, R20 ;  /* 0x000000147f317221 */ /* 0x010fce0000010000 */
[----:B------:R-:W2:Y:S08]  /*b5a0*/  MUFU.EX2 R56, R82 ;  /* 0x0000005200387308 */ /* 0x000eb00000000800 */
[----:B------:R-:W3:Y:S01]  /*b5b0*/  MUFU.EX2 R29, R120 ;  /* 0x00000078001d7308 */ /* 0x000ee20000000800 */
[----:B0-----:R-:W-:-:S07]  /*b5c0*/  FADD.FTZ R14, R54, R49 ;  /* 0x00000031360e7221 */ /* 0x001fce0000010000 */
[----:B------:R-:W0:Y:S08]  /*b5d0*/  MUFU.EX2 R123, R123 ;  /* 0x0000007b007b7308 */ /* 0x000e300000000800 */
[----:B------:R-:W4:Y:S08]  /*b5e0*/  MUFU.EX2 R126, R122 ;  /* 0x0000007a007e7308 */ /* 0x000f300000000800 */
[----:B------:R2:W4:Y:S01]  /*b5f0*/  MUFU.EX2 R45, R0 ;  /* 0x00000000002d7308 */ /* 0x0005220000000800 */
[----:B-1----:R-:W-:Y:S01]  /*b600*/  FADD.FTZ R55, R121, R14 ;  /* 0x0000000e79377221 */ /* 0x002fe20000010000 */
[----:B------:R-:W-:Y:S01]  /*b610*/  SHF.R.S32.HI R10, RZ, 0x7, R10 ;  /* 0x00000007ff0a7819 */ /* 0x000fe2000001140a */
[----:B--2---:R-:W-:-:S05]  /*b620*/  FADD.FTZ R0, R32, R47 ;  /* 0x0000002f20007221 */ /* 0x004fca0000010000 */
[----:B------:R-:W1:Y:S01]  /*b630*/  MUFU.EX2 R34, R34 ;  /* 0x0000002200227308 */ /* 0x000e620000000800 */
[----:B------:R-:W-:Y:S01]  /*b640*/  FADD.FTZ R49, R43, R0 ;  /* 0x000000002b317221 */ /* 0x000fe20000010000 */
[----:B------:R-:W-:-:S03]  /*b650*/  FADD.FTZ R14, R56, R55 ;  /* 0x00000037380e7221 */ /* 0x000fc60000010000 */
[----:B------:R-:W-:-:S03]  /*b660*/  FADD.FTZ R0, R124, R49 ;  /* 0x000000317c007221 */ /* 0x000fc60000010000 */
[----:B------:R-:W2:Y:S01]  /*b670*/  MUFU.EX2 R47, R128 ;  /* 0x00000080002f7308 */ /* 0x000ea20000000800 */
[----:B------:R-:W-:Y:S01]  /*b680*/  VIMNMX R57, RZ, R10, !PT ;  /* 0x0000000aff397248 */ /* 0x000fe20007fe0100 */
[----:B------:R-:W-:Y:S01]  /*b690*/  FFMA.FTZ R58, R90, R51, -R63 ;  /* 0x000000335a3a7223 */ /* 0x000fe2000001083f */
[----:B---3--:R-:W-:Y:S01]  /*b6a0*/  FADD.FTZ R49, R29, R0 ;  /* 0x000000001d317221 */ /* 0x008fe20000010000 */
[----:B0-----:R-:W-:Y:S01]  /*b6b0*/  FADD.FTZ R55, R123, R14 ;  /* 0x0000000e7b377221 */ /* 0x001fe20000010000 */
[----:B------:R-:W-:Y:S01]  /*b6c0*/  VIADD R152, R152, 0xfffffffe ;  /* 0xfffffffe98987836 */ /* 0x000fe20000000000 */
[----:B------:R0:W-:Y:S01]  /*b6d0*/  STL [R1+0xc], R57 ;  /* 0x00000c3901007387 */ /* 0x0001e20000100800 */
[----:B----4-:R-:W-:Y:S01]  /*b6e0*/  FADD.FTZ R14, R126, R49 ;  /* 0x000000317e0e7221 */ /* 0x010fe20000010000 */
[----:B------:R-:W3:Y:S01]  /*b6f0*/  MUFU.EX2 R64, R64 ;  /* 0x0000004000407308 */ /* 0x000ee20000000800 */
[----:B------:R-:W-:Y:S02]  /*b700*/  F2FP.BF16.F32.PACK_AB R150, R11, R150 ;  /* 0x000000960b96723e */ /* 0x000fe400000010ff */
[----:B------:R-:W-:Y:S01]  /*b710*/  F2FP.BF16.F32.PACK_AB R148, R3, R148 ;  /* 0x000000940394723e */ /* 0x000fe200000010ff */
[----:B------:R-:W-:Y:S01]  /*b720*/  FADD.FTZ R3, R45, R14 ;  /* 0x0000000e2d037221 */ /* 0x000fe20000010000 */
[----:B------:R-:W-:-:S03]  /*b730*/  ISETP.GE.AND P2, PT, R152, R57, PT ;  /* 0x000000399800720c */ /* 0x000fc60003f46270 */
[----:B------:R-:W4:Y:S01]  /*b740*/  MUFU.EX2 R58, R58 ;  /* 0x0000003a003a7308 */ /* 0x000f220000000800 */
[----:B-1----:R-:W-:-:S07]  /*b750*/  FADD.FTZ R14, R34, R3 ;  /* 0x00000003220e7221 */ /* 0x002fce0000010000 */
[----:B------:R-:W1:Y:S01]  /*b760*/  MUFU.EX2 R11, R130 ;  /* 0x00000082000b7308 */ /* 0x000e620000000800 */
[----:B--2---:R-:W-:Y:S01]  /*b770*/  FADD.FTZ R3, R47, R14 ;  /* 0x0000000e2f037221 */ /* 0x004fe20000010000 */
[----:B------:R-:W-:-:S03]  /*b780*/  IMAD.MOV.U32 R119, RZ, RZ, RZ ;  /* 0x000000ffff777224 */ /* 0x000fc600078e00ff */
[----:B---3--:R-:W-:Y:S01]  /*b790*/  FADD.FTZ R14, R64, R3 ;  /* 0x00000003400e7221 */ /* 0x008fe20000010000 */
[----:B------:R-:W-:Y:S01]  /*b7a0*/  F2FP.BF16.F32.PACK_AB R149, R68, R149 ;  /* 0x000000954495723e */ /* 0x000fe200000010ff */
[----:B------:R-:W-:Y:S01]  /*b7b0*/  IMAD.MOV.U32 R118, RZ, RZ, R119 ;  /* 0x000000ffff767224 */ /* 0x000fe200078e0077 */
[----:B------:R-:W-:Y:S01]  /*b7c0*/  F2FP.BF16.F32.PACK_AB R147, R28, R147 ;  /* 0x000000931c93723e */ /* 0x000fe200000010ff */
[----:B----4-:R-:W-:Y:S01]  /*b7d0*/  FADD.FTZ R0, R58, R55 ;  /* 0x000000373a007221 */ /* 0x010fe20000010000 */
[----:B------:R-:W-:Y:S01]  /*b7e0*/  F2FP.BF16.F32.PACK_AB R141, R36, R141 ;  /* 0x0000008d248d723e */ /* 0x000fe200000010ff */
[--C-:B------:R-:W-:Y:S01]  /*b7f0*/  IMAD.MOV.U32 R117, RZ, RZ, R119.reuse ;  /* 0x000000ffff757224 */ /* 0x100fe200078e0077 */
[----:B------:R-:W-:Y:S01]  /*b800*/  F2FP.BF16.F32.PACK_AB R143, R30, R143 ;  /* 0x0000008f1e8f723e */ /* 0x000fe200000010ff */
[--C-:B------:R-:W-:Y:S01]  /*b810*/  IMAD.MOV.U32 R116, RZ, RZ, R119.reuse ;  /* 0x000000ffff747224 */ /* 0x100fe200078e0077 */
[----:B------:R-:W-:Y:S01]  /*b820*/  F2FP.BF16.F32.PACK_AB R137, R26, R137 ;  /* 0x000000891a89723e */ /* 0x000fe200000010ff */
[--C-:B------:R-:W-:Y:S01]  /*b830*/  IMAD.MOV.U32 R115, RZ, RZ, R119.reuse ;  /* 0x000000ffff737224 */ /* 0x100fe200078e0077 */
[----:B------:R-:W-:Y:S01]  /*b840*/  F2FP.BF16.F32.PACK_AB R139, R38, R139 ;  /* 0x0000008b268b723e */ /* 0x000fe200000010ff */
[----:B-1----:R-:W-:Y:S01]  /*b850*/  FADD.FTZ R3, R11, R14 ;  /* 0x0000000e0b037221 */ /* 0x002fe20000010000 */
[----:B------:R-:W-:Y:S01]  /*b860*/  F2FP.BF16.F32.PACK_AB R133, R42, R133 ;  /* 0x000000852a85723e */ /* 0x000fe200000010ff */
[--C-:B------:R-:W-:Y:S01]  /*b870*/  IMAD.MOV.U32 R114, RZ, RZ, R119.reuse ;  /* 0x000000ffff727224 */ /* 0x100fe200078e0077 */
        /* <DEDUP_REMOVED lines=42> */
[-C--:B------:R-:W-:Y:S01]  /*bb20*/  MOV R108, R119.reuse ;  /* 0x00000077006c7202 */ /* 0x080fe20000000f00 */
[--C-:B------:R-:W-:Y:S01]  /*bb30*/  IMAD.MOV.U32 R90, RZ, RZ, R119.reuse ;  /* 0x000000ffff5a7224 */ /* 0x100fe200078e0077 */
[----:B------:R-:W-:Y:S01]  /*bb40*/  MOV R93, R119 ;  /* 0x00000077005d7202 */ /* 0x000fe20000000f00 */
[----:B------:R-:W-:-:S02]  /*bb50*/  IMAD.MOV.U32 R89, RZ, RZ, R119 ;  /* 0x000000ffff597224 */ /* 0x000fc400078e0077 */
[----:B------:R-:W-:Y:S01]  /*bb60*/  IMAD.MOV.U32 R88, RZ, RZ, R119 ;  /* 0x000000ffff587224 */ /* 0x000fe200078e0077 */
[----:B0-----:R-:W-:Y:S06]  /*bb70*/  @!P2 BRA `(.L_x_2007) ;  /* 0x000000300048a947 */ /* 0x001fec0003800000 */
[----:B------:R-:W-:Y:S01]  /*bb80*/  IMAD.MOV.U32 R154, RZ, RZ, R35 ;  /* 0x000000ffff9a7224 */ /* 0x000fe200078e0023 */
[----:B------:R-:W-:Y:S01]  /*bb90*/  CS2R R118, SRZ ;  /* 0x0000000000767805 */ /* 0x000fe2000001ff00 */
[----:B------:R-:W-:Y:S01]  /*bba0*/  IMAD.MOV.U32 R21, RZ, RZ, R53 ;  /* 0x000000ffff157224 */ /* 0x000fe200078e0035 */
[----:B------:R-:W-:Y:S01]  /*bbb0*/  CS2R R116, SRZ ;  /* 0x0000000000747805 */ /* 0x000fe2000001ff00 */
[----:B------:R-:W-:Y:S01]  /*bbc0*/  IMAD.MOV.U32 R10, RZ, RZ, R23 ;  /* 0x000000ffff0a7224 */ /* 0x000fe200078e0017 */
[----:B------:R-:W-:Y:S01]  /*bbd0*/  CS2R R114, SRZ ;  /* 0x0000000000727805 */ /* 0x000fe2000001ff00 */
[----:B------:R-:W-:Y:S01]  /*bbe0*/  IMAD.MOV.U32 R20, RZ, RZ, R18 ;  /* 0x000000ffff147224 */ /* 0x000fe200078e0012 */
        /* <DEDUP_REMOVED lines=12> */
[----:B------:R-:W-:-:S07]  /*bcb0*/  CS2R R88, SRZ ;  /* 0x0000000000587805 */ /* 0x000fce000001ff00 */
.L_x_2017:
[----:B------:R-:W-:Y:S01]  /*bcc0*/  ISETP.NE.AND P2, PT, R155, RZ, PT ;  /* 0x000000ff9b00720c */ /* 0x000fe20003f45270 */
[----:B------:R-:W-:Y:S01]  /*bcd0*/  VIADD R18, R20, 0x1 ;  /* 0x0000000114127836 */ /* 0x000fe20000000000 */
[----:B------:R-:W-:Y:S05]  /*bce0*/  YIELD ;  /* 0x0000000000007946 */ /* 0x000fea0003800000 */
[----:B------:R-:W-:-:S04]  /*bcf0*/  ISETP.NE.AND P3, PT, R18, 0x2, PT ;  /* 0x000000021200780c */ /* 0x000fc80003f65270 */
[----:B------:R-:W-:Y:S02]  /*bd00*/  SEL R23, RZ, 0x1, P3 ;  /* 0x00000001ff177807 */ /* 0x000fe40001800000 */
[----:B------:R-:W-:Y:S02]  /*bd10*/  SEL R18, R18, RZ, P3 ;  /* 0x000000ff12127207 */ /* 0x000fe40001800000 */
[----:B------:R-:W-:Y:S01]  /*bd20*/  LOP3.LUT R23, R10, R23, RZ, 0x3c, !PT ;  /* 0x000000170a177212 */ /* 0x000fe200078e3cff */
[----:B------:R-:W-:Y:S06]  /*bd30*/  @P2 BRA `(.L_x_2008) ;  /* 0x0000000000302947 */ /* 0x000fec0003800000 */
[----:B------:R-:W-:Y:S05]  /*bd40*/  @!P0 BRA `(.L_x_2009) ;  /* 0x0000000000048947 */ /* 0x000fea0003800000 */
[----:B------:R-:W-:Y:S01]  /*bd50*/  BPT.TRAP 0x1 ;  /* 0x000000040000795c */ /* 0x000fe20000300000 */
.L_x_2009:
[----:B------:R-:W-:Y:S01]  /*bd60*/  IMAD R11, R18, 0x8, R2 ;  /* 0x00000008120b7824 */ /* 0x000fe200078e0202 */
[----:B------:R-:W-:-:S04]  /*bd70*/  SHF.L.U32 R14, R23, 0x1f, RZ ;  /* 0x0000001f170e7819 */ /* 0x000fc800000006ff */
[----:B------:R0:W1:Y:S01]  /*bd80*/  SYNCS.PHASECHK.TRANS64.TRYWAIT P3, [R11+URZ+0x16830], R14 ;  /* 0x0168300e0b0075a7 */ /* 0x000062000806017f */
[----:B------:R-:W-:Y:S05]  /*bd90*/  @!P0 BRA `(.L_x_2010) ;  /* 0x0000000000048947 */ /* 0x000fea0003800000 */
[----:B------:R-:W-:Y:S01]  /*bda0*/  BPT.TRAP 0x1 ;  /* 0x000000040000795c */ /* 0x000fe20000300000 */
.L_x_2010:
[----:B------:R-:W-:Y:S04]  /*bdb0*/  BSSY B0, `(.L_x_2008) ;  /* 0x0000004000007945 */ /* 0x000fe80003800000 */
[----:B-1----:R-:W-:Y:S05]  /*bdc0*/  @P3 BRA `(.L_x_2011) ;  /* 0x0000000000083947 */ /* 0x002fea0003800000 */
[----:B------:R-:W1:Y:S02]  /*bdd0*/  SYNCS.PHASECHK.TRANS64.TRYWAIT P3, [R11+URZ+0x16830], R14 ;  /* 0x0168300e0b0075a7 */ /* 0x000e64000806017f */
[----:B-1----:R-:W-:Y:S05]  /*bde0*/  @!P3 BRA `(.L_x_2012) ;  /* 0x000000d000dcb947 */ /* 0x002fea0003800000 */
.L_x_2011:
[----:B------:R-:W-:Y:S05]  /*bdf0*/  BSYNC B0 ;  /* 0x0000000000007941 */ /* 0x000fea0003800000 */
.L_x_2008:
        /* <DEDUP_REMOVED lines=8> */
[----:B------:R-:W-:Y:S02]  /*be80*/  R2UR UR5, R5 ;  /* 0x00000000050572ca */ /* 0x000fe400000e0000 */
[----:B------:R-:W-:Y:S02]  /*be90*/  R2UR UR7, R27 ;  /* 0x000000001b0772ca */ /* 0x000fe400000e0000 */
[----:B------:R-:W-:Y:S02]  /*bea0*/  R2UR UR11, R25 ;  /* 0x00000000190b72ca */ /* 0x000fe400000e0000 */
[----:B------:R-:W-:Y:S02]  /*beb0*/  R2UR UR19, R27 ;  /* 0x000000001b1372ca */ /* 0x000fe400000e0000 */
[----:B------:R-:W-:-:S02]  /*bec0*/  R2UR UR8, R12 ;  /* 0x000000000c0872ca */ /* 0x000fc400000e0000 */
[----:B------:R-:W-:Y:S01]  /*bed0*/  R2UR UR9, R13 ;  /* 0x000000000d0972ca */ /* 0x000fe200000e0000 */
[----:B------:R0:W-:Y:S01]  /*bee0*/  BAR.SYNC.DEFER_BLOCKING R11, 0x100 ;  /* 0x0004000b0000751d */ /* 0x0001e20000010000 */
[----:B------:R-:W-:Y:S01]  /*bef0*/  IMAD.MOV.U32 R15, RZ, RZ, 0x40000040 ;  /* 0x40000040ff0f7424 */ /* 0x000fe200078e00ff */
[----:B------:R-:W-:Y:S02]  /*bf00*/  R2UR UR12, R8 ;  /* 0x00000000080c72ca */ /* 0x000fe400000e0000 */
[----:B------:R-:W-:Y:S02]  /*bf10*/  R2UR UR13, R9 ;  /* 0x00000000090d72ca */ /* 0x000fe400000e0000 */
[----:B------:R-:W-:Y:S01]  /*bf20*/  R2UR UR15, R15 ;  /* 0x000000000f0f72ca */ /* 0x000fe200000e0000 */
[----:B--2---:R-:W-:-:S04]  /*bf30*/  IMAD R26, R18, 0x400, R14 ;  /* 0x00000400121a7824 */ /* 0x004fc800078e020e */
[C---:B------:R-:W-:Y:S01]  /*bf40*/  VIADD R14, R26.reuse, 0x4 ;  /* 0x000000041a0e7836 */ /* 0x040fe20000000000 */
[C---:B------:R-:W-:Y:S02]  /*bf50*/  R2UR UR6, R26.reuse ;  /* 0x000000001a0672ca */ /* 0x040fe400000e0000 */
[C---:B------:R-:W-:Y:S01]  /*bf60*/  IADD3 R24, R26.reuse, 0x2, RZ ;  /* 0x000000021a187810 */ /* 0x040fe20007ffe0ff */
[----:B------:R-:W-:-:S03]  /*bf70*/  VIADD R26, R26, 0x6 ;  /* 0x000000061a1a7836 */ /* 0x000fc60000000000 */
[----:B------:R-:W-:Y:S02]  /*bf80*/  R2UR UR10, R24 ;  /* 0x00000000180a72ca */ /* 0x000fe400000e0000 */
[----:B------:R-:W-:Y:S02]  /*bf90*/  R2UR UR18, R26 ;  /* 0x000000001a1272ca */ /* 0x000fe400000e0000 */
[----:B------:R-:W-:-:S06]  /*bfa0*/  WARPGROUP.ARRIVE ;  /* 0x00000000000079c5 */ /* 0x000fcc0000000000 */
[----:B------:R-:W-:Y:S01]  /*bfb0*/  HGMMA.64x128x16.F32.BF16 R24, gdesc[UR4], RZ, !UPT, gsb0 ;  /* 0x01e00000041879f0 */ /* 0x000fe2000c0018ff */
[----:B------:R-:W-:Y:S02]  /*bfc0*/  R2UR UR14, R14 ;  /* 0x000000000e0e72ca */ /* 0x000fe400000e0000 */
[----:B------:R-:W-:Y:S02]  /*bfd0*/  WARPGROUP.DEPBAR.LE gsb0, 0x0 ;  /* 0x00008000000079c5 */ /* 0x000fe40000010000 */
[----:B------:R-:W-:-:S07]  /*bfe0*/  WARPGROUP.ARRIVE ;  /* 0x00000000000079c5 */ /* 0x000fce0000000000 */
        /* <DEDUP_REMOVED lines=13> */
.L_x_2014:
[----:B------:R-:W-:Y:S01]  /*c0c0*/  SHF.L.U32 R10, R10, 0x1f, RZ ;  /* 0x0000001f0a0a7819 */ /* 0x000fe200000006ff */
[----:B------:R-:W-:-:S04]  /*c0d0*/  IMAD R11, R20, 0x8, R2 ;  /* 0x00000008140b7824 */ /* 0x000fc800078e0202 */
[----:B------:R0:W1:Y:S01]  /*c0e0*/  SYNCS.PHASECHK.TRANS64.TRYWAIT P2, [R11+URZ+0x16850], R10 ;  /* 0x0168500a0b0075a7 */ /* 0x000062000804017f */
[----:B------:R-:W-:Y:S05]  /*c0f0*/  @!P0 BRA `(.L_x_2015) ;  /* 0x0000000000048947 */ /* 0x000fea0003800000 */
[----:B------:R-:W-:Y:S01]  /*c100*/  BPT.TRAP 0x1 ;  /* 0x000000040000795c */ /* 0x000fe20000300000 */
.L_x_2015:
[----:B-1----:R-:W-:Y:S05]  /*c110*/  @P2 BRA `(.L_x_2013) ;  /* 0x0000000000082947 */ /* 0x002fea0003800000 */
[----:B------:R-:W1:Y:S02]  /*c120*/  SYNCS.PHASECHK.TRANS64.TRYWAIT P2, [R11+URZ+0x16850], R10 ;  /* 0x0168500a0b0075a7 */ /* 0x000e64000804017f */
[----:B-1----:R-:W-:Y:S05]  /*c130*/  @!P2 BRA `(.L_x_2016) ;  /* 0x000000d0001ca947 */ /* 0x002fea0003800000 */
.L_x_2013:
[----:B01----:R-:W-:Y:S01]  /*c140*/  VIADD R10, R2, 0x400 ;  /* 0x00000400020a7836 */ /* 0x003fe20000000000 */
[----:B------:R-:W-:Y:S05]  /*c150*/  WARPSYNC.ALL ;  /* 0x0000000000007948 */ /* 0x000fea0003800000 */
[----:B------:R-:W-:Y:S01]  /*c160*/  SHF.R.U32.HI R10, RZ, 0x4, R10 ;  /* 0x00000004ff0a7819 */ /* 0x000fe2000001160a */
[----:B------:R-:W-:Y:S01]  /*c170*/  IMAD.MOV.U32 R11, RZ, RZ, 0x40000040 ;  /* 0x40000040ff0b7424 */ /* 0x000fe200078e00ff */
[----:B------:R-:W-:Y:S01]  /*c180*/  WARPGROUP.ARRIVE ;  /* 0x00000000000079c5 */ /* 0x000fe20000000000 */
[----:B------:R-:W-:Y:S01]  /*c190*/  IMAD.MOV.U32 R15, RZ, RZ, 0x40000040 ;  /* 0x40000040ff0f7424 */ /* 0x000fe200078e00ff */
[----:B------:R-:W-:Y:S01]  /*c1a0*/  LOP3.LUT R10, R10, 0x3fff, RZ, 0xc0, !PT ;  /* 0x00003fff0a0a7812 */ /* 0x000fe200078ec0ff */
[----:B------:R-:W-:Y:S01]  /*c1b0*/  ULDC UR4, c[0x0][0x9d8] ;  /* 0x0002760000047ab9 */ /* 0x000fe20000000800 */
[----:B------:R-:W-:Y:S01]  /*c1c0*/  R2UR UR7, R11 ;  /* 0x000000000b0772ca */ /* 0x000fe200000e0000 */
[----:B------:R-:W-:-:S02]  /*c1d0*/  ULDC UR5, c[0x0][0x988] ;  /* 0x0002620000057ab9 */ /* 0x000fc40000000800 */
[----:B------:R-:W-:-:S05]  /*c1e0*/  IMAD R10, R20, 0x400, R10 ;  /* 0x00000400140a7824 */ /* 0x000fca00078e020a */
[----:B------:R-:W-:-:S13]  /*c1f0*/  R2UR UR6, R10 ;  /* 0x000000000a0672ca */ /* 0x000fda00000e0000 */
[----:B------:R-:W-:Y:S03]  /*c200*/  HGMMA.64x64x16.F32.BF16 R88, R148, gdesc[UR4].tnspB, R88, gsb0 ;  /* 0x40e0000494587df0 */ /* 0x000fe60008001858 */
[----:B------:R-:W-:Y:S02]  /*c210*/  WARPGROUP.DEPBAR.LE gsb0, 0x0 ;  /* 0x00008000000079c5 */ /* 0x000fe40000010000 */
[----:B------:R-:W2:Y:S04]  /*c220*/  LDL R148, [R1+0x10] ;  /* 0x0000100001947983 */ /* 0x000ea80000100800 */
[----:B------:R-:W2:Y:S04]  /*c230*/  LDL R149, [R1+0x8] ;  /* 0x0000080001957983 */ /* 0x000ea80000100800 */
[----:B------:R-:W3:Y:S04]  /*c240*/  LDL R150, [R1+0x20] ;  /* 0x0000200001967983 */ /* 0x000ee80000100800 */
[----:B------:R-:W4:Y:S01]  /*c250*/  LDL R151, [R1+0x24] ;  /* 0x0000240001977983 */ /* 0x000f220000100800 */
[----:B------:R-:W-:Y:S01]  /*c260*/  VIADD R14, R10, 0x80 ;  /* 0x000000800a0e7836 */ /* 0x000fe20000000000 */
[----:B------:R-:W-:Y:S01]  /*c270*/  R2UR UR7, R15 ;  /* 0x000000000f0772ca */ /* 0x000fe200000e0000 */
[----:B------:R-:W-:Y:S01]  /*c280*/  WARPGROUP.ARRIVE ;  /* 0x00000000000079c5 */ /* 0x000fe20000000000 */
[----:B------:R-:W-:-:S02]  /*c290*/  IMAD.MOV.U32 R15, RZ, RZ, 0x40000040 ;  /* 0x40000040ff0f7424 */ /* 0x000fc400078e00ff */
[----:B------:R-:W-:Y:S01]  /*c2a0*/  FMUL.FTZ R11, R24, UR4 ;  /* 0x00000004180b7c20 */ /* 0x000fe20008410000 */
[----:B------:R-:W-:Y:S01]  /*c2b0*/  R2UR UR6, R14 ;  /* 0x000000000e0672ca */ /* 0x000fe200000e0000 */
[----:B------:R-:W-:Y:S02]  /*c2c0*/  VIADD R14, R10, 0x100 ;  /* 0x000001000a0e7836 */ /* 0x000fe40000000000 */
        /* <DEDUP_REMOVED lines=15> */
[----:B------:R-:W-:-:S02]  /*c3c0*/  IMAD.MOV.U32 R15, RZ, RZ, 0x40000040 ;  /* 0x40000040ff0f7424 */ /* 0x000fc400078e00ff */
        /* <DEDUP_REMOVED lines=16> */
[----:B------:R-:W-:-:S02]  /*c4d0*/  FMUL.FTZ R75, R75, UR4 ;  /* 0x000000044b4b7c20 */ /* 0x000fc40008410000 */
        /* <DEDUP_REMOVED lines=8> */
[----:B------:R-:W-:-:S05]  /*c560*/  WARPGROUP.ARRIVE ;  /* 0x00000000000079c5 */ /* 0x000fca0000000000 */
[----:B------:R-:W-:Y:S01]  /*c570*/  MUFU.TANH R47, R47 ;  /* 0x0000002f002f7308 */ /* 0x000fe20000002400 */
[----:B------:R-:W-:Y:S01]  /*c580*/  HGMMA.64x64x16.F32.BF16 R88, R140, gdesc[UR4].tnspB, R88, gsb0 ;  /* 0x40e000048c587df0 */ /* 0x000fe20008001858 */
[----:B------:R-:W-:Y:S01]  /*c590*/  R2UR UR6, R14 ;  /* 0x000000000e0672ca */ /* 0x000fe200000e0000 */
[----:B------:R-:W-:Y:S01]  /*c5a0*/  FMUL.FTZ R14, R26, UR4 ;  /* 0x000000041a0e7c20 */ /* 0x000fe20008410000 */
[----:B------:R-:W-:Y:S01]  /*c5b0*/  FMUL.FTZ R26, R28, UR4 ;  /* 0x000000041c1a7c20 */ /* 0x000fe20008410000 */
[----:B------:R-:W-:Y:S01]  /*c5c0*/  FMUL.FTZ R28, R29, UR4 ;  /* 0x000000041d1c7c20 */ /* 0x000fe20008410000 */
[----:B------:R-:W-:Y:S01]  /*c5d0*/  R2UR UR7, R15 ;  /* 0x000000000f0772ca */ /* 0x000fe200000e0000 */
        /* <DEDUP_REMOVED lines=9> */
[----:B------:R-:W-:Y:S01]  /*c670*/  MOV R54, 0xffffff80 ;  /* 0xffffff8000367802 */ /* 0x000fe20000000f00 */
        /* <DEDUP_REMOVED lines=8> */
[----:B------:R-:W-:Y:S02]  /*c700*/  IMAD R54, R153, 0xc0, R54 ;  /* 0x000000c099367824 */ /* 0x000fe400078e0236 */
[----:B------:R-:W-:Y:S01]  /*c710*/  FMUL.FTZ R41, R46, UR4 ;  /* 0x000000042e297c20 */ /* 0x000fe20008410000 */
[----:B------:R-:W-:Y:S01]  /*c720*/  FMUL.FTZ R46, R50, UR4 ;  /* 0x00000004322e7c20 */ /* 0x000fe20008410000 */
[----:B------:R-:W-:Y:S01]  /*c730*/  FMUL.FTZ R50, R52, UR4 ;  /* 0x0000000434327c20 */ /* 0x000fe20008410000 */
[----:B------:R-:W-:Y:S01]  /*c740*/  FMUL.FTZ R52, R55, UR4 ;  /* 0x0000000437347c20 */ /* 0x000fe20008410000 */
[----:B------:R-:W1:Y:S08]  /*c750*/  MUFU.TANH R15, R15 ;  /* 0x0000000f000f7308 */ /* 0x000e700000002400 */
[----:B------:R-:W5:Y:S08]  /*c760*/  MUFU.TANH R26, R26 ;  /* 0x0000001a001a7308 */ /* 0x000f700000002400 */
        /* <DEDUP_REMOVED lines=8> */
[----:B------:R-:W-:Y:S07]  /*c7f0*/  HGMMA.64x64x16.F32.BF16 R88, R136, gdesc[UR4].tnspB, R88, gsb0 ;  /* 0x40e0000488587df0 */ /* 0x000fee0008001858 */
[----:B------:R-:W5:Y:S08]  /*c800*/  MUFU.TANH R40, R40 ;  /* 0x0000002800287308 */ /* 0x000f700000002400 */
[----:B------:R-:W5:Y:S08]  /*c810*/  MUFU.TANH R42, R42 ;  /* 0x0000002a002a7308 */ /* 0x000f700000002400 */
[----:B------:R-:W5:Y:S08]  /*c820*/  MUFU.TANH R44, R44 ;  /* 0x0000002c002c7308 */ /* 0x000f700000002400 */
[----:B------:R-:W5:Y:S08]  /*c830*/  MUFU.TANH R45, R45 ;  /* 0x0000002d002d7308 */ /* 0x000f700000002400 */
[----:B------:R-:W5:Y:S08]  /*c840*/  MUFU.TANH R48, R48 ;  /* 0x0000003000307308 */ /* 0x000f700000002400 */
[----:B------:R-:W5:Y:S08]  /*c850*/  MUFU.TANH R50, R50 ;  /* 0x0000003200327308 */ /* 0x000f700000002400 */
[----:B------:R-:W-:Y:S08]  /*c860*/  MUFU.TANH R14, R14 ;  /* 0x0000000e000e7308 */ /* 0x000ff00000002400 */
[----:B------:R-:W-:Y:S08]  /*c870*/  MUFU.TANH R25, R25 ;  /* 0x0000001900197308 */ /* 0x000ff00000002400 */
[----:B------:R-:W-:Y:S01]  /*c880*/  MUFU.TANH R30, R30 ;  /* 0x0000001e001e7308 */ /* 0x000fe20000002400 */
[----:B------:R-:W-:-:S02]  /*c890*/  WARPGROUP.DEPBAR.LE gsb0, 0x0 ;  /* 0x00008000000079c5 */ /* 0x000fc40000010000 */
[----:B------:R-:W-:Y:S01]  /*c8a0*/  FMUL.FTZ R136, R65, UR4 ;  /* 0x0000000441887c20 */ /* 0x000fe20008410000 */
[----:B------:R-:W-:Y:S01]  /*c8b0*/  FMUL.FTZ R137, R72, UR4 ;  /* 0x0000000448897c20 */ /* 0x000fe20008410000 */
[----:B------:R-:W-:Y:S01]  /*c8c0*/  FMUL.FTZ R138, R73, UR4 ;  /* 0x00000004498a7c20 */ /* 0x000fe20008410000 */
[----:B------:R-:W-:Y:S02]  /*c8d0*/  FMUL.FTZ R139, R80, UR4 ;  /* 0x00000004508b7c20 */ /* 0x000fe40008410000 */
[----:B------:R-:W-:Y:S01]  /*c8e0*/  MUFU.TANH R33, R33 ;  /* 0x0000002100217308 */ /* 0x000fe20000002400 */
[----:B------:R-:W-:-:S07]  /*c8f0*/  WARPGROUP.ARRIVE ;  /* 0x00000000000079c5 */ /* 0x000fce0000000000 */
[----:B------:R-:W-:Y:S08]  /*c900*/  MUFU.TANH R136, R136 ;  /* 0x0000008800887308 */ /* 0x000ff00000002400 */
[----:B------:R-:W-:Y:S01]  /*c910*/  MUFU.TANH R137, R137 ;  /* 0x0000008900897308 */ /* 0x000fe20000002400 */
[----:B--2---:R-:W-:-:S05]  /*c920*/  IADD3 R55, -R149, R54, R148 ;  /* 0x0000003695377210 */ /* 0x004fca0007ffe194 */
[----:B---3--:R-:W-:Y:S02]  /*c930*/  IMAD R55, R150, -0x2, R55 ;  /* 0xfffffffe96377824 */ /* 0x008fe400078e0237 */
[----:B------:R2:W-:Y:S02]  /*c940*/  MUFU.TANH R54, R58 ;  /* 0x0000003a00367308 */ /* 0x0005e40000002400 */
[----:B----4-:R-:W-:-:S05]  /*c950*/  IMAD.IADD R55, R151, 0x1, R55 ;  /* 0x0000000197377824 */ /* 0x010fca00078e0237 */
[C---:B------:R-:W-:Y:S01]  /*c960*/  ISETP.GT.AND P2, PT, R55.reuse, RZ, PT ;  /* 0x000000ff3700720c */ /* 0x040fe20003f44270 */
[----:B------:R-:W-:Y:S01]  /*c970*/  MUFU.TANH R138, R138 ;  /* 0x0000008a008a7308 */ /* 0x000fe20000002400 */
[----:B------:R-:W-:Y:S01]  /*c980*/  ISETP.GT.AND P3, PT, R55, 0x1, PT ;  /* 0x000000013700780c */ /* 0x000fe20003f64270 */
[----:B--2---:R-:W-:Y:S01]  /*c990*/  FMUL.FTZ R58, R60, UR4 ;  /* 0x000000043c3a7c20 */ /* 0x004fe20008410000 */
[----:B0-----:R-:W-:Y:S02]  /*c9a0*/  FSEL R11, R11, -INF , P2 ;  /* 0xff8000000b0b7808 */ /* 0x001fe40001000000 */
[----:B------:R-:W-:Y:S02]  /*c9b0*/  ISETP.GT.AND P2, PT, R55, 0x8, PT ;  /* 0x000000083700780c */ /* 0x000fe40003f44270 */
[----:B-1----:R-:W-:Y:S01]  /*c9c0*/  FSEL R15, R15, -INF , P3 ;  /* 0xff8000000f0f7808 */ /* 0x002fe20001800000 */
[----:B------:R-:W0:Y:S01]  /*c9d0*/  MUFU.TANH R58, R58 ;  /* 0x0000003a003a7308 */ /* 0x000e220000002400 */
[----:B------:R-:W-:-:S02]  /*c9e0*/  FMNMX.FTZ R59, R11, R21, !PT ;  /* 0x000000150b3b7209 */ /* 0x000fc40007810000 */
[----:B------:R-:W-:Y:S02]  /*c9f0*/  ISETP.GT.AND P3, PT, R55, 0x9, PT ;  /* 0x000000093700780c */ /* 0x000fe40003f64270 */
[----:B-----5:R-:W-:Y:S02]  /*ca00*/  FSEL R26, R26, -INF , P2 ;  /* 0xff8000001a1a7808 */ /* 0x020fe40001000000 */
[----:B------:R-:W-:Y:S01]  /*ca10*/  FMNMX.FTZ R60, R15, R59, !PT ;  /* 0x0000003b0f3c7209 */ /* 0x000fe20007810000 */
[----:B------:R-:W-:Y:S01]  /*ca20*/  MUFU.TANH R139, R139 ;  /* 0x0000008b008b7308 */ /* 0x000fe20000002400 */
[----:B------:R-:W-:Y:S02]  /*ca30*/  ISETP.GT.AND P2, PT, R55, 0x10, PT ;  /* 0x000000103700780c */ /* 0x000fe40003f44270 */
[----:B------:R-:W-:Y:S02]  /*ca40*/  FSEL R28, R28, -INF , P3 ;  /* 0xff8000001c1c7808 */ /* 0x000fe40001800000 */
[----:B------:R-:W-:-:S02]  /*ca50*/  FMNMX.FTZ R60, R26, R60, !PT ;  /* 0x0000003c1a3c7209 */ /* 0x000fc40007810000 */
[----:B------:R-:W-:Y:S01]  /*ca60*/  ISETP.GT.AND P3, PT, R55, 0x11, PT ;  /* 0x000000113700780c */ /* 0x000fe20003f64270 */
[----:B------:R1:W2:Y:S01]  /*ca70*/  MUFU.TANH R59, R61 ;  /* 0x0000003d003b7308 */ /* 0x0002a20000002400 */
[----:B------:R-:W-:Y:S02]  /*ca80*/  FSEL R29, R29, -INF , P2 ;  /* 0xff8000001d1d7808 */ /* 0x000fe40001000000 */
[----:B------:R-:W-:Y:S02]  /*ca90*/  FMNMX.FTZ R60, R28, R60, !PT ;  /* 0x0000003c1c3c7209 */ /* 0x000fe40007810000 */
[----:B------:R-:W-:Y:S02]  /*caa0*/  ISETP.GT.AND P2, PT, R55, 0x18, PT ;  /* 0x000000183700780c */ /* 0x000fe40003f44270 */
[----:B------:R-:W-:Y:S01]  /*cab0*/  FSEL R32, R32, -INF , P3 ;  /* 0xff80000020207808 */ /* 0x000fe20001800000 */
[----:B------:R-:W-:Y:S01]  /*cac0*/  MUFU.TANH R38, R38 ;  /* 0x0000002600267308 */ /* 0x000fe20000002400 */
[----:B------:R-:W-:Y:S01]  /*cad0*/  FMNMX.FTZ R60, R29, R60, !PT ;  /* 0x0000003c1d3c7209 */ /* 0x000fe20007810000 */
[----:B-1----:R-:W-:Y:S01]  /*cae0*/  FMUL.FTZ R61, R64, UR4 ;  /* 0x00000004403d7c20 */ /* 0x002fe20008410000 */
[----:B------:R-:W-:-:S02]  /*caf0*/  ISETP.GT.AND P3, PT, R55, 0x19, PT ;  /* 0x000000193700780c */ /* 0x000fc40003f64270 */
[----:B------:R-:W-:Y:S02]  /*cb00*/  FSEL R34, R34, -INF , P2 ;  /* 0xff80000022227808 */ /* 0x000fe40001000000 */
[----:B------:R-:W-:Y:S01]  /*cb10*/  FMNMX.FTZ R64, R32, R60, !PT ;  /* 0x0000003c20407209 */ /* 0x000fe20007810000 */
[----:B------:R-:W1:Y:S01]  /*cb20*/  MUFU.TANH R61, R61 ;  /* 0x0000003d003d7308 */ /* 0x000e620000002400 */
[----:B------:R-:W-:Y:S02]  /*cb30*/  ISETP.GT.AND P2, PT, R55, 0x20, PT ;  /* 0x000000203700780c */ /* 0x000fe40003f44270 */
[----:B------:R-:W-:Y:S02]  /*cb40*/  FSEL R60, R36, -INF , P3 ;  /* 0xff800000243c7808 */ /* 0x000fe40001800000 */
[----:B------:R-:W-:Y:S02]  /*cb50*/  FMNMX.FTZ R36, R34, R64, !PT ;  /* 0x0000004022247209 */ /* 0x000fe40007810000 */
[----:B------:R-:W-:Y:S01]  /*cb60*/  FSEL R64, R37, -INF , P2 ;  /* 0xff80000025407808 */ /* 0x000fe20001000000 */
[----:B------:R-:W-:Y:S01]  /*cb70*/  MUFU.TANH R41, R41 ;  /* 0x0000002900297308 */ /* 0x000fe20000002400 */
[----:B------:R-:W-:-:S02]  /*cb80*/  ISETP.GT.AND P3, PT, R55, 0x21, PT ;  /* 0x000000213700780c */ /* 0x000fc40003f64270 */
[----:B------:R-:W-:Y:S02]  /*cb90*/  FMNMX.FTZ R37, R60, R36, !PT ;  /* 0x000000243c257209 */ /* 0x000fe40007810000 */
[C---:B------:R-:W-:Y:S02]  /*cba0*/  ISETP.GT.AND P2, PT, R55.reuse, 0x28, PT ;  /* 0x000000283700780c */ /* 0x040fe40003f44270 */
[----:B------:R-:W-:Y:S01]  /*cbb0*/  FSEL R40, R40, -INF , P3 ;  /* 0xff80000028287808 */ /* 0x000fe20001800000 */
[----:B------:R3:W4:Y:S01]  /*cbc0*/  MUFU.TANH R36, R68 ;  /* 0x0000004400247308 */ /* 0x0007220000002400 */
[----:B------:R-:W-:Y:S02]  /*cbd0*/  FMNMX.FTZ R37, R64, R37, !PT ;  /* 0x0000002540257209 */ /* 0x000fe40007810000 */
[----:B------:R-:W-:Y:S02]  /*cbe0*/  ISETP.GT.AND P3, PT, R55, 0x29, PT ;  /* 0x000000293700780c */ /* 0x000fe40003f64270 */
[----:B------:R-:W-:-:S02]  /*cbf0*/  FSEL R42, R42, -INF , P2 ;  /* 0xff8000002a2a7808 */ /* 0x000fc40001000000 */
[----:B------:R-:W-:Y:S01]  /*cc00*/  FMNMX.FTZ R65, R40, R37, !PT ;  /* 0x0000002528417209 */ /* 0x000fe20007810000 */
[----:B------:R-:W-:Y:S01]  /*cc10*/  MUFU.TANH R46, R46 ;  /* 0x0000002e002e7308 */ /* 0x000fe20000002400 */
[C---:B------:R-:W-:Y:S02]  /*cc20*/  ISETP.GT.AND P2, PT, R55.reuse, 0x30, PT ;  /* 0x000000303700780c */ /* 0x040fe40003f44270 */
[----:B------:R-:W-:Y:S02]  /*cc30*/  FSEL R44, R44, -INF , P3 ;  /* 0xff8000002c2c7808 */ /* 0x000fe40001800000 */
[----:B------:R-:W-:Y:S02]  /*cc40*/  FMNMX.FTZ R65, R42, R65, !PT ;  /* 0x000000412a417209 */ /* 0x000fe40007810000 */
[----:B------:R-:W-:Y:S01]  /*cc50*/  ISETP.GT.AND P3, PT, R55, 0x31, PT ;  /* 0x000000313700780c */ /* 0x000fe20003f64270 */
[----:B------:R5:W4:Y:S01]  /*cc60*/  MUFU.TANH R37, R69 ;  /* 0x0000004500257308 */ /* 0x000b220000002400 */
[----:B------:R-:W-:-:S02]  /*cc70*/  FSEL R45, R45, -INF , P2 ;  /* 0xff8000002d2d7808 */ /* 0x000fc40001000000 */
[----:B------:R-:W-:Y:S02]  /*cc80*/  FMNMX.FTZ R65, R44, R65, !PT ;  /* 0x000000412c417209 */ /* 0x000fe40007810000 */
[----:B------:R-:W-:Y:S02]  /*cc90*/  ISETP.GT.AND P2, PT, R55, 0x38, PT ;  /* 0x000000383700780c */ /* 0x000fe40003f44270 */
[----:B------:R-:W-:Y:S01]  /*cca0*/  FSEL R48, R48, -INF , P3 ;  /* 0xff80000030307808 */ /* 0x000fe20001800000 */
[----:B------:R-:W-:Y:S01]  /*ccb0*/  MUFU.TANH R49, R49 ;  /* 0x0000003100317308 */ /* 0x000fe20000002400 */
[----:B------:R-:W-:Y:S02]  /*ccc0*/  FMNMX.FTZ R65, R45, R65, !PT ;  /* 0x000000412d417209 */ /* 0x000fe40007810000 */
[----:B------:R-:W-:Y:S02]  /*ccd0*/  ISETP.GT.AND P3, PT, R55, 0x39, PT ;  /* 0x000000393700780c */ /* 0x000fe40003f64270 */
[----:B------:R-:W-:-:S02]  /*cce0*/  FSEL R50, R50, -INF , P2 ;  /* 0xff80000032327808 */ /* 0x000fc40001000000 */
[----:B---3--:R-:W-:Y:S01]  /*ccf0*/  FMNMX.FTZ R68, R48, R65, !PT ;  /* 0x0000004130447209 */ /* 0x008fe20007810000 */
[----:B------:R-:W-:Y:S01]  /*cd00*/  MUFU.TANH R52, R52 ;  /* 0x0000003400347308 */ /* 0x000fe20000002400 */
[----:B------:R-:W-:Y:S02]  /*cd10*/  ISETP.GT.AND P2, PT, R55, 0x40, PT ;  /* 0x000000403700780c */ /* 0x000fe40003f44270 */
[----:B------:R-:W-:Y:S02]  /*cd20*/  FSEL R65, R51, -INF , P3 ;  /* 0xff80000033417808 */ /* 0x000fe40001800000 */
[----:B------:R-:W-:Y:S02]  /*cd30*/  FMNMX.FTZ R51, R50, R68, !PT ;  /* 0x0000004432337209 */ /* 0x000fe40007810000 */
[----:B------:R-:W-:Y:S01]  /*cd40*/  FSEL R68, R53, -INF , P2 ;  /* 0xff80000035447808 */ /* 0x000fe20001000000 */
[----:B------:R-:W-:Y:S01]  /*cd50*/  MUFU.TANH R56, R56 ;  /* 0x0000003800387308 */ /* 0x000fe20000002400 */
[----:B------:R-:W-:-:S02]  /*cd60*/  ISETP.GT.AND P3, PT, R55, 0x41, PT ;  /* 0x000000413700780c */ /* 0x000fc40003f64270 */
[----:B------:R-:W-:Y:S02]  /*cd70*/  FMNMX.FTZ R53, R65, R51, !PT ;  /* 0x0000003341357209 */ /* 0x000fe40007810000 */
[----:B------:R-:W-:Y:S02]  /*cd80*/  ISETP.GT.AND P2, PT, R55, 0x48, PT ;  /* 0x000000483700780c */ /* 0x000fe40003f44270 */
[----:B------:R-:W-:Y:S01]  /*cd90*/  FSEL R57, R57, -INF , P3 ;  /* 0xff80000039397808 */ /* 0x000fe20001800000 */
[----:B------:R3:W3:Y:S01]  /*cda0*/  MUFU.TANH R51, R76 ;  /* 0x0000004c00337308 */ /* 0x0006e20000002400 */
[----:B------:R-:W-:Y:S02]  /*cdb0*/  FMNMX.FTZ R53, R68, R53, !PT ;  /* 0x0000003544357209 */ /* 0x000fe40007810000 */
[----:B------:R-:W-:Y:S02]  /*cdc0*/  ISETP.GT.AND P3, PT, R55, 0x49, PT ;  /* 0x000000493700780c */ /* 0x000fe40003f64270 */
[----:B0-----:R-:W-:-:S02]  /*cdd0*/  FSEL R58, R58, -INF , P2 ;  /* 0xff8000003a3a7808 */ /* 0x001fc40001000000 */
[----:B-----5:R-:W-:Y:S01]  /*cde0*/  FMNMX.FTZ R69, R57, R53, !PT ;  /* 0x0000003539457209 */ /* 0x020fe20007810000 */
[----:B------:R-:W-:Y:S01]  /*cdf0*/  MUFU.TANH R66, R66 ;  /* 0x0000004200427308 */ /* 0x000fe20000002400 */
[----:B------:R-:W-:Y:S02]  /*ce00*/  ISETP.GT.AND P2, PT, R55, 0x50, PT ;  /* 0x000000503700780c */ /* 0x000fe40003f44270 */
[----:B--2---:R-:W-:Y:S02]  /*ce10*/  FSEL R59, R59, -INF , P3 ;  /* 0xff8000003b3b7808 */ /* 0x004fe40001800000 */
[----:B------:R-:W-:Y:S02]  /*ce20*/  FMNMX.FTZ R69, R58, R69, !PT ;  /* 0x000000453a457209 */ /* 0x000fe40007810000 */
[----:B------:R-:W-:Y:S01]  /*ce30*/  ISETP.GT.AND P3, PT, R55, 0x51, PT ;  /* 0x000000513700780c */ /* 0x000fe20003f64270 */
[----:B------:R0:W2:Y:S01]  /*ce40*/  MUFU.TANH R53, R77 ;  /* 0x0000004d00357308 */ /* 0x0000a20000002400 */
[----:B-1----:R-:W-:-:S02]  /*ce50*/  FSEL R61, R61, -INF , P2 ;  /* 0xff8000003d3d7808 */ /* 0x002fc40001000000 */
[----:B------:R-:W-:Y:S02]  /*ce60*/  FMNMX.FTZ R72, R59, R69, !PT ;  /* 0x000000453b487209 */ /* 0x000fe40007810000 */
[----:B------:R-:W-:Y:S02]  /*ce70*/  ISETP.GT.AND P2, PT, R55, 0x58, PT ;  /* 0x000000583700780c */ /* 0x000fe40003f44270 */
[----:B------:R-:W-:Y:S01]  /*ce80*/  FSEL R69, R136, -INF , P3 ;  /* 0xff80000088457808 */ /* 0x000fe20001800000 */
[----:B------:R-:W-:Y:S01]  /*ce90*/  FMUL.FTZ R136, R84, UR4 ;  /* 0x0000000454887c20 */ /* 0x000fe20008410000 */
[----:B------:R-:W-:Y:S01]  /*cea0*/  FMNMX.FTZ R73, R61, R72, !PT ;  /* 0x000000483d497209 */ /* 0x000fe20007810000 */
[----:B------:R-:W-:Y:S01]  /*ceb0*/  FMUL.FTZ R84, R62, UR4 ;  /* 0x000000043e547c20 */ /* 0x000fe20008410000 */
[----:B------:R-:W-:Y:S01]  /*cec0*/  ISETP.GT.AND P3, PT, R55, 0x59, PT ;  /* 0x000000593700780c */ /* 0x000fe20003f64270 */
[----:B------:R-:W-:Y:S01]  /*ced0*/  MUFU.TANH R67, R67 ;  /* 0x0000004300437308 */ /* 0x000fe20000002400 */
[----:B----4-:R-:W-:-:S02]  /*cee0*/  FSEL R72, R36, -INF , P2 ;  /* 0xff80000024487808 */ /* 0x010fc40001000000 */
[----:B---3--:R-:W-:Y:S02]  /*cef0*/  FMNMX.FTZ R76, R69, R73, !PT ;  /* 0x00000049454c7209 */ /* 0x008fe40007810000 */
[----:B------:R-:W-:Y:S02]  /*cf00*/  FSEL R73, R37, -INF , P3 ;  /* 0xff80000025497808 */ /* 0x000fe40001800000 */
[C---:B------:R-:W-:Y:S01]  /*cf10*/  ISETP.GT.AND P2, PT, R55.reuse, 0x60, PT ;  /* 0x000000603700780c */ /* 0x040fe20003f44270 */
[----:B------:R2:W1:Y:S01]  /*cf20*/  MUFU.TANH R36, R81 ;  /* 0x0000005100247308 */ /* 0x0004620000002400 */
[----:B------:R-:W-:Y:S02]  /*cf30*/  FMNMX.FTZ R37, R72, R76, !PT ;  /* 0x0000004c48257209 */ /* 0x000fe40007810000 */
[----:B------:R-:W-:Y:S02]  /*cf40*/  ISETP.GT.AND P3, PT, R55, 0x61, PT ;  /* 0x000000613700780c */ /* 0x000fe40003f64270 */
[----:B------:R-:W-:Y:S01]  /*cf50*/  FSEL R76, R137, -INF , P2 ;  /* 0xff800000894c7808 */ /* 0x000fe20001000000 */
[----:B------:R-:W-:Y:S01]  /*cf60*/  FMUL.FTZ R137, R63, UR4 ;  /* 0x000000043f897c20 */ /* 0x000fe20008410000 */
[----:B------:R-:W-:Y:S01]  /*cf70*/  FMNMX.FTZ R37, R73, R37, !PT ;  /* 0x0000002549257209 */ /* 0x000fe20007810000 */
[----:B------:R-:W3:Y:S01]  /*cf80*/  MUFU.TANH R136, R136 ;  /* 0x0000008800887308 */ /* 0x000ee20000002400 */
[----:B------:R-:W-:-:S02]  /*cf90*/  ISETP.GT.AND P2, PT, R55, 0x68, PT ;  /* 0x000000683700780c */ /* 0x000fc40003f44270 */
[----:B0-----:R-:W-:Y:S02]  /*cfa0*/  FSEL R77, R138, -INF , P3 ;  /* 0xff8000008a4d7808 */ /* 0x001fe40001800000 */
[----:B------:R-:W-:Y:S02]  /*cfb0*/  FMNMX.FTZ R37, R76, R37, !PT ;  /* 0x000000254c257209 */ /* 0x000fe40007810000 */
[----:B------:R-:W-:Y:S01]  /*cfc0*/  FSEL R80, R51, -INF , P2 ;  /* 0xff80000033507808 */ /* 0x000fe20001000000 */
[----:B------:R-:W-:Y:S01]  /*cfd0*/  MUFU.TANH R84, R84 ;  /* 0x0000005400547308 */ /* 0x000fe20000002400 */
[----:B------:R-:W-:Y:S02]  /*cfe0*/  ISETP.GT.AND P3, PT, R55, 0x69, PT ;  /* 0x000000693700780c */ /* 0x000fe40003f64270 */
[----:B------:R-:W-:Y:S02]  /*cff0*/  FMNMX.FTZ R51, R77, R37, !PT ;  /* 0x000000254d337209 */ /* 0x000fe40007810000 */
[----:B------:R-:W-:-:S02]  /*d000*/  ISETP.GT.AND P2, PT, R55, 0x70, PT ;  /* 0x000000703700780c */ /* 0x000fc40003f44270 */
[----:B--2---:R-:W-:Y:S01]  /*d010*/  FSEL R81, R53, -INF , P3 ;  /* 0xff80000035517808 */ /* 0x004fe20001800000 */
[----:B------:R1:W0:Y:S01]  /*d020*/  MUFU.TANH R37, R85 ;  /* 0x0000005500257308 */ /* 0x0002220000002400 */
[----:B------:R-:W-:Y:S02]  /*d030*/  FMNMX.FTZ R51, R80, R51, !PT ;  /* 0x0000003350337209 */ /* 0x000fe40007810000 */
[----:B------:R-:W-:Y:S02]  /*d040*/  ISETP.GT.AND P3, PT, R55, 0x71, PT ;  /* 0x000000713700780c */ /* 0x000fe40003f64270 */
[----:B------:R-:W-:Y:S02]  /*d050*/  FSEL R62, R139, -INF , P2 ;  /* 0xff8000008b3e7808 */ /* 0x000fe40001000000 */
[----:B------:R-:W-:Y:S01]  /*d060*/  FMNMX.FTZ R51, R81, R51, !PT ;  /* 0x0000003351337209 */ /* 0x000fe20007810000 */
[----:B------:R-:W2:Y:S01]  /*d070*/  MUFU.TANH R137, R137 ;  /* 0x0000008900897308 */ /* 0x000ea20000002400 */
[----:B------:R-:W-:-:S02]  /*d080*/  ISETP.GT.AND P2, PT, R55, 0x78, PT ;  /* 0x000000783700780c */ /* 0x000fc40003f44270 */
[----:B-1----:R-:W-:Y:S01]  /*d090*/  FSEL R85, R36, -INF , P3 ;  /* 0xff80000024557808 */ /* 0x002fe20001800000 */
[----:B------:R-:W-:Y:S01]  /*d0a0*/  VIADD R36, R10, 0x200 ;  /* 0x000002000a247836 */ /* 0x000fe20000000000 */
[----:B------:R-:W-:Y:S02]  /*d0b0*/  FMNMX.FTZ R51, R62, R51, !PT ;  /* 0x000000333e337209 */ /* 0x000fe40007810000 */
[C---:B------:R-:W-:Y:S01]  /*d0c0*/  ISETP.GT.AND P3, PT, R55.reuse, 0x79, PT ;  /* 0x000000793700780c */ /* 0x040fe20003f64270 */
[----:B------:R-:W-:Y:S01]  /*d0d0*/  VIADD R55, R55, 0x8 ;  /* 0x0000000837377836 */ /* 0x000fe20000000000 */
[----:B---3--:R-:W-:Y:S01]  /*d0e0*/  FSEL R136, R136, -INF , P2 ;  /* 0xff80000088887808 */ /* 0x008fe20001000000 */
[----:B------:R-:W1:Y:S01]  /*d0f0*/  MUFU.TANH R70, R70 ;  /* 0x0000004600467308 */ /* 0x000e620000002400 */
[----:B------:R-:W-:Y:S02]  /*d100*/  FMNMX.FTZ R51, R85, R51, !PT ;  /* 0x0000003355337209 */ /* 0x000fe40007810000 */
[----:B0-----:R-:W-:-:S02]  /*d110*/  FSEL R63, R37, -INF , P3 ;  /* 0xff800000253f7808 */ /* 0x001fc40001800000 */
[----:B------:R-:W-:Y:S02]  /*d120*/  FMNMX.FTZ R37, R136, R51, !PT ;  /* 0x0000003388257209 */ /* 0x000fe40007810000 */
[----:B------:R-:W-:Y:S01]  /*d130*/  ISETP.GT.AND P3, PT, R55, RZ, PT ;  /* 0x000000ff3700720c */ /* 0x000fe20003f64270 */
[----:B------:R-:W0:Y:S01]  /*d140*/  MUFU.TANH R71, R71 ;  /* 0x0000004700477308 */ /* 0x000e220000002400 */
[----:B------:R-:W-:Y:S02]  /*d150*/  FMNMX.FTZ R37, R63, R37, !PT ;  /* 0x000000253f257209 */ /* 0x000fe40007810000 */
[C---:B------:R-:W-:Y:S02]  /*d160*/  ISETP.GT.AND P4, PT, R55.reuse, 0x1, PT ;  /* 0x000000013700780c */ /* 0x040fe40003f84270 */
[----:B------:R-:W-:Y:S01]  /*d170*/  FSEL R14, R14, -INF , P3 ;  /* 0xff8000000e0e7808 */ /* 0x000fe20001800000 */
[----:B------:R-:W3:Y:S01]  /*d180*/  SHFL.BFLY PT, R51, R37, 0x2, 0x1f ;  /* 0x0c401f0025337f89 */ /* 0x000ee200000e0000 */
[----:B------:R-:W-:Y:S01]  /*d190*/  ISETP.GT.AND P3, PT, R55, 0x8, PT ;  /* 0x000000083700780c */ /* 0x000fe20003f64270 */
[----:B------:R-:W4:Y:S01]  /*d1a0*/  MUFU.TANH R74, R74 ;  /* 0x0000004a004a7308 */ /* 0x000f220000002400 */
[----:B------:R-:W-:-:S02]  /*d1b0*/  R2UR UR6, R36 ;  /* 0x00000000240672ca */ /* 0x000fc400000e0000 */
[----:B------:R-:W-:Y:S02]  /*d1c0*/  FSEL R25, R25, -INF , P3 ;  /* 0xff80000019197808 */ /* 0x000fe40001800000 */
[----:B------:R-:W-:-:S03]  /*d1d0*/  ISETP.GT.AND P3, PT, R55, 0x10, PT ;  /* 0x000000103700780c */ /* 0x000fc60003f64270 */
[----:B------:R5:W4:Y:S01]  /*d1e0*/  MUFU.TANH R36, R75 ;  /* 0x0000004b00247308 */ /* 0x000b220000002400 */
[----:B------:R-:W-:Y:S02]  /*d1f0*/  FSEL R30, R30, -INF , P3 ;  /* 0xff8000001e1e7808 */ /* 0x000fe40001800000 */
[----:B------:R-:W-:-:S04]  /*d200*/  ISETP.GT.AND P3, PT, R55, 0x18, PT ;  /* 0x000000183700780c */ /* 0x000fc80003f64270 */
[----:B------:R-:W-:Y:S02]  /*d210*/  FSEL R33, R33, -INF , P3 ;  /* 0xff80000021217808 */ /* 0x000fe40001800000 */
[----:B------:R-:W-:Y:S01]  /*d220*/  ISETP.GT.AND P3, PT, R55, 0x20, PT ;  /* 0x000000203700780c */ /* 0x000fe20003f64270 */
[----:B-----5:R-:W-:Y:S01]  /*d230*/  FMUL.FTZ R75, R79, UR4 ;  /* 0x000000044f4b7c20 */ /* 0x020fe20008410000 */
[----:B------:R-:W-:Y:S01]  /*d240*/  FMUL.FTZ R79, R83, UR4 ;  /* 0x00000004534f7c20 */ /* 0x000fe20008410000 */
[----:B------:R-:W-:Y:S01]  /*d250*/  FMUL.FTZ R83, R86, UR4 ;  /* 0x0000000456537c20 */ /* 0x000fe20008410000 */
[----:B------:R-:W-:Y:S01]  /*d260*/  FSEL R38, R38, -INF , P3 ;  /* 0xff80000026267808 */ /* 0x000fe20001800000 */
[----:B------:R-:W-:Y:S01]  /*d270*/  FMUL.FTZ R86, R87, UR4 ;  /* 0x0000000457567c20 */ /* 0x000fe20008410000 */
[----:B---3--:R-:W-:Y:S01]  /*d280*/  FMNMX.FTZ R51, R37, R51, !PT ;  /* 0x0000003325337209 */ /* 0x008fe20007810000 */
[----:B------:R-:W-:Y:S01]  /*d290*/  IMAD.MOV.U32 R37, RZ, RZ, 0x40000040 ;  /* 0x40000040ff257424 */ /* 0x000fe200078e00ff */
[----:B------:R-:W-:Y:S01]  /*d2a0*/  ISETP.GT.AND P3, PT, R55, 0x28, PT ;  /* 0x000000283700780c */ /* 0x000fe20003f64270 */
[----:B------:R-:W-:Y:S02]  /*d2b0*/  MUFU.TANH R75, R75 ;  /* 0x0000004b004b7308 */ /* 0x000fe40000002400 */
[----:B------:R-:W3:Y:S01]  /*d2c0*/  SHFL.BFLY PT, R53, R51, 0x1, 0x1f ;  /* 0x0c201f0033357f89 */ /* 0x000ee200000e0000 */
[----:B------:R-:W-:Y:S01]  /*d2d0*/  R2UR UR7, R37 ;  /* 0x00000000250772ca */ /* 0x000fe200000e0000 */
[----:B------:R-:W-:Y:S01]  /*d2e0*/  FMUL.FTZ R37, R78, UR4 ;  /* 0x000000044e257c20 */ /* 0x000fe20008410000 */
[----:B------:R-:W-:Y:S01]  /*d2f0*/  FMUL.FTZ R78, R82, UR4 ;  /* 0x00000004524e7c20 */ /* 0x000fe20008410000 */
[----:B------:R-:W-:-:S02]  /*d300*/  FSEL R41, R41, -INF , P3 ;  /* 0xff80000029297808 */ /* 0x000fc40001800000 */
[C---:B------:R-:W-:Y:S01]  /*d310*/  ISETP.GT.AND P3, PT, R55.reuse, 0x30, PT ;  /* 0x000000303700780c */ /* 0x040fe20003f64270 */
[----:B------:R-:W-:Y:S03]  /*d320*/  MUFU.TANH R79, R79 ;  /* 0x0000004f004f7308 */ /* 0x000fe60000002400 */
[----:B------:R-:W-:Y:S02]  /*d330*/  FSEL R46, R46, -INF , P3 ;  /* 0xff8000002e2e7808 */ /* 0x000fe40001800000 */
[----:B------:R-:W-:Y:S02]  /*d340*/  ISETP.GT.AND P3, PT, R55, 0x38, PT ;  /* 0x000000383700780c */ /* 0x000fe40003f64270 */
[----:B------:R-:W-:Y:S01]  /*d350*/  HGMMA.64x64x16.F32.BF16 R88, R132, gdesc[UR4].tnspB, R88, gsb0 ;  /* 0x40e0000484587df0 */ /* 0x000fe20008001858 */
[----:B------:R-:W5:Y:S01]  /*d360*/  MUFU.TANH R37, R37 ;  /* 0x0000002500257308 */ /* 0x000f620000002400 */
[----:B------:R-:W-:-:S02]  /*d370*/  FSEL R49, R49, -INF , P3 ;  /* 0xff80000031317808 */ /* 0x000fc40001800000 */
[----:B------:R-:W-:-:S04]  /*d380*/  ISETP.GT.AND P3, PT, R55, 0x40, PT ;  /* 0x000000403700780c */ /* 0x000fc80003f64270 */
[----:B------:R-:W-:Y:S01]  /*d390*/  FSEL R54, R54, -INF , P3 ;  /* 0xff80000036367808 */ /* 0x000fe20001800000 */
[----:B------:R-:W5:Y:S01]  /*d3a0*/  MUFU.TANH R78, R78 ;  /* 0x0000004e004e7308 */ /* 0x000f620000002400 */
[----:B---3--:R-:W-:Y:S01]  /*d3b0*/  FMNMX.FTZ R53, R51, R53, !PT ;  /* 0x0000003533357209 */ /* 0x008fe20007810000 */
[----:B------:R-:W-:Y:S01]  /*d3c0*/  IMAD.U32 R51, RZ, RZ, UR5 ;  /* 0x00000005ff337e24 */ /* 0x000fe2000f8e00ff */
[----:B------:R-:W-:Y:S02]  /*d3d0*/  ISETP.GT.AND P3, PT, R55, 0x48, PT ;  /* 0x000000483700780c */ /* 0x000fe40003f64270 */
[C---:B------:R-:W-:Y:S01]  /*d3e0*/  FSETP.NEU.FTZ.AND P2, PT, R53.reuse, -INF , PT ;  /* 0xff8000003500780b */ /* 0x040fe20003f5d000 */
[----:B------:R-:W-:Y:S01]  /*d3f0*/  FMUL.FTZ R82, R53, R51 ;  /* 0x0000003335527220 */ /* 0x000fe20000410000 */
[----:B------:R-:W-:Y:S01]  /*d400*/  FSEL R84, R84, -INF , P3 ;  /* 0xff80000054547808 */ /* 0x000fe20001800000 */
[----:B------:R-:W3:Y:S01]  /*d410*/  MUFU.TANH R83, R83 ;  /* 0x0000005300537308 */ /* 0x000ee20000002400 */
[----:B------:R-:W-:-:S02]  /*d420*/  ISETP.GT.AND P3, PT, R55, 0x50, PT ;  /* 0x000000503700780c */ /* 0x000fc40003f64270 */
[----:B------:R-:W-:Y:S02]  /*d430*/  FSEL R82, R82, RZ, P2 ;  /* 0x000000ff52527208 */ /* 0x000fe40001000000 */
[----:B------:R-:W-:Y:S02]  /*d440*/  FSEL R66, R66, -INF , P3 ;  /* 0xff80000042427808 */ /* 0x000fe40001800000 */
[----:B------:R-:W-:Y:S01]  /*d450*/  ISETP.GT.AND P3, PT, R55, 0x58, PT ;  /* 0x000000583700780c */ /* 0x000fe20003f64270 */
[-CC-:B------:R-:W-:Y:S01]  /*d460*/  FFMA.FTZ R148, R11, R51.reuse, -R82.reuse ;  /* 0x000000330b947223 */ /* 0x180fe20000010852 */
[-CC-:B------:R-:W-:Y:S01]  /*d470*/  FFMA.FTZ R11, R15, R51.reuse, -R82.reuse ;  /* 0x000000330f0b7223 */ /* 0x180fe20000010852 */
[-CC-:B------:R-:W-:Y:S01]  /*d480*/  FFMA.FTZ R150, R26, R51.reuse, -R82.reuse ;  /* 0x000000331a967223 */ /* 0x180fe20000010852 */
[-CC-:B------:R-:W-:Y:S01]  /*d490*/  FFMA.FTZ R15, R28, R51.reuse, -R82.reuse ;  /* 0x000000331c0f7223 */ /* 0x180fe20000010852 */
[----:B------:R-:W-:Y:S01]  /*d4a0*/  FSEL R26, R24, -INF , P4 ;  /* 0xff800000181a7808 */ /* 0x000fe20002000000 */
[-CC-:B------:R-:W-:Y:S01]  /*d4b0*/  FFMA.FTZ R144, R29, R51.reuse, -R82.reuse ;  /* 0x000000331d907223 */ /* 0x180fe20000010852 */
[----:B------:R-:W-:Y:S01]  /*d4c0*/  FMNMX.FTZ R28, R14, R154, !PT ;  /* 0x0000009a0e1c7209 */ /* 0x000fe20007810000 */
[-CC-:B------:R-:W-:Y:S01]  /*d4d0*/  FFMA.FTZ R24, R32, R51.reuse, -R82.reuse ;  /* 0x0000003320187223 */ /* 0x180fe20000010852 */
[----:B------:R-:W-:Y:S01]  /*d4e0*/  ISETP.GT.AND P4, PT, R55, 0x9, PT ;  /* 0x000000093700780c */ /* 0x000fe20003f84270 */
[-CC-:B------:R-:W-:Y:S01]  /*d4f0*/  FFMA.FTZ R146, R34, R51.reuse, -R82.reuse ;  /* 0x0000003322927223 */ /* 0x180fe20000010852 */
[----:B------:R-:W-:Y:S01]  /*d500*/  FMNMX.FTZ R28, R26, R28, !PT ;  /* 0x0000001c1a1c7209 */ /* 0x000fe20007810000 */
[-CC-:B------:R-:W-:Y:S01]  /*d510*/  FFMA.FTZ R40, R40, R51.reuse, -R82.reuse ;  /* 0x0000003328287223 */ /* 0x180fe20000010852 */
[----:B------:R-:W-:Y:S01]  /*d520*/  FSEL R27, R27, -INF , P4 ;  /* 0xff8000001b1b7808 */ /* 0x000fe20002000000 */
[-CC-:B------:R-:W-:Y:S01]  /*d530*/  FFMA.FTZ R142, R42, R51.reuse, -R82.reuse ;  /* 0x000000332a8e7223 */ /* 0x180fe20000010852 */
[----:B------:R-:W-:Y:S01]  /*d540*/  FMNMX.FTZ R28, R25, R28, !PT ;  /* 0x0000001c191c7209 */ /* 0x000fe20007810000 */
[-CC-:B------:R-:W-:Y:S01]  /*d550*/  FFMA.FTZ R42, R48, R51.reuse, -R82.reuse ;  /* 0x00000033302a7223 */ /* 0x180fe20000010852 */
[----:B------:R-:W-:Y:S01]  /*d560*/  ISETP.GT.AND P4, PT, R55, 0x11, PT ;  /* 0x000000113700780c */ /* 0x000fe20003f84270 */
[----:B------:R-:W3:Y:S01]  /*d570*/  MUFU.TANH R86, R86 ;  /* 0x0000005600567308 */ /* 0x000ee20000002400 */
[----:B------:R-:W-:Y:S01]  /*d580*/  FMNMX.FTZ R28, R27, R28, !PT ;  /* 0x0000001c1b1c7209 */ /* 0x000fe20007810000 */
[-CC-:B------:R-:W-:Y:S01]  /*d590*/  FFMA.FTZ R138, R50, R51.reuse, -R82.reuse ;  /* 0x00000033328a7223 */ /* 0x180fe20000010852 */
[----:B------:R-:W-:Y:S01]  /*d5a0*/  FSEL R31, R31, -INF , P4 ;  /* 0xff8000001f1f7808 */ /* 0x000fe20002000000 */
[-CC-:B------:R-:W-:Y:S01]  /*d5b0*/  FFMA.FTZ R50, R59, R51.reuse, -R82.reuse ;  /* 0x000000333b327223 */ /* 0x180fe20000010852 */
[----:B------:R-:W-:Y:S01]  /*d5c0*/  FMNMX.FTZ R29, R30, R28, !PT ;  /* 0x0000001c1e1d7209 */ /* 0x000fe20007810000 */
[--C-:B------:R-:W-:Y:S01]  /*d5d0*/  FFMA.FTZ R59, R72, R51, -R82.reuse ;  /* 0x00000033483b7223 */ /* 0x100fe20000010852 */
[----:B------:R-:W-:Y:S01]  /*d5e0*/  ISETP.GT.AND P4, PT, R55, 0x19, PT ;  /* 0x000000193700780c */ /* 0x000fe20003f84270 */
[----:B------:R-:W-:Y:S01]  /*d5f0*/  MUFU.EX2 R148, R148 ;  /* 0x0000009400947308 */ /* 0x000fe20000000800 */
[----:B------:R-:W-:Y:S01]  /*d600*/  FMNMX.FTZ R32, R31, R29, !PT ;  /* 0x0000001d1f207209 */ /* 0x000fe20007810000 */
[-CC-:B------:R-:W-:Y:S01]  /*d610*/  FFMA.FTZ R60, R60, R51.reuse, -R82.reuse ;  /* 0x000000333c3c7223 */ /* 0x180fe20000010852 */
[----:B------:R-:W-:Y:S01]  /*d620*/  FSEL R29, R35, -INF , P4 ;  /* 0xff800000231d7808 */ /* 0x000fe20002000000 */
[-CC-:B------:R-:W-:Y:S01]  /*d630*/  FFMA.FTZ R140, R64, R51.reuse, -R82.reuse ;  /* 0x00000033408c7223 */ /* 0x180fe20000010852 */
[----:B------:R-:W-:Y:S01]  /*d640*/  FMNMX.FTZ R32, R33, R32, !PT ;  /* 0x0000002021207209 */ /* 0x000fe20007810000 */
[-CC-:B------:R-:W-:Y:S01]  /*d650*/  FFMA.FTZ R44, R44, R51.reuse, -R82.reuse ;  /* 0x000000332c2c7223 */ /* 0x180fe20000010852 */
[----:B------:R-:W-:Y:S01]  /*d660*/  ISETP.GT.AND P4, PT, R55, 0x21, PT ;  /* 0x000000213700780c */ /* 0x000fe20003f84270 */
[----:B------:R-:W-:Y:S01]  /*d670*/  MUFU.EX2 R11, R11 ;  /* 0x0000000b000b7308 */ /* 0x000fe20000000800 */
[----:B------:R-:W-:Y:S01]  /*d680*/  FMNMX.FTZ R32, R29, R32, !PT ;  /* 0x000000201d207209 */ /* 0x000fe20007810000 */
[-CC-:B------:R-:W-:Y:S01]  /*d690*/  FFMA.FTZ R64, R77, R51.reuse, -R82.reuse ;  /* 0x000000334d407223 */ /* 0x180fe20000010852 */
[----:B------:R-:W-:Y:S01]  /*d6a0*/  FSEL R39, R39, -INF , P4 ;  /* 0xff80000027277808 */ /* 0x000fe20002000000 */
[-CC-:B------:R-:W-:Y:S01]  /*d6b0*/  FFMA.FTZ R136, R136, R51.reuse, -R82.reuse ;  /* 0x0000003388887223 */ /* 0x180fe20000010852 */
[----:B------:R-:W-:Y:S01]  /*d6c0*/  FMNMX.FTZ R34, R38, R32, !PT ;  /* 0x0000002026227209 */ /* 0x000fe20007810000 */
[----:B------:R-:W-:Y:S01]  /*d6d0*/  FFMA.FTZ R63, R63, R51, -R82 ;  /* 0x000000333f3f7223 */ /* 0x000fe20000010852 */
[----:B------:R-:W-:Y:S01]  /*d6e0*/  ISETP.GT.AND P4, PT, R55, 0x29, PT ;  /* 0x000000293700780c */ /* 0x000fe20003f84270 */
[----:B------:R2:W-:Y:S01]  /*d6f0*/  MUFU.EX2 R32, R40 ;  /* 0x0000002800207308 */ /* 0x0005e20000000800 */
[----:B------:R-:W-:-:S02]  /*d700*/  FMNMX.FTZ R34, R39, R34, !PT ;  /* 0x0000002227227209 */ /* 0x000fc40007810000 */
[----:B------:R-:W-:Y:S02]  /*d710*/  FSEL R43, R43, -INF , P4 ;  /* 0xff8000002b2b7808 */ /* 0x000fe40002000000 */
[----:B------:R-:W-:Y:S02]  /*d720*/  FMNMX.FTZ R34, R41, R34, !PT ;  /* 0x0000002229227209 */ /* 0x000fe40007810000 */
[----:B------:R-:W-:Y:S01]  /*d730*/  ISETP.GT.AND P4, PT, R55, 0x31, PT ;  /* 0x000000313700780c */ /* 0x000fe20003f84270 */
[----:B------:R-:W-:Y:S01]  /*d740*/  MUFU.EX2 R150, R150 ;  /* 0x0000009600967308 */ /* 0x000fe20000000800 */
[----:B------:R-:W-:Y:S01]  /*d750*/  FMNMX.FTZ R34, R43, R34, !PT ;  /* 0x000000222b227209 */ /* 0x000fe20007810000 */
[-CC-:B--2---:R-:W-:Y:S01]  /*d760*/  FFMA.FTZ R40, R45, R51.reuse, -R82.reuse ;  /* 0x000000332d287223 */ /* 0x184fe20000010852 */
[----:B------:R-:W-:Y:S01]  /*d770*/  FSEL R47, R47, -INF , P4 ;  /* 0xff8000002f2f7808 */ /* 0x000fe20002000000 */
[----:B------:R-:W-:Y:S01]  /*d780*/  FFMA.FTZ R45, R57, R51, -R82 ;  /* 0x00000033392d7223 */ /* 0x000fe20000010852 */
[----:B------:R-:W-:Y:S01]  /*d790*/  FMNMX.FTZ R35, R46, R34, !PT ;  /* 0x000000222e237209 */ /* 0x000fe20007810000 */
[----:B------:R-:W-:-:S02]  /*d7a0*/  WARPGROUP.DEPBAR.LE gsb0, 0x0 ;  /* 0x00008000000079c5 */ /* 0x000fc40000010000 */
[----:B------:R-:W-:Y:S01]  /*d7b0*/  ISETP.GT.AND P4, PT, R55, 0x39, PT ;  /* 0x000000393700780c */ /* 0x000fe20003f84270 */
[--C-:B------:R-:W-:Y:S01]  /*d7c0*/  FFMA.FTZ R132, R68, R51, -R82.reuse ;  /* 0x0000003344847223 */ /* 0x100fe20000010852 */
[----:B------:R-:W-:Y:S01]  /*d7d0*/  FMNMX.FTZ R35, R47, R35, !PT ;  /* 0x000000232f237209 */ /* 0x000fe20007810000 */
[--C-:B------:R-:W-:Y:S01]  /*d7e0*/  FFMA.FTZ R134, R58, R51, -R82.reuse ;  /* 0x000000333a867223 */ /* 0x100fe20000010852 */
[----:B------:R-:W-:Y:S01]  /*d7f0*/  FSEL R52, R52, -INF , P4 ;  /* 0xff80000034347808 */ /* 0x000fe20002000000 */
[----:B------:R-:W-:Y:S01]  /*d800*/  WARPGROUP.ARRIVE ;  /* 0x00000000000079c5 */ /* 0x000fe20000000000 */
[----:B------:R-:W-:Y:S01]  /*d810*/  FMNMX.FTZ R35, R49, R35, !PT ;  /* 0x0000002331237209 */ /* 0x000fe20007810000 */
[----:B------:R-:W-:Y:S01]  /*d820*/  FFMA.FTZ R58, R69, R51, -R82 ;  /* 0x00000033453a7223 */ /* 0x000fe20000010852 */
[----:B------:R-:W-:-:S03]  /*d830*/  ISETP.GT.AND P4, PT, R55, 0x41, PT ;  /* 0x000000413700780c */ /* 0x000fc60003f84270 */
[----:B------:R-:W2:Y:S01]  /*d840*/  S2R R135, SR_TID.X ;  /* 0x0000000000877919 */ /* 0x000ea20000002100 */
[----:B------:R-:W-:Y:S01]  /*d850*/  FMNMX.FTZ R35, R52, R35, !PT ;  /* 0x0000002334237209 */ /* 0x000fe20007810000 */
[----:B------:R-:W-:Y:S01]  /*d860*/  MUFU.EX2 R15, R15 ;  /* 0x0000000f000f7308 */ /* 0x000fe20000000800 */
[----:B------:R-:W-:Y:S02]  /*d870*/  FSEL R56, R56, -INF , P4 ;  /* 0xff80000038387808 */ /* 0x000fe40002000000 */
[----:B------:R-:W-:Y:S02]  /*d880*/  FMNMX.FTZ R35, R54, R35, !PT ;  /* 0x0000002336237209 */ /* 0x000fe40007810000 */
[----:B------:R-:W-:Y:S02]  /*d890*/  ISETP.GT.AND P4, PT, R55, 0x49, PT ;  /* 0x000000493700780c */ /* 0x000fe40003f84270 */
[----:B------:R-:W-:Y:S01]  /*d8a0*/  FMNMX.FTZ R35, R56, R35, !PT ;  /* 0x0000002338237209 */ /* 0x000fe20007810000 */
[----:B------:R-:W-:Y:S01]  /*d8b0*/  MUFU.EX2 R144, R144 ;  /* 0x0000009000907308 */ /* 0x000fe20000000800 */
[----:B------:R-:W-:-:S02]  /*d8c0*/  FSEL R137, R137, -INF , P4 ;  /* 0xff80000089897808 */ /* 0x000fc40002000000 */
[----:B------:R-:W-:Y:S02]  /*d8d0*/  FMNMX.FTZ R35, R84, R35, !PT ;  /* 0x0000002354237209 */ /* 0x000fe40007810000 */
[----:B------:R-:W-:Y:S02]  /*d8e0*/  ISETP.GT.AND P4, PT, R55, 0x51, PT ;  /* 0x000000513700780c */ /* 0x000fe40003f84270 */
[----:B------:R-:W-:Y:S01]  /*d8f0*/  FMNMX.FTZ R35, R137, R35, !PT ;  /* 0x0000002389237209 */ /* 0x000fe20007810000 */
[----:B------:R-:W-:Y:S01]  /*d900*/  MUFU.EX2 R24, R24 ;  /* 0x0000001800187308 */ /* 0x000fe20000000800 */
[----:B------:R-:W-:Y:S02]  /*d910*/  FSEL R67, R67, -INF , P4 ;  /* 0xff80000043437808 */ /* 0x000fe40002000000 */
[----:B------:R-:W-:Y:S02]  /*d920*/  FMNMX.FTZ R35, R66, R35, !PT ;  /* 0x0000002342237209 */ /* 0x000fe40007810000 */
[----:B------:R-:W-:-:S02]  /*d930*/  ISETP.GT.AND P4, PT, R55, 0x59, PT ;  /* 0x000000593700780c */ /* 0x000fc40003f84270 */
[----:B-1----:R-:W-:Y:S01]  /*d940*/  FSEL R70, R70, -INF , P3 ;  /* 0xff80000046467808 */ /* 0x002fe20001800000 */
[----:B------:R-:W-:Y:S01]  /*d950*/  MUFU.EX2 R146, R146 ;  /* 0x0000009200927308 */ /* 0x000fe20000000800 */
[----:B------:R-:W-:Y:S02]  /*d960*/  FMNMX.FTZ R35, R67, R35, !PT ;  /* 0x0000002343237209 */ /* 0x000fe40007810000 */
[----:B------:R-:W-:Y:S02]  /*d970*/  ISETP.GT.AND P3, PT, R55, 0x60, PT ;  /* 0x000000603700780c */ /* 0x000fe40003f64270 */
[----:B0-----:R-:W-:Y:S02]  /*d980*/  FSEL R71, R71, -INF , P4 ;  /* 0xff80000047477808 */ /* 0x001fe40002000000 */
[----:B------:R-:W-:Y:S01]  /*d990*/  FMNMX.FTZ R35, R70, R35, !PT ;  /* 0x0000002346237209 */ /* 0x000fe20007810000 */
[----:B------:R0:W-:Y:S01]  /*d9a0*/  MUFU.EX2 R28, R60 ;  /* 0x0000003c001c7308 */ /* 0x0001e20000000800 */
[----:B------:R-:W-:-:S02]  /*d9b0*/  ISETP.GT.AND P4, PT, R55, 0x61, PT ;  /* 0x000000613700780c */ /* 0x000fc40003f84270 */
[----:B----4-:R-:W-:Y:S02]  /*d9c0*/  FSEL R74, R74, -INF , P3 ;  /* 0xff8000004a4a7808 */ /* 0x010fe40001800000 */
[----:B------:R-:W-:Y:S02]  /*d9d0*/  FMNMX.FTZ R35, R71, R35, !PT ;  /* 0x0000002347237209 */ /* 0x000fe40007810000 */
[----:B------:R-:W-:Y:S01]  /*d9e0*/  ISETP.GT.AND P3, PT, R55, 0x68, PT ;  /* 0x000000683700780c */ /* 0x000fe20003f64270 */
[----:B------:R-:W-:Y:S01]  /*d9f0*/  MUFU.EX2 R140, R140 ;  /* 0x0000008c008c7308 */ /* 0x000fe20000000800 */
[----:B------:R-:W-:Y:S01]  /*da00*/  FSEL R48, R36, -INF , P4 ;  /* 0xff80000024307808 */ /* 0x000fe20002000000 */
[----:B------:R-:W-:Y:S01]  /*da10*/  VIADD R36, R10, 0x280 ;  /* 0x000002800a247836 */ /* 0x000fe20000000000 */
[----:B------:R-:W-:Y:S01]  /*da20*/  FMNMX.FTZ R35, R74, R35, !PT ;  /* 0x000000234a237209 */ /* 0x000fe20007810000 */
[----:B0-----:R-:W-:Y:S01]  /*da30*/  FFMA.FTZ R60, R73, R51, -R82 ;  /* 0x00000033493c7223 */ /* 0x001fe20000010852 */
[----:B------:R-:W-:-:S02]  /*da40*/  ISETP.GT.AND P4, PT, R55, 0x69, PT ;  /* 0x000000693700780c */ /* 0x000fc40003f84270 */
[----:B-----5:R-:W-:Y:S01]  /*da50*/  FSEL R57, R37, -INF , P3 ;  /* 0xff80000025397808 */ /* 0x020fe20001800000 */
[----:B------:R-:W-:Y:S01]  /*da60*/  MUFU.EX2 R142, R142 ;  /* 0x0000008e008e7308 */ /* 0x000fe20000000800 */
[----:B------:R-:W-:Y:S02]  /*da70*/  FMNMX.FTZ R35, R48, R35, !PT ;  /* 0x0000002330237209 */ /* 0x000fe40007810000 */
[----:B------:R-:W-:Y:S02]  /*da80*/  ISETP.GT.AND P3, PT, R55, 0x70, PT ;  /* 0x000000703700780c */ /* 0x000fe40003f64270 */
[----:B------:R-:W-:Y:S02]  /*da90*/  FSEL R75, R75, -INF , P4 ;  /* 0xff8000004b4b7808 */ /* 0x000fe40002000000 */
[----:B------:R-:W-:Y:S01]  /*daa0*/  FMNMX.FTZ R35, R57, R35, !PT ;  /* 0x0000002339237209 */ /* 0x000fe20007810000 */
[----:B------:R0:W-:Y:S01]  /*dab0*/  MUFU.EX2 R34, R44 ;  /* 0x0000002c00227308 */ /* 0x0001e20000000800 */
[----:B------:R-:W-:-:S02]  /*dac0*/  ISETP.GT.AND P4, PT, R55, 0x71, PT ;  /* 0x000000713700780c */ /* 0x000fc40003f84270 */
[----:B------:R-:W-:Y:S02]  /*dad0*/  FSEL R78, R78, -INF , P3 ;  /* 0xff8000004e4e7808 */ /* 0x000fe40001800000 */
[----:B------:R-:W-:Y:S02]  /*dae0*/  FMNMX.FTZ R35, R75, R35, !PT ;  /* 0x000000234b237209 */ /* 0x000fe40007810000 */
[----:B------:R-:W-:Y:S01]  /*daf0*/  ISETP.GT.AND P3, PT, R55, 0x78, PT ;  /* 0x000000783700780c */ /* 0x000fe20003f64270 */
[----:B------:R-:W-:Y:S01]  /*db00*/  MUFU.EX2 R40, R40 ;  /* 0x0000002800287308 */ /* 0x000fe20000000800 */
[----:B------:R-:W-:Y:S01]  /*db10*/  FSEL R79, R79, -INF , P4 ;  /* 0xff8000004f4f7808 */ /* 0x000fe20002000000 */
[--C-:B0-----:R-:W-:Y:S01]  /*db20*/  FFMA.FTZ R44, R65, R51, -R82.reuse ;  /* 0x00000033412c7223 */ /* 0x101fe20000010852 */
[----:B------:R-:W-:Y:S01]  /*db30*/  FMNMX.FTZ R35, R78, R35, !PT ;  /* 0x000000234e237209 */ /* 0x000fe20007810000 */
[-CC-:B------:R-:W-:Y:S01]  /*db40*/  FFMA.FTZ R65, R80, R51.reuse, -R82.reuse ;  /* 0x0000003350417223 */ /* 0x180fe20000010852 */
[----:B------:R-:W-:Y:S01]  /*db50*/  ISETP.GT.AND P4, PT, R55, 0x79, PT ;  /* 0x000000793700780c */ /* 0x000fe20003f84270 */
[--C-:B------:R-:W-:Y:S01]  /*db60*/  FFMA.FTZ R55, R61, R51, -R82.reuse ;  /* 0x000000333d377223 */ /* 0x100fe20000010852 */
[----:B---3--:R-:W-:Y:S01]  /*db70*/  FSEL R83, R83, -INF , P3 ;  /* 0xff80000053537808 */ /* 0x008fe20001800000 */
[----:B------:R-:W-:Y:S01]  /*db80*/  MUFU.EX2 R42, R42 ;  /* 0x0000002a002a7308 */ /* 0x000fe20000000800 */
[----:B------:R-:W-:Y:S01]  /*db90*/  FMNMX.FTZ R35, R79, R35, !PT ;  /* 0x000000234f237209 */ /* 0x000fe20007810000 */
[----:B------:R-:W-:Y:S01]  /*dba0*/  FFMA.FTZ R61, R76, R51, -R82 ;  /* 0x000000334c3d7223 */ /* 0x000fe20000010852 */
[----:B------:R-:W-:-:S02]  /*dbb0*/  FSEL R86, R86, -INF , P4 ;  /* 0xff80000056567808 */ /* 0x000fc40002000000 */
[----:B------:R-:W-:Y:S02]  /*dbc0*/  FMNMX.FTZ R35, R83, R35, !PT ;  /* 0x0000002353237209 */ /* 0x000fe40007810000 */
[----:B------:R-:W-:Y:S01]  /*dbd0*/  R2UR UR6, R36 ;  /* 0x00000000240672ca */ /* 0x000fe200000e0000 */
[----:B------:R-:W-:Y:S01]  /*dbe0*/  MUFU.EX2 R138, R138 ;  /* 0x0000008a008a7308 */ /* 0x000fe20000000800 */
[----:B------:R-:W-:Y:S01]  /*dbf0*/  FMNMX.FTZ R35, R86, R35, !PT ;  /* 0x0000002356237209 */ /* 0x000fe20007810000 */
[-C--:B------:R-:W-:Y:S01]  /*dc00*/  FFMA.FTZ R36, R81, R51.reuse, -R82 ;  /* 0x0000003351247223 */ /* 0x080fe20000010852 */
[----:B------:R-:W-:Y:S02]  /*dc10*/  FSEL R69, R53, RZ, P2 ;  /* 0x000000ff35457208 */ /* 0x000fe40001000000 */
[----:B--2---:R-:W-:Y:S01]  /*dc20*/  SHF.R.U32.HI R87, RZ, 0x7, R135 ;  /* 0x00000007ff577819 */ /* 0x004fe20000011687 */
[----:B------:R-:W0:Y:S02]  /*dc30*/  SHFL.BFLY PT, R37, R35, 0x2, 0x1f ;  /* 0x0c401f0023257f89 */ /* 0x000e2400000e0000 */
[----:B------:R-:W-:Y:S01]  /*dc40*/  FADD.FTZ R69, -R69, R21 ;  /* 0x0000001545457221 */ /* 0x000fe20000010100 */
[----:B------:R-:W-:Y:S03]  /*dc50*/  MUFU.EX2 R44, R44 ;  /* 0x0000002c002c7308 */ /* 0x000fe60000000800 */
[----:B------:R-:W-:-:S05]  /*dc60*/  FMUL.FTZ R21, R69, R51 ;  /* 0x0000003345157220 */ /* 0x000fca0000410000 */
[----:B------:R-:W-:Y:S08]  /*dc70*/  MUFU.EX2 R132, R132 ;  /* 0x0000008400847308 */ /* 0x000ff00000000800 */
[----:B------:R-:W1:Y:S01]  /*dc80*/  MUFU.EX2 R21, R21 ;  /* 0x0000001500157308 */ /* 0x000e620000000800 */
[----:B0-----:R-:W-:Y:S01]  /*dc90*/  FMNMX.FTZ R35, R35, R37, !PT ;  /* 0x0000002523237209 */ /* 0x001fe20007810000 */
[----:B------:R-:W-:-:S06]  /*dca0*/  IMAD.MOV.U32 R37, RZ, RZ, 0x40000040 ;  /* 0x40000040ff257424 */ /* 0x000fcc00078e00ff */
[----:B------:R-:W-:Y:S01]  /*dcb0*/  MUFU.EX2 R45, R45 ;  /* 0x0000002d002d7308 */ /* 0x000fe20000000800 */
[----:B------:R-:W0:Y:S01]  /*dcc0*/  SHFL.BFLY PT, R68, R35, 0x1, 0x1f ;  /* 0x0c201f0023447f89 */ /* 0x000e2200000e0000 */
[----:B------:R-:W-:Y:S01]  /*dcd0*/  R2UR UR7, R37 ;  /* 0x00000000250772ca */ /* 0x000fe200000e0000 */
[-CC-:B------:R-:W-:Y:S01]  /*dce0*/  FFMA.FTZ R37, R62, R51.reuse, -R82.reuse ;  /* 0x000000333e257223 */ /* 0x180fe20000010852 */
[----:B------:R-:W-:-:S04]  /*dcf0*/  FFMA.FTZ R62, R85, R51, -R82 ;  /* 0x00000033553e7223 */ /* 0x000fc80000010852 */
[----:B------:R-:W-:Y:S01]  /*dd00*/  MUFU.EX2 R134, R134 ;  /* 0x0000008600867308 */ /* 0x000fe20000000800 */
[----:B-1----:R-:W-:-:S04]  /*dd10*/  FFMA.FTZ R3, R21, R3, R148 ;  /* 0x0000000315037223 */ /* 0x002fc80000010094 */
[----:B------:R-:W-:Y:S02]  /*dd20*/  FADD.FTZ R3, R11, R3 ;  /* 0x000000030b037221 */ /* 0x000fe40000010000 */
[----:B------:R-:W-:Y:S01]  /*dd30*/  HGMMA.64x64x16.F32.BF16 R88, R128, gdesc[UR4].tnspB, R88, gsb0 ;  /* 0x40e0000480587df0 */ /* 0x000fe20008001858 */
[----:B------:R-:W-:Y:S08]  /*dd40*/  MUFU.EX2 R50, R50 ;  /* 0x0000003200327308 */ /* 0x000ff00000000800 */
[----:B------:R-:W-:Y:S01]  /*dd50*/  MUFU.EX2 R55, R55 ;  /* 0x0000003700377308 */ /* 0x000fe20000000800 */
[----:B0-----:R-:W-:-:S04]  /*dd60*/  FMNMX.FTZ R35, R35, R68, !PT ;  /* 0x0000004423237209 */ /* 0x001fc80007810000 */
[C---:B------:R-:W-:Y:S01]  /*dd70*/  FSETP.NEU.FTZ.AND P2, PT, R35.reuse, -INF , PT ;  /* 0xff8000002300780b */ /* 0x040fe20003f5d000 */
[----:B------:R-:W-:Y:S02]  /*dd80*/  FMUL.FTZ R72, R35, R51 ;  /* 0x0000003323487220 */ /* 0x000fe40000410000 */
[----:B------:R-:W-:Y:S03]  /*dd90*/  MUFU.EX2 R58, R58 ;  /* 0x0000003a003a7308 */ /* 0x000fe60000000800 */
[----:B------:R-:W-:-:S05]  /*dda0*/  FSEL R72, R72, RZ, P2 ;  /* 0x000000ff48487208 */ /* 0x000fca0001000000 */
[-CC-:B------:R-:W-:Y:S01]  /*ddb0*/  FFMA.FTZ R139, R49, R51.reuse, -R72.reuse ;  /* 0x00000033318b7223 */ /* 0x180fe20000010848 */
[-CC-:B------:R-:W-:Y:S01]  /*ddc0*/  FFMA.FTZ R149, R14, R51.reuse, -R72.reuse ;  /* 0x000000330e957223 */ /* 0x180fe20000010848 */
[----:B------:R-:W2:Y:S01]  /*ddd0*/  LDL R49, [R1+0xc] ;  /* 0x00000c0001317983 */ /* 0x000ea20000100800 */
[-CC-:B------:R-:W-:Y:S01]  /*dde0*/  FFMA.FTZ R151, R25, R51.reuse, -R72.reuse ;  /* 0x0000003319977223 */ /* 0x180fe20000010848 */
[-CC-:B------:R-:W-:Y:S01]  /*ddf0*/  FFMA.FTZ R14, R26, R51.reuse, -R72.reuse ;  /* 0x000000331a0e7223 */ /* 0x180fe20000010848 */
[-CC-:B------:R-:W-:Y:S01]  /*de00*/  FFMA.FTZ R25, R27, R51.reuse, -R72.reuse ;  /* 0x000000331b197223 */ /* 0x180fe20000010848 */
[----:B------:R-:W-:Y:S01]  /*de10*/  VIADD R26, R10, 0x300 ;  /* 0x000003000a1a7836 */ /* 0x000fe20000000000 */
[----:B------:R-:W-:Y:S01]  /*de20*/  MUFU.EX2 R149, R149 ;  /* 0x0000009500957308 */ /* 0x000fe20000000800 */
[----:B------:R-:W-:Y:S02]  /*de30*/  IMAD.MOV.U32 R27, RZ, RZ, 0x40000040 ;  /* 0x40000040ff1b7424 */ /* 0x000fe400078e00ff */
[-CC-:B------:R-:W-:Y:S01]  /*de40*/  FFMA.FTZ R145, R30, R51.reuse, -R72.reuse ;  /* 0x000000331e917223 */ /* 0x180fe20000010848 */
[-CC-:B------:R-:W-:Y:S01]  /*de50*/  FFMA.FTZ R30, R31, R51.reuse, -R72.reuse ;  /* 0x000000331f1e7223 */ /* 0x180fe20000010848 */
[----:B------:R-:W-:Y:S01]  /*de60*/  R2UR UR6, R26 ;  /* 0x000000001a0672ca */ /* 0x000fe200000e0000 */
[----:B------:R-:W-:Y:S01]  /*de70*/  VIADD R26, R10, 0x380 ;  /* 0x000003800a1a7836 */ /* 0x000fe20000000000 */
[----:B------:R-:W-:Y:S01]  /*de80*/  R2UR UR7, R27 ;  /* 0x000000001b0772ca */ /* 0x000fe200000e0000 */
[-CC-:B------:R-:W-:Y:S01]  /*de90*/  FFMA.FTZ R147, R33, R51.reuse, -R72.reuse ;  /* 0x0000003321937223 */ /* 0x180fe20000010848 */
[----:B------:R-:W-:Y:S01]  /*dea0*/  FSEL R27, R35, RZ, P2 ;  /* 0x000000ff231b7208 */ /* 0x000fe20001000000 */
[----:B------:R-:W-:Y:S01]  /*deb0*/  MUFU.EX2 R14, R14 ;  /* 0x0000000e000e7308 */ /* 0x000fe20000000800 */
[-CC-:B------:R-:W-:Y:S01]  /*dec0*/  FFMA.FTZ R33, R43, R51.reuse, -R72.reuse ;  /* 0x000000332b217223 */ /* 0x180fe20000010848 */
[-CC-:B------:R-:W-:Y:S01]  /*ded0*/  FFMA.FTZ R141, R38, R51.reuse, -R72.reuse ;  /* 0x00000033268d7223 */ /* 0x180fe20000010848 */
[----:B------:R-:W-:Y:S01]  /*dee0*/  FFMA.FTZ R38, R46, R51, -R72 ;  /* 0x000000332e267223 */ /* 0x000fe20000010848 */
[----:B------:R-:W-:Y:S01]  /*def0*/  FADD.FTZ R10, -R27, R154 ;  /* 0x0000009a1b0a7221 */ /* 0x000fe20000010100 */
[----:B------:R-:W-:-:S02]  /*df00*/  IMAD.MOV.U32 R27, RZ, RZ, 0x40000040 ;  /* 0x40000040ff1b7424 */ /* 0x000fc400078e00ff */
[-CC-:B------:R-:W-:Y:S01]  /*df10*/  FFMA.FTZ R29, R29, R51.reuse, -R72.reuse ;  /* 0x000000331d1d7223 */ /* 0x180fe20000010848 */
[----:B------:R-:W-:Y:S01]  /*df20*/  ISETP.GE.U32.AND P2, PT, R135, 0x180, PT ;  /* 0x000001808700780c */ /* 0x000fe20003f46070 */
[-C--:B------:R-:W-:Y:S01]  /*df30*/  FMUL.FTZ R10, R10, R51.reuse ;  /* 0x000000330a0a7220 */ /* 0x080fe20000410000 */
[----:B------:R-:W-:Y:S01]  /*df40*/  MUFU.EX2 R151, R151 ;  /* 0x0000009700977308 */ /* 0x000fe20000000800 */
[-CC-:B------:R-:W-:Y:S01]  /*df50*/  FFMA.FTZ R31, R39, R51.reuse, -R72.reuse ;  /* 0x00000033271f7223 */ /* 0x180fe20000010848 */
[-CC-:B------:R-:W-:Y:S01]  /*df60*/  FFMA.FTZ R143, R41, R51.reuse, -R72.reuse ;  /* 0x00000033298f7223 */ /* 0x180fe20000010848 */
[-CC-:B------:R-:W-:Y:S01]  /*df70*/  FFMA.FTZ R39, R47, R51.reuse, -R72.reuse ;  /* 0x000000332f277223 */ /* 0x180fe20000010848 */
[-CC-:B------:R-:W-:Y:S01]  /*df80*/  FFMA.FTZ R41, R52, R51.reuse, -R72.reuse ;  /* 0x0000003334297223 */ /* 0x180fe20000010848 */
[----:B------:R-:W-:-:S03]  /*df90*/  FFMA.FTZ R133, R54, R51, -R72 ;  /* 0x0000003336857223 */ /* 0x000fc60000010848 */
[----:B------:R-:W0:Y:S08]  /*dfa0*/  MUFU.EX2 R10, R10 ;  /* 0x0000000a000a7308 */ /* 0x000e300000000800 */
[----:B------:R-:W1:Y:S08]  /*dfb0*/  MUFU.EX2 R25, R25 ;  /* 0x0000001900197308 */ /* 0x000e700000000800 */
[----:B------:R-:W3:Y:S01]  /*dfc0*/  MUFU.EX2 R145, R145 ;  /* 0x0000009100917308 */ /* 0x000ee20000000800 */
[----:B------:R-:W-:-:S02]  /*dfd0*/  WARPGROUP.DEPBAR.LE gsb0, 0x0 ;  /* 0x00008000000079c5 */ /* 0x000fc40000010000 */
[----:B------:R-:W-:-:S05]  /*dfe0*/  WARPGROUP.ARRIVE ;  /* 0x00000000000079c5 */ /* 0x000fca0000000000 */
[----:B------:R-:W4:Y:S01]  /*dff0*/  MUFU.EX2 R30, R30 ;  /* 0x0000001e001e7308 */ /* 0x000f220000000800 */
[----:B------:R-:W-:Y:S01]  /*e000*/  HGMMA.64x64x16.F32.BF16 R88, R124, gdesc[UR4].tnspB, R88, gsb0 ;  /* 0x40e000047c587df0 */ /* 0x000fe20008001858 */
[----:B------:R-:W-:Y:S01]  /*e010*/  R2UR UR6, R26 ;  /* 0x000000001a0672ca */ /* 0x000fe200000e0000 */
[----:B------:R-:W-:Y:S01]  /*e020*/  FADD.FTZ R26, R150, R3 ;  /* 0x00000003961a7221 */ /* 0x000fe20000010000 */
[----:B------:R-:W-:Y:S01]  /*e030*/  R2UR UR7, R27 ;  /* 0x000000001b0772ca */ /* 0x000fe200000e0000 */
[----:B------:R-:W-:-:S03]  /*e040*/  VIADD R3, R87, 0x9 ;  /* 0x0000000957037836 */ /* 0x000fc60000000000 */
[----:B------:R-:W5:Y:S01]  /*e050*/  MUFU.EX2 R147, R147 ;  /* 0x0000009300937308 */ /* 0x000f620000000800 */
[----:B------:R-:W-:-:S04]  /*e060*/  FADD.FTZ R27, R15, R26 ;  /* 0x0000001a0f1b7221 */ /* 0x000fc80000010000 */
[----:B------:R-:W-:-:S03]  /*e070*/  FADD.FTZ R27, R144, R27 ;  /* 0x0000001b901b7221 */ /* 0x000fc60000010000 */
[----:B------:R-:W5:Y:S01]  /*e080*/  MUFU.EX2 R29, R29 ;  /* 0x0000001d001d7308 */ /* 0x000f620000000800 */
[----:B------:R-:W-:Y:S01]  /*e090*/  FADD.FTZ R43, R24, R27 ;  /* 0x0000001b182b7221 */ /* 0x000fe20000010000 */
[----:B0-----:R-:W-:-:S06]  /*e0a0*/  FFMA.FTZ R27, R10, R0, R149 ;  /* 0x000000000a1b7223 */ /* 0x001fcc0000010095 */
[----:B------:R-:W0:Y:S08]  /*e0b0*/  MUFU.EX2 R141, R141 ;  /* 0x0000008d008d7308 */ /* 0x000e300000000800 */
[----:B------:R-:W0:Y:S08]  /*e0c0*/  MUFU.EX2 R31, R31 ;  /* 0x0000001f001f7308 */ /* 0x000e300000000800 */
[----:B------:R-:W0:Y:S08]  /*e0d0*/  MUFU.EX2 R143, R143 ;  /* 0x0000008f008f7308 */ /* 0x000e300000000800 */
[----:B------:R-:W0:Y:S08]  /*e0e0*/  MUFU.EX2 R33, R33 ;  /* 0x0000002100217308 */ /* 0x000e300000000800 */
[----:B------:R-:W0:Y:S08]  /*e0f0*/  MUFU.EX2 R38, R38 ;  /* 0x0000002600267308 */ /* 0x000e300000000800 */
[----:B------:R-:W0:Y:S08]  /*e100*/  MUFU.EX2 R39, R39 ;  /* 0x0000002700277308 */ /* 0x000e300000000800 */
[----:B------:R-:W0:Y:S01]  /*e110*/  MUFU.EX2 R139, R139 ;  /* 0x0000008b008b7308 */ /* 0x000e220000000800 */
[----:B------:R-:W-:-:S07]  /*e120*/  FFMA.FTZ R135, R84, R51, -R72 ;  /* 0x0000003354877223 */ /* 0x000fce0000010848 */
[----:B------:R-:W0:Y:S01]  /*e130*/  MUFU.EX2 R41, R41 ;  /* 0x0000002900297308 */ /* 0x000e220000000800 */
[----:B------:R-:W-:Y:S02]  /*e140*/  WARPGROUP.DEPBAR.LE gsb0, 0x0 ;  /* 0x00008000000079c5 */ /* 0x000fe40000010000 */
[----:B------:R-:W-:-:S05]  /*e150*/  WARPGROUP.ARRIVE ;  /* 0x00000000000079c5 */ /* 0x000fca0000000000 */
[----:B------:R-:W0:Y:S01]  /*e160*/  MUFU.EX2 R133, R133 ;  /* 0x0000008500857308 */ /* 0x000e220000000800 */
[----:B------:R-:W-:Y:S01]  /*e170*/  HGMMA.64x64x16.F32.BF16 R88, R120, gdesc[UR4].tnspB, R88, gsb0 ;  /* 0x40e0000478587df0 */ /* 0x000fe20008001858 */
[----:B------:R-:W-:Y:S01]  /*e180*/  FADD.FTZ R43, R146, R43 ;  /* 0x0000002b922b7221 */ /* 0x000fe20000010000 */
[----:B------:R-:W-:-:S03]  /*e190*/  FADD.FTZ R46, R14, R27 ;  /* 0x0000001b0e2e7221 */ /* 0x000fc60000010000 */
[----:B------:R-:W-:Y:S01]  /*e1a0*/  FADD.FTZ R43, R28, R43 ;  /* 0x0000002b1c2b7221 */ /* 0x000fe20000010000 */
[----:B------:R-:W-:Y:S01]  /*e1b0*/  FADD.FTZ R46, R151, R46 ;  /* 0x0000002e972e7221 */ /* 0x000fe20000010000 */
[----:B------:R-:W-:Y:S01]  /*e1c0*/  SEL R3, R3, 0x9, !P2 ;  /* 0x0000000903037807 */ /* 0x000fe20005000000 */
[----:B------:R-:W-:Y:S01]  /*e1d0*/  MUFU.EX2 R59, R59 ;  /* 0x0000003b003b7308 */ /* 0x000fe20000000800 */
[----:B------:R-:W-:Y:S01]  /*e1e0*/  FADD.FTZ R43, R140, R43 ;  /* 0x0000002b8c2b7221 */ /* 0x000fe20000010000 */
[----:B-1----:R-:W-:-:S03]  /*e1f0*/  FADD.FTZ R46, R25, R46 ;  /* 0x0000002e192e7221 */ /* 0x002fc60000010000 */
[----:B------:R-:W-:-:S03]  /*e200*/  FADD.FTZ R43, R32, R43 ;  /* 0x0000002b202b7221 */ /* 0x000fc60000010000 */
[----:B------:R-:W-:Y:S01]  /*e210*/  MUFU.EX2 R60, R60 ;  /* 0x0000003c003c7308 */ /* 0x000fe20000000800 */
[----:B------:R-:W-:-:S04]  /*e220*/  FADD.FTZ R43, R142, R43 ;  /* 0x0000002b8e2b7221 */ /* 0x000fc80000010000 */
[----:B------:R-:W-:Y:S01]  /*e230*/  FADD.FTZ R43, R34, R43 ;  /* 0x0000002b222b7221 */ /* 0x000fe20000010000 */
[----:B------:R-:W-:Y:S02]  /*e240*/  @!P1 IMAD R27, R18, 0x8, R2 ;  /* 0x00000008121b9824 */ /* 0x000fe400078e0202 */
[----:B------:R-:W-:Y:S01]  /*e250*/  MUFU.EX2 R61, R61 ;  /* 0x0000003d003d7308 */ /* 0x000fe20000000800 */
[----:B------:R-:W-:Y:S01]  /*e260*/  FADD.FTZ R43, R40, R43 ;  /* 0x0000002b282b7221 */ /* 0x000fe20000010000 */
[----:B------:R-:W-:-:S03]  /*e270*/  @!P1 VIADD R27, R27, 0x16840 ;  /* 0x000168401b1b9836 */ /* 0x000fc60000000000 */
[----:B------:R-:W-:Y:S01]  /*e280*/  FADD.FTZ R43, R42, R43 ;  /* 0x0000002b2a2b7221 */ /* 0x000fe20000010000 */
[----:B------:R-:W-:Y:S02]  /*e290*/  F2FP.BF16.F32.PACK_AB R148, R11, R148 ;  /* 0x000000940b94723e */ /* 0x000fe400000010ff */
[----:B------:R-:W-:Y:S01]  /*e2a0*/  MUFU.EX2 R64, R64 ;  /* 0x0000004000407308 */ /* 0x000fe20000000800 */
[----:B------:R-:W-:Y:S01]  /*e2b0*/  FADD.FTZ R43, R138, R43 ;  /* 0x0000002b8a2b7221 */ /* 0x000fe20000010000 */
[----:B------:R-:W-:-:S03]  /*e2c0*/  @!P1 PRMT R27, RZ, 0x654, R27 ;  /* 0x00000654ff1b9816 */ /* 0x000fc6000000001b */
[----:B------:R-:W-:Y:S01]  /*e2d0*/  FADD.FTZ R43, R44, R43 ;  /* 0x0000002b2c2b7221 */ /* 0x000fe20000010000 */
[----:B------:R-:W-:Y:S02]  /*e2e0*/  FFMA.FTZ R26, R56, R51, -R72 ;  /* 0x00000033381a7223 */ /* 0x000fe40000010848 */
[----:B------:R-:W-:Y:S01]  /*e2f0*/  MUFU.EX2 R65, R65 ;  /* 0x0000004100417308 */ /* 0x000fe20000000800 */
[----:B------:R-:W-:-:S04]  /*e300*/  FADD.FTZ R52, R132, R43 ;  /* 0x0000002b84347221 */ /* 0x000fc80000010000 */
[----:B------:R-:W-:-:S03]  /*e310*/  FADD.FTZ R47, R45, R52 ;  /* 0x000000342d2f7221 */ /* 0x000fc60000010000 */
[----:B------:R-:W-:Y:S08]  /*e320*/  MUFU.EX2 R36, R36 ;  /* 0x0000002400247308 */ /* 0x000ff00000000800 */
[----:B------:R-:W-:Y:S08]  /*e330*/  MUFU.EX2 R37, R37 ;  /* 0x0000002500257308 */ /* 0x000ff00000000800 */
[----:B------:R-:W-:Y:S08]  /*e340*/  MUFU.EX2 R62, R62 ;  /* 0x0000003e003e7308 */ /* 0x000ff00000000800 */
[----:B------:R-:W-:Y:S01]  /*e350*/  MUFU.EX2 R68, R136 ;  /* 0x0000008800447308 */ /* 0x000fe20000000800 */
[----:B------:R-:W-:-:S02]  /*e360*/  WARPGROUP.DEPBAR.LE gsb0, 0x0 ;  /* 0x00008000000079c5 */ /* 0x000fc40000010000 */
[----:B------:R3:W-:Y:S06]  /*e370*/  BAR.ARV R3, 0x100 ;  /* 0x000400030000751d */ /* 0x0007ec0000002000 */
[----:B------:R-:W-:Y:S01]  /*e380*/  @!P1 SYNCS.ARRIVE.TRANS64.RED.A1T0 RZ, [R27+URZ], RZ ;  /* 0x000000ff1bff99a7 */ /* 0x000fe2000810043f */
[----:B------:R-:W-:Y:S01]  /*e390*/  MUFU.EX2 R63, R63 ;  /* 0x0000003f003f7308 */ /* 0x000fe20000000800 */
[----:B---3--:R-:W-:-:S04]  /*e3a0*/  FADD.FTZ R3, R145, R46 ;  /* 0x0000002e91037221 */ /* 0x008fc80000010000 */
[----:B----4-:R-:W-:-:S04]  /*e3b0*/  FADD.FTZ R46, R30, R3 ;  /* 0x000000031e2e7221 */ /* 0x010fc80000010000 */
[----:B-----5:R-:W-:Y:S01]  /*e3c0*/  FADD.FTZ R46, R147, R46 ;  /* 0x0000002e932e7221 */ /* 0x020fe20000010000 */
[----:B------:R-:W-:-:S03]  /*e3d0*/  @!P1 LEA R3, R20, R2, 0x3 ;  /* 0x0000000214039211 */ /* 0x000fc600078e18ff */
[----:B------:R-:W-:Y:S02]  /*e3e0*/  FADD.FTZ R46, R29, R46 ;  /* 0x0000002e1d2e7221 */ /* 0x000fe40000010000 */
[----:B------:R-:W-:Y:S02]  /*e3f0*/  @!P1 VIADD R3, R3, 0x16860 ;  /* 0x0001686003039836 */ /* 0x000fe40000000000 */
[----:B0-----:R-:W-:-:S04]  /*e400*/  FADD.FTZ R46, R141, R46 ;  /* 0x0000002e8d2e7221 */ /* 0x001fc80000010000 */
[----:B------:R-:W-:Y:S01]  /*e410*/  FADD.FTZ R46, R31, R46 ;  /* 0x0000002e1f2e7221 */ /* 0x000fe20000010000 */
[----:B------:R-:W-:-:S03]  /*e420*/  @!P1 PRMT R3, RZ, 0x654, R3 ;  /* 0x00000654ff039816 */ /* 0x000fc60000000003 */
[----:B------:R-:W-:Y:S01]  /*e430*/  FADD.FTZ R46, R143, R46 ;  /* 0x0000002e8f2e7221 */ /* 0x000fe20000010000 */
[----:B------:R0:W-:Y:S01]  /*e440*/  @!P1 SYNCS.ARRIVE.TRANS64.RED.A1T0 RZ, [R3+URZ], RZ ;  /* 0x000000ff03ff99a7 */ /* 0x0001e2000810043f */
[----:B------:R-:W1:Y:S02]  /*e450*/  MUFU.EX2 R26, R26 ;  /* 0x0000001a001a7308 */ /* 0x000e640000000800 */
[----:B0-----:R-:W-:Y:S01]  /*e460*/  FADD.FTZ R3, R33, R46 ;  /* 0x0000002e21037221 */ /* 0x001fe20000010000 */
[----:B------:R-:W-:-:S03]  /*e470*/  FADD.FTZ R47, R134, R47 ;  /* 0x0000002f862f7221 */ /* 0x000fc60000010000 */
[----:B------:R-:W-:Y:S01]  /*e480*/  FADD.FTZ R46, R38, R3 ;  /* 0x00000003262e7221 */ /* 0x000fe20000010000 */
[-CC-:B------:R-:W-:Y:S01]  /*e490*/  FFMA.FTZ R0, R137, R51.reuse, -R72.reuse ;  /* 0x0000003389007223 */ /* 0x180fe20000010848 */
[-C--:B------:R-:W-:Y:S02]  /*e4a0*/  FFMA.FTZ R43, R48, R51.reuse, -R72 ;  /* 0x00000033302b7223 */ /* 0x080fe40000010848 */
[----:B------:R-:W-:Y:S01]  /*e4b0*/  FADD.FTZ R46, R39, R46 ;  /* 0x0000002e272e7221 */ /* 0x000fe20000010000 */
[----:B------:R-:W0:Y:S01]  /*e4c0*/  MUFU.EX2 R135, R135 ;  /* 0x0000008700877308 */ /* 0x000e220000000800 */
[----:B------:R-:W-:Y:S01]  /*e4d0*/  FADD.FTZ R48, R50, R47 ;  /* 0x0000002f32307221 */ /* 0x000fe20000010000 */
[-C--:B------:R-:W-:Y:S01]  /*e4e0*/  FFMA.FTZ R129, R66, R51.reuse, -R72 ;  /* 0x0000003342817223 */ /* 0x080fe20000010848 */
[----:B------:R-:W-:Y:S02]  /*e4f0*/  FADD.FTZ R46, R139, R46 ;  /* 0x0000002e8b2e7221 */ /* 0x000fe40000010000 */
[----:B------:R-:W-:Y:S01]  /*e500*/  FADD.FTZ R3, R55, R48 ;  /* 0x0000003037037221 */ /* 0x000fe20000010000 */
[-C--:B------:R-:W-:Y:S01]  /*e510*/  FFMA.FTZ R20, R67, R51.reuse, -R72 ;  /* 0x0000003343147223 */ /* 0x080fe20000010848 */
[----:B------:R-:W-:Y:S01]  /*e520*/  FADD.FTZ R46, R41, R46 ;  /* 0x0000002e292e7221 */ /* 0x000fe20000010000 */
[----:B------:R-:W3:Y:S01]  /*e530*/  MUFU.EX2 R0, R0 ;  /* 0x0000000000007308 */ /* 0x000ee20000000800 */
[----:B------:R-:W-:Y:S01]  /*e540*/  FADD.FTZ R48, R58, R3 ;  /* 0x000000033a307221 */ /* 0x000fe20000010000 */
[----:B------:R-:W-:Y:S01]  /*e550*/  FFMA.FTZ R131, R70, R51, -R72 ;  /* 0x0000003346837223 */ /* 0x000fe20000010848 */
[----:B------:R-:W-:Y:S01]  /*e560*/  FADD.FTZ R3, R133, R46 ;  /* 0x0000002e85037221 */ /* 0x000fe20000010000 */
[----:B------:R-:W-:-:S04]  /*e570*/  F2FP.BF16.F32.PACK_AB R144, R24, R144 ;  /* 0x000000901890723e */ /* 0x000fc800000010ff */
[----:B------:R-:W4:Y:S01]  /*e580*/  MUFU.EX2 R129, R129 ;  /* 0x0000008100817308 */ /* 0x000f220000000800 */
[----:B-1----:R-:W-:Y:S01]  /*e590*/  FADD.FTZ R24, R26, R3 ;  /* 0x000000031a187221 */ /* 0x002fe20000010000 */
[----:B------:R-:W-:-:S06]  /*e5a0*/  FFMA.FTZ R27, R71, R51, -R72 ;  /* 0x00000033471b7223 */ /* 0x000fcc0000010848 */
[----:B------:R-:W1:Y:S01]  /*e5b0*/  MUFU.EX2 R20, R20 ;  /* 0x0000001400147308 */ /* 0x000e620000000800 */
[----:B0-----:R-:W-:Y:S01]  /*e5c0*/  FADD.FTZ R3, R135, R24 ;  /* 0x0000001887037221 */ /* 0x001fe20000010000 */
[----:B------:R-:W-:-:S06]  /*e5d0*/  FFMA.FTZ R125, R74, R51, -R72 ;  /* 0x000000334a7d7223 */ /* 0x000fcc0000010848 */
[----:B------:R-:W0:Y:S01]  /*e5e0*/  MUFU.EX2 R131, R131 ;  /* 0x0000008300837308 */ /* 0x000e220000000800 */
[----:B---3--:R-:W-:Y:S01]  /*e5f0*/  FADD.FTZ R24, R0, R3 ;  /* 0x0000000300187221 */ /* 0x008fe20000010000 */
[----:B------:R-:W-:-:S06]  /*e600*/  FFMA.FTZ R127, R57, R51, -R72 ;  /* 0x00000033397f7223 */ /* 0x000fcc0000010848 */
[----:B------:R-:W3:Y:S01]  /*e610*/  MUFU.EX2 R27, R27 ;  /* 0x0000001b001b7308 */ /* 0x000ee20000000800 */
[----:B----4-:R-:W-:Y:S01]  /*e620*/  FADD.FTZ R3, R129, R24 ;  /* 0x0000001881037221 */ /* 0x010fe20000010000 */
[----:B------:R-:W-:-:S06]  /*e630*/  FADD.FTZ R11, R59, R48 ;  /* 0x000000303b0b7221 */ /* 0x000fcc0000010000 */
[----:B------:R-:W4:Y:S01]  /*e640*/  MUFU.EX2 R125, R125 ;  /* 0x0000007d007d7308 */ /* 0x000f220000000800 */
[----:B-1----:R-:W-:Y:S01]  /*e650*/  FADD.FTZ R24, R20, R3 ;  /* 0x0000000314187221 */ /* 0x002fe20000010000 */
[----:B------:R-:W-:-:S06]  /*e660*/  FFMA.FTZ R75, R75, R51, -R72 ;  /* 0x000000334b4b7223 */ /* 0x000fcc0000010848 */
[----:B------:R-:W1:Y:S01]  /*e670*/  MUFU.EX2 R43, R43 ;  /* 0x0000002b002b7308 */ /* 0x000e620000000800 */
[----:B0-----:R-:W-:Y:S01]  /*e680*/  FADD.FTZ R24, R131, R24 ;  /* 0x0000001883187221 */ /* 0x001fe20000010000 */
[----:B------:R-:W-:Y:S01]  /*e690*/  FFMA.FTZ R78, R78, R51, -R72 ;  /* 0x000000334e4e7223 */ /* 0x000fe20000010848 */
[----:B------:R-:W-:-:S05]  /*e6a0*/  FADD.FTZ R46, R60, R11 ;  /* 0x0000000b3c2e7221 */ /* 0x000fca0000010000 */
[----:B------:R-:W0:Y:S01]  /*e6b0*/  MUFU.EX2 R127, R127 ;  /* 0x0000007f007f7308 */ /* 0x000e220000000800 */
[----:B---3--:R-:W-:Y:S01]  /*e6c0*/  FADD.FTZ R24, R27, R24 ;  /* 0x000000181b187221 */ /* 0x008fe20000010000 */
[----:B------:R-:W-:Y:S01]  /*e6d0*/  FFMA.FTZ R79, R79, R51, -R72 ;  /* 0x000000334f4f7223 */ /* 0x000fe20000010848 */
[----:B------:R-:W-:Y:S01]  /*e6e0*/  F2FP.BF16.F32.PACK_AB R150, R15, R150 ;  /* 0x000000960f96723e */ /* 0x000fe200000010ff */
[----:B------:R-:W-:-:S04]  /*e6f0*/  FADD.FTZ R15, R61, R46 ;  /* 0x0000002e3d0f7221 */ /* 0x000fc80000010000 */
[----:B------:R-:W3:Y:S01]  /*e700*/  MUFU.EX2 R11, R75 ;  /* 0x0000004b000b7308 */ /* 0x000ee20000000800 */
[----:B----4-:R-:W-:Y:S01]  /*e710*/  FADD.FTZ R24, R125, R24 ;  /* 0x000000187d187221 */ /* 0x010fe20000010000 */
[----:B------:R-:W-:Y:S01]  /*e720*/  FFMA.FTZ R83, R83, R51, -R72 ;  /* 0x0000003353537223 */ /* 0x000fe20000010848 */
[----:B------:R-:W-:Y:S01]  /*e730*/  F2FP.BF16.F32.PACK_AB R146, R28, R146 ;  /* 0x000000921c92723e */ /* 0x000fe200000010ff */
[----:B------:R-:W-:-:S04]  /*e740*/  FADD.FTZ R28, R64, R15 ;  /* 0x0000000f401c7221 */ /* 0x000fc80000010000 */
[----:B------:R-:W4:Y:S01]  /*e750*/  MUFU.EX2 R78, R78 ;  /* 0x0000004e004e7308 */ /* 0x000f220000000800 */
[----:B-1----:R-:W-:Y:S01]  /*e760*/  FADD.FTZ R24, R43, R24 ;  /* 0x000000182b187221 */ /* 0x002fe20000010000 */
[----:B------:R-:W-:Y:S01]  /*e770*/  FFMA.FTZ R72, R86, R51, -R72 ;  /* 0x0000003356487223 */ /* 0x000fe20000010848 */
[----:B------:R-:W-:-:S05]  /*e780*/  FADD.FTZ R15, R65, R28 ;  /* 0x0000001c410f7221 */ /* 0x000fca0000010000 */
[----:B------:R-:W1:Y:S01]  /*e790*/  MUFU.EX2 R79, R79 ;  /* 0x0000004f004f7308 */ /* 0x000e620000000800 */
[----:B0-----:R-:W-:Y:S01]  /*e7a0*/  FADD.FTZ R24, R127, R24 ;  /* 0x000000187f187221 */ /* 0x001fe20000010000 */
[----:B------:R-:W-:-:S06]  /*e7b0*/  FADD.FTZ R28, R36, R15 ;  /* 0x0000000f241c7221 */ /* 0x000fcc0000010000 */
[----:B------:R-:W0:Y:S01]  /*e7c0*/  MUFU.EX2 R83, R83 ;  /* 0x0000005300537308 */ /* 0x000e220000000800 */
[----:B---3--:R-:W-:Y:S01]  /*e7d0*/  FADD.FTZ R15, R11, R24 ;  /* 0x000000180b0f7221 */ /* 0x008fe20000010000 */
[----:B--2---:R-:W-:Y:S01]  /*e7e0*/  ISETP.GT.AND P2, PT, R152, R49, PT ;  /* 0x000000319800720c */ /* 0x004fe20003f44270 */
[----:B------:R-:W-:Y:S01]  /*e7f0*/  FADD.FTZ R3, R37, R28 ;  /* 0x0000001c25037221 */ /* 0x000fe20000010000 */
[----:B------:R-:W-:-:S04]  /*e800*/  F2FP.BF16.F32.PACK_AB R149, R14, R149 ;  /* 0x000000950e95723e */ /* 0x000fc800000010ff */
[----:B------:R-:W2:Y:S01]  /*e810*/  MUFU.EX2 R72, R72 ;  /* 0x0000004800487308 */ /* 0x000ea20000000800 */
[----:B----4-:R-:W-:Y:S01]  /*e820*/  FADD.FTZ R14, R78, R15 ;  /* 0x0000000f4e0e7221 */ /* 0x010fe20000010000 */
[----:B------:R-:W-:-:S03]  /*e830*/  FADD.FTZ R3, R62, R3 ;  /* 0x000000033e037221 */ /* 0x000fc60000010000 */
[----:B-1----:R-:W-:Y:S01]  /*e840*/  FADD.FTZ R14, R79, R14 ;  /* 0x0000000e4f0e7221 */ /* 0x002fe20000010000 */
[----:B------:R-:W-:-:S03]  /*e850*/  FADD.FTZ R28, R68, R3 ;  /* 0x00000003441c7221 */ /* 0x000fc60000010000 */
[----:B0-----:R-:W-:Y:S01]  /*e860*/  FADD.FTZ R14, R83, R14 ;  /* 0x0000000e530e7221 */ /* 0x001fe20000010000 */
[----:B------:R-:W-:Y:S01]  /*e870*/  F2FP.BF16.F32.PACK_AB R135, R0, R135 ;  /* 0x000000870087723e */ /* 0x000fe200000010ff */
[----:B------:R-:W-:Y:S01]  /*e880*/  FMUL.FTZ R88, R88, R21 ;  /* 0x0000001558587220 */ /* 0x000fe20000410000 */
[----:B------:R-:W-:Y:S01]  /*e890*/  F2FP.BF16.F32.PACK_AB R129, R20, R129 ;  /* 0x000000811481723e */ /* 0x000fe200000010ff */
        /* <DEDUP_REMOVED lines=32> */
[----:B------:R-:W-:Y:S01]  /*eaa0*/  FADD.FTZ R3, R63, R28 ;  /* 0x0000001c3f037221 */ /* 0x000fe20000010000 */
[----:B------:R-:W-:Y:S01]  /*eab0*/  F2FP.BF16.F32.PACK_AB R142, R34, R142 ;  /* 0x0000008e228e723e */ /* 0x000fe200000010ff */
[----:B--2---:R-:W-:Y:S01]  /*eac0*/  FADD.FTZ R0, R72, R14 ;  /* 0x0000000e48007221 */ /* 0x004fe20000010000 */
[----:B------:R-:W-:Y:S01]  /*ead0*/  F2FP.BF16.F32.PACK_AB R136, R42, R40 ;  /* 0x000000282a88723e */ /* 0x000fe200000010ff */
[----:B------:R-:W-:Y:S01]  /*eae0*/  VIADD R152, R152, 0xffffffff ;  /* 0xffffffff98987836 */ /* 0x000fe20000000000 */
        /* <DEDUP_REMOVED lines=9> */
[----:B------:R-:W-:Y:S02]  /*eb80*/  F2FP.BF16.F32.PACK_AB R124, R64, R61 ;  /* 0x0000003d407c723e */ /* 0x000fe400000010ff */
[----:B------:R-:W-:Y:S02]  /*eb90*/  F2FP.BF16.F32.PACK_AB R126, R36, R65 ;  /* 0x00000041247e723e */ /* 0x000fe400000010ff */
[----:B------:R-:W-:Y:S02]  /*eba0*/  F2FP.BF16.F32.PACK_AB R120, R62, R37 ;  /* 0x000000253e78723e */ /* 0x000fe400000010ff */
[----:B------:R-:W-:Y:S02]  /*ebb0*/  F2FP.BF16.F32.PACK_AB R122, R63, R68 ;  /* 0x000000443f7a723e */ /* 0x000fe400000010ff */
        /* <DEDUP_REMOVED lines=12> */
[----:B------:R-:W-:Y:S01]  /*ec80*/  F2FP.BF16.F32.PACK_AB R123, R72, R83 ;  /* 0x00000053487b723e */ /* 0x000fe200000010ff */
[----:B------:R-:W-:Y:S06]  /*ec90*/  @P2 BRA `(.L_x_2017) ;  /* 0xffffffd000082947 */ /* 0x000fec000383ffff */
.L_x_2007:
[----:B------:R-:W-:-:S13]  /*eca0*/  ISETP.GE.AND P2, PT, R152, RZ, PT ;  /* 0x000000ff9800720c */ /* 0x000fda0003f46270 */
[----:B------:R-:W-:Y:S05]  /*ecb0*/  @!P2 BRA `(.L_x_2018) ;  /* 0x0000002400c0a947 */ /* 0x000fea0003800000 */
[----:B------:R-:W-:Y:S02]  /*ecc0*/  IMAD.MOV.U32 R20, RZ, RZ, R35 ;  /* 0x000000ffff147224 */ /* 0x000fe400078e0023 */
[----:B------:R-:W-:Y:S02]  /*ecd0*/  IMAD.MOV.U32 R153, RZ, RZ, R53 ;  /* 0x000000ffff997224 */ /* 0x000fe400078e0035 */
[----:B------:R-:W-:Y:S02]  /*ece0*/  IMAD.MOV.U32 R10, RZ, RZ, R23 ;  /* 0x000000ffff0a7224 */ /* 0x000fe400078e0017 */
[----:B------:R-:W-:-:S07]  /*ecf0*/  IMAD.MOV.U32 R21, RZ, RZ, R18 ;  /* 0x000000ffff157224 */ /* 0x000fce00078e0012 */
.L_x_2028:
        /* <DEDUP_REMOVED lines=10> */
.L_x_2020:
[----:B------:R-:W-:Y:S01]  /*eda0*/  IMAD R11, R18, 0x8, R2 ;  /* 0x00000008120b7824 */ /* 0x000fe200078e0202 */
[----:B------:R-:W-:-:S04]  /*edb0*/  SHF.L.U32 R14, R23, 0x1f, RZ ;  /* 0x0000001f170e7819 */ /* 0x000fc800000006ff */
[----:B------:R0:W1:Y:S01]  /*edc0*/  SYNCS.PHASECHK.TRANS64.TRYWAIT P3, [R11+URZ+0x16830], R14 ;  /* 0x0168300e0b0075a7 */ /* 0x000062000806017f */
[----:B------:R-:W-:Y:S05]  /*edd0*/  @!P0 BRA `(.L_x_2021) ;  /* 0x0000000000048947 */ /* 0x000fea0003800000 */
[----:B------:R-:W-:Y:S01]  /*ede0*/  BPT.TRAP 0x1 ;  /* 0x000000040000795c */ /* 0x000fe20000300000 */
.L_x_2021:
[----:B------:R-:W-:Y:S04]  /*edf0*/  BSSY B0, `(.L_x_2019) ;  /* 0x0000004000007945 */ /* 0x000fe80003800000 */
[----:B-1----:R-:W-:Y:S05]  /*ee00*/  @P3 BRA `(.L_x_2022) ;  /* 0x0000000000083947 */ /* 0x002fea0003800000 */
[----:B------:R-:W1:Y:S02]  /*ee10*/  SYNCS.PHASECHK.TRANS64.TRYWAIT P3, [R11+URZ+0x16830], R14 ;  /* 0x0168300e0b0075a7 */ /* 0x000e64000806017f */
[----:B-1----:R-:W-:Y:S05]  /*ee20*/  @!P3 BRA `(.L_x_2023) ;  /* 0x000000a000f4b947 */ /* 0x002fea0003800000 */
.L_x_2022:
[----:B------:R-:W-:Y:S05]  /*ee30*/  BSYNC B0 ;  /* 0x0000000000007941 */ /* 0x000fea0003800000 */
.L_x_2019:
[----:B01----:R-:W2:Y:S01]  /*ee40*/  LDL R14, [R1+0x4] ;  /* 0x00000400010e7983 */ /* 0x003ea20000100800 */
[----:B------:R-:W0:Y:S01]  /*ee50*/  S2R R11, SR_TID.X ;  /* 0x00000000000b7919 */ /* 0x000e220000002100 */
[----:B------:R-:W-:Y:S05]  /*ee60*/  WARPSYNC.ALL ;  /* 0x0000000000007948 */ /* 0x000fea0003800000 */
[----:B------:R-:W-:Y:S02]  /*ee70*/  MOV R27, 0x40000040 ;  /* 0x40000040001b7802 */ /* 0x000fe40000000f00 */
        /* <DEDUP_REMOVED lines=17> */
[C---:B------:R-:W-:Y:S01]  /*ef90*/  R2UR UR6, R26.reuse ;  /* 0x000000001a0672ca */ /* 0x040fe200000e0000 */
[C---:B------:R-:W-:Y:S02]  /*efa0*/  VIADD R14, R26.reuse, 0x4 ;  /* 0x000000041a0e7836 */ /* 0x040fe40000000000 */
[----:B------:R-:W-:Y:S01]  /*efb0*/  VIADD R26, R26, 0x6 ;  /* 0x000000061a1a7836 */ /* 0x000fe20000000000 */
[----:B------:R-:W-:-:S04]  /*efc0*/  R2UR UR10, R24 ;  /* 0x00000000180a72ca */ /* 0x000fc800000e0000 */
        /* <DEDUP_REMOVED lines=19> */
.L_x_2025:
[----:B------:R-:W-:Y:S01]  /*f100*/  SHF.L.U32 R10, R10, 0x1f, RZ ;  /* 0x0000001f0a0a7819 */ /* 0x000fe200000006ff */
[----:B------:R-:W-:-:S04]  /*f110*/  IMAD R11, R21, 0x8, R2 ;  /* 0x00000008150b7824 */ /* 0x000fc800078e0202 */
[----:B------:R0:W1:Y:S01]  /*f120*/  SYNCS.PHASECHK.TRANS64.TRYWAIT P2, [R11+URZ+0x16850], R10 ;  /* 0x0168500a0b0075a7 */ /* 0x000062000804017f */
[----:B------:R-:W-:Y:S05]  /*f130*/  @!P0 BRA `(.L_x_2026) ;  /* 0x0000000000048947 */ /* 0x000fea0003800000 */
[----:B------:R-:W-:Y:S01]  /*f140*/  BPT.TRAP 0x1 ;  /* 0x000000040000795c */ /* 0x000fe20000300000 */
.L_x_2026:
[----:B-1----:R-:W-:Y:S05]  /*f150*/  @P2 BRA `(.L_x_2024) ;  /* 0x0000000000082947 */ /* 0x002fea0003800000 */
[----:B------:R-:W1:Y:S02]  /*f160*/  SYNCS.PHASECHK.TRANS64.TRYWAIT P2, [R11+URZ+0x16850], R10 ;  /* 0x0168500a0b0075a7 */ /* 0x000e64000804017f */
[----:B-1----:R-:W-:Y:S05]  /*f170*/  @!P2 BRA `(.L_x_2027) ;  /* 0x000000a00034a947 */ /* 0x002fea0003800000 */
.L_x_2024:
        /* <DEDUP_REMOVED lines=9> */
[----:B------:R-:W-:Y:S01]  /*f210*/  FMUL.FTZ R11, R24, UR4 ;  /* 0x00000004180b7c20 */ /* 0x000fe20008410000 */
[----:B------:R-:W-:Y:S01]  /*f220*/  FMUL.FTZ R24, R29, UR4 ;  /* 0x000000041d187c20 */ /* 0x000fe20008410000 */
[----:B------:R-:W-:-:S02]  /*f230*/  IMAD R10, R21, 0x400, R10 ;  /* 0x00000400150a7824 */ /* 0x000fc400078e020a */
[----:B------:R-:W-:Y:S01]  /*f240*/  FMUL.FTZ R154, R26, UR4 ;  /* 0x000000041a9a7c20 */ /* 0x000fe20008410000 */
[----:B------:R-:W-:Y:S01]  /*f250*/  FMUL.FTZ R26, R33, UR4 ;  /* 0x00000004211a7c20 */ /* 0x000fe20008410000 */
[----:B------:R-:W-:Y:S01]  /*f260*/  FMUL.FTZ R29, R39, UR4 ;  /* 0x00000004271d7c20 */ /* 0x000fe20008410000 */
[C---:B------:R-:W-:Y:S01]  /*f270*/  VIADD R14, R10.reuse, 0x80 ;  /* 0x000000800a0e7836 */ /* 0x040fe20000000000 */
[----:B------:R-:W-:Y:S01]  /*f280*/  R2UR UR6, R10 ;  /* 0x000000000a0672ca */ /* 0x000fe200000e0000 */
        /* <DEDUP_REMOVED lines=21> */
[----:B------:R-:W-:-:S02]  /*f3e0*/  FMUL.FTZ R80, R86, UR4 ;  /* 0x0000000456507c20 */ /* 0x000fc40008410000 */
[----:B------:R-:W1:Y:S02]  /*f3f0*/  S2R R86, SR_TID.X ;  /* 0x0000000000567919 */ /* 0x000e640000002100 */
[----:B------:R-:W-:Y:S08]  /*f400*/  MUFU.TANH R39, R39 ;  /* 0x0000002700277308 */ /* 0x000ff00000002400 */
[----:B------:R-:W-:Y:S08]  /*f410*/  MUFU.TANH R43, R43 ;  /* 0x0000002b002b7308 */ /* 0x000ff00000002400 */
[----:B------:R-:W-:Y:S08]  /*f420*/  MUFU.TANH R59, R59 ;  /* 0x0000003b003b7308 */ /* 0x000ff00000002400 */
[----:B------:R-:W-:Y:S01]  /*f430*/  MUFU.TANH R68, R68 ;  /* 0x0000004400447308 */ /* 0x000fe20000002400 */
[----:B-1----:R-:W-:-:S07]  /*f440*/  ISETP.GE.U32.AND P2, PT, R86, 0x180, PT ;  /* 0x000001805600780c */ /* 0x002fce0003f46070 */
        /* <DEDUP_REMOVED lines=16> */
[----:B------:R-:W-:Y:S01]  /*f550*/  MUFU.TANH R27, R27 ;  /* 0x0000001b001b7308 */ /* 0x000fe20000002400 */
[----:B------:R-:W-:Y:S01]  /*f560*/  MOV R15, 0x40000040 ;  /* 0x40000040000f7802 */ /* 0x000fe20000000f00 */
        /* <DEDUP_REMOVED lines=10> */
[----:B------:R-:W-:-:S04]  /*f610*/  SHF.R.U32.HI R85, RZ, 0x7, R86 ;  /* 0x00000007ff557819 */ /* 0x000fc80000011656 */
        /* <DEDUP_REMOVED lines=13> */
[----:B0-----:R-:W-:Y:S01]  /*f6f0*/  FMNMX.FTZ R51, R11, R153, !PT ;  /* 0x000000990b337209 */ /* 0x001fe20007810000 */
[----:B------:R-:W-:Y:S01]  /*f700*/  FMUL.FTZ R145, R34, UR4 ;  /* 0x0000000422917c20 */ /* 0x000fe20008410000 */
[----:B------:R-:W-:Y:S01]  /*f710*/  HGMMA.64x64x16.F32.BF16 R88, R140, gdesc[UR4].tnspB, R88, gsb0 ;  /* 0x40e000048c587df0 */ /* 0x000fe20008001858 */
[----:B------:R-:W-:Y:S01]  /*f720*/  R2UR UR6, R14 ;  /* 0x000000000e0672ca */ /* 0x000fe200000e0000 */
[----:B------:R-:W-:Y:S01]  /*f730*/  FMUL.FTZ R14, R25, UR4 ;  /* 0x00000004190e7c20 */ /* 0x000fe20008410000 */
[----:B------:R-:W-:Y:S01]  /*f740*/  R2UR UR7, R15 ;  /* 0x000000000f0772ca */ /* 0x000fe200000e0000 */
        /* <DEDUP_REMOVED lines=18> */
[----:B------:R-:W-:-:S02]  /*f870*/  VIADD R54, R10, 0x200 ;  /* 0x000002000a367836 */ /* 0x000fc40000000000 */
[----:B------:R-:W2:Y:S01]  /*f880*/  MUFU.TANH R25, R25 ;  /* 0x0000001900197308 */ /* 0x000ea20000002400 */
[----:B0-----:R-:W-:-:S07]  /*f890*/  FMNMX.FTZ R51, R14, R51, !PT ;  /* 0x000000330e337209 */ /* 0x001fce0007810000 */
[----:B------:R-:W0:Y:S01]  /*f8a0*/  MUFU.TANH R28, R28 ;  /* 0x0000001c001c7308 */ /* 0x000e220000002400 */
[----:B-1----:R-:W-:-:S04]  /*f8b0*/  FMNMX.FTZ R51, R15, R51, !PT ;  /* 0x000000330f337209 */ /* 0x002fc80007810000 */
[----:B------:R-:W-:-:S03]  /*f8c0*/  FMNMX.FTZ R51, R24, R51, !PT ;  /* 0x0000003318337209 */ /* 0x000fc60007810000 */
[----:B------:R-:W1:Y:S01]  /*f8d0*/  MUFU.TANH R31, R31 ;  /* 0x0000001f001f7308 */ /* 0x000e620000002400 */
[----:B--2---:R-:W-:-:S04]  /*f8e0*/  FMNMX.FTZ R51, R25, R51, !PT ;  /* 0x0000003319337209 */ /* 0x004fc80007810000 */
[----:B------:R-:W-:-:S03]  /*f8f0*/  FMNMX.FTZ R51, R26, R51, !PT ;  /* 0x000000331a337209 */ /* 0x000fc60007810000 */
[----:B------:R-:W2:Y:S01]  /*f900*/  MUFU.TANH R34, R34 ;  /* 0x0000002200227308 */ /* 0x000ea20000002400 */
[----:B------:R-:W-:-:S04]  /*f910*/  FMNMX.FTZ R51, R27, R51, !PT ;  /* 0x000000331b337209 */ /* 0x000fc80007810000 */
[----:B0-----:R-:W-:-:S03]  /*f920*/  FMNMX.FTZ R51, R28, R51, !PT ;  /* 0x000000331c337209 */ /* 0x001fc60007810000 */
[----:B------:R-:W-:Y:S01]  /*f930*/  MUFU.TANH R42, R42 ;  /* 0x0000002a002a7308 */ /* 0x000fe20000002400 */
[----:B------:R-:W-:-:S04]  /*f940*/  FMNMX.FTZ R51, R30, R51, !PT ;  /* 0x000000331e337209 */ /* 0x000fc80007810000 */
[----:B-1----:R-:W-:-:S03]  /*f950*/  FMNMX.FTZ R51, R31, R51, !PT ;  /* 0x000000331f337209 */ /* 0x002fc60007810000 */
[----:B------:R-:W-:Y:S01]  /*f960*/  MUFU.TANH R47, R47 ;  /* 0x0000002f002f7308 */ /* 0x000fe20000002400 */
[----:B--2---:R-:W-:-:S07]  /*f970*/  FMNMX.FTZ R51, R34, R51, !PT ;  /* 0x0000003322337209 */ /* 0x004fce0007810000 */
[----:B------:R-:W-:Y:S01]  /*f980*/  MUFU.TANH R52, R52 ;  /* 0x0000003400347308 */ /* 0x000fe20000002400 */
[----:B------:R-:W-:Y:S02]  /*f990*/  WARPGROUP.DEPBAR.LE gsb0, 0x0 ;  /* 0x00008000000079c5 */ /* 0x000fe40000010000 */
        /* <DEDUP_REMOVED lines=11> */
[----:B------:R-:W-:Y:S01]  /*fa50*/  ULDC UR4, c[0x0][0x988] ;  /* 0x0002620000047ab9 */ /* 0x000fe20000000800 */
[----:B------:R-:W-:Y:S01]  /*fa60*/  WARPGROUP.ARRIVE ;  /* 0x00000000000079c5 */ /* 0x000fe20000000000 */
[----:B------:R-:W-:Y:S01]  /*fa70*/  IMAD.MOV.U32 R55, RZ, RZ, 0x40000040 ;  /* 0x40000040ff377424 */ /* 0x000fe200078e00ff */
[----:B------:R-:W0:Y:S04]  /*fa80*/  MUFU.TANH R35, R35 ;  /* 0x0000002300237308 */ /* 0x000e280000002400 */
[----:B------:R-:W-:Y:S01]  /*fa90*/  HGMMA.64x64x16.F32.BF16 R88, R136, gdesc[UR4].tnspB, R88, gsb0 ;  /* 0x40e0000488587df0 */ /* 0x000fe20008001858 */
[----:B------:R-:W-:-:S02]  /*faa0*/  R2UR UR7, R55 ;  /* 0x00000000370772ca */ /* 0x000fc400000e0000 */
[----:B------:R-:W-:Y:S01]  /*fab0*/  R2UR UR6, R54 ;  /* 0x00000000360672ca */ /* 0x000fe200000e0000 */
[----:B------:R-:W1:Y:S08]  /*fac0*/  MUFU.TANH R38, R38 ;  /* 0x0000002600267308 */ /* 0x000e700000002400 */
[----:B------:R-:W2:Y:S01]  /*fad0*/  MUFU.TANH R58, R58 ;  /* 0x0000003a003a7308 */ /* 0x000ea20000002400 */
[----:B0-----:R-:W-:-:S07]  /*fae0*/  FMNMX.FTZ R51, R35, R51, !PT ;  /* 0x0000003323337209 */ /* 0x001fce0007810000 */
[----:B------:R-:W0:Y:S01]  /*faf0*/  MUFU.TANH R61, R61 ;  /* 0x0000003d003d7308 */ /* 0x000e220000002400 */
[----:B-1----:R-:W-:-:S04]  /*fb00*/  FMNMX.FTZ R51, R38, R51, !PT ;  /* 0x0000003326337209 */ /* 0x002fc80007810000 */
[----:B------:R-:W-:-:S03]  /*fb10*/  FMNMX.FTZ R51, R39, R51, !PT ;  /* 0x0000003327337209 */ /* 0x000fc60007810000 */
[----:B------:R-:W1:Y:S01]  /*fb20*/  MUFU.TANH R64, R64 ;  /* 0x0000004000407308 */ /* 0x000e620000002400 */
[----:B------:R-:W-:-:S04]  /*fb30*/  FMNMX.FTZ R51, R42, R51, !PT ;  /* 0x000000332a337209 */ /* 0x000fc80007810000 */
[----:B------:R-:W-:-:S03]  /*fb40*/  FMNMX.FTZ R51, R43, R51, !PT ;  /* 0x000000332b337209 */ /* 0x000fc60007810000 */
[----:B------:R-:W3:Y:S01]  /*fb50*/  MUFU.TANH R65, R65 ;  /* 0x0000004100417308 */ /* 0x000ee20000002400 */
[----:B------:R-:W-:-:S04]  /*fb60*/  FMNMX.FTZ R51, R46, R51, !PT ;  /* 0x000000332e337209 */ /* 0x000fc80007810000 */
[----:B------:R-:W-:-:S03]  /*fb70*/  FMNMX.FTZ R51, R47, R51, !PT ;  /* 0x000000332f337209 */ /* 0x000fc60007810000 */
[----:B------:R-:W4:Y:S01]  /*fb80*/  MUFU.TANH R72, R72 ;  /* 0x0000004800487308 */ /* 0x000f220000002400 */
[----:B------:R-:W-:-:S04]  /*fb90*/  FMNMX.FTZ R51, R50, R51, !PT ;  /* 0x0000003332337209 */ /* 0x000fc80007810000 */
[----:B------:R-:W-:-:S03]  /*fba0*/  FMNMX.FTZ R51, R52, R51, !PT ;  /* 0x0000003334337209 */ /* 0x000fc60007810000 */
[----:B------:R-:W5:Y:S01]  /*fbb0*/  MUFU.TANH R147, R147 ;  /* 0x0000009300937308 */ /* 0x000f620000002400 */
[----:B------:R-:W-:-:S04]  /*fbc0*/  FMNMX.FTZ R51, R57, R51, !PT ;  /* 0x0000003339337209 */ /* 0x000fc80007810000 */
[----:B--2---:R-:W-:-:S03]  /*fbd0*/  FMNMX.FTZ R51, R58, R51, !PT ;  /* 0x000000333a337209 */ /* 0x004fc60007810000 */
[----:B------:R-:W2:Y:S01]  /*fbe0*/  MUFU.TANH R145, R145 ;  /* 0x0000009100917308 */ /* 0x000ea20000002400 */
[----:B------:R-:W-:-:S04]  /*fbf0*/  FMNMX.FTZ R51, R59, R51, !PT ;  /* 0x000000333b337209 */ /* 0x000fc80007810000 */
[----:B------:R-:W-:-:S03]  /*fc00*/  FMNMX.FTZ R51, R60, R51, !PT ;  /* 0x000000333c337209 */ /* 0x000fc60007810000 */
[----:B------:R-:W2:Y:S01]  /*fc10*/  MUFU.TANH R143, R143 ;  /* 0x0000008f008f7308 */ /* 0x000ea20000002400 */
[----:B0-----:R-:W-:-:S04]  /*fc20*/  FMNMX.FTZ R51, R61, R51, !PT ;  /* 0x000000333d337209 */ /* 0x001fc80007810000 */
[----:B------:R-:W-:-:S03]  /*fc30*/  FMNMX.FTZ R51, R62, R51, !PT ;  /* 0x000000333e337209 */ /* 0x000fc60007810000 */
[----:B------:R-:W0:Y:S01]  /*fc40*/  MUFU.TANH R141, R141 ;  /* 0x0000008d008d7308 */ /* 0x000e220000002400 */
[----:B-1----:R-:W-:Y:S01]  /*fc50*/  FMNMX.FTZ R51, R64, R51, !PT ;  /* 0x0000003340337209 */ /* 0x002fe20007810000 */
[----:B------:R-:W-:Y:S02]  /*fc60*/  WARPGROUP.DEPBAR.LE gsb0, 0x0 ;  /* 0x00008000000079c5 */ /* 0x000fe40000010000 */
[----:B------:R-:W-:Y:S01]  /*fc70*/  WARPGROUP.ARRIVE ;  /* 0x00000000000079c5 */ /* 0x000fe20000000000 */
[----:B---3--:R-:W-:-:S03]  /*fc80*/  FMNMX.FTZ R51, R65, R51, !PT ;  /* 0x0000003341337209 */ /* 0x008fc60007810000 */
[----:B------:R-:W1:Y:S01]  /*fc90*/  MUFU.TANH R32, R32 ;  /* 0x0000002000207308 */ /* 0x000e620000002400 */
[----:B------:R-:W-:Y:S01]  /*fca0*/  FMNMX.FTZ R51, R68, R51, !PT ;  /* 0x0000003344337209 */ /* 0x000fe20007810000 */
[----:B------:R-:W-:Y:S03]  /*fcb0*/  HGMMA.64x64x16.F32.BF16 R88, R132, gdesc[UR4].tnspB, R88, gsb0 ;  /* 0x40e0000484587df0 */ /* 0x000fe60008001858 */
[----:B------:R-:W-:-:S03]  /*fcc0*/  FMNMX.FTZ R51, R69, R51, !PT ;  /* 0x0000003345337209 */ /* 0x000fc60007810000 */
[----:B------:R-:W3:Y:S01]  /*fcd0*/  MUFU.TANH R36, R36 ;  /* 0x0000002400247308 */ /* 0x000ee20000002400 */
[----:B----4-:R-:W-:-:S04]  /*fce0*/  FMNMX.FTZ R51, R72, R51, !PT ;  /* 0x0000003348337209 */ /* 0x010fc80007810000 */
[----:B------:R-:W-:-:S03]  /*fcf0*/  FMNMX.FTZ R53, R73, R51, !PT ;  /* 0x0000003349357209 */ /* 0x000fc60007810000 */
[----:B------:R-:W4:Y:S02]  /*fd00*/  MUFU.TANH R37, R37 ;  /* 0x0000002500257308 */ /* 0x000f240000002400 */
[----:B------:R-:W5:Y:S06]  /*fd10*/  SHFL.BFLY PT, R51, R53, 0x2, 0x1f ;  /* 0x0c401f0035337f89 */ /* 0x000f6c00000e0000 */
[----:B------:R-:W4:Y:S08]  /*fd20*/  MUFU.TANH R40, R40 ;  /* 0x0000002800287308 */ /* 0x000f300000002400 */
[----:B------:R-:W4:Y:S08]  /*fd30*/  MUFU.TANH R41, R41 ;  /* 0x0000002900297308 */ /* 0x000f300000002400 */
[----:B------:R-:W4:Y:S01]  /*fd40*/  MUFU.TANH R44, R44 ;  /* 0x0000002c002c7308 */ /* 0x000f220000002400 */
[----:B-----5:R-:W-:-:S05]  /*fd50*/  FMNMX.FTZ R53, R53, R51, !PT ;  /* 0x0000003335357209 */ /* 0x020fca0007810000 */
[----:B------:R-:W5:Y:S02]  /*fd60*/  SHFL.BFLY PT, R51, R53, 0x1, 0x1f ;  /* 0x0c201f0035337f89 */ /* 0x000f6400000e0000 */
[----:B------:R-:W4:Y:S08]  /*fd70*/  MUFU.TANH R45, R45 ;  /* 0x0000002d002d7308 */ /* 0x000f300000002400 */
[----:B------:R-:W4:Y:S08]  /*fd80*/  MUFU.TANH R48, R48 ;  /* 0x0000003000307308 */ /* 0x000f300000002400 */
[----:B------:R-:W4:Y:S01]  /*fd90*/  MUFU.TANH R56, R56 ;  /* 0x0000003800387308 */ /* 0x000f220000002400 */
[----:B-----5:R-:W-:Y:S01]  /*fda0*/  FMNMX.FTZ R53, R53, R51, !PT ;  /* 0x0000003335357209 */ /* 0x020fe20007810000 */
[----:B------:R-:W-:-:S06]  /*fdb0*/  IMAD.U32 R51, RZ, RZ, UR4 ;  /* 0x00000004ff337e24 */ /* 0x000fcc000f8e00ff */
[----:B------:R-:W5:Y:S01]  /*fdc0*/  MUFU.TANH R66, R66 ;  /* 0x0000004200427308 */ /* 0x000f620000002400 */
[CC--:B------:R-:W-:Y:S01]  /*fdd0*/  FMUL.FTZ R84, R53.reuse, R51.reuse ;  /* 0x0000003335547220 */ /* 0x0c0fe20000410000 */
[----:B------:R-:W-:Y:S01]  /*fde0*/  FADD.FTZ R82, -R53, R153 ;  /* 0x0000009935527221 */ /* 0x000fe20000010100 */
[----:B------:R-:W-:Y:S02]  /*fdf0*/  IMAD.MOV.U32 R153, RZ, RZ, R53 ;  /* 0x000000ffff997224 */ /* 0x000fe400078e0035 */
[-CC-:B------:R-:W-:Y:S01]  /*fe00*/  FFMA.FTZ R148, R11, R51.reuse, -R84.reuse ;  /* 0x000000330b947223 */ /* 0x180fe20000010854 */
[----:B------:R-:W-:Y:S01]  /*fe10*/  FMNMX.FTZ R11, R154, R20, !PT ;  /* 0x000000149a0b7209 */ /* 0x000fe20007810000 */
[-CC-:B------:R-:W-:Y:S01]  /*fe20*/  FFMA.FTZ R55, R14, R51.reuse, -R84.reuse ;  /* 0x000000330e377223 */ /* 0x180fe20000010854 */
[----:B------:R-:W5:Y:S01]  /*fe30*/  MUFU.TANH R67, R67 ;  /* 0x0000004300437308 */ /* 0x000f620000002400 */
[--C-:B------:R-:W-:Y:S01]  /*fe40*/  FFMA.FTZ R146, R27, R51, -R84.reuse ;  /* 0x000000331b927223 */ /* 0x100fe20000010854 */
[----:B------:R-:W-:Y:S01]  /*fe50*/  FMNMX.FTZ R11, R151, R11, !PT ;  /* 0x0000000b970b7209 */ /* 0x000fe20007810000 */
[-CC-:B------:R-:W-:Y:S01]  /*fe60*/  FFMA.FTZ R27, R35, R51.reuse, -R84.reuse ;  /* 0x00000033231b7223 */ /* 0x180fe20000010854 */
[--C-:B------:R-:W-:Y:S01]  /*fe70*/  FFMA.FTZ R150, R15, R51, -R84.reuse ;  /* 0x000000330f967223 */ /* 0x100fe20000010854 */
[----:B------:R-:W-:Y:S01]  /*fe80*/  IMAD.MOV.U32 R15, RZ, RZ, 0x40000040 ;  /* 0x40000040ff0f7424 */ /* 0x000fe200078e00ff */
[----:B------:R-:W-:Y:S01]  /*fe90*/  FMNMX.FTZ R11, R149, R11, !PT ;  /* 0x0000000b950b7209 */ /* 0x000fe20007810000 */
[-C--:B------:R-:W-:Y:S01]  /*fea0*/  FMUL.FTZ R54, R82, R51.reuse ;  /* 0x0000003352367220 */ /* 0x080fe20000410000 */
[----:B------:R-:W5:Y:S01]  /*feb0*/  MUFU.TANH R70, R70 ;  /* 0x0000004600467308 */ /* 0x000f620000002400 */
[--C-:B------:R-:W-:Y:S01]  /*fec0*/  FFMA.FTZ R82, R26, R51, -R84.reuse ;  /* 0x000000331a527223 */ /* 0x100fe20000010854 */
[----:B------:R-:W-:Y:S01]  /*fed0*/  FMNMX.FTZ R11, R147, R11, !PT ;  /* 0x0000000b930b7209 */ /* 0x000fe20007810000 */
[----:B------:R-:W-:Y:S01]  /*fee0*/  FFMA.FTZ R26, R43, R51, -R84 ;  /* 0x000000332b1a7223 */ /* 0x000fe20000010854 */
[----:B------:R-:W-:Y:S01]  /*fef0*/  R2UR UR7, R15 ;  /* 0x000000000f0772ca */ /* 0x000fe200000e0000 */
[----:B------:R-:W-:-:S02]  /*ff00*/  WARPGROUP.DEPBAR.LE gsb0, 0x0 ;  /* 0x00008000000079c5 */ /* 0x000fc40000010000 */
[----:B--2---:R-:W-:Y:S01]  /*ff10*/  FMNMX.FTZ R11, R145, R11, !PT ;  /* 0x0000000b910b7209 */ /* 0x004fe20007810000 */
[----:B------:R-:W2:Y:S01]  /*ff20*/  MUFU.TANH R71, R71 ;  /* 0x0000004700477308 */ /* 0x000ea20000002400 */
[----:B------:R-:W-:Y:S01]  /*ff30*/  WARPGROUP.ARRIVE ;  /* 0x00000000000079c5 */ /* 0x000fe20000000000 */
[--C-:B------:R-:W-:Y:S01]  /*ff40*/  FFMA.FTZ R83, R24, R51, -R84.reuse ;  /* 0x0000003318537223 */ /* 0x100fe20000010854 */
[----:B------:R-:W-:Y:S01]  /*ff50*/  FMNMX.FTZ R11, R143, R11, !PT ;  /* 0x0000000b8f0b7209 */ /* 0x000fe20007810000 */
[-CC-:B------:R-:W-:Y:S01]  /*ff60*/  FFMA.FTZ R24, R31, R51.reuse, -R84.reuse ;  /* 0x000000331f187223 */ /* 0x180fe20000010854 */
[--C-:B------:R-:W-:Y:S01]  /*ff70*/  FFMA.FTZ R31, R58, R51, -R84.reuse ;  /* 0x000000333a1f7223 */ /* 0x100fe20000010854 */
[----:B------:R-:W-:Y:S01]  /*ff80*/  IMAD.MOV.U32 R15, RZ, RZ, 0x40000040 ;  /* 0x40000040ff0f7424 */ /* 0x000fe200078e00ff */
[----:B0-----:R-:W-:Y:S01]  /*ff90*/  FMNMX.FTZ R14, R141, R11, !PT ;  /* 0x0000000b8d0e7209 */ /* 0x001fe20007810000 */
[----:B------:R-:W0:Y:S01]  /*ffa0*/  MUFU.TANH R74, R74 ;  /* 0x0000004a004a7308 */ /* 0x000e220000002400 */
[-CC-:B------:R-:W-:Y:S01]  /*ffb0*/  FFMA.FTZ R136, R38, R51.reuse, -R84.reuse ;  /* 0x0000003326887223 */ /* 0x180fe20000010854 */
[-CC-:B------:R-:W-:Y:S01]  /*ffc0*/  FFMA.FTZ R38, R59, R51.reuse, -R84.reuse ;  /* 0x000000333b267223 */ /* 0x180fe20000010854 */
[----:B------:R-:W-:Y:S01]  /*ffd0*/  FMNMX.FTZ R14, R29, R14, !PT ;  /* 0x0000000e1d0e7209 */ /* 0x000fe20007810000 */
[-CC-:B------:R-:W-:Y:S01]  /*ffe0*/  FFMA.FTZ R144, R25, R51.reuse, -R84.reuse ;  /* 0x0000003319907223 */ /* 0x180fe20000010854 */
[-CC-:B------:R-:W-:Y:S01]  /*fff0*/  FFMA.FTZ R25, R39, R51.reuse, -R84.reuse ;  /* 0x0000003327197223 */ /* 0x180fe20000010854 */
[-CC-:B------:R-:W-:Y:S01]  /*10000*/  FFMA.FTZ R39, R60, R51.reuse, -R84.reuse ;  /* 0x000000333c277223 */ /* 0x180fe20000010854 */
[----:B-1----:R-:W-:Y:S01]  /*10010*/  FMNMX.FTZ R14, R32, R14, !PT ;  /* 0x0000000e200e7209 */ /* 0x002fe20007810000 */
[----:B------:R-:W1:Y:S01]  /*10020*/  MUFU.TANH R75, R75 ;  /* 0x0000004b004b7308 */ /* 0x000e620000002400 */
[-CC-:B------:R-:W-:Y:S01]  /*10030*/  FFMA.FTZ R132, R46, R51.reuse, -R84.reuse ;  /* 0x000000332e847223 */ /* 0x180fe20000010854 */
[-CC-:B------:R-:W-:Y:S01]  /*10040*/  FFMA.FTZ R138, R42, R51.reuse, -R84.reuse ;  /* 0x000000332a8a7223 */ /* 0x180fe20000010854 */
[----:B------:R-:W-:Y:S01]  /*10050*/  FMNMX.FTZ R14, R33, R14, !PT ;  /* 0x0000000e210e7209 */ /* 0x000fe20007810000 */
[-CC-:B------:R-:W-:Y:S01]  /*10060*/  FFMA.FTZ R46, R64, R51.reuse, -R84.reuse ;  /* 0x00000033402e7223 */ /* 0x180fe20000010854 */
[-CC-:B------:R-:W-:Y:S01]  /*10070*/  FFMA.FTZ R42, R61, R51.reuse, -R84.reuse ;  /* 0x000000333d2a7223 */ /* 0x180fe20000010854 */
[-CC-:B------:R-:W-:Y:S01]  /*10080*/  FFMA.FTZ R142, R34, R51.reuse, -R84.reuse ;  /* 0x00000033228e7223 */ /* 0x180fe20000010854 */
[----:B---3--:R-:W-:Y:S01]  /*10090*/  FMNMX.FTZ R14, R36, R14, !PT ;  /* 0x0000000e240e7209 */ /* 0x008fe20007810000 */
[----:B------:R-:W3:Y:S01]  /*100a0*/  MUFU.TANH R76, R76 ;  /* 0x0000004c004c7308 */ /* 0x000ee20000002400 */
[-CC-:B------:R-:W-:Y:S01]  /*100b0*/  FFMA.FTZ R34, R47, R51.reuse, -R84.reuse ;  /* 0x000000332f227223 */ /* 0x180fe20000010854 */
[-CC-:B------:R-:W-:Y:S01]  /*100c0*/  FFMA.FTZ R47, R65, R51.reuse, -R84.reuse ;  /* 0x00000033412f7223 */ /* 0x180fe20000010854 */
[----:B----4-:R-:W-:Y:S01]  /*100d0*/  FMNMX.FTZ R14, R37, R14, !PT ;  /* 0x0000000e250e7209 */ /* 0x010fe20007810000 */
[-CC-:B------:R-:W-:Y:S01]  /*100e0*/  FFMA.FTZ R28, R28, R51.reuse, -R84.reuse ;  /* 0x000000331c1c7223 */ /* 0x180fe20000010854 */
[-CC-:B------:R-:W-:Y:S01]  /*100f0*/  FFMA.FTZ R140, R30, R51.reuse, -R84.reuse ;  /* 0x000000331e8c7223 */ /* 0x180fe20000010854 */
[-CC-:B------:R-:W-:Y:S01]  /*10100*/  FFMA.FTZ R134, R50, R51.reuse, -R84.reuse ;  /* 0x0000003332867223 */ /* 0x180fe20000010854 */
[----:B------:R-:W-:Y:S01]  /*10110*/  FMNMX.FTZ R14, R40, R14, !PT ;  /* 0x0000000e280e7209 */ /* 0x000fe20007810000 */
[----:B------:R-:W4:Y:S01]  /*10120*/  MUFU.TANH R77, R77 ;  /* 0x0000004d004d7308 */ /* 0x000f220000002400 */
[-CC-:B------:R-:W-:Y:S01]  /*10130*/  FFMA.FTZ R30, R52, R51.reuse, -R84.reuse ;  /* 0x00000033341e7223 */ /* 0x180fe20000010854 */
[-CC-:B------:R-:W-:Y:S01]  /*10140*/  FFMA.FTZ R50, R68, R51.reuse, -R84.reuse ;  /* 0x0000003344327223 */ /* 0x180fe20000010854 */
[----:B------:R-:W-:Y:S01]  /*10150*/  FMNMX.FTZ R14, R41, R14, !PT ;  /* 0x0000000e290e7209 */ /* 0x000fe20007810000 */
[-CC-:B------:R-:W-:Y:S01]  /*10160*/  FFMA.FTZ R52, R69, R51.reuse, -R84.reuse ;  /* 0x0000003345347223 */ /* 0x180fe20000010854 */
[----:B------:R-:W-:-:S02]  /*10170*/  FFMA.FTZ R73, R73, R51, -R84 ;  /* 0x0000003349497223 */ /* 0x000fc40000010854 */
[----:B------:R-:W-:Y:S01]  /*10180*/  FMNMX.FTZ R14, R44, R14, !PT ;  /* 0x0000000e2c0e7209 */ /* 0x000fe20007810000 */
[----:B------:R-:W4:Y:S03]  /*10190*/  MUFU.TANH R78, R78 ;  /* 0x0000004e004e7308 */ /* 0x000f260000002400 */
[----:B------:R-:W-:-:S04]  /*101a0*/  FMNMX.FTZ R14, R45, R14, !PT ;  /* 0x0000000e2d0e7209 */ /* 0x000fc80007810000 */
[----:B------:R-:W-:Y:S01]  /*101b0*/  FMNMX.FTZ R14, R48, R14, !PT ;  /* 0x0000000e300e7209 */ /* 0x000fe20007810000 */
[----:B------:R-:W4:Y:S03]  /*101c0*/  MUFU.TANH R79, R79 ;  /* 0x0000004f004f7308 */ /* 0x000f260000002400 */
[----:B------:R-:W-:-:S04]  /*101d0*/  FMNMX.FTZ R14, R49, R14, !PT ;  /* 0x0000000e310e7209 */ /* 0x000fc80007810000 */
[----:B------:R-:W-:Y:S01]  /*101e0*/  FMNMX.FTZ R14, R56, R14, !PT ;  /* 0x0000000e380e7209 */ /* 0x000fe20007810000 */
[----:B------:R-:W4:Y:S03]  /*101f0*/  MUFU.TANH R80, R80 ;  /* 0x0000005000507308 */ /* 0x000f260000002400 */
[----:B------:R-:W-:-:S04]  /*10200*/  FMNMX.FTZ R14, R63, R14, !PT ;  /* 0x0000000e3f0e7209 */ /* 0x000fc80007810000 */
[----:B-----5:R-:W-:Y:S01]  /*10210*/  FMNMX.FTZ R14, R66, R14, !PT ;  /* 0x0000000e420e7209 */ /* 0x020fe20007810000 */
[----:B------:R-:W5:Y:S03]  /*10220*/  MUFU.TANH R81, R81 ;  /* 0x0000005100517308 */ /* 0x000f660000002400 */
[----:B------:R-:W-:-:S04]  /*10230*/  FMNMX.FTZ R14, R67, R14, !PT ;  /* 0x0000000e430e7209 */ /* 0x000fc80007810000 */
[----:B------:R-:W-:Y:S01]  /*10240*/  FMNMX.FTZ R14, R70, R14, !PT ;  /* 0x0000000e460e7209 */ /* 0x000fe20007810000 */
[----:B------:R-:W-:Y:S03]  /*10250*/  MUFU.EX2 R54, R54 ;  /* 0x0000003600367308 */ /* 0x000fe60000000800 */
[----:B--2---:R-:W-:-:S04]  /*10260*/  FMNMX.FTZ R14, R71, R14, !PT ;  /* 0x0000000e470e7209 */ /* 0x004fc80007810000 */
[----:B0-----:R-:W-:Y:S01]  /*10270*/  FMNMX.FTZ R14, R74, R14, !PT ;  /* 0x0000000e4a0e7209 */ /* 0x001fe20007810000 */
[----:B------:R-:W-:Y:S03]  /*10280*/  MUFU.EX2 R148, R148 ;  /* 0x0000009400947308 */ /* 0x000fe60000000800 */
[----:B-1----:R-:W-:-:S04]  /*10290*/  FMNMX.FTZ R14, R75, R14, !PT ;  /* 0x0000000e4b0e7209 */ /* 0x002fc80007810000 */
[----:B---3--:R-:W-:Y:S01]  /*102a0*/  FMNMX.FTZ R14, R76, R14, !PT ;  /* 0x0000000e4c0e7209 */ /* 0x008fe20007810000 */
[----:B------:R-:W-:Y:S03]  /*102b0*/  MUFU.EX2 R55, R55 ;  /* 0x0000003700377308 */ /* 0x000fe60000000800 */
[----:B----4-:R-:W-:-:S04]  /*102c0*/  FMNMX.FTZ R14, R77, R14, !PT ;  /* 0x0000000e4d0e7209 */ /* 0x010fc80007810000 */
[----:B------:R-:W-:Y:S01]  /*102d0*/  FMNMX.FTZ R14, R78, R14, !PT ;  /* 0x0000000e4e0e7209 */ /* 0x000fe20007810000 */
[----:B------:R-:W-:Y:S03]  /*102e0*/  MUFU.EX2 R150, R150 ;  /* 0x0000009600967308 */ /* 0x000fe60000000800 */
[----:B------:R-:W-:-:S04]  /*102f0*/  FMNMX.FTZ R14, R79, R14, !PT ;  /* 0x0000000e4f0e7209 */ /* 0x000fc80007810000 */
[----:B------:R-:W-:Y:S01]  /*10300*/  FMNMX.FTZ R14, R80, R14, !PT ;  /* 0x0000000e500e7209 */ /* 0x000fe20007810000 */
[----:B------:R-:W-:Y:S03]  /*10310*/  MUFU.EX2 R83, R83 ;  /* 0x0000005300537308 */ /* 0x000fe60000000800 */
[----:B-----5:R-:W-:Y:S01]  /*10320*/  FMNMX.FTZ R35, R81, R14, !PT ;  /* 0x0000000e51237209 */ /* 0x020fe20007810000 */
[----:B------:R-:W-:-:S04]  /*10330*/  VIADD R14, R10, 0x280 ;  /* 0x000002800a0e7836 */ /* 0x000fc80000000000 */
[----:B------:R-:W0:Y:S01]  /*10340*/  SHFL.BFLY PT, R43, R35, 0x2, 0x1f ;  /* 0x0c401f00232b7f89 */ /* 0x000e2200000e0000 */
[----:B------:R-:W-:Y:S01]  /*10350*/  R2UR UR6, R14 ;  /* 0x000000000e0672ca */ /* 0x000fe200000e0000 */
[----:B------:R-:W-:Y:S08]  /*10360*/  MUFU.EX2 R144, R144 ;  /* 0x0000009000907308 */ /* 0x000ff00000000800 */
[----:B------:R-:W-:Y:S04]  /*10370*/  MUFU.EX2 R82, R82 ;  /* 0x0000005200527308 */ /* 0x000fe80000000800 */
[----:B------:R-:W-:Y:S01]  /*10380*/  HGMMA.64x64x16.F32.BF16 R88, R128, gdesc[UR4].tnspB, R88, gsb0 ;  /* 0x40e0000480587df0 */ /* 0x000fe20008001858 */
[----:B------:R-:W-:Y:S01]  /*10390*/  R2UR UR7, R15 ;  /* 0x000000000f0772ca */ /* 0x000fe200000e0000 */
[----:B------:R-:W-:-:S02]  /*103a0*/  IMAD.MOV.U32 R15, RZ, RZ, 0x40000040 ;  /* 0x40000040ff0f7424 */ /* 0x000fc400078e00ff */
[----:B------:R-:W-:Y:S01]  /*103b0*/  MUFU.EX2 R146, R146 ;  /* 0x0000009200927308 */ /* 0x000fe20000000800 */
[----:B0-----:R-:W-:Y:S01]  /*103c0*/  FMNMX.FTZ R35, R35, R43, !PT ;  /* 0x0000002b23237209 */ /* 0x001fe20007810000 */
[----:B------:R-:W-:-:S06]  /*103d0*/  FFMA.FTZ R43, R62, R51, -R84 ;  /* 0x000000333e2b7223 */ /* 0x000fcc0000010854 */
[----:B------:R0:W-:Y:S01]  /*103e0*/  MUFU.EX2 R11, R28 ;  /* 0x0000001c000b7308 */ /* 0x0001e20000000800 */
[----:B------:R-:W1:Y:S07]  /*103f0*/  SHFL.BFLY PT, R14, R35, 0x1, 0x1f ;  /* 0x0c201f00230e7f89 */ /* 0x000e6e00000e0000 */
[----:B------:R-:W-:Y:S01]  /*10400*/  MUFU.EX2 R140, R140 ;  /* 0x0000008c008c7308 */ /* 0x000fe20000000800 */
[-CC-:B0-----:R-:W-:Y:S01]  /*10410*/  FFMA.FTZ R28, R57, R51.reuse, -R84.reuse ;  /* 0x00000033391c7223 */ /* 0x181fe20000010854 */
[----:B------:R-:W-:-:S06]  /*10420*/  FFMA.FTZ R57, R72, R51, -R84 ;  /* 0x0000003348397223 */ /* 0x000fcc0000010854 */
[----:B------:R-:W-:Y:S08]  /*10430*/  MUFU.EX2 R24, R24 ;  /* 0x0000001800187308 */ /* 0x000ff00000000800 */
[----:B------:R-:W-:Y:S01]  /*10440*/  MUFU.EX2 R142, R142 ;  /* 0x0000008e008e7308 */ /* 0x000fe20000000800 */
[----:B-1----:R-:W-:-:S05]  /*10450*/  FMNMX.FTZ R35, R35, R14, !PT ;  /* 0x0000000e23237209 */ /* 0x002fca0007810000 */
[C---:B------:R-:W-:Y:S01]  /*10460*/  FADD.FTZ R14, -R35.reuse, R20 ;  /* 0x00000014230e7221 */ /* 0x040fe20000010100 */
[-C--:B------:R-:W-:Y:S01]  /*10470*/  FMUL.FTZ R62, R35, R51.reuse ;  /* 0x00000033233e7220 */ /* 0x080fe20000410000 */
[----:B------:R-:W-:Y:S02]  /*10480*/  MUFU.EX2 R27, R27 ;  /* 0x0000001b001b7308 */ /* 0x000fe40000000800 */
[-C--:B------:R-:W-:Y:S01]  /*10490*/  FMUL.FTZ R14, R14, R51.reuse ;  /* 0x000000330e0e7220 */ /* 0x080fe20000410000 */
[-CC-:B------:R-:W-:Y:S01]  /*104a0*/  FFMA.FTZ R59, R154, R51.reuse, -R62.reuse ;  /* 0x000000339a3b7223 */ /* 0x180fe2000001083e */
[-CC-:B------:R-:W-:Y:S01]  /*104b0*/  FFMA.FTZ R60, R151, R51.reuse, -R62.reuse ;  /* 0x00000033973c7223 */ /* 0x180fe2000001083e */
[-CC-:B------:R-:W-:Y:S01]  /*104c0*/  FFMA.FTZ R151, R149, R51.reuse, -R62.reuse ;  /* 0x0000003395977223 */ /* 0x180fe2000001083e */
[-CC-:B------:R-:W-:Y:S01]  /*104d0*/  FFMA.FTZ R64, R143, R51.reuse, -R62.reuse ;  /* 0x000000338f407223 */ /* 0x180fe2000001083e */
[-CC-:B------:R-:W-:Y:S01]  /*104e0*/  FFMA.FTZ R61, R147, R51.reuse, -R62.reuse ;  /* 0x00000033933d7223 */ /* 0x180fe2000001083e */
[----:B------:R0:W-:Y:S01]  /*104f0*/  MUFU.EX2 R58, R14 ;  /* 0x0000000e003a7308 */ /* 0x0001e20000000800 */
[-CC-:B------:R-:W-:Y:S01]  /*10500*/  FFMA.FTZ R143, R36, R51.reuse, -R62.reuse ;  /* 0x00000033248f7223 */ /* 0x180fe2000001083e */
[-CC-:B------:R-:W-:Y:S01]  /*10510*/  FFMA.FTZ R147, R141, R51.reuse, -R62.reuse ;  /* 0x000000338d937223 */ /* 0x180fe2000001083e */
[-CC-:B------:R-:W-:Y:S01]  /*10520*/  FFMA.FTZ R141, R32, R51.reuse, -R62.reuse ;  /* 0x00000033208d7223 */ /* 0x180fe2000001083e */
[-CC-:B------:R-:W-:Y:S01]  /*10530*/  FFMA.FTZ R32, R37, R51.reuse, -R62.reuse ;  /* 0x0000003325207223 */ /* 0x180fe2000001083e */
[-CC-:B------:R-:W-:Y:S01]  /*10540*/  FFMA.FTZ R145, R145, R51.reuse, -R62.reuse ;  /* 0x0000003391917223 */ /* 0x180fe2000001083e */
[-CC-:B------:R-:W-:Y:S01]  /*10550*/  FFMA.FTZ R65, R29, R51.reuse, -R62.reuse ;  /* 0x000000331d417223 */ /* 0x180fe2000001083e */
[----:B------:R-:W-:Y:S01]  /*10560*/  FFMA.FTZ R137, R40, R51, -R62 ;  /* 0x0000003328897223 */ /* 0x000fe2000001083e */
[----:B------:R-:W-:Y:S01]  /*10570*/  MUFU.EX2 R59, R59 ;  /* 0x0000003b003b7308 */ /* 0x000fe20000000800 */
[----:B0-----:R-:W-:-:S02]  /*10580*/  VIADD R14, R10, 0x300 ;  /* 0x000003000a0e7836 */ /* 0x001fc40000000000 */
[-CC-:B------:R-:W-:Y:S01]  /*10590*/  FFMA.FTZ R29, R33, R51.reuse, -R62.reuse ;  /* 0x00000033211d7223 */ /* 0x180fe2000001083e */
[-CC-:B------:R-:W-:Y:S01]  /*105a0*/  FFMA.FTZ R33, R41, R51.reuse, -R62.reuse ;  /* 0x0000003329217223 */ /* 0x180fe2000001083e */
[-CC-:B------:R-:W-:Y:S01]  /*105b0*/  FFMA.FTZ R139, R44, R51.reuse, -R62.reuse ;  /* 0x000000332c8b7223 */ /* 0x180fe2000001083e */
[-CC-:B------:R-:W-:Y:S01]  /*105c0*/  FFMA.FTZ R133, R48, R51.reuse, -R62.reuse ;  /* 0x0000003330857223 */ /* 0x180fe2000001083e */
[----:B------:R-:W-:Y:S01]  /*105d0*/  R2UR UR6, R14 ;  /* 0x000000000e0672ca */ /* 0x000fe200000e0000 */
[----:B------:R-:W-:Y:S01]  /*105e0*/  VIADD R14, R10, 0x380 ;  /* 0x000003800a0e7836 */ /* 0x000fe20000000000 */
[----:B------:R-:W0:Y:S01]  /*105f0*/  MUFU.EX2 R60, R60 ;  /* 0x0000003c003c7308 */ /* 0x000e220000000800 */
[-CC-:B------:R-:W-:Y:S01]  /*10600*/  FFMA.FTZ R10, R45, R51.reuse, -R62.reuse ;  /* 0x000000332d0a7223 */ /* 0x180fe2000001083e */
[-CC-:B------:R-:W-:Y:S01]  /*10610*/  FFMA.FTZ R135, R56, R51.reuse, -R62.reuse ;  /* 0x0000003338877223 */ /* 0x180fe2000001083e */
[-CC-:B------:R-:W-:Y:S01]  /*10620*/  FFMA.FTZ R76, R76, R51.reuse, -R62.reuse ;  /* 0x000000334c4c7223 */ /* 0x180fe2000001083e */
[-CC-:B------:R-:W-:Y:S01]  /*10630*/  FFMA.FTZ R77, R77, R51.reuse, -R62.reuse ;  /* 0x000000334d4d7223 */ /* 0x180fe2000001083e */
[-CC-:B------:R-:W-:Y:S01]  /*10640*/  FFMA.FTZ R78, R78, R51.reuse, -R62.reuse ;  /* 0x000000334e4e7223 */ /* 0x180fe2000001083e */
[-CC-:B------:R-:W-:Y:S01]  /*10650*/  FFMA.FTZ R79, R79, R51.reuse, -R62.reuse ;  /* 0x000000334f4f7223 */ /* 0x180fe2000001083e */
[----:B------:R-:W-:Y:S01]  /*10660*/  FFMA.FTZ R80, R80, R51, -R62 ;  /* 0x0000003350507223 */ /* 0x000fe2000001083e */
[----:B------:R-:W-:-:S02]  /*10670*/  WARPGROUP.DEPBAR.LE gsb0, 0x0 ;  /* 0x00008000000079c5 */ /* 0x000fc40000010000 */
[----:B------:R-:W-:Y:S01]  /*10680*/  WARPGROUP.ARRIVE ;  /* 0x00000000000079c5 */ /* 0x000fe20000000000 */
[----:B------:R-:W1:Y:S01]  /*10690*/  MUFU.EX2 R151, R151 ;  /* 0x0000009700977308 */ /* 0x000e620000000800 */
[-CC-:B------:R-:W-:Y:S01]  /*106a0*/  FFMA.FTZ R129, R66, R51.reuse, -R62.reuse ;  /* 0x0000003342817223 */ /* 0x180fe2000001083e */
[----:B------:R-:W-:-:S03]  /*106b0*/  FFMA.FTZ R131, R70, R51, -R62 ;  /* 0x0000003346837223 */ /* 0x000fc6000001083e */
[----:B------:R-:W-:Y:S01]  /*106c0*/  HGMMA.64x64x16.F32.BF16 R88, R124, gdesc[UR4].tnspB, R88, gsb0 ;  /* 0x40e000047c587df0 */ /* 0x000fe20008001858 */
[----:B------:R-:W-:Y:S01]  /*106d0*/  R2UR UR6, R14 ;  /* 0x000000000e0672ca */ /* 0x000fe200000e0000 */
[----:B------:R-:W-:Y:S01]  /*106e0*/  @!P1 IMAD R14, R18, 0x8, R2 ;  /* 0x00000008120e9824 */ /* 0x000fe200078e0202 */
[----:B------:R-:W-:Y:S01]  /*106f0*/  R2UR UR7, R15 ;  /* 0x000000000f0772ca */ /* 0x000fe200000e0000 */
[----:B------:R-:W-:Y:S01]  /*10700*/  VIADD R15, R85, 0x9 ;  /* 0x00000009550f7836 */ /* 0x000fe20000000000 */
[----:B------:R-:W2:Y:S01]  /*10710*/  MUFU.EX2 R61, R61 ;  /* 0x0000003d003d7308 */ /* 0x000ea20000000800 */
[----:B------:R-:W-:Y:S02]  /*10720*/  @!P1 VIADD R36, R14, 0x16840 ;  /* 0x000168400e249836 */ /* 0x000fe40000000000 */
[----:B------:R-:W-:Y:S01]  /*10730*/  FFMA.FTZ R14, R49, R51, -R62 ;  /* 0x00000033310e7223 */ /* 0x000fe2000001083e */
[----:B0-----:R-:W-:Y:S02]  /*10740*/  F2FP.BF16.F32.PACK_AB R149, R60, R59 ;  /* 0x0000003b3c95723e */ /* 0x001fe400000010ff */
[----:B------:R-:W-:-:S02]  /*10750*/  SEL R37, R15, 0x9, !P2 ;  /* 0x000000090f257807 */ /* 0x000fc40005000000 */
[----:B------:R-:W-:Y:S01]  /*10760*/  @!P1 PRMT R36, RZ, 0x654, R36 ;  /* 0x00000654ff249816 */ /* 0x000fe20000000024 */
[----:B------:R-:W0:Y:S01]  /*10770*/  MUFU.EX2 R145, R145 ;  /* 0x0000009100917308 */ /* 0x000e220000000800 */
[C---:B------:R-:W-:Y:S02]  /*10780*/  ISETP.GT.AND P2, PT, R152.reuse, RZ, PT ;  /* 0x000000ff9800720c */ /* 0x040fe40003f44270 */
[----:B------:R-:W-:-:S05]  /*10790*/  IADD3 R152, R152, -0x1, RZ ;  /* 0xffffffff98987810 */ /* 0x000fca0007ffe0ff */
[----:B------:R-:W3:Y:S08]  /*107a0*/  MUFU.EX2 R64, R64 ;  /* 0x0000004000407308 */ /* 0x000ef00000000800 */
[----:B------:R-:W4:Y:S08]  /*107b0*/  MUFU.EX2 R147, R147 ;  /* 0x0000009300937308 */ /* 0x000f300000000800 */
        /* <DEDUP_REMOVED lines=8> */
[----:B------:R-:W-:-:S04]  /*10840*/  FFMA.FTZ R125, R74, R51, -R62 ;  /* 0x000000334a7d7223 */ /* 0x000fc8000001083e */
[----:B------:R-:W5:Y:S01]  /*10850*/  MUFU.EX2 R137, R137 ;  /* 0x0000008900897308 */ /* 0x000f620000000800 */
[----:B------:R-:W-:Y:S07]  /*10860*/  HGMMA.64x64x16.F32.BF16 R88, R120, gdesc[UR4].tnspB, R88, gsb0 ;  /* 0x40e0000478587df0 */ /* 0x000fee0008001858 */
[----:B------:R-:W5:Y:S08]  /*10870*/  MUFU.EX2 R25, R25 ;  /* 0x0000001900197308 */ /* 0x000f700000000800 */
[----:B------:R-:W5:Y:S08]  /*10880*/  MUFU.EX2 R33, R33 ;  /* 0x0000002100217308 */ /* 0x000f700000000800 */
        /* <DEDUP_REMOVED lines=16> */
[----:B------:R-:W-:Y:S01]  /*10990*/  FMUL.FTZ R97, R97, R54 ;  /* 0x0000003661617220 */ /* 0x000fe20000410000 */
[----:B-1----:R-:W-:Y:S01]  /*109a0*/  FFMA.FTZ R36, R54, R3, R148 ;  /* 0x0000000336247223 */ /* 0x002fe20000010094 */
[----:B------:R-:W-:Y:S01]  /*109b0*/  FFMA.FTZ R3, R58, R0, R59 ;  /* 0x000000003a037223 */ /* 0x000fe2000001003b */
[----:B------:R-:W-:Y:S01]  /*109c0*/  @!P1 IMAD R0, R21, 0x8, R2 ;  /* 0x0000000815009824 */ /* 0x000fe200078e0202 */
[----:B------:R-:W1:Y:S01]  /*109d0*/  MUFU.EX2 R134, R134 ;  /* 0x0000008600867308 */ /* 0x000e620000000800 */
[----:B------:R-:W-:Y:S01]  /*109e0*/  FADD.FTZ R15, R55, R36 ;  /* 0x00000024370f7221 */ /* 0x000fe20000010000 */
[----:B------:R-:W-:Y:S01]  /*109f0*/  FADD.FTZ R36, R60, R3 ;  /* 0x000000033c247221 */ /* 0x000fe20000010000 */
[----:B------:R-:W-:-:S02]  /*10a00*/  @!P1 VIADD R3, R0, 0x16860 ;  /* 0x0001686000039836 */ /* 0x000fc40000000000 */
[----:B------:R-:W-:Y:S01]  /*10a10*/  FFMA.FTZ R0, R63, R51, -R62 ;  /* 0x000000333f007223 */ /* 0x000fe2000001083e */
[----:B------:R-:W-:Y:S01]  /*10a20*/  FADD.FTZ R40, R150, R15 ;  /* 0x0000000f96287221 */ /* 0x000fe20000010000 */
[----:B------:R-:W-:Y:S01]  /*10a30*/  FADD.FTZ R36, R151, R36 ;  /* 0x0000002497247221 */ /* 0x000fe20000010000 */
[----:B------:R-:W-:Y:S01]  /*10a40*/  F2FP.BF16.F32.PACK_AB R148, R55, R148 ;  /* 0x000000943794723e */ /* 0x000fe200000010ff */
[----:B------:R-:W1:Y:S01]  /*10a50*/  MUFU.EX2 R135, R135 ;  /* 0x0000008700877308 */ /* 0x000e620000000800 */
[----:B------:R-:W-:Y:S01]  /*10a60*/  @!P1 PRMT R15, RZ, 0x654, R3 ;  /* 0x00000654ff0f9816 */ /* 0x000fe20000000003 */
[----:B------:R-:W-:Y:S01]  /*10a70*/  FADD.FTZ R3, R83, R40 ;  /* 0x0000002853037221 */ /* 0x000fe20000010000 */
[----:B--2---:R-:W-:Y:S01]  /*10a80*/  FADD.FTZ R36, R61, R36 ;  /* 0x000000243d247221 */ /* 0x004fe20000010000 */
[----:B------:R-:W-:Y:S01]  /*10a90*/  F2FP.BF16.F32.PACK_AB R150, R83, R150 ;  /* 0x000000965396723e */ /* 0x000fe200000010ff */
[----:B------:R2:W-:Y:S01]  /*10aa0*/  @!P1 SYNCS.ARRIVE.TRANS64.RED.A1T0 RZ, [R15+URZ], RZ ;  /* 0x000000ff0fff99a7 */ /* 0x0005e2000810043f */
[----:B------:R-:W-:Y:S01]  /*10ab0*/  F2FP.BF16.F32.PACK_AB R151, R61, R151 ;  /* 0x000000973d97723e */ /* 0x000fe200000010ff */
[----:B0-----:R-:W-:Y:S01]  /*10ac0*/  FADD.FTZ R21, R145, R36 ;  /* 0x0000002491157221 */ /* 0x001fe20000010000 */
[----:B------:R-:W-:Y:S01]  /*10ad0*/  MUFU.EX2 R30, R30 ;  /* 0x0000001e001e7308 */ /* 0x000fe20000000800 */
[----:B---3--:R-:W-:Y:S01]  /*10ae0*/  F2FP.BF16.F32.PACK_AB R145, R64, R145 ;  /* 0x000000914091723e */ /* 0x008fe200000010ff */
[----:B------:R-:W-:Y:S01]  /*10af0*/  FMUL.FTZ R100, R100, R54 ;  /* 0x0000003664647220 */ /* 0x000fe20000410000 */
[----:B------:R-:W-:Y:S01]  /*10b00*/  FADD.FTZ R36, R64, R21 ;  /* 0x0000001540247221 */ /* 0x000fe20000010000 */
[-CC-:B------:R-:W-:Y:S01]  /*10b10*/  FFMA.FTZ R21, R75, R51.reuse, -R62.reuse ;  /* 0x000000334b157223 */ /* 0x180fe2000001083e */
[----:B--2---:R-:W-:Y:S01]  /*10b20*/  FADD.FTZ R15, R144, R3 ;  /* 0x00000003900f7221 */ /* 0x004fe20000010000 */
[----:B------:R-:W-:Y:S01]  /*10b30*/  FFMA.FTZ R3, R67, R51, -R62 ;  /* 0x0000003343037223 */ /* 0x000fe2000001083e */
[----:B----4-:R-:W-:Y:S01]  /*10b40*/  FADD.FTZ R36, R147, R36 ;  /* 0x0000002493247221 */ /* 0x010fe20000010000 */
[----:B------:R-:W0:Y:S01]  /*10b50*/  MUFU.EX2 R0, R0 ;  /* 0x0000000000007308 */ /* 0x000e220000000800 */
[C---:B------:R-:W-:Y:S01]  /*10b60*/  FADD.FTZ R15, R82.reuse, R15 ;  /* 0x0000000f520f7221 */ /* 0x040fe20000010000 */
[----:B------:R-:W-:Y:S01]  /*10b70*/  F2FP.BF16.F32.PACK_AB R144, R82, R144 ;  /* 0x000000905290723e */ /* 0x000fe200000010ff */
[C---:B-----5:R-:W-:Y:S01]  /*10b80*/  FADD.FTZ R36, R65.reuse, R36 ;  /* 0x0000002441247221 */ /* 0x060fe20000010000 */
[----:B------:R-:W-:Y:S01]  /*10b90*/  F2FP.BF16.F32.PACK_AB R147, R65, R147 ;  /* 0x000000934193723e */ /* 0x000fe200000010ff */
[----:B------:R-:W-:Y:S01]  /*10ba0*/  FADD.FTZ R40, R146, R15 ;  /* 0x0000000f92287221 */ /* 0x000fe20000010000 */
[----:B------:R-:W-:Y:S01]  /*10bb0*/  F2FP.BF16.F32.PACK_AB R146, R11, R146 ;  /* 0x000000920b92723e */ /* 0x000fe200000010ff */
[----:B------:R-:W-:Y:S01]  /*10bc0*/  FADD.FTZ R36, R141, R36 ;  /* 0x000000248d247221 */ /* 0x000fe20000010000 */
[----:B------:R-:W2:Y:S01]  /*10bd0*/  MUFU.EX2 R28, R28 ;  /* 0x0000001c001c7308 */ /* 0x000ea20000000800 */
[----:B------:R-:W-:Y:S01]  /*10be0*/  FADD.FTZ R37, R11, R40 ;  /* 0x000000280b257221 */ /* 0x000fe20000010000 */
[-C--:B------:R-:W-:Y:S01]  /*10bf0*/  FFMA.FTZ R15, R71, R51.reuse, -R62 ;  /* 0x00000033470f7223 */ /* 0x080fe2000001083e */
[----:B------:R-:W-:Y:S01]  /*10c00*/  FADD.FTZ R36, R29, R36 ;  /* 0x000000241d247221 */ /* 0x000fe20000010000 */
[----:B------:R-:W-:Y:S01]  /*10c10*/  FFMA.FTZ R62, R81, R51, -R62 ;  /* 0x00000033513e7223 */ /* 0x000fe2000001083e */
[----:B------:R-:W-:Y:S01]  /*10c20*/  FADD.FTZ R37, R140, R37 ;  /* 0x000000258c257221 */ /* 0x000fe20000010000 */
[C---:B------:R-:W-:Y:S01]  /*10c30*/  F2FP.BF16.F32.PACK_AB R140, R24.reuse, R140 ;  /* 0x0000008c188c723e */ /* 0x040fe200000010ff */
[-C--:B------:R-:W-:Y:S01]  /*10c40*/  FMUL.FTZ R101, R101, R54.reuse ;  /* 0x0000003665657220 */ /* 0x080fe20000410000 */
[----:B------:R-:W3:Y:S01]  /*10c50*/  MUFU.EX2 R129, R129 ;  /* 0x0000008100817308 */ /* 0x000ee20000000800 */
[----:B------:R-:W-:Y:S01]  /*10c60*/  FADD.FTZ R37, R24, R37 ;  /* 0x0000002518257221 */ /* 0x000fe20000010000 */
[----:B------:R-:W-:Y:S01]  /*10c70*/  F2FP.BF16.F32.PACK_AB R141, R29, R141 ;  /* 0x0000008d1d8d723e */ /* 0x000fe200000010ff */
[-C--:B------:R-:W-:Y:S01]  /*10c80*/  FMUL.FTZ R104, R104, R54.reuse ;  /* 0x0000003668687220 */ /* 0x080fe20000410000 */
[----:B------:R-:W-:Y:S01]  /*10c90*/  FMUL.FTZ R105, R105, R54 ;  /* 0x0000003669697220 */ /* 0x000fe20000410000 */
[----:B------:R-:W-:Y:S01]  /*10ca0*/  FADD.FTZ R40, R142, R37 ;  /* 0x000000258e287221 */ /* 0x000fe20000010000 */
[----:B------:R-:W-:Y:S01]  /*10cb0*/  FADD.FTZ R37, R143, R36 ;  /* 0x000000248f257221 */ /* 0x000fe20000010000 */
[C---:B------:R-:W-:Y:S01]  /*10cc0*/  F2FP.BF16.F32.PACK_AB R143, R32.reuse, R143 ;  /* 0x0000008f208f723e */ /* 0x040fe200000010ff */
[----:B------:R-:W-:Y:S01]  /*10cd0*/  MUFU.EX2 R31, R31 ;  /* 0x0000001f001f7308 */ /* 0x000fe20000000800 */
[C---:B------:R-:W-:Y:S01]  /*10ce0*/  FADD.FTZ R41, R27.reuse, R40 ;  /* 0x000000281b297221 */ /* 0x040fe20000010000 */
[----:B------:R-:W-:Y:S01]  /*10cf0*/  FADD.FTZ R36, R32, R37 ;  /* 0x0000002520247221 */ /* 0x000fe20000010000 */
[----:B------:R-:W-:Y:S01]  /*10d00*/  F2FP.BF16.F32.PACK_AB R142, R27, R142 ;  /* 0x0000008e1b8e723e */ /* 0x000fe200000010ff */
[----:B------:R-:W-:Y:S01]  /*10d10*/  FMUL.FTZ R108, R108, R54 ;  /* 0x000000366c6c7220 */ /* 0x000fe20000410000 */
[----:B------:R-:W-:Y:S01]  /*10d20*/  FADD.FTZ R40, R136, R41 ;  /* 0x0000002988287221 */ /* 0x000fe20000010000 */
[----:B------:R-:W-:Y:S01]  /*10d30*/  FADD.FTZ R36, R137, R36 ;  /* 0x0000002489247221 */ /* 0x000fe20000010000 */
[C---:B------:R-:W-:Y:S01]  /*10d40*/  F2FP.BF16.F32.PACK_AB R136, R25.reuse, R136 ;  /* 0x000000881988723e */ /* 0x040fe200000010ff */
[----:B------:R-:W4:Y:S01]  /*10d50*/  MUFU.EX2 R3, R3 ;  /* 0x0000000300037308 */ /* 0x000f220000000800 */
[----:B------:R-:W-:Y:S01]  /*10d60*/  FADD.FTZ R37, R25, R40 ;  /* 0x0000002819257221 */ /* 0x000fe20000010000 */
[C---:B------:R-:W-:Y:S01]  /*10d70*/  FADD.FTZ R36, R33.reuse, R36 ;  /* 0x0000002421247221 */ /* 0x040fe20000010000 */
[----:B------:R-:W-:Y:S01]  /*10d80*/  F2FP.BF16.F32.PACK_AB R137, R33, R137 ;  /* 0x000000892189723e */ /* 0x000fe200000010ff */
[----:B------:R-:W-:Y:S01]  /*10d90*/  FMUL.FTZ R109, R109, R54 ;  /* 0x000000366d6d7220 */ /* 0x000fe20000410000 */
[----:B------:R-:W-:Y:S01]  /*10da0*/  FADD.FTZ R37, R138, R37 ;  /* 0x000000258a257221 */ /* 0x000fe20000010000 */
[----:B------:R-:W-:Y:S01]  /*10db0*/  FADD.FTZ R41, R139, R36 ;  /* 0x000000248b297221 */ /* 0x000fe20000010000 */
[C---:B------:R-:W-:Y:S01]  /*10dc0*/  F2FP.BF16.F32.PACK_AB R138, R26.reuse, R138 ;  /* 0x0000008a1a8a723e */ /* 0x040fe200000010ff */
[----:B------:R-:W5:Y:S01]  /*10dd0*/  MUFU.EX2 R38, R38 ;  /* 0x0000002600267308 */ /* 0x000f620000000800 */
        /* <DEDUP_REMOVED lines=12> */
[----:B-1----:R-:W-:Y:S01]  /*10ea0*/  FADD.FTZ R37, R134, R37 ;  /* 0x0000002586257221 */ /* 0x002fe20000010000 */
[----:B------:R-:W-:Y:S01]  /*10eb0*/  FADD.FTZ R11, R135, R36 ;  /* 0x00000024870b7221 */ /* 0x000fe20000010000 */
[----:B0-----:R-:W-:Y:S01]  /*10ec0*/  F2FP.BF16.F32.PACK_AB R135, R0, R135 ;  /* 0x000000870087723e */ /* 0x001fe200000010ff */
[----:B------:R-:W0:Y:S01]  /*10ed0*/  MUFU.EX2 R39, R39 ;  /* 0x0000002700277308 */ /* 0x000e220000000800 */
[----:B------:R-:W-:Y:S01]  /*10ee0*/  FADD.FTZ R37, R30, R37 ;  /* 0x000000251e257221 */ /* 0x000fe20000010000 */
[----:B------:R-:W-:Y:S01]  /*10ef0*/  FADD.FTZ R24, R0, R11 ;  /* 0x0000000b00187221 */ /* 0x000fe20000010000 */
[----:B------:R-:W-:Y:S01]  /*10f00*/  F2FP.BF16.F32.PACK_AB R134, R30, R134 ;  /* 0x000000861e86723e */ /* 0x000fe200000010ff */
[----:B------:R-:W-:Y:S01]  /*10f10*/  FMUL.FTZ R116, R116, R54 ;  /* 0x0000003674747220 */ /* 0x000fe20000410000 */
[----:B--2---:R-:W-:Y:S01]  /*10f20*/  FADD.FTZ R32, R28, R37 ;  /* 0x000000251c207221 */ /* 0x004fe20000010000 */
[----:B---3--:R-:W-:Y:S01]  /*10f30*/  FADD.FTZ R24, R129, R24 ;  /* 0x0000001881187221 */ /* 0x008fe20000010000 */
[----:B----4-:R-:W-:Y:S01]  /*10f40*/  F2FP.BF16.F32.PACK_AB R129, R3, R129 ;  /* 0x000000810381723e */ /* 0x010fe200000010ff */
[----:B------:R-:W1:Y:S01]  /*10f50*/  MUFU.EX2 R15, R15 ;  /* 0x0000000f000f7308 */ /* 0x000e620000000800 */
[----:B------:R-:W-:Y:S01]  /*10f60*/  FADD.FTZ R11, R31, R32 ;  /* 0x000000201f0b7221 */ /* 0x000fe20000010000 */
[----:B------:R-:W-:Y:S01]  /*10f70*/  FADD.FTZ R24, R3, R24 ;  /* 0x0000001803187221 */ /* 0x000fe20000010000 */
[----:B------:R-:W-:Y:S01]  /*10f80*/  F2FP.BF16.F32.PACK_AB R128, R31, R28 ;  /* 0x0000001c1f80723e */ /* 0x000fe200000010ff */
[----:B------:R-:W-:Y:S01]  /*10f90*/  FMUL.FTZ R117, R117, R54 ;  /* 0x0000003675757220 */ /* 0x000fe20000410000 */
[----:B-----5:R-:W-:Y:S01]  /*10fa0*/  FADD.FTZ R26, R38, R11 ;  /* 0x0000000b261a7221 */ /* 0x020fe20000010000 */
[----:B------:R-:W-:Y:S01]  /*10fb0*/  FADD.FTZ R24, R131, R24 ;  /* 0x0000001883187221 */ /* 0x000fe20000010000 */
[----:B------:R-:W-:Y:S01]  /*10fc0*/  FMUL.FTZ R90, R90, R58 ;  /* 0x0000003a5a5a7220 */ /* 0x000fe20000410000 */
[----:B------:R-:W2:Y:S01]  /*10fd0*/  MUFU.EX2 R42, R42 ;  /* 0x0000002a002a7308 */ /* 0x000ea20000000800 */
[C---:B0-----:R-:W-:Y:S01]  /*10fe0*/  FADD.FTZ R11, R39.reuse, R26 ;  /* 0x0000001a270b7221 */ /* 0x041fe20000010000 */
[----:B------:R-:W-:Y:S01]  /*10ff0*/  F2FP.BF16.F32.PACK_AB R130, R39, R38 ;  /* 0x000000262782723e */ /* 0x000fe200000010ff */
[-C--:B------:R-:W-:Y:S01]  /*11000*/  FMUL.FTZ R91, R91, R58.reuse ;  /* 0x0000003a5b5b7220 */ /* 0x080fe20000410000 */
[-C--:B------:R-:W-:Y:S01]  /*11010*/  FMUL.FTZ R94, R94, R58.reuse ;  /* 0x0000003a5e5e7220 */ /* 0x080fe20000410000 */
[-C--:B------:R-:W-:Y:S01]  /*11020*/  FMUL.FTZ R95, R95, R58.reuse ;  /* 0x0000003a5f5f7220 */ /* 0x080fe20000410000 */
[-C--:B------:R-:W-:Y:S01]  /*11030*/  FMUL.FTZ R98, R98, R58.reuse ;  /* 0x0000003a62627220 */ /* 0x080fe20000410000 */
[-C--:B------:R-:W-:Y:S01]  /*11040*/  FMUL.FTZ R99, R99, R58.reuse ;  /* 0x0000003a63637220 */ /* 0x080fe20000410000 */
[----:B------:R-:W0:Y:S01]  /*11050*/  MUFU.EX2 R125, R125 ;  /* 0x0000007d007d7308 */ /* 0x000e220000000800 */
        /* <DEDUP_REMOVED lines=11> */
[-C--:B------:R-:W-:Y:S01]  /*11110*/  FMUL.FTZ R115, R115, R58.reuse ;  /* 0x0000003a73737220 */ /* 0x080fe20000410000 */
[-C--:B------:R-:W-:Y:S01]  /*11120*/  FMUL.FTZ R118, R118, R58.reuse ;  /* 0x0000003a76767220 */ /* 0x080fe20000410000 */
[----:B------:R-:W-:-:S02]  /*11130*/  FMUL.FTZ R119, R119, R58 ;  /* 0x0000003a77777220 */ /* 0x000fc40000410000 */
[----:B------:R-:W2:Y:S01]  /*11140*/  MUFU.EX2 R21, R21 ;  /* 0x0000001500157308 */ /* 0x000ea20000000800 */
[----:B0-----:R-:W-:-:S07]  /*11150*/  FADD.FTZ R24, R125, R24 ;  /* 0x000000187d187221 */ /* 0x001fce0000010000 */
[----:B------:R-:W0:Y:S01]  /*11160*/  MUFU.EX2 R46, R46 ;  /* 0x0000002e002e7308 */ /* 0x000e220000000800 */
[C---:B-1----:R-:W-:Y:S01]  /*11170*/  FADD.FTZ R11, R43.reuse, R10 ;  /* 0x0000000a2b0b7221 */ /* 0x042fe20000010000 */
[----:B------:R-:W-:-:S06]  /*11180*/  F2FP.BF16.F32.PACK_AB R124, R43, R42 ;  /* 0x0000002a2b7c723e */ /* 0x000fcc00000010ff */
[----:B------:R-:W1:Y:S01]  /*11190*/  MUFU.EX2 R76, R76 ;  /* 0x0000004c004c7308 */ /* 0x000e620000000800 */
[C---:B--2---:R-:W-:Y:S01]  /*111a0*/  FADD.FTZ R25, R21.reuse, R24 ;  /* 0x0000001815197221 */ /* 0x044fe20000010000 */
[----:B------:R-:W-:Y:S01]  /*111b0*/  F2FP.BF16.F32.PACK_AB R125, R21, R125 ;  /* 0x0000007d157d723e */ /* 0x000fe200000010ff */
[----:B------:R-:W-:-:S05]  /*111c0*/  IMAD.MOV.U32 R21, RZ, RZ, R18 ;  /* 0x000000ffff157224 */ /* 0x000fca00078e0012 */
        /* <DEDUP_REMOVED lines=21> */
[----:B--2---:R-:W-:Y:S01]  /*11320*/  FADD.FTZ R3, R57, R10 ;  /* 0x0000000a39037221 */ /* 0x004fe20000010000 */
[----:B------:R-:W-:-:S06]  /*11330*/  IMAD.MOV.U32 R10, RZ, RZ, R23 ;  /* 0x000000ffff0a7224 */ /* 0x000fcc00078e0017 */
[----:B------:R-:W2:Y:S01]  /*11340*/  MUFU.EX2 R62, R62 ;  /* 0x0000003e003e7308 */ /* 0x000ea20000000800 */
[----:B0-----:R-:W-:Y:S01]  /*11350*/  FADD.FTZ R0, R123, R0 ;  /* 0x000000007b007221 */ /* 0x001fe20000010000 */
[C---:B-1----:R-:W-:Y:S01]  /*11360*/  FADD.FTZ R3, R20.reuse, R3 ;  /* 0x0000000314037221 */ /* 0x042fe20000010000 */
[----:B------:R-:W-:Y:S01]  /*11370*/  F2FP.BF16.F32.PACK_AB R122, R20, R57 ;  /* 0x00000039147a723e */ /* 0x000fe200000010ff */
[----:B------:R-:W-:Y:S02]  /*11380*/  IMAD.MOV.U32 R20, RZ, RZ, R35 ;  /* 0x000000ffff147224 */ /* 0x000fe400078e0023 */
[C---:B--2---:R-:W-:Y:S01]  /*11390*/  FADD.FTZ R0, R62.reuse, R0 ;  /* 0x000000003e007221 */ /* 0x044fe20000010000 */
[----:B------:R-:W-:Y:S01]  /*113a0*/  F2FP.BF16.F32.PACK_AB R123, R62, R123 ;  /* 0x0000007b3e7b723e */ /* 0x000fe200000010ff */
[----:B------:R-:W-:Y:S06]  /*113b0*/  @P2 BRA `(.L_x_2028) ;  /* 0xffffffd800502947 */ /* 0x000fec000383ffff */
.L_x_2018:
[----:B------:R-:W-:Y:S05]  /*113c0*/  WARPSYNC.ALL ;  /* 0x0000000000007948 */ /* 0x000fea0003800000 */
[----:B------:R-:W-:Y:S06]  /*113d0*/  BAR.ARV 0x8, 0x1a0 ;  /* 0x0206800000007b1d */ /* 0x000fec0000002000 */
[----:B------:R-:W-:Y:S05]  /*113e0*/  @!P0 BRA `(.L_x_2029) ;  /* 0x0000000000048947 */ /* 0x000fea0003800000 */
[----:B------:R-:W-:Y:S01]  /*113f0*/  BPT.TRAP 0x1 ;  /* 0x000000040000795c */ /* 0x000fe20000300000 */
.L_x_2029:
[----:B------:R-:W-:Y:S01]  /*11400*/  IMAD R9, R18, 0x8, R2 ;  /* 0x0000000812097824 */ /* 0x000fe200078e0202 */
[----:B------:R-:W-:-:S04]  /*11410*/  SHF.L.U32 R4, R23, 0x1f, RZ ;  /* 0x0000001f17047819 */ /* 0x000fc800000006ff */
[----:B------:R0:W1:Y:S01]  /*11420*/  SYNCS.PHASECHK.TRANS64.TRYWAIT P2, [R9+URZ+0x16850], R4 ;  /* 0x01685004090075a7 */ /* 0x000062000804017f */
[----:B------:R-:W-:Y:S05]  /*11430*/  @!P0 BRA `(.L_x_2030) ;  /* 0x0000000000048947 */ /* 0x000fea0003800000 */
[----:B------:R-:W-:Y:S01]  /*11440*/  BPT.TRAP 0x1 ;  /* 0x000000040000795c */ /* 0x000fe20000300000 */
.L_x_2030:
[----:B------:R-:W-:-:S05]  /*11450*/  VIADD R2, R2, 0x400 ;  /* 0x0000040002027836 */ /* 0x000fca0000000000 */
[----:B------:R-:W-:-:S04]  /*11460*/  SHF.R.U32.HI R2, RZ, 0x4, R2 ;  /* 0x00000004ff027819 */ /* 0x000fc80000011602 */
[----:B------:R-:W-:Y:S01]  /*11470*/  LOP3.LUT R5, R2, 0x3fff, RZ, 0xc0, !PT ;  /* 0x00003fff02057812 */ /* 0x000fe200078ec0ff */
[----:B-1----:R-:W-:Y:S06]  /*11480*/  @P2 BRA `(.L_x_2031) ;  /* 0x0000000000082947 */ /* 0x002fec0003800000 */
[----:B------:R-:W1:Y:S02]  /*11490*/  SYNCS.PHASECHK.TRANS64.TRYWAIT P0, [R9+URZ+0x16850], R4 ;  /* 0x01685004090075a7 */ /* 0x000e64000800017f */
[----:B-1----:R-:W-:Y:S05]  /*114a0*/  @!P0 BRA `(.L_x_2032) ;  /* 0x0000007c007c8947 */ /* 0x002fea0003800000 */
.L_x_2031:
[----:B01----:R-:W-:Y:S01]  /*114b0*/  IMAD R4, R18, 0x400, R5 ;  /* 0x0000040012047824 */ /* 0x003fe200078e0205 */
[----:B------:R-:W2:Y:S01]  /*114c0*/  LDL.LU R20, [R1+0x34] ;  /* 0x0000340001147983 */ /* 0x000ea20000300800 */
[----:B------:R-:W-:Y:S01]  /*114d0*/  IMAD.MOV.U32 R5, RZ, RZ, 0x40000040 ;  /* 0x40000040ff057424 */ /* 0x000fe200078e00ff */
[----:B------:R-:W-:Y:S05]  /*114e0*/  WARPSYNC.ALL ;  /* 0x0000000000007948 */ /* 0x000fea0003800000 */
[C---:B------:R-:W-:Y:S01]  /*114f0*/  R2UR UR6, R4.reuse ;  /* 0x00000000040672ca */ /* 0x040fe200000e0000 */
[----:B------:R-:W-:Y:S01]  /*11500*/  WARPGROUP.ARRIVE ;  /* 0x00000000000079c5 */ /* 0x000fe20000000000 */
[----:B------:R-:W-:Y:S01]  /*11510*/  R2UR UR7, R5 ;  /* 0x00000000050772ca */ /* 0x000fe200000e0000 */
[----:B------:R-:W-:Y:S01]  /*11520*/  VIADD R6, R4, 0x80 ;  /* 0x0000008004067836 */ /* 0x000fe20000000000 */
[----:B------:R-:W0:Y:S01]  /*11530*/  SHFL.BFLY PT, R2, R3, 0x2, 0x1f ;  /* 0x0c401f0003027f89 */ /* 0x000e2200000e0000 */
[----:B------:R-:W-:-:S02]  /*11540*/  IMAD.MOV.U32 R7, RZ, RZ, 0x40000040 ;  /* 0x40000040ff077424 */ /* 0x000fc400078e00ff */
[----:B------:R-:W-:Y:S02]  /*11550*/  IMAD.MOV.U32 R5, RZ, RZ, 0x40000040 ;  /* 0x40000040ff057424 */ /* 0x000fe400078e00ff */
[----:B------:R-:W-:Y:S02]  /*11560*/  IMAD.MOV.U32 R21, RZ, RZ, RZ ;  /* 0x000000ffff157224 */ /* 0x000fe400078e00ff */
[----:B------:R-:W-:-:S04]  /*11570*/  VIADD R18, R18, 0x1 ;  /* 0x0000000112127836 */ /* 0x000fc80000000000 */
[----:B------:R-:W-:Y:S01]  /*11580*/  HGMMA.64x64x16.F32.BF16 R88, R148, gdesc[UR4].tnspB, R88, gsb0 ;  /* 0x40e0000494587df0 */ /* 0x000fe20008001858 */
[----:B------:R-:W-:Y:S01]  /*11590*/  R2UR UR6, R6 ;  /* 0x00000000060672ca */ /* 0x000fe200000e0000 */
[----:B------:R-:W-:Y:S01]  /*115a0*/  VIADD R6, R4, 0x100 ;  /* 0x0000010004067836 */ /* 0x000fe20000000000 */
[----:B------:R-:W-:Y:S01]  /*115b0*/  R2UR UR7, R7 ;  /* 0x00000000070772ca */ /* 0x000fe200000e0000 */
[----:B------:R-:W-:Y:S01]  /*115c0*/  IMAD.MOV.U32 R7, RZ, RZ, 0x40000040 ;  /* 0x40000040ff077424 */ /* 0x000fe200078e00ff */
[----:B------:R-:W-:-:S04]  /*115d0*/  ISETP.NE.AND P0, PT, R18, 0x2, PT ;  /* 0x000000021200780c */ /* 0x000fc80003f05270 */
[----:B------:R-:W-:Y:S01]  /*115e0*/  SEL R18, R18, RZ, P0 ;  /* 0x000000ff12127207 */ /* 0x000fe20000000000 */
[----:B0-----:R-:W-:Y:S01]  /*115f0*/  FADD.FTZ R2, R2, R3 ;  /* 0x0000000302027221 */ /* 0x001fe20000010000 */
[----:B------:R-:W-:Y:S01]  /*11600*/  IMAD.MOV.U32 R3, RZ, RZ, -0x800000 ;  /* 0xff800000ff037424 */ /* 0x000fe200078e00ff */
        /* <DEDUP_REMOVED lines=10> */
[----:B------:R-:W-:Y:S02]  /*116b0*/  R2UR UR6, R6 ;  /* 0x00000000060672ca */ /* 0x000fe400000e0000 */
[----:B------:R-:W-:Y:S01]  /*116c0*/  R2UR UR7, R7 ;  /* 0x00000000070772ca */ /* 0x000fe200000e0000 */
[----:B------:R-:W-:Y:S01]  /*116d0*/  IMAD.MOV.U32 R7, RZ, RZ, 0x40000040 ;  /* 0x40000040ff077424 */ /* 0x000fe200078e00ff */
[----:B------:R-:W-:Y:S01]  /*116e0*/  IADD3 R6, R4, 0x200, RZ ;  /* 0x0000020004067810 */ /* 0x000fe20007ffe0ff */
[----:B------:R-:W-:Y:S02]  /*116f0*/  WARPGROUP.DEPBAR.LE gsb0, 0x0 ;  /* 0x00008000000079c5 */ /* 0x000fe40000010000 */
[----:B------:R-:W-:-:S08]  /*11700*/  WARPGROUP.ARRIVE ;  /* 0x00000000000079c5 */ /* 0x000fd00000000000 */
        /* <DEDUP_REMOVED lines=18> */
[----:B------:R-:W-:Y:S01]  /*11830*/  R2UR UR6, R6 ;  /* 0x00000000060672ca */ /* 0x000fe200000e0000 */
[----:B------:R-:W-:Y:S01]  /*11840*/  IMAD.MOV.U32 R6, RZ, RZ, RZ ;  /* 0x000000ffff067224 */ /* 0x000fe200078e00ff */
[----:B------:R-:W-:Y:S02]  /*11850*/  R2UR UR7, R7 ;  /* 0x00000000070772ca */ /* 0x000fe400000e0000 */
[----:B------:R-:W0:Y:S02]  /*11860*/  SHFL.BFLY PT, R7, R0, 0x2, 0x1f ;  /* 0x0c401f0000077f89 */ /* 0x000e2400000e0000 */
[----:B0-----:R-:W-:Y:S01]  /*11870*/  FADD.FTZ R7, R7, R0 ;  /* 0x0000000007077221 */ /* 0x001fe20000010000 */
[----:B------:R-:W-:-:S04]  /*11880*/  SEL R0, RZ, 0x1, P0 ;  /* 0x00000001ff007807 */ /* 0x000fc80000000000 */
[----:B------:R-:W-:Y:S01]  /*11890*/  LOP3.LUT R23, R23, R0, RZ, 0x3c, !PT ;  /* 0x0000000017177212 */ /* 0x000fe200078e3cff */
[----:B------:R-:W-:Y:S01]  /*118a0*/  IMAD.MOV.U32 R0, RZ, RZ, -0x800000 ;  /* 0xff800000ff007424 */ /* 0x000fe200078e00ff */
[----:B------:R-:W-:Y:S02]  /*118b0*/  WARPGROUP.DEPBAR.LE gsb0, 0x0 ;  /* 0x00008000000079c5 */ /* 0x000fe40000010000 */
[----:B------:R-:W-:-:S06]  /*118c0*/  WARPGROUP.ARRIVE ;  /* 0x00000000000079c5 */ /* 0x000fcc0000000000 */
[----:B------:R-:W-:Y:S01]  /*118d0*/  HGMMA.64x64x16.F32.BF16 R88, R124, gdesc[UR4].tnspB, R88, gsb0 ;  /* 0x40e000047c587df0 */ /* 0x000fe20008001858 */
[----:B------:R-:W-:Y:S02]  /*118e0*/  R2UR UR6, R4 ;  /* 0x00000000040672ca */ /* 0x000fe400000e0000 */
[----:B------:R-:W-:Y:S01]  /*118f0*/  R2UR UR7, R5 ;  /* 0x00000000050772ca */ /* 0x000fe200000e0000 */
[----:B------:R-:W0:Y:S04]  /*11900*/  SHFL.BFLY PT, R4, R7, 0x1, 0x1f ;  /* 0x0c201f0007047f89 */ /* 0x000e2800000e0000 */
[----:B------:R-:W1:Y:S01]  /*11910*/  SHFL.BFLY PT, R5, R2, 0x1, 0x1f ;  /* 0x0c201f0002057f89 */ /* 0x000e6200000e0000 */
[----:B0-----:R-:W-:Y:S01]  /*11920*/  FADD.FTZ R11, R7, R4 ;  /* 0x00000004070b7221 */ /* 0x001fe20000010000 */
[----:B------:R-:W-:-:S02]  /*11930*/  @!P1 VIADD R7, R9, 0x16860 ;  /* 0x0001686009079836 */ /* 0x000fc40000000000 */
[----:B-1----:R-:W-:Y:S02]  /*11940*/  FADD.FTZ R10, R2, R5 ;  /* 0x00000005020a7221 */ /* 0x002fe40000010000 */
[----:B------:R-:W-:Y:S02]  /*11950*/  FSETP.NE.FTZ.AND P3, PT, R11, RZ, PT ;  /* 0x000000ff0b00720b */ /* 0x000fe40003f75000 */
[----:B------:R-:W-:Y:S02]  /*11960*/  @!P1 PRMT R7, RZ, 0x654, R7 ;  /* 0x00000654ff079816 */ /* 0x000fe40000000007 */
[----:B------:R-:W-:-:S09]  /*11970*/  FSETP.NE.FTZ.AND P2, PT, R10, RZ, PT ;  /* 0x000000ff0a00720b */ /* 0x000fd20003f55000 */
[----:B------:R-:W0:Y:S04]  /*11980*/  @P3 MUFU.LG2 R8, R11 ;  /* 0x0000000b00083308 */ /* 0x000e280000000c00 */
[C---:B------:R-:W-:Y:S01]  /*11990*/  @P2 FMUL.FTZ R2, R51.reuse, 0.69314718246459960938 ;  /* 0x3f31721833022820 */ /* 0x040fe20000410000 */
[----:B------:R-:W-:-:S03]  /*119a0*/  @P3 FMUL.FTZ R51, R51, 0.69314718246459960938 ;  /* 0x3f31721833333820 */ /* 0x000fc60000410000 */
[----:B------:R-:W1:Y:S08]  /*119b0*/  @P2 MUFU.LG2 R4, R10 ;  /* 0x0000000a00042308 */ /* 0x000e700000000c00 */
[----:B------:R-:W2:Y:S01]  /*119c0*/  @P2 MUFU.RCP R21, R10 ;  /* 0x0000000a00152308 */ /* 0x000ea20000001000 */
[----:B0-----:R-:W-:-:S04]  /*119d0*/  @P3 FMUL.FTZ R8, R8, 0.69314718246459960938 ;  /* 0x3f31721808083820 */ /* 0x001fc80000410000 */
[----:B------:R-:W-:-:S03]  /*119e0*/  @P3 FFMA.FTZ R3, R51, R35, R8 ;  /* 0x0000002333033223 */ /* 0x000fc60000010008 */
[----:B------:R-:W0:Y:S01]  /*119f0*/  @P3 MUFU.RCP R6, R11 ;  /* 0x0000000b00063308 */ /* 0x000e220000001000 */
[----:B-1----:R-:W-:-:S04]  /*11a00*/  @P2 FMUL.FTZ R5, R4, 0.69314718246459960938 ;  /* 0x3f31721804052820 */ /* 0x002fc80000410000 */
[----:B------:R-:W-:Y:S01]  /*11a10*/  @P2 FFMA.FTZ R0, R2, R53, R5 ;  /* 0x0000003502002223 */ /* 0x000fe20000010005 */
        /* <DEDUP_REMOVED lines=37> */
[----:B---3--:R-:W-:-:S07]  /*11c70*/  FMUL.FTZ R119, R119, R6 ;  /* 0x0000000677777220 */ /* 0x008fce0000410000 */
.L_x_1957:
[----:B------:R-:W2:Y:S01]  /*11c80*/  LDL R60, [R1+0x28] ;  /* 0x00002800013c7983 */ /* 0x000ea20000100800 */
[----:B------:R-:W-:Y:S05]  /*11c90*/  WARPSYNC.ALL ;  /* 0x0000000000007948 */ /* 0x000fea0003800000 */
[----:B------:R-:W0:Y:S01]  /*11ca0*/  S2R R4, SR_TID.X ;  /* 0x0000000000047919 */ /* 0x000e220000002100 */
[----:B------:R-:W3:Y:S01]  /*11cb0*/  S2UR UR5, SR_CgaCtaId ;  /* 0x00000000000579c3 */ /* 0x000ee20000008800 */
[----:B------:R-:W-:Y:S01]  /*11cc0*/  UMOV UR4, 0x400 ;  /* 0x0000040000047882 */ /* 0x000fe20000000000 */
[----:B------:R-:W-:Y:S01]  /*11cd0*/  BSSY B0, `(.L_x_2033) ;  /* 0x0000182000007945 */ /* 0x000fe20003800000 */
[----:B---3--:R-:W-:-:S06]  /*11ce0*/  ULEA UR4, UR5, UR4, 0x18 ;  /* 0x0000000405047291 */ /* 0x008fcc000f8ec03f */
[----:B------:R-:W-:Y:S01]  /*11cf0*/  MOV R2, UR4 ;  /* 0x0000000400027c02 */ /* 0x000fe20008000f00 */
[----:B------:R-:W-:Y:S01]  /*11d00*/  BAR.SYNC.DEFER_BLOCKING 0x5, 0x1a0 ;  /* 0x0146800000007b1d */ /* 0x000fe20000010000 */
[----:B0-----:R-:W-:-:S05]  /*11d10*/  VIADD R61, R4, 0xffffff80 ;  /* 0xffffff80043d7836 */ /* 0x001fca0000000000 */
[----:B------:R-:W-:-:S04]  /*11d20*/  SHF.R.S32.HI R58, RZ, 0x1f, R61 ;  /* 0x0000001fff3a7819 */ /* 0x000fc8000001143d */
[----:B------:R-:W-:-:S04]  /*11d30*/  LEA.HI R20, R58, R61, RZ, 0x3 ;  /* 0x0000003d3a147211 */ /* 0x000fc800078f18ff */
[----:B------:R-:W-:Y:S01]  /*11d40*/  SHF.R.S32.HI R20, RZ, 0x3, R20 ;  /* 0x00000003ff147819 */ /* 0x000fe20000011414 */
[----:B------:R0:W3:Y:S01]  /*11d50*/  LDS.128 R152, [R2+0x168d0] ;  /* 0x0168d00002987984 */ /* 0x0000e20000000c00 */
[----:B------:R-:W-:Y:S06]  /*11d60*/  BAR.ARV 0x4, 0x1a0 ;  /* 0x0106800000007b1d */ /* 0x000fec0000002000 */
[----:B--2---:R-:W-:Y:S01]  /*11d70*/  SHF.R.S32.HI R57, RZ, 0x1f, R60 ;  /* 0x0000001fff397819 */ /* 0x004fe2000001143c */
[----:B------:R-:W-:-:S03]  /*11d80*/  IMAD.SHL.U32 R56, R60, 0x4, RZ ;  /* 0x000000043c387824 */ /* 0x000fc600078e00ff */
[----:B------:R-:W-:Y:S01]  /*11d90*/  SHF.L.U64.HI R59, R60, 0x2, R57 ;  /* 0x000000023c3b7819 */ /* 0x000fe20000010239 */
[----:B0--3--:R-:W-:Y:S06]  /*11da0*/  @P1 BRA `(.L_x_2034) ;  /* 0x0000000c00941947 */ /* 0x009fec0003800000 */
[----:B------:R-:W1:Y:S01]  /*11db0*/  LDL R4, [R1+0x40] ;  /* 0x0000400001047983 */ /* 0x000e620000100800 */
[----:B------:R-:W0:Y:S01]  /*11dc0*/  S2R R5, SR_SWINHI ;  /* 0x0000000000057919 */ /* 0x000e220000002f00 */
[----:B------:R-:W-:Y:S05]  /*11dd0*/  WARPSYNC.ALL ;  /* 0x0000000000007948 */ /* 0x000fea0003800000 */
[----:B------:R-:W-:Y:S01]  /*11de0*/  F2FP.BF16.F32.PACK_AB R12, R12, R49 ;  /* 0x000000310c0c723e */ /* 0x000fe200000010ff */
[----:B------:R-:W-:Y:S01]  /*11df0*/  ULDC.64 UR4, c[0x0][0xbd8] ;  /* 0x0002f60000047ab9 */ /* 0x000fe20000000a00 */
[----:B------:R-:W-:Y:S01]  /*11e00*/  F2FP.BF16.F32.PACK_AB R13, R13, R52 ;  /* 0x000000340d0d723e */ /* 0x000fe200000010ff */
[----:B------:R-:W2:Y:S01]  /*11e10*/  LDL R62, [R1+0x2c] ;  /* 0x00002c00013e7983 */ /* 0x000ea20000100800 */
[----:B-----5:R-:W-:-:S02]  /*11e20*/  MOV R24, R2 ;  /* 0x0000000200187202 */ /* 0x020fc40000000f00 */
[----:B0-----:R-:W-:Y:S02]  /*11e30*/  MOV R25, R5 ;  /* 0x0000000500197202 */ /* 0x001fe40000000f00 */
[----:B------:R-:W-:Y:S02]  /*11e40*/  F2FP.BF16.F32.PACK_AB R14, R14, R47 ;  /* 0x0000002f0e0e723e */ /* 0x000fe400000010ff */
[----:B------:R-:W-:Y:S01]  /*11e50*/  F2FP.BF16.F32.PACK_AB R15, R15, R50 ;  /* 0x000000320f0f723e */ /* 0x000fe200000010ff */
[----:B------:R-:W-:Y:S01]  /*11e60*/  BAR.SYNC.DEFER_BLOCKING 0x1, 0x180 ;  /* 0x0046000000007b1d */ /* 0x000fe20000010000 */
[----:B-1----:R-:W-:-:S03]  /*11e70*/  IMAD.WIDE R10, R4, 0x2, R24 ;  /* 0x00000002040a7825 */ /* 0x002fc600078e0218 */
[C---:B------:R-:W-:Y:S02]  /*11e80*/  IADD3 R51, P2, R10.reuse, 0x20, RZ ;  /* 0x000000200a337810 */ /* 0x040fe40007f5e0ff */
[C---:B------:R-:W-:Y:S02]  /*11e90*/  LOP3.LUT R9, R10.reuse, 0x380, RZ, 0xc0, !PT ;  /* 0x000003800a097812 */ /* 0x040fe400078ec0ff */
[C---:B------:R-:W-:Y:S02]  /*11ea0*/  IADD3 R55, P0, R10.reuse, 0x60, RZ ;  /* 0x000000600a377810 */ /* 0x040fe40007f1e0ff */
[----:B------:R-:W-:Y:S02]  /*11eb0*/  IADD3 R53, P1, R10, 0x40, RZ ;  /* 0x000000400a357810 */ /* 0x000fe40007f3e0ff */
[----:B------:R-:W-:Y:S02]  /*11ec0*/  LOP3.LUT R4, R51, 0x380, RZ, 0xc0, !PT ;  /* 0x0000038033047812 */ /* 0x000fe400078ec0ff */
[----:B------:R-:W-:-:S02]  /*11ed0*/  SHF.R.U64 R9, R9, 0x3, RZ ;  /* 0x0000000309097819 */ /* 0x000fc400000012ff */
[----:B------:R-:W-:Y:S02]  /*11ee0*/  LOP3.LUT R6, R53, 0x380, RZ, 0xc0, !PT ;  /* 0x0000038035067812 */ /* 0x000fe400078ec0ff */
[----:B------:R-:W-:Y:S02]  /*11ef0*/  LOP3.LUT R54, R55, 0x380, RZ, 0xc0, !PT ;  /* 0x0000038037367812 */ /* 0x000fe400078ec0ff */
[----:B------:R-:W-:Y:S02]  /*11f00*/  SHF.R.U64 R4, R4, 0x3, RZ ;  /* 0x0000000304047819 */ /* 0x000fe400000012ff */
[----:B------:R-:W-:Y:S02]  /*11f10*/  LOP3.LUT R10, R9, R10, RZ, 0x3c, !PT ;  /* 0x0000000a090a7212 */ /* 0x000fe400078e3cff */
[----:B------:R-:W-:Y:S02]  /*11f20*/  SHF.R.U64 R6, R6, 0x3, RZ ;  /* 0x0000000306067819 */ /* 0x000fe400000012ff */
[----:B------:R-:W-:Y:S01]  /*11f30*/  SHF.R.U64 R54, R54, 0x3, RZ ;  /* 0x0000000336367819 */ /* 0x000fe200000012ff */
        /* <DEDUP_REMOVED lines=16> */
[----:B------:R-:W-:Y:S02]  /*12040*/  F2FP.BF16.F32.PACK_AB R9, R35, R38 ;  /* 0x000000262309723e */ /* 0x000fe400000010ff */
[----:B------:R-:W-:Y:S02]  /*12050*/  F2FP.BF16.F32.PACK_AB R11, R31, R34 ;  /* 0x000000221f0b723e */ /* 0x000fe400000010ff */
[----:B0-----:R-:W-:-:S02]  /*12060*/  F2FP.BF16.F32.PACK_AB R10, R33, R36 ;  /* 0x00000024210a723e */ /* 0x001fc400000010ff */
[----:B------:R-:W-:Y:S02]  /*12070*/  F2FP.BF16.F32.PACK_AB R12, R28, R29 ;  /* 0x0000001d1c0c723e */ /* 0x000fe400000010ff */
[----:B------:R-:W-:Y:S02]  /*12080*/  F2FP.BF16.F32.PACK_AB R13, R27, R32 ;  /* 0x000000201b0d723e */ /* 0x000fe400000010ff */
[----:B------:R-:W-:Y:S02]  /*12090*/  F2FP.BF16.F32.PACK_AB R14, R21, R30 ;  /* 0x0000001e150e723e */ /* 0x000fe400000010ff */
[----:B------:R-:W-:Y:S02]  /*120a0*/  F2FP.BF16.F32.PACK_AB R15, R119, R26 ;  /* 0x0000001a770f723e */ /* 0x000fe400000010ff */
[----:B------:R-:W-:Y:S02]  /*120b0*/  ISETP.NE.U32.AND P0, PT, RZ, UR4, PT ;  /* 0x00000004ff007c0c */ /* 0x000fe4000bf05070 */
[----:B------:R-:W-:Y:S01]  /*120c0*/  IADD3 R28, P1, R56, UR4, RZ ;  /* 0x00000004381c7c10 */ /* 0x000fe2000ff3e0ff */
[----:B------:R0:W-:Y:S01]  /*120d0*/  STSM.16.M88.4 [R50], R4 ;  /* 0x0000000432007844 */ /* 0x0001e20000000200 */
[----:B------:R-:W-:-:S02]  /*120e0*/  ISETP.NE.AND.EX P0, PT, RZ, UR5, PT, P0 ;  /* 0x00000005ff007c0c */ /* 0x000fc4000bf05300 */
        /* <DEDUP_REMOVED lines=10> */
[----:B------:R-:W-:Y:S01]  /*12190*/  IMAD.U32 R32, RZ, RZ, UR4 ;  /* 0x00000004ff207e24 */ /* 0x000fe2000f8e00ff */
[----:B------:R-:W-:Y:S01]  /*121a0*/  @P1 IADD3.X R27, R59, UR5, RZ, P2, !PT ;  /* 0x000000053b1b1c10 */ /* 0x000fe200097fe4ff */
[----:B------:R-:W3:Y:S04]  /*121b0*/  @P0 LDG.E R33, desc[UR40][R28.64] ;  /* 0x000000281c210981 */ /* 0x000ee8000c1e1900 */
[----:B------:R0:W5:Y:S01]  /*121c0*/  @P1 LDG.E R32, desc[UR40][R26.64] ;  /* 0x000000281a201981 */ /* 0x000162000c1e1900 */
[----:B--2---:R-:W-:-:S02]  /*121d0*/  SHF.R.S32.HI R35, RZ, 0x1f, R62 ;  /* 0x0000001fff237819 */ /* 0x004fc4000001143e */
[----:B---3--:R-:W-:Y:S01]  /*121e0*/  SHF.R.S32.HI R34, RZ, 0x1f, R33 ;  /* 0x0000001fff227819 */ /* 0x008fe20000011421 */
[----:B0-----:R-:W-:Y:S06]  /*121f0*/  @P1 BRA `(.L_x_2035) ;  /* 0x0000000000101947 */ /* 0x001fec0003800000 */
[----:B------:R-:W-:Y:S05]  /*12200*/  @!P0 BRA `(.L_x_2035) ;  /* 0x00000000000c8947 */ /* 0x000fea0003800000 */
[----:B------:R-:W2:Y:S04]  /*12210*/  LDG.E R5, desc[UR40][R28.64] ;  /* 0x000000281c057981 */ /* 0x000ea8000c1e1900 */
[----:B-----5:R-:W2:Y:S02]  /*12220*/  LDG.E R32, desc[UR40][R28.64+0x4] ;  /* 0x000004281c207981 */ /* 0x020ea4000c1e1900 */
[----:B--2---:R-:W-:-:S07]  /*12230*/  IMAD.IADD R32, R32, 0x1, -R5 ;  /* 0x0000000120207824 */ /* 0x004fce00078e0a05 */
.L_x_2035:
[----:B------:R-:W2:Y:S01]  /*12240*/  LDL R8, [R1+0x24] ;  /* 0x0000240001087983 */ /* 0x000ea20000100800 */
[----:B------:R-:W-:-:S03]  /*12250*/  ULDC.64 UR4, c[0x0][0xb70] ;  /* 0x0002dc0000047ab9 */ /* 0x000fc60000000a00 */
[----:B------:R-:W3:Y:S01]  /*12260*/  LDL R39, [R1+0x30] ;  /* 0x0000300001277983 */ /* 0x000ee20000100800 */
[----:B------:R-:W-:Y:S02]  /*12270*/  IMAD.MOV.U32 R4, RZ, RZ, R33 ;  /* 0x000000ffff047224 */ /* 0x000fe400078e0021 */
[----:B------:R-:W-:Y:S01]  /*12280*/  IMAD.MOV.U32 R5, RZ, RZ, R34 ;  /* 0x000000ffff057224 */ /* 0x000fe200078e0022 */
[----:B------:R-:W2:Y:S01]  /*12290*/  LDL.LU R38, [R1+0x38] ;  /* 0x0000380001267983 */ /* 0x000ea20000300800 */
[----:B------:R-:W-:Y:S01]  /*122a0*/  IMAD R6, R35, UR4, RZ ;  /* 0x0000000423067c24 */ /* 0x000fe2000f8e02ff */
[----:B------:R-:W-:Y:S01]  /*122b0*/  SEL R36, R57, RZ, !P0 ;  /* 0x000000ff39247207 */ /* 0x000fe20004000000 */
[----:B------:R-:W-:Y:S01]  /*122c0*/  IMAD.WIDE.U32 R4, R62, UR4, R4 ;  /* 0x000000043e047c25 */ /* 0x000fe2000f8e0004 */
[----:B------:R-:W-:Y:S01]  /*122d0*/  LEA.HI R58, R58, R61, RZ, 0x7 ;  /* 0x0000003d3a3a7211 */ /* 0x000fe200078f38ff */
[----:B------:R-:W-:Y:S01]  /*122e0*/  ULDC.64 UR6, c[0x0][0xae0] ;  /* 0x0002b80000067ab9 */ /* 0x000fe20000000a00 */
[----:B------:R-:W-:Y:S01]  /*122f0*/  SEL R37, R60, RZ, !P0 ;  /* 0x000000ff3c257207 */ /* 0x000fe20004000000 */
[----:B------:R-:W-:Y:S01]  /*12300*/  IMAD R7, R62, UR5, R6 ;  /* 0x000000053e077c24 */ /* 0x000fe2000f8e0206 */
[----:B------:R-:W-:Y:S01]  /*12310*/  ULDC.64 UR4, c[0x0][0xb78] ;  /* 0x0002de0000047ab9 */ /* 0x000fe20000000a00 */
[----:B------:R-:W-:Y:S01]  /*12320*/  LOP3.LUT R58, R58, 0xffffff80, RZ, 0xc0, !PT ;  /* 0xffffff803a3a7812 */ /* 0x000fe200078ec0ff */
[----:B------:R-:W-:-:S02]  /*12330*/  IMAD R6, R36, UR4, RZ ;  /* 0x0000000424067c24 */ /* 0x000fc4000f8e02ff */
[----:B------:R-:W-:Y:S02]  /*12340*/  IMAD.IADD R5, R5, 0x1, R7 ;  /* 0x0000000105057824 */ /* 0x000fe400078e0207 */
[C---:B------:R-:W-:Y:S02]  /*12350*/  IMAD R6, R37.reuse, UR5, R6 ;  /* 0x0000000525067c24 */ /* 0x040fe4000f8e0206 */
[----:B------:R-:W-:Y:S01]  /*12360*/  IMAD.WIDE.U32 R4, R37, UR4, R4 ;  /* 0x0000000425047c25 */ /* 0x000fe2000f8e0004 */
[----:B------:R-:W-:-:S03]  /*12370*/  ULDC.64 UR4, c[0x0][0xb40] ;  /* 0x0002d00000047ab9 */ /* 0x000fc60000000a00 */
[----:B------:R-:W-:-:S05]  /*12380*/  IMAD.IADD R58, R61, 0x1, -R58 ;  /* 0x000000013d3a7824 */ /* 0x000fca00078e0a3a */
[----:B------:R-:W-:Y:S01]  /*12390*/  LOP3.LUT P0, RZ, R58, 0x3, RZ, 0xc0, !PT ;  /* 0x000000033aff7812 */ /* 0x000fe2000780c0ff */
[C---:B------:R-:W-:Y:S01]  /*123a0*/  VIADD R21, R20.reuse, 0x90 ;  /* 0x0000009014157836 */ /* 0x040fe20000000000 */
[----:B------:R-:W-:Y:S01]  /*123b0*/  BSSY B1, `(.L_x_2036) ;  /* 0x0000055000017945 */ /* 0x000fe20003800000 */
[----:B---3--:R-:W-:Y:S02]  /*123c0*/  IMAD R7, R20, 0x40, R39 ;  /* 0x0000004014077824 */ /* 0x008fe400078e0227 */
[----:B--2---:R-:W-:Y:S02]  /*123d0*/  IMAD R11, R38, 0xc0, R8 ;  /* 0x000000c0260b7824 */ /* 0x004fe400078e0208 */
[----:B------:R-:W-:-:S03]  /*123e0*/  IMAD.WIDE R24, R7, 0x2, R24 ;  /* 0x0000000207187825 */ /* 0x000fc600078e0218 */
[----:B------:R-:W-:Y:S02]  /*123f0*/  SHF.R.S32.HI R9, RZ, 0x1f, R11 ;  /* 0x0000001fff097819 */ /* 0x000fe4000001140b */
[----:B------:R-:W-:Y:S02]  /*12400*/  IADD3 R4, P1, R11, R4, RZ ;  /* 0x000000040b047210 */ /* 0x000fe40007f3e0ff */
[----:B------:R-:W-:Y:S02]  /*12410*/  IADD3 R7, P4, R24, 0x4800, RZ ;  /* 0x0000480018077810 */ /* 0x000fe40007f9e0ff */
[----:B------:R-:W-:Y:S01]  /*12420*/  IADD3.X R9, R9, R5, R6, P1, !PT ;  /* 0x0000000509097210 */ /* 0x000fe20000ffe406 */
[C---:B------:R-:W-:Y:S01]  /*12430*/  VIADD R5, R11.reuse, 0x8 ;  /* 0x000000080b057836 */ /* 0x040fe20000000000 */
[----:B------:R-:W-:Y:S01]  /*12440*/  LEA R30, P2, R4, UR4, 0x2 ;  /* 0x00000004041e7c11 */ /* 0x000fe2000f8410ff */
[----:B------:R-:W-:Y:S01]  /*12450*/  IMAD.X R27, RZ, RZ, R25, P4 ;  /* 0x000000ffff1b7224 */ /* 0x000fe200020e0619 */
[----:B-----5:R-:W-:-:S02]  /*12460*/  ISETP.GE.OR P1, PT, R11, R32, P0 ;  /* 0x000000200b00720c */ /* 0x020fc40000726670 */
[----:B------:R-:W-:Y:S01]  /*12470*/  LEA.HI.X R31, R4, UR5, R9, 0x2, P2 ;  /* 0x00000005041f7c11 */ /* 0x000fe200090f1409 */
[----:B------:R-:W-:Y:S01]  /*12480*/  IMAD.MOV.U32 R28, RZ, RZ, R39 ;  /* 0x000000ffff1c7224 */ /* 0x000fe200078e0027 */
[C---:B------:R-:W-:Y:S01]  /*12490*/  IADD3 R15, P2, R24.reuse, 0x1800, RZ ;  /* 0x00001800180f7810 */ /* 0x040fe20007f5e0ff */
[----:B------:R-:W-:Y:S01]  /*124a0*/  ULDC.64 UR4, c[0x0][0xaa0] ;  /* 0x0002a80000047ab9 */ /* 0x000fe20000000a00 */
[C---:B------:R-:W-:Y:S02]  /*124b0*/  IADD3 R11, P3, R24.reuse, 0x3000, RZ ;  /* 0x00003000180b7810 */ /* 0x040fe40007f7e0ff */
[----:B------:R-:W-:Y:S02]  /*124c0*/  ISETP.GE.OR P0, PT, R5, R32, P0 ;  /* 0x000000200500720c */ /* 0x000fe40000706670 */
[----:B------:R-:W-:Y:S01]  /*124d0*/  LOP3.LUT R5, R24, 0x380, RZ, 0xc0, !PT ;  /* 0x0000038018057812 */ /* 0x000fe200078ec0ff */
[----:B------:R-:W-:Y:S01]  /*124e0*/  IMAD.X R13, RZ, RZ, R25, P3 ;  /* 0x000000ffff0d7224 */ /* 0x000fe200018e0619 */
[----:B------:R-:W-:Y:S01]  /*124f0*/  LOP3.LUT R8, R15, 0x380, RZ, 0xc0, !PT ;  /* 0x000003800f087812 */ /* 0x000fe200078ec0ff */
[----:B------:R0:W-:Y:S01]  /*12500*/  @!P1 STG.E desc[UR40][R30.64], R0 ;  /* 0x000000001e009986 */ /* 0x0001e2000c101928 */
        /* <DEDUP_REMOVED lines=9> */
[----:B------:R-:W-:-:S02]  /*125a0*/  IADD3.X R9, RZ, R25, RZ, P2, !PT ;  /* 0x00000019ff097210 */ /* 0x000fc400017fe4ff */
[----:B------:R-:W-:Y:S02]  /*125b0*/  LOP3.LUT R8, R8, R15, RZ, 0x3c, !PT ;  /* 0x0000000f08087212 */ /* 0x000fe400078e3cff */
[----:B------:R-:W-:Y:S02]  /*125c0*/  LOP3.LUT R12, R10, R11, RZ, 0x3c, !PT ;  /* 0x0000000b0a0c7212 */ /* 0x000fe400078e3cff */
[----:B------:R-:W-:Y:S02]  /*125d0*/  LOP3.LUT R26, R6, R7, RZ, 0x3c, !PT ;  /* 0x00000007061a7212 */ /* 0x000fe400078e3cff */
[----:B------:R-:W5:Y:S01]  /*125e0*/  LD.E.128 R4, desc[UR40][R4.64] ;  /* 0x0000002804047980 */ /* 0x000f62000c101d00 */
[----:B------:R-:W-:-:S03]  /*125f0*/  SHF.R.S32.HI R29, RZ, 0x1f, R39 ;  /* 0x0000001fff1d7819 */ /* 0x000fc60000011427 */
[----:B------:R-:W5:Y:S04]  /*12600*/  LD.E.128 R8, desc[UR40][R8.64] ;  /* 0x0000002808087980 */ /* 0x000f68000c101d00 */
[----:B------:R-:W5:Y:S04]  /*12610*/  LD.E.128 R12, desc[UR40][R12.64] ;  /* 0x000000280c0c7980 */ /* 0x000f68000c101d00 */
[----:B------:R-:W5:Y:S01]  /*12620*/  LD.E.128 R24, desc[UR40][R26.64] ;  /* 0x000000281a187980 */ /* 0x000f62000c101d00 */
[----:B------:R-:W-:Y:S02]  /*12630*/  IMAD R34, R34, UR4, RZ ;  /* 0x0000000422227c24 */ /* 0x000fe4000f8e02ff */
[----:B------:R-:W-:Y:S01]  /*12640*/  IMAD.WIDE.U32 R28, R33, UR4, R28 ;  /* 0x00000004211c7c25 */ /* 0x000fe2000f8e001c */
[----:B------:R-:W-:Y:S01]  /*12650*/  @!PT LDS RZ, [RZ] ;  /* 0x00000000fffff984 */ /* 0x000fe20000000800 */
[----:B------:R-:W-:Y:S01]  /*12660*/  @!PT LDS RZ, [RZ] ;  /* 0x00000000fffff984 */ /* 0x000fe20000000800 */
[----:B------:R-:W-:Y:S01]  /*12670*/  @!PT LDS RZ, [RZ] ;  /* 0x00000000fffff984 */ /* 0x000fe20000000800 */
[----:B------:R-:W-:Y:S01]  /*12680*/  @!PT LDS RZ, [RZ] ;  /* 0x00000000fffff984 */ /* 0x000fe20000000800 */
[----:B------:R2:W-:Y:S06]  /*12690*/  MEMBAR.ALL.CTA ;  /* 0x0000000000007992 */ /* 0x0005ec0000008000 */
[----:B--2---:R-:W2:Y:S01]  /*126a0*/  FENCE.VIEW.ASYNC.S ;  /* 0x00000000000073c6 */ /* 0x004ea20000000000 */
[----:B------:R-:W-:Y:S01]  /*126b0*/  ULDC UR4, c[0x0][0xa8c] ;  /* 0x0002a30000047ab9 */ /* 0x000fe20000000800 */
[C---:B0-----:R-:W-:Y:S01]  /*126c0*/  VIADD R0, R20.reuse, 0x30 ;  /* 0x0000003014007836 */ /* 0x041fe20000000000 */
[----:B------:R-:W-:Y:S01]  /*126d0*/  ISETP.GE.AND P0, PT, R39, UR4, PT ;  /* 0x0000000427007c0c */ /* 0x000fe2000bf06270 */
[----:B-1----:R-:W-:-:S02]  /*126e0*/  VIADD R3, R20, 0x60 ;  /* 0x0000006014037836 */ /* 0x002fc40000000000 */
[----:B------:R-:W-:Y:S02]  /*126f0*/  IMAD R32, R38, -0xc0, R32 ;  /* 0xffffff4026207824 */ /* 0x000fe400078e0220 */
[----:B------:R-:W-:Y:S01]  /*12700*/  IMAD R33, R33, UR5, R34 ;  /* 0x0000000521217c24 */ /* 0x000fe2000f8e0222 */
[----:B------:R-:W-:Y:S01]  /*12710*/  ULDC.64 UR4, c[0x0][0xae8] ;  /* 0x0002ba0000047ab9 */ /* 0x000fe20000000a00 */
[----:B------:R-:W-:Y:S01]  /*12720*/  IMAD R30, R35, UR6, RZ ;  /* 0x00000006231e7c24 */ /* 0x000fe2000f8e02ff */
[-C--:B------:R-:W-:Y:S01]  /*12730*/  ISETP.GE.OR P3, PT, R0, R32.reuse, P0 ;  /* 0x000000200000720c */ /* 0x080fe20000766670 */
[----:B------:R-:W-:Y:S01]  /*12740*/  IMAD.IADD R29, R29, 0x1, R33 ;  /* 0x000000011d1d7824 */ /* 0x000fe200078e0221 */
[-C--:B------:R-:W-:Y:S01]  /*12750*/  ISETP.GE.OR P1, PT, R3, R32.reuse, P0 ;  /* 0x000000200300720c */ /* 0x080fe20000726670 */
[C---:B------:R-:W-:Y:S01]  /*12760*/  IMAD R31, R62.reuse, UR7, R30 ;  /* 0x000000073e1f7c24 */ /* 0x040fe2000f8e021e */
[-C--:B------:R-:W-:Y:S01]  /*12770*/  ISETP.GE.OR P2, PT, R21, R32.reuse, P0 ;  /* 0x000000201500720c */ /* 0x080fe20000746670 */
[----:B------:R-:W-:Y:S01]  /*12780*/  IMAD.WIDE.U32 R28, R62, UR6, R28 ;  /* 0x000000063e1c7c25 */ /* 0x000fe2000f8e001c */
[----:B------:R-:W-:-:S02]  /*12790*/  ISETP.GE.OR P0, PT, R20, R32, P0 ;  /* 0x000000201400720c */ /* 0x000fc40000706670 */
[----:B------:R-:W-:Y:S01]  /*127a0*/  SHF.R.S32.HI R21, RZ, 0x1f, R20 ;  /* 0x0000001fff157819 */ /* 0x000fe20000011414 */
[----:B------:R-:W-:Y:S02]  /*127b0*/  VIADD R0, R2, 0x16820 ;  /* 0x0001682002007836 */ /* 0x000fe40000000000 */
[----:B------:R-:W-:Y:S02]  /*127c0*/  IMAD.IADD R29, R29, 0x1, R31 ;  /* 0x000000011d1d7824 */ /* 0x000fe400078e021f */
[----:B------:R-:W-:Y:S01]  /*127d0*/  IMAD R3, R36, UR4, RZ ;  /* 0x0000000424037c24 */ /* 0x000fe2000f8e02ff */
[----:B------:R-:W-:Y:S01]  /*127e0*/  PRMT R0, RZ, 0x654, R0 ;  /* 0x00000654ff007816 */ /* 0x000fe20000000000 */
[----:B------:R-:W-:-:S03]  /*127f0*/  IMAD.WIDE.U32 R32, R37, UR4, R28 ;  /* 0x0000000425207c25 */ /* 0x000fc6000f8e001c */
[----:B--2---:R0:W-:Y:S01]  /*12800*/  SYNCS.ARRIVE.TRANS64.RED.A1T0 RZ, [R0+URZ], RZ ;  /* 0x000000ff00ff79a7 */ /* 0x0041e2000810043f */
        /* <DEDUP_REMOVED lines=15> */
.L_x_2037:
[----:B------:R-:W-:Y:S05]  /*12900*/  BSYNC B1 ;  /* 0x0000000000017941 */ /* 0x000fea0003800000 */
.L_x_2036:
[----:B------:R-:W-:Y:S04]  /*12910*/  BSSY B1, `(.L_x_2038) ;  /* 0x000000f000017945 */ /* 0x000fe80003800000 */
[----:B------:R-:W-:Y:S05]  /*12920*/  @P3 BRA `(.L_x_2039) ;  /* 0x0000000000343947 */ /* 0x000fea0003800000 */
[----:B------:R-:W-:Y:S01]  /*12930*/  IADD3 R3, P0, R30, 0x30, RZ ;  /* 0x000000301e037810 */ /* 0x000fe20007f1e0ff */
[----:B------:R-:W-:Y:S01]  /*12940*/  ULDC.64 UR4, c[0x0][0xad8] ;  /* 0x0002b60000047ab9 */ /* 0x000fe20000000a00 */
[----:B0----5:R-:W-:Y:S02]  /*12950*/  IMAD.MOV.U32 R4, RZ, RZ, R32 ;  /* 0x000000ffff047224 */ /* 0x021fe400078e0020 */
        /* <DEDUP_REMOVED lines=9> */
[----:B------:R1:W-:Y:S02]  /*129f0*/  STG.E.128 desc[UR40][R6.64], R8 ;  /* 0x0000000806007986 */ /* 0x0003e4000c101d28 */
.L_x_2039:
[----:B------:R-:W-:Y:S05]  /*12a00*/  BSYNC B1 ;  /* 0x0000000000017941 */ /* 0x000fea0003800000 */
.L_x_2038:
        /* <DEDUP_REMOVED lines=15> */
.L_x_2041:
[----:B------:R-:W-:Y:S05]  /*12b00*/  BSYNC B1 ;  /* 0x0000000000017941 */ /* 0x000fea0003800000 */
.L_x_2040:
        /* <DEDUP_REMOVED lines=15> */
.L_x_2034:
        /* <DEDUP_REMOVED lines=21> */
.L_x_2043:
[----:B------:R-:W2:Y:S04]  /*12d50*/  LDL R15, [R1+0x30] ;  /* 0x00003000010f7983 */ /* 0x000ea80000100800 */
[----:B------:R-:W3:Y:S04]  /*12d60*/  LDL R14, [R1+0x2c] ;  /* 0x00002c00010e7983 */ /* 0x000ee80000100800 */
[----:B------:R4:W5:Y:S01]  /*12d70*/  LDL R13, [R1+0x38] ;  /* 0x00003800010d7983 */ /* 0x0009620000100800 */
[----:B------:R-:W-:Y:S01]  /*12d80*/  BSSY B1, `(.L_x_2044) ;  /* 0x000001d000017945 */ /* 0x000fe20003800000 */
[----:B-1----:R-:W-:-:S02]  /*12d90*/  SEL R11, R60, RZ, !P0 ;  /* 0x000000ff3c0b7207 */ /* 0x002fc40004000000 */
[----:B------:R-:W-:Y:S02]  /*12da0*/  SEL R10, R57, RZ, !P0 ;  /* 0x000000ff390a7207 */ /* 0x000fe40004000000 */
[----:B-----5:R-:W-:Y:S02]  /*12db0*/  SHF.R.S32.HI R8, RZ, 0x1f, R3 ;  /* 0x0000001fff087819 */ /* 0x020fe40000011403 */
[----:B--2---:R-:W-:Y:S02]  /*12dc0*/  SHF.R.S32.HI R12, RZ, 0x1f, R15 ;  /* 0x0000001fff0c7819 */ /* 0x004fe4000001140f */
[----:B---3--:R-:W-:Y:S01]  /*12dd0*/  SHF.R.S32.HI R9, RZ, 0x1f, R14 ;  /* 0x0000001fff097819 */ /* 0x008fe2000001140e */
[----:B----4-:R-:W-:Y:S06]  /*12de0*/  @P2 BRA `(.L_x_2045) ;  /* 0x0000000000582947 */ /* 0x010fec0003800000 */
[----:B0-----:R-:W0:Y:S02]  /*12df0*/  S2R R4, SR_TID.X ;  /* 0x0000000000047919 */ /* 0x001e240000002100 */
[----:B0-----:R-:W-:-:S05]  /*12e00*/  IMAD R4, R13, 0xc0, R4 ;  /* 0x000000c00d047824 */ /* 0x001fca00078e0204 */
[----:B------:R-:W-:-:S04]  /*12e10*/  IADD3 R5, R4, -0x80, RZ ;  /* 0xffffff8004057810 */ /* 0x000fc80007ffe0ff */
[----:B------:R-:W-:-:S13]  /*12e20*/  ISETP.GE.AND P0, PT, R5, R0, PT ;  /* 0x000000000500720c */ /* 0x000fda0003f06270 */
[----:B------:R-:W-:Y:S05]  /*12e30*/  @P0 BRA `(.L_x_2045) ;  /* 0x0000000000440947 */ /* 0x000fea0003800000 */
[----:B------:R-:W-:Y:S01]  /*12e40*/  IADD3 R4, P0, R5, R3, RZ ;  /* 0x0000000305047210 */ /* 0x000fe20007f1e0ff */
[----:B------:R-:W-:Y:S02]  /*12e50*/  ULDC.64 UR4, c[0x0][0xb70] ;  /* 0x0002dc0000047ab9 */ /* 0x000fe40000000a00 */
[----:B------:R-:W-:Y:S01]  /*12e60*/  IMAD R6, R9, UR4, RZ ;  /* 0x0000000409067c24 */ /* 0x000fe2000f8e02ff */
[----:B------:R-:W-:-:S03]  /*12e70*/  LEA.HI.X.SX32 R5, R5, R8, 0x1, P0 ;  /* 0x0000000805057211 */ /* 0x000fc600000f0eff */
        /* <DEDUP_REMOVED lines=13> */
.L_x_2045:
[----:B------:R-:W-:Y:S05]  /*12f50*/  BSYNC B1 ;  /* 0x0000000000017941 */ /* 0x000fea0003800000 */
.L_x_2044:
[----:B------:R-:W-:Y:S01]  /*12f60*/  ULDC.64 UR4, c[0x0][0xaa0] ;  /* 0x0002a80000047ab9 */ /* 0x000fe20000000a00 */
[----:B0-----:R-:W-:Y:S01]  /*12f70*/  IMAD.MOV.U32 R4, RZ, RZ, R15 ;  /* 0x000000ffff047224 */ /* 0x001fe200078e000f */
[----:B------:R-:W-:Y:S01]  /*12f80*/  ULDC.64 UR6, c[0x0][0xae0] ;  /* 0x0002b80000067ab9 */ /* 0x000fe20000000a00 */
[----:B-1----:R-:W-:Y:S01]  /*12f90*/  IMAD.MOV.U32 R5, RZ, RZ, R12 ;  /* 0x000000ffff057224 */ /* 0x002fe200078e000c */
[----:B------:R-:W-:Y:S01]  /*12fa0*/  SHF.R.S32.HI R21, RZ, 0x1f, R20 ;  /* 0x0000001fff157819 */ /* 0x000fe20000011414 */
[----:B------:R-:W-:Y:S01]  /*12fb0*/  IMAD R6, R8, UR4, RZ ;  /* 0x0000000408067c24 */ /* 0x000fe2000f8e02ff */
[----:B------:R-:W-:Y:S01]  /*12fc0*/  BSSY B1, `(.L_x_2046) ;  /* 0x0000024000017945 */ /* 0x000fe20003800000 */
[----:B------:R-:W-:Y:S01]  /*12fd0*/  IMAD.WIDE.U32 R4, R3, UR4, R4 ;  /* 0x0000000403047c25 */ /* 0x000fe2000f8e0004 */
[----:B------:R-:W-:Y:S02]  /*12fe0*/  ULDC UR4, c[0x0][0xa8c] ;  /* 0x0002a30000047ab9 */ /* 0x000fe40000000800 */
[----:B------:R-:W-:Y:S01]  /*12ff0*/  ISETP.GE.AND P0, PT, R15, UR4, PT ;  /* 0x000000040f007c0c */ /* 0x000fe2000bf06270 */
[----:B------:R-:W-:Y:S01]  /*13000*/  IMAD R3, R3, UR5, R6 ;  /* 0x0000000503037c24 */ /* 0x000fe2000f8e0206 */
[----:B------:R-:W-:Y:S01]  /*13010*/  ULDC.64 UR4, c[0x0][0xae8] ;  /* 0x0002ba0000047ab9 */ /* 0x000fe20000000a00 */
[----:B------:R-:W-:-:S02]  /*13020*/  VIADD R6, R20, 0x30 ;  /* 0x0000003014067836 */ /* 0x000fc40000000000 */
[----:B------:R-:W-:Y:S02]  /*13030*/  IMAD R7, R13, -0xc0, R0 ;  /* 0xffffff400d077824 */ /* 0x000fe400078e0200 */
[----:B------:R-:W-:Y:S02]  /*13040*/  VIADD R0, R20, 0x60 ;  /* 0x0000006014007836 */ /* 0x000fe40000000000 */
[----:B------:R-:W-:Y:S01]  /*13050*/  IMAD.IADD R5, R5, 0x1, R3 ;  /* 0x0000000105057824 */ /* 0x000fe200078e0203 */
[-C--:B------:R-:W-:Y:S01]  /*13060*/  ISETP.GE.OR P3, PT, R6, R7.reuse, P0 ;  /* 0x000000070600720c */ /* 0x080fe20000766670 */
[----:B------:R-:W-:Y:S01]  /*13070*/  VIADD R6, R20, 0x90 ;  /* 0x0000009014067836 */ /* 0x000fe20000000000 */
[-C--:B------:R-:W-:Y:S01]  /*13080*/  ISETP.GE.OR P1, PT, R0, R7.reuse, P0 ;  /* 0x000000070000720c */ /* 0x080fe20000726670 */
[----:B------:R-:W-:Y:S02]  /*13090*/  IMAD R3, R9, UR6, RZ ;  /* 0x0000000609037c24 */ /* 0x000fe4000f8e02ff */
[----:B------:R-:W-:Y:S01]  /*130a0*/  IMAD.WIDE.U32 R4, R14, UR6, R4 ;  /* 0x000000060e047c25 */ /* 0x000fe2000f8e0004 */
[----:B------:R-:W-:-:S02]  /*130b0*/  ISETP.GE.OR P2, PT, R6, R7, P0 ;  /* 0x000000070600720c */ /* 0x000fc40000746670 */
[----:B------:R-:W-:Y:S01]  /*130c0*/  ISETP.GE.OR P0, PT, R20, R7, P0 ;  /* 0x000000071400720c */ /* 0x000fe20000706670 */
[----:B------:R-:W-:Y:S02]  /*130d0*/  IMAD R3, R14, UR7, R3 ;  /* 0x000000070e037c24 */ /* 0x000fe4000f8e0203 */
[----:B------:R-:W-:Y:S02]  /*130e0*/  IMAD R0, R10, UR4, RZ ;  /* 0x000000040a007c24 */ /* 0x000fe4000f8e02ff */
[----:B------:R-:W-:Y:S02]  /*130f0*/  IMAD.IADD R5, R5, 0x1, R3 ;  /* 0x0000000105057824 */ /* 0x000fe400078e0203 */
[C---:B------:R-:W-:Y:S02]  /*13100*/  IMAD R3, R11.reuse, UR5, R0 ;  /* 0x000000050b037c24 */ /* 0x040fe4000f8e0200 */
[----:B------:R-:W-:-:S04]  /*13110*/  IMAD.WIDE.U32 R6, R11, UR4, R4 ;  /* 0x000000040b067c25 */ /* 0x000fc8000f8e0004 */
        /* <DEDUP_REMOVED lines=14> */
.L_x_2047:
[----:B------:R-:W-:Y:S05]  /*13200*/  BSYNC B1 ;  /* 0x0000000000017941 */ /* 0x000fea0003800000 */
.L_x_2046:
[----:B------:R-:W-:Y:S04]  /*13210*/  BSSY B1, `(.L_x_2048) ;  /* 0x000000f000017945 */ /* 0x000fe80003800000 */
        /* <DEDUP_REMOVED lines=10> */
[----:B0-----:R-:W-:Y:S01]  /*132c0*/  LEA R10, P0, R4, UR4, 0x1 ;  /* 0x00000004040a7c11 */ /* 0x001fe2000f8008ff */
[----:B------:R-:W-:-:S05]  /*132d0*/  IMAD.IADD R3, R5, 0x1, R3 ;  /* 0x0000000105037824 */ /* 0x000fca00078e0203 */
[----:B------:R-:W-:-:S05]  /*132e0*/  LEA.HI.X R11, R4, UR5, R3, 0x1, P0 ;  /* 0x00000005040b7c11 */ /* 0x000fca00080f0c03 */
[----:B------:R1:W-:Y:S02]  /*132f0*/  STG.E.128 desc[UR40][R10.64], RZ ;  /* 0x000000ff0a007986 */ /* 0x0003e4000c101d28 */
.L_x_2049:
[----:B------:R-:W-:Y:S05]  /*13300*/  BSYNC B1 ;  /* 0x0000000000017941 */ /* 0x000fea0003800000 */
.L_x_2048:
        /* <DEDUP_REMOVED lines=15> */
.L_x_2051:
[----:B------:R-:W-:Y:S05]  /*13400*/  BSYNC B1 ;  /* 0x0000000000017941 */ /* 0x000fea0003800000 */
.L_x_2050:
        /* <DEDUP_REMOVED lines=14> */
.L_x_2042:
[----:B------:R-:W-:Y:S05]  /*134f0*/  BSYNC B0 ;  /* 0x0000000000007941 */ /* 0x000fea0003800000 */
.L_x_2033:
[----:B------:R-:W-:Y:S02]  /*13500*/  ULDC UR4, c[0x0][0xc14] ;  /* 0x0003050000047ab9 */ /* 0x000fe40000000800 */
[----:B------:R-:W-:-:S13]  /*13510*/  ISETP.GE.AND P0, PT, R155, UR4, PT ;  /* 0x000000049b007c0c */ /* 0x000fda000bf06270 */
[----:B------:R-:W-:Y:S05]  /*13520*/  @!P0 BRA `(.L_x_2052) ;  /* 0xfffffed800b88947 */ /* 0x000fea000383ffff */
[----:B------:R-:W-:Y:S05]  /*13530*/  BRA `(.L_x_1897) ;  /* 0x0000004c00cc7947 */ /* 0x000fea0003800000 */
.L_x_1895:
        /* <DEDUP_REMOVED lines=27> */
[----:B------:R-:W-:Y:S02]  /*136f0*/  IMAD.MOV.U32 R16, RZ, RZ, RZ ;  /* 0x000000ffff107224 */ /* 0x000fe400078e00ff */
        /* <DEDUP_REMOVED lines=9> */
[----:B0-----:R-:W-:-:S04]  /*13790*/  SEL R3, R6, RZ, P0 ;  /* 0x000000ff06037207 */ /* 0x001fc80000000000 */
[----:B------:R-:W-:-:S05]  /*137a0*/  IADD3 R3, R4, R3, RZ ;  /* 0x0000000304037210 */ /* 0x000fca0007ffe0ff */
        /* <DEDUP_REMOVED lines=17> */
[----:B------:R-:W-:-:S12]  /*138c0*/  IMAD.MOV.U32 R3, RZ, RZ, R4 ;  /* 0x000000ffff037224 */ /* 0x000fd800078e0004 */
[----:B--2---:R-:W-:Y:S05]  /*138d0*/  @P0 BRA `(.L_x_2053) ;  /* 0x0000000000b80947 */ /* 0x004fea0003800000 */
[----:B------:R-:W-:Y:S01]  /*138e0*/  IMAD.MOV.U32 R4, RZ, RZ, R3 ;  /* 0x000000ffff047224 */ /* 0x000fe200078e0003 */
[----:B------:R-:W-:Y:S01]  /*138f0*/  ULDC UR5, c[0x0][0xc14] ;  /* 0x0003050000057ab9 */ /* 0x000fe20000000800 */
[----:B------:R-:W-:Y:S01]  /*13900*/  IMAD.MOV.U32 R19, RZ, RZ, RZ ;  /* 0x000000ffff137224 */ /* 0x000fe200078e00ff */
[----:B------:R-:W-:Y:S01]  /*13910*/  ULDC UR7, c[0x0][0xc14] ;  /* 0x0003050000077ab9 */ /* 0x000fe20000000800 */
[----:B------:R-:W-:-:S05]  /*13920*/  ULDC UR4, c[0x0][0xc10] ;  /* 0x0003040000047ab9 */ /* 0x000fca0000000800 */
.L_x_2057:
        /* <DEDUP_REMOVED lines=14> */
.L_x_2056:
[----:B------:R-:W-:Y:S05]  /*13a10*/  BSYNC B0 ;  /* 0x0000000000007941 */ /* 0x000fea0003800000 */
.L_x_2055:
        /* <DEDUP_REMOVED lines=26> */
.L_x_2053:
        /* <DEDUP_REMOVED lines=16> */
[----:B------:R-:W0:Y:S02]  /*13cc0*/  F2I.FTZ.U32.TRUNC.NTZ R3, R11 ;  /* 0x0000000b00037305 */ /* 0x000e24000021f000 */
[----:B0-----:R-:W-:Y:S01]  /*13cd0*/  IMAD.MOV R9, RZ, RZ, -R3 ;  /* 0x000000ffff097224 */ /* 0x001fe200078e0a03 */
[----:B------:R-:W-:Y:S06]  /*13ce0*/  @!P0 BRA `(.L_x_2058) ;  /* 0x0000000000088947 */ /* 0x000fec0003800000 */
[----:B------:R-:W-:-:S06]  /*13cf0*/  VIADD R16, R12, 0xffffffff ;  /* 0xffffffff0c107836 */ /* 0x000fcc0000000000 */
[----:B------:R0:W1:Y:S02]  /*13d00*/  SHFL.IDX PT, R16, R5, R16, 0x1f ;  /* 0x00001f1005107589 */ /* 0x00006400000e0000 */
.L_x_2058:
[----:B-1----:R-:W-:Y:S01]  /*13d10*/  IMAD R16, R16, UR4, R8 ;  /* 0x0000000410107c24 */ /* 0x002fe2000f8e0208 */
[----:B------:R-:W-:Y:S01]  /*13d20*/  IABS R10, R4 ;  /* 0x00000004000a7213 */ /* 0x000fe20000000000 */
[----:B------:R-:W-:Y:S02]  /*13d30*/  IMAD R9, R9, R6, RZ ;  /* 0x0000000609097224 */ /* 0x000fe400078e02ff */
[----:B------:R-:W-:Y:S01]  /*13d40*/  IMAD.MOV.U32 R2, RZ, RZ, RZ ;  /* 0x000000ffff027224 */ /* 0x000fe200078e00ff */
[----:B0-----:R-:W-:Y:S01]  /*13d50*/  IADD3 R5, -R16, UR6, RZ ;  /* 0x0000000610057c10 */ /* 0x001fe2000fffe1ff */
[----:B------:R-:W-:Y:S02]  /*13d60*/  IMAD.MOV R10, RZ, RZ, -R10 ;  /* 0x000000ffff0a7224 */ /* 0x000fe400078e0a0a */
[----:B------:R-:W-:Y:S01]  /*13d70*/  IMAD.HI.U32 R2, R3, R9, R2 ;  /* 0x0000000903027227 */ /* 0x000fe200078e0002 */
[----:B------:R-:W-:-:S05]  /*13d80*/  IABS R8, R5 ;  /* 0x0000000500087213 */ /* 0x000fca0000000000 */
[----:B------:R-:W-:Y:S02]  /*13d90*/  IMAD.MOV.U32 R3, RZ, RZ, R8 ;  /* 0x000000ffff037224 */ /* 0x000fe400078e0008 */
[----:B------:R-:W-:Y:S02]  /*13da0*/  IMAD.MOV.U32 R8, RZ, RZ, R10 ;  /* 0x000000ffff087224 */ /* 0x000fe400078e000a */
[----:B------:R-:W-:-:S04]  /*13db0*/  IMAD.HI.U32 R2, R2, R3, RZ ;  /* 0x0000000302027227 */ /* 0x000fc800078e00ff */
[----:B------:R-:W-:-:S05]  /*13dc0*/  IMAD R3, R2, R8, R3 ;  /* 0x0000000802037224 */ /* 0x000fca00078e0203 */
[----:B------:R-:W-:-:S13]  /*13dd0*/  ISETP.GT.U32.AND P0, PT, R6, R3, PT ;  /* 0x000000030600720c */ /* 0x000fda0003f04070 */
[----:B------:R-:W-:Y:S01]  /*13de0*/  @!P0 IADD3 R3, R3, -R6, RZ ;  /* 0x8000000603038210 */ /* 0x000fe20007ffe0ff */
        /* <DEDUP_REMOVED lines=21> */
[----:B------:R-:W-:Y:S01]  /*13f40*/  IMAD R5, R11, R8, RZ ;  /* 0x000000080b057224 */ /* 0x000fe200078e02ff */
[----:B------:R-:W-:-:S03]  /*13f50*/  IABS R11, R7 ;  /* 0x00000007000b7213 */ /* 0x000fc60000000000 */
[----:B------:R-:W-:-:S04]  /*13f60*/  IMAD.HI.U32 R2, R3, R5, R2 ;  /* 0x0000000503027227 */ /* 0x000fc800078e0002 */
[----:B------:R-:W-:Y:S02]  /*13f70*/  IMAD.MOV.U32 R5, RZ, RZ, R10 ;  /* 0x000000ffff057224 */ /* 0x000fe400078e000a */
        /* <DEDUP_REMOVED lines=13> */
[----:B------:R-:W-:Y:S02]  /*14050*/  @!P0 LOP3.LUT R2, RZ, R7, RZ, 0x33, !PT ;  /* 0x00000007ff028212 */ /* 0x000fe400078e33ff */
[----:B------:R-:W-:Y:S02]  /*14060*/  IADD3 R7, -R7, RZ, RZ ;  /* 0x000000ff07077210 */ /* 0x000fe40007ffe1ff */
[----:B------:R-:W-:-:S03]  /*14070*/  LOP3.LUT R17, RZ, R2, RZ, 0x33, !PT ;  /* 0x00000002ff117212 */ /* 0x000fc600078e33ff */
[----:B------:R-:W-:Y:S02]  /*14080*/  IMAD R18, R2, R7, R3 ;  /* 0x0000000702127224 */ /* 0x000fe400078e0203 */
[----:B------:R-:W-:Y:S01]  /*14090*/  IMAD.IADD R17, R0, 0x1, R17 ;  /* 0x0000000100117824 */ /* 0x000fe200078e0211 */
[----:B------:R-:W-:Y:S06]  /*140a0*/  BRA `(.L_x_2059) ;  /* 0x00000000000c7947 */ /* 0x000fec0003800000 */
.L_x_2054:
[----:B------:R-:W-:Y:S02]  /*140b0*/  IMAD.MOV.U32 R17, RZ, RZ, RZ ;  /* 0x000000ffff117224 */ /* 0x000fe400078e00ff */
[----:B------:R-:W-:Y:S02]  /*140c0*/  IMAD.U32 R16, RZ, RZ, UR6 ;  /* 0x00000006ff107e24 */ /* 0x000fe4000f8e00ff */
[----:B------:R-:W-:-:S07]  /*140d0*/  IMAD.MOV.U32 R18, RZ, RZ, RZ ;  /* 0x000000ffff127224 */ /* 0x000fce00078e00ff */
.L_x_2059:
        /* <DEDUP_REMOVED lines=18> */
.L_x_2144:
[----:B--2---:R-:W2:Y:S02]  /*14200*/  LDC.64 R2, c[0x0][0xc60] ;  /* 0x00031800ff027b82 */ /* 0x004ea40000000a00 */
[----:B--2---:R-:W-:-:S05]  /*14210*/  IMAD.WIDE R2, R19, 0x4, R2 ;  /* 0x0000000413027825 */ /* 0x004fca00078e0202 */
[----:B------:R-:W0:Y:S01]  /*14220*/  LDG.E R29, desc[UR40][R2.64] ;  /* 0x00000028021d7981 */ /* 0x000e22000c1e1900 */
[----:B------:R-:W-:Y:S05]  /*14230*/  YIELD ;  /* 0x0000000000007946 */ /* 0x000fea0003800000 */
[----:B------:R-:W-:Y:S01]  /*14240*/  ULDC.64 UR4, c[0x0][0xa28] ;  /* 0x00028a0000047ab9 */ /* 0x000fe20000000a00 */
[----:B------:R-:W-:Y:S01]  /*14250*/  IMAD.MOV.U32 R10, RZ, RZ, RZ ;  /* 0x000000ffff0a7224 */ /* 0x000fe200078e00ff */
[----:B------:R-:W-:Y:S01]  /*14260*/  ISETP.NE.U32.AND P1, PT, RZ, UR4, PT ;  /* 0x00000004ff007c0c */ /* 0x000fe2000bf25070 */
[----:B------:R-:W-:Y:S01]  /*14270*/  ULDC.64 UR8, c[0x0][0xa08] ;  /* 0x0002820000087ab9 */ /* 0x000fe20000000a00 */
[----:B------:R-:W-:-:S02]  /*14280*/  ULDC.64 UR10, c[0x0][0xa10] ;  /* 0x00028400000a7ab9 */ /* 0x000fc40000000a00 */
[----:B------:R-:W-:Y:S02]  /*14290*/  ISETP.NE.AND.EX P1, PT, RZ, UR5, PT, P1 ;  /* 0x00000005ff007c0c */ /* 0x000fe4000bf25310 */
[----:B0-----:R-:W-:Y:S01]  /*142a0*/  SHF.R.S32.HI R0, RZ, 0x1f, R29 ;  /* 0x0000001fff007819 */ /* 0x001fe2000001141d */
[----:B------:R-:W-:-:S10]  /*142b0*/  IMAD.SHL.U32 R14, R29, 0x4, RZ ;  /* 0x000000041d0e7824 */ /* 0x000fd400078e00ff */
[C---:B------:R-:W-:Y:S02]  /*142c0*/  @P1 LEA R2, P0, R29.reuse, UR4, 0x2 ;  /* 0x000000041d021c11 */ /* 0x040fe4000f8010ff */
[C-C-:B------:R-:W-:Y:S02]  /*142d0*/  SHF.L.U64.HI R12, R29.reuse, 0x2, R0.reuse ;  /* 0x000000021d0c7819 */ /* 0x140fe40000010200 */
[----:B------:R-:W-:Y:S01]  /*142e0*/  @P1 LEA.HI.X R3, R29, UR5, R0, 0x2, P0 ;  /* 0x000000051d031c11 */ /* 0x000fe200080f1400 */
[----:B------:R-:W-:Y:S01]  /*142f0*/  ULDC.64 UR4, c[0x0][0xa18] ;  /* 0x0002860000047ab9 */ /* 0x000fe20000000a00 */
[----:B------:R-:W-:Y:S01]  /*14300*/  IMAD.MOV.U32 R0, RZ, RZ, RZ ;  /* 0x000000ffff007224 */ /* 0x000fe200078e00ff */
[----:B------:R-:W-:Y:S01]  /*14310*/  ISETP.NE.U32.AND P0, PT, RZ, UR4, PT ;  /* 0x00000004ff007c0c */ /* 0x000fe2000bf05070 */
[----:B------:R-:W-:Y:S03]  /*14320*/  STL [R1+0x4], R14 ;  /* 0x0000040e01007387 */ /* 0x000fe60000100800 */
[----:B------:R-:W-:Y:S01]  /*14330*/  ISETP.NE.AND.EX P0, PT, RZ, UR5, PT, P0 ;  /* 0x00000005ff007c0c */ /* 0x000fe2000bf05300 */
[----:B------:R0:W5:Y:S04]  /*14340*/  @P1 LDG.E R0, desc[UR40][R2.64] ;  /* 0x0000002802001981 */ /* 0x000168000c1e1900 */
[----:B------:R-:W-:Y:S08]  /*14350*/  STL [R1+0x8], R12 ;  /* 0x0000080c01007387 */ /* 0x000ff00000100800 */
[----:B------:R-:W-:-:S04]  /*14360*/  @P0 IADD3 R8, P2, R14, UR4, RZ ;  /* 0x000000040e080c10 */ /* 0x000fc8000ff5e0ff */
[----:B------:R-:W-:Y:S01]  /*14370*/  @P0 IADD3.X R9, R12, UR5, RZ, P2, !PT ;  /* 0x000000050c090c10 */ /* 0x000fe200097fe4ff */
[----:B------:R-:W-:Y:S02]  /*14380*/  ULDC.64 UR4, c[0x0][0xa00] ;  /* 0x0002800000047ab9 */ /* 0x000fe40000000a00 */
[----:B------:R-:W-:-:S04]  /*14390*/  ISETP.NE.U32.AND P2, PT, RZ, UR4, PT ;  /* 0x00000004ff007c0c */ /* 0x000fc8000bf45070 */
[----:B------:R-:W-:Y:S02]  /*143a0*/  ISETP.NE.AND.EX P2, PT, RZ, UR5, PT, P2 ;  /* 0x00000005ff007c0c */ /* 0x000fe4000bf45320 */
[----:B0-----:R-:W-:-:S04]  /*143b0*/  IADD3 R2, P1, R14, UR4, RZ ;  /* 0x000000040e027c10 */ /* 0x001fc8000ff3e0ff */
[----:B------:R-:W-:-:S07]  /*143c0*/  IADD3.X R3, R12, UR5, RZ, P1, !PT ;  /* 0x000000050c037c10 */ /* 0x000fce0008ffe4ff */
[----:B------:R-:W2:Y:S01]  /*143d0*/  @P2 LDG.E R10, desc[UR40][R2.64] ;  /* 0x00000028020a2981 */ /* 0x000ea2000c1e1900 */
[----:B------:R-:W-:Y:S01]  /*143e0*/  ULDC UR4, c[0x0][0x288] ;  /* 0x0000a20000047ab9 */ /* 0x000fe20000000800 */
[----:B------:R-:W-:-:S04]  /*143f0*/  IADD3 R6, P1, R14, UR8, RZ ;  /* 0x000000080e067c10 */ /* 0x000fc8000ff3e0ff */
[----:B------:R-:W-:Y:S02]  /*14400*/  IADD3.X R7, R12, UR9, RZ, P1, !PT ;  /* 0x000000090c077c10 */ /* 0x000fe40008ffe4ff */
[----:B------:R-:W-:-:S04]  /*14410*/  IADD3 R4, P1, R14, UR10, RZ ;  /* 0x0000000a0e047c10 */ /* 0x000fc8000ff3e0ff */
[----:B------:R-:W-:Y:S02]  /*14420*/  IADD3.X R5, R12, UR11, RZ, P1, !PT ;  /* 0x0000000b0c057c10 */ /* 0x000fe40008ffe4ff */
[----:B------:R-:W-:Y:S01]  /*14430*/  ISETP.NE.U32.AND P1, PT, RZ, UR8, PT ;  /* 0x00000008ff007c0c */ /* 0x000fe2000bf25070 */
[----:B------:R-:W-:-:S03]  /*14440*/  ULDC UR6, c[0x0][0x338] ;  /* 0x0000ce0000067ab9 */ /* 0x000fc60000000800 */
[----:B------:R-:W-:Y:S02]  /*14450*/  ISETP.NE.AND.EX P3, PT, RZ, UR9, PT, P1 ;  /* 0x00000009ff007c0c */ /* 0x000fe4000bf65310 */
[----:B------:R-:W-:-:S04]  /*14460*/  ISETP.NE.U32.AND P1, PT, RZ, UR10, PT ;  /* 0x0000000aff007c0c */ /* 0x000fc8000bf25070 */
[----:B------:R-:W-:Y:S01]  /*14470*/  ISETP.NE.AND.EX P1, PT, RZ, UR11, PT, P1 ;  /* 0x0000000bff007c0c */ /* 0x000fe2000bf25310 */
[----:B--2---:R0:W-:Y:S02]  /*14480*/  STL [R1+0x10], R10 ;  /* 0x0000100a01007387 */ /* 0x0041e40000100800 */
[----:B0-----:R-:W-:Y:S01]  /*14490*/  IMAD.U32 R10, RZ, RZ, UR4 ;  /* 0x00000004ff0a7e24 */ /* 0x001fe2000f8e00ff */
[----:B------:R-:W-:Y:S02]  /*144a0*/  ULDC.64 UR4, c[0x0][0x3f8] ;  /* 0x0000fe0000047ab9 */ /* 0x000fe40000000a00 */
[----:B------:R-:W-:-:S03]  /*144b0*/  UISETP.NE.U32.AND UP0, UPT, UR4, URZ, UPT ;  /* 0x0000003f0400728c */ /* 0x000fc6000bf05070 */
[----:B------:R-:W-:Y:S01]  /*144c0*/  ULDC UR4, c[0x0][0x404] ;  /* 0x0001010000047ab9 */ /* 0x000fe20000000800 */
[----:B------:R-:W-:Y:S01]  /*144d0*/  UISETP.NE.AND.EX UP0, UPT, UR5, URZ, UPT, UP0 ;  /* 0x0000003f0500728c */ /* 0x000fe2000bf05300 */
[----:B------:R0:W5:Y:S02]  /*144e0*/  @P0 LDG.E R10, desc[UR40][R8.64] ;  /* 0x00000028080a0981 */ /* 0x000164000c1e1900 */
[----:B------:R-:W-:Y:S01]  /*144f0*/  ULDC UR5, c[0x0][0x2e0] ;  /* 0x0000b80000057ab9 */ /* 0x000fe20000000800 */
[----:B------:R-:W-:-:S04]  /*14500*/  USEL UR4, UR4, 0x1, UP0 ;  /* 0x0000000104047887 */ /* 0x000fc80008000000 */
[----:B------:R-:W-:Y:S01]  /*14510*/  UIMAD UR4, UR4, UR5, URZ ;  /* 0x00000005040472a4 */ /* 0x000fe2000f8e023f */
[----:B0-----:R-:W-:-:S05]  /*14520*/  MOV R9, UR6 ;  /* 0x0000000600097c02 */ /* 0x001fca0008000f00 */
[----:B------:R-:W-:Y:S01]  /*14530*/  IMAD.U32 R11, RZ, RZ, UR4 ;  /* 0x00000004ff0b7e24 */ /* 0x000fe2000f8e00ff */
[----:B------:R-:W-:Y:S06]  /*14540*/  @P0 BRA `(.L_x_2061) ;  /* 0x0000000000100947 */ /* 0x000fec0003800000 */
[----:B------:R-:W-:Y:S05]  /*14550*/  @!P2 BRA `(.L_x_2061) ;  /* 0x00000000000ca947 */ /* 0x000fea0003800000 */
[----:B------:R-:W2:Y:S04]  /*14560*/  LDG.E R13, desc[UR40][R2.64] ;  /* 0x00000028020d7981 */ /* 0x000ea8000c1e1900 */
[----:B-----5:R-:W2:Y:S02]  /*14570*/  LDG.E R10, desc[UR40][R2.64+0x4] ;  /* 0x00000428020a7981 */ /* 0x020ea4000c1e1900 */
[----:B--2---:R-:W-:-:S07]  /*14580*/  IMAD.IADD R10, R10, 0x1, -R13 ;  /* 0x000000010a0a7824 */ /* 0x004fce00078e0a0d */
.L_x_2061:
[----:B------:R-:W-:Y:S01]  /*14590*/  IMAD.MOV.U32 R23, RZ, RZ, RZ ;  /* 0x000000ffff177224 */ /* 0x000fe200078e00ff */
[----:B------:R-:W-:Y:S01]  /*145a0*/  ULDC.64 UR4, c[0x0][0xa20] ;  /* 0x0002880000047ab9 */ /* 0x000fe20000000a00 */
[----:B------:R-:W-:-:S04]  /*145b0*/  IMAD.MOV.U32 R8, RZ, RZ, RZ ;  /* 0x000000ffff087224 */ /* 0x000fc800078e00ff */
[----:B------:R-:W2:Y:S04]  /*145c0*/  @P3 LDG.E R23, desc[UR40][R6.64] ;  /* 0x0000002806173981 */ /* 0x000ea8000c1e1900 */
[----:B------:R0:W5:Y:S01]  /*145d0*/  @P1 LDG.E R8, desc[UR40][R4.64] ;  /* 0x0000002804081981 */ /* 0x000162000c1e1900 */
[----:B------:R-:W-:-:S04]  /*145e0*/  ISETP.NE.U32.AND P0, PT, RZ, UR4, PT ;  /* 0x00000004ff007c0c */ /* 0x000fc8000bf05070 */
[----:B------:R-:W-:Y:S01]  /*145f0*/  ISETP.NE.AND.EX P0, PT, RZ, UR5, PT, P0 ;  /* 0x00000005ff007c0c */ /* 0x000fe2000bf05300 */
[----:B--2--5:R-:W-:-:S12]  /*14600*/  IMAD.IADD R23, R23, 0x1, R0 ;  /* 0x0000000117177824 */ /* 0x024fd800078e0200 */
[----:B0-----:R-:W-:Y:S05]  /*14610*/  @!P0 BRA `(.L_x_2062) ;  /* 0x0000000000108947 */ /* 0x001fea0003800000 */
[----:B------:R-:W-:-:S04]  /*14620*/  IADD3 R2, P0, R14, UR4, RZ ;  /* 0x000000040e027c10 */ /* 0x000fc8000ff1e0ff */
[----:B------:R-:W-:-:S05]  /*14630*/  IADD3.X R3, R12, UR5, RZ, P0, !PT ;  /* 0x000000050c037c10 */ /* 0x000fca00087fe4ff */
[----:B------:R0:W5:Y:S01]  /*14640*/  LDG.E R11, desc[UR40][R2.64] ;  /* 0x00000028020b7981 */ /* 0x000162000c1e1900 */
[----:B------:R-:W-:Y:S05]  /*14650*/  BRA `(.L_x_2063) ;  /* 0x0000000000107947 */ /* 0x000fea0003800000 */
.L_x_2062:
[----:B------:R-:W-:Y:S05]  /*14660*/  @!P3 BRA `(.L_x_2063) ;  /* 0x00000000000cb947 */ /* 0x000fea0003800000 */
[----:B------:R-:W2:Y:S04]  /*14670*/  LDG.E R2, desc[UR40][R6.64] ;  /* 0x0000002806027981 */ /* 0x000ea8000c1e1900 */
[----:B------:R-:W2:Y:S02]  /*14680*/  LDG.E R11, desc[UR40][R6.64+0x4] ;  /* 0x00000428060b7981 */ /* 0x000ea4000c1e1900 */
[----:B--2---:R-:W-:-:S07]  /*14690*/  IMAD.IADD R11, R11, 0x1, -R2 ;  /* 0x000000010b0b7824 */ /* 0x004fce00078e0a02 */
.L_x_2063:
[----:B0-----:R-:W2:Y:S04]  /*146a0*/  @P1 LDG.E R3, desc[UR40][R4.64] ;  /* 0x0000002804031981 */ /* 0x001ea8000c1e1900 */
[----:B------:R-:W2:Y:S01]  /*146b0*/  @P1 LDG.E R2, desc[UR40][R4.64+0x4] ;  /* 0x0000042804021981 */ /* 0x000ea2000c1e1900 */
[----:B-----5:R-:W-:Y:S01]  /*146c0*/  IMAD.IADD R0, R11, 0x1, -R0 ;  /* 0x000000010b007824 */ /* 0x020fe200078e0a00 */
[----:B------:R-:W-:Y:S01]  /*146d0*/  BSSY B0, `(.L_x_2064) ;  /* 0x00000b7000007945 */ /* 0x000fe20003800000 */
[----:B------:R-:W-:Y:S01]  /*146e0*/  PLOP3.LUT P2, PT, PT, PT, PT, 0x80, 0x0 ;  /* 0x000000000000781c */ /* 0x000fe20003f4f070 */
[----:B--2---:R-:W-:Y:S02]  /*146f0*/  @P1 IMAD.IADD R9, R2, 0x1, -R3 ;  /* 0x0000000102091824 */ /* 0x004fe400078e0a03 */
[----:B------:R-:W-:-:S02]  /*14700*/  IMAD R3, R17, 0xc0, RZ ;  /* 0x000000c011037824 */ /* 0x000fc400078e02ff */
[----:B------:R-:W-:-:S03]  /*14710*/  IMAD.IADD R2, R0, 0x1, R9 ;  /* 0x0000000100027824 */ /* 0x000fc600078e0209 */
        /* <DEDUP_REMOVED lines=9> */
[----:B------:R-:W-:-:S05]  /*147b0*/  VIMNMX R12, R2, R3, PT ;  /* 0x00000003020c7248 */ /* 0x000fca0003fe0100 */
[--C-:B------:R-:W-:Y:S01]  /*147c0*/  IMAD R2, R12, 0x80, -R0.reuse ;  /* 0x000000800c027824 */ /* 0x100fe200078e0a00 */
[----:B------:R0:W-:Y:S01]  /*147d0*/  STL [R1], R12 ;  /* 0x0000000c01007387 */ /* 0x0001e20000100800 */
[----:B------:R-:W-:-:S03]  /*147e0*/  IMAD.MOV R0, RZ, RZ, -R0 ;  /* 0x000000ffff007224 */ /* 0x000fc600078e0a00 */
[----:B------:R-:W-:Y:S02]  /*147f0*/  VIMNMX R9, R2, R9, PT ;  /* 0x0000000902097248 */ /* 0x000fe40003fe0100 */
[----:B------:R-:W-:-:S04]  /*14800*/  VIMNMX R2, RZ, R0, !PT ;  /* 0x00000000ff027248 */ /* 0x000fc80007fe0100 */
[----:B------:R-:W-:Y:S02]  /*14810*/  ISETP.GT.AND P0, PT, R9, R2, PT ;  /* 0x000000020900720c */ /* 0x000fe40003f04270 */
[----:B------:R-:W-:-:S11]  /*14820*/  SHF.R.U32.HI R2, RZ, 0x7, R2 ;  /* 0x00000007ff027819 */ /* 0x000fd60000011602 */
[----:B------:R-:W-:-:S05]  /*14830*/  @P0 VIADD R0, R9, 0x7f ;  /* 0x0000007f09000836 */ /* 0x000fca0000000000 */
[----:B------:R-:W-:-:S04]  /*14840*/  @P0 SHF.R.S32.HI R3, RZ, 0x1f, R0 ;  /* 0x0000001fff030819 */ /* 0x000fc80000011400 */
[----:B------:R-:W-:Y:S02]  /*14850*/  @P0 LEA.HI R0, R3, R0, RZ, 0x7 ;  /* 0x0000000003000211 */ /* 0x000fe400078f38ff */
[----:B------:R-:W-:Y:S02]  /*14860*/  MOV R3, R2 ;  /* 0x0000000200037202 */ /* 0x000fe40000000f00 */
[----:B------:R-:W-:-:S04]  /*14870*/  @P0 SHF.R.S32.HI R3, RZ, 0x7, R0 ;  /* 0x00000007ff030819 */ /* 0x000fc80000011400 */
[----:B------:R-:W-:-:S13]  /*14880*/  ISETP.GT.AND P0, PT, R3, R2, PT ;  /* 0x000000020300720c */ /* 0x000fda0003f04270 */
[----:B0-----:R-:W-:Y:S05]  /*14890*/  @!P0 BRA `(.L_x_2065) ;  /* 0x0000000800688947 */ /* 0x001fea0003800000 */
[----:B------:R-:W0:Y:S01]  /*148a0*/  LDC R0, c[0x0][0x428] ;  /* 0x00010a00ff007b82 */ /* 0x000e220000000800 */
[----:B------:R-:W-:Y:S01]  /*148b0*/  UMOV UR4, 0xffffffff ;  /* 0xffffffff00047882 */ /* 0x000fe20000000000 */
[----:B0-----:R-:W-:Y:S01]  /*148c0*/  ISETP.NE.AND P0, PT, R0, 0x1, PT ;  /* 0x000000010000780c */ /* 0x001fe20003f05270 */
[----:B------:R-:W-:-:S12]  /*148d0*/  IMAD.MOV.U32 R0, RZ, RZ, R18 ;  /* 0x000000ffff007224 */ /* 0x000fd800078e0012 */
[----:B------:R-:W0:Y:S08]  /*148e0*/  @P0 LDC R5, c[0x0][0x42c] ;  /* 0x00010b00ff050b82 */ /* 0x000e300000000800 */
[----:B------:R-:W2:Y:S01]  /*148f0*/  @P0 LDC R7, c[0x0][0x430] ;  /* 0x00010c00ff070b82 */ /* 0x000ea20000000800 */
[----:B0-----:R-:W-:-:S05]  /*14900*/  @P0 IMAD.HI.U32 R4, R18, R5, RZ ;  /* 0x0000000512040227 */ /* 0x001fca00078e00ff */
[----:B--2---:R-:W-:Y:S02]  /*14910*/  @P0 SHF.R.U32.HI R0, RZ, R7, R4 ;  /* 0x00000007ff000219 */ /* 0x004fe40000011604 */
[----:B------:R-:W-:Y:S01]  /*14920*/  SEL R4, R29, RZ, !P1 ;  /* 0x000000ff1d047207 */ /* 0x000fe20004800000 */
[----:B------:R-:W-:Y:S06]  /*14930*/  BRA.DIV UR4, `(.L_x_2066) ;  /* 0x0000004a046c7947 */ /* 0x000fec000b800000 */
.L_x_2214:
[----:B------:R-:W-:-:S03]  /*14940*/  UMOV UR4, 0xffffffff ;  /* 0xffffffff00047882 */ /* 0x000fc60000000000 */
[----:B------:R-:W-:Y:S05]  /*14950*/  BRA.DIV UR4, `(.L_x_2067) ;  /* 0x0000004a04987947 */ /* 0x000fea000b800000 */
[----:B------:R-:W-:-:S13]  /*14960*/  ELECT P6, URZ, PT ;  /* 0x00000000003f782f */ /* 0x000fda00038c0000 */
.L_x_2217:
        /* <DEDUP_REMOVED lines=12> */
.L_x_2218:
[----:B------:R-:W-:Y:S05]  /*14a30*/  BSYNC B1 ;  /* 0x0000000000017941 */ /* 0x000fea0003800000 */
.L_x_2068:
[----:B------:R-:W-:Y:S04]  /*14a40*/  BSSY B1, `(.L_x_2070) ;  /* 0x0000037000017945 */ /* 0x000fe80003800000 */
[----:B------:R-:W-:Y:S05]  /*14a50*/  @!P6 BRA `(.L_x_2071) ;  /* 0x0000000000d4e947 */ /* 0x000fea0003800000 */
[----:B0-----:R-:W-:Y:S01]  /*14a60*/  IMAD R5, R25, 0x8, R6 ;  /* 0x0000000819057824 */ /* 0x001fe200078e0206 */
[----:B------:R-:W-:-:S04]  /*14a70*/  SHF.L.U32 R10, R26, 0x1f, RZ ;  /* 0x0000001f1a0a7819 */ /* 0x000fc800000006ff */
[----:B------:R-:W0:Y:S02]  /*14a80*/  SYNCS.PHASECHK.TRANS64.TRYWAIT P0, [R5+URZ+0x168a0], R10 ;  /* 0x0168a00a050075a7 */ /* 0x000e24000800017f */
[----:B0-----:R-:W-:Y:S05]  /*14a90*/  @!P0 BRA `(.L_x_2072) ;  /* 0x00000048007c8947 */ /* 0x001fea0003800000 */
.L_x_2219:
        /* <DEDUP_REMOVED lines=9> */
.L_x_2073:
        /* <DEDUP_REMOVED lines=18> */
.L_x_2220:
[----:B------:R-:W-:Y:S01]  /*14c50*/  IMAD.SHL.U32 R9, R25, 0x2000, RZ ;  /* 0x0000200019097824 */ /* 0x000fe200078e00ff */
[----:B------:R-:W-:Y:S06]  /*14c60*/  @P1 BRA `(.L_x_2075) ;  /* 0x0000000000141947 */ /* 0x000fec0003800000 */
[----:B------:R-:W-:Y:S01]  /*14c70*/  ISETP.NE.AND P0, PT, R28, RZ, PT ;  /* 0x000000ff1c00720c */ /* 0x000fe20003f05270 */
[----:B0--3--:R-:W-:-:S04]  /*14c80*/  IMAD.MOV.U32 R10, RZ, RZ, 0x4000 ;  /* 0x00004000ff0a7424 */ /* 0x009fc800078e00ff */
[----:B------:R4:W-:Y:S08]  /*14c90*/  SYNCS.ARRIVE.TRANS64 RZ, [R5+URZ+0x168b0], R10 ;  /* 0x0168b00a05ff79a7 */ /* 0x0009f0000800003f */
[----:B------:R-:W-:Y:S05]  /*14ca0*/  @!P0 BRA `(.L_x_2075) ;  /* 0x0000000000048947 */ /* 0x000fea0003800000 */
[----:B------:R-:W-:Y:S01]  /*14cb0*/  BPT.TRAP 0x1 ;  /* 0x000000040000795c */ /* 0x000fe20000300000 */
.L_x_2075:
        /* <DEDUP_REMOVED lines=15> */
.L_x_2071:
[----:B------:R-:W-:Y:S05]  /*14db0*/  BSYNC B1 ;  /* 0x0000000000017941 */ /* 0x000fea0003800000 */
.L_x_2070:
        /* <DEDUP_REMOVED lines=9> */
.L_x_2082:
[----:B------:R-:W-:Y:S05]  /*14e50*/  YIELD ;  /* 0x0000000000007946 */ /* 0x000fea0003800000 */
[----:B------:R-:W-:Y:S04]  /*14e60*/  BSSY B1, `(.L_x_2076) ;  /* 0x0000034000017945 */ /* 0x000fe80003800000 */
[----:B------:R-:W-:Y:S05]  /*14e70*/  @!P6 BRA `(.L_x_2077) ;  /* 0x0000000000c8e947 */ /* 0x000fea0003800000 */
[----:B------:R-:W-:Y:S01]  /*14e80*/  IMAD R10, R25, 0x8, R6 ;  /* 0x00000008190a7824 */ /* 0x000fe200078e0206 */
[----:B------:R-:W-:-:S04]  /*14e90*/  SHF.L.U32 R5, R26, 0x1f, RZ ;  /* 0x0000001f1a057819 */ /* 0x000fc800000006ff */
[----:B------:R-:W0:Y:S02]  /*14ea0*/  SYNCS.PHASECHK.TRANS64.TRYWAIT P0, [R10+URZ+0x168a0], R5 ;  /* 0x0168a0050a0075a7 */ /* 0x000e24000800017f */
[----:B0-----:R-:W-:Y:S05]  /*14eb0*/  @!P0 BRA `(.L_x_2078) ;  /* 0x00000044009c8947 */ /* 0x001fea0003800000 */
.L_x_2221:
        /* <DEDUP_REMOVED lines=9> */
.L_x_2079:
        /* <DEDUP_REMOVED lines=17> */
.L_x_2222:
[----:B------:R-:W-:Y:S05]  /*15060*/  @P0 BRA `(.L_x_2081) ;  /* 0x0000000000140947 */ /* 0x000fea0003800000 */
[----:B------:R-:W-:Y:S01]  /*15070*/  ISETP.NE.AND P1, PT, R28, RZ, PT ;  /* 0x000000ff1c00720c */ /* 0x000fe20003f25270 */
[----:B0-2---:R-:W-:-:S04]  /*15080*/  IMAD.MOV.U32 R5, RZ, RZ, 0x4000 ;  /* 0x00004000ff057424 */ /* 0x005fc800078e00ff */
[----:B------:R3:W-:Y:S08]  /*15090*/  SYNCS.ARRIVE.TRANS64 RZ, [R10+URZ+0x168b0], R5 ;  /* 0x0168b0050aff79a7 */ /* 0x0007f0000800003f */
[----:B------:R-:W-:Y:S05]  /*150a0*/  @!P1 BRA `(.L_x_2081) ;  /* 0x0000000000049947 */ /* 0x000fea0003800000 */
[----:B------:R-:W-:Y:S01]  /*150b0*/  BPT.TRAP 0x1 ;  /* 0x000000040000795c */ /* 0x000fe20000300000 */
.L_x_2081:
        /* <DEDUP_REMOVED lines=14> */
.L_x_2077:
[----:B------:R-:W-:Y:S05]  /*151a0*/  BSYNC B1 ;  /* 0x0000000000017941 */ /* 0x000fea0003800000 */
.L_x_2076:
        /* <DEDUP_REMOVED lines=9> */
.L_x_2065:
[----:B------:R-:W-:Y:S05]  /*15240*/  BSYNC B0 ;  /* 0x0000000000007941 */ /* 0x000fea0003800000 */
.L_x_2064:
[----:B------:R-:W2:Y:S01]  /*15250*/  LDL R5, [R1] ;  /* 0x0000000001057983 */ /* 0x000ea20000100800 */
        /* <DEDUP_REMOVED lines=20> */
.L_x_2084:
        /* <DEDUP_REMOVED lines=21> */
[----:B01----:R-:W-:Y:S05]  /*154f0*/  CALL.ABS.NOINC R2 ;  /* 0x0000000002007343 */ /* 0x003fea0003c00000 */
.L_x_2086:
        /* <DEDUP_REMOVED lines=18> */
[----:B-12---:R-:W-:Y:S05]  /*15620*/  CALL.ABS.NOINC R2 ;  /* 0x0000000002007343 */ /* 0x006fea0003c00000 */
.L_x_2088:
        /* <DEDUP_REMOVED lines=15> */
[----:B0-----:R-:W-:Y:S05]  /*15720*/  CALL.ABS.NOINC R2 ;  /* 0x0000000002007343 */ /* 0x001fea0003c00000 */
.L_x_2087:
[----:B------:R-:W2:Y:S01]  /*15730*/  LDL.LU R2, [R1+0x4] ;  /* 0x0000040001027983 */ /* 0x000ea20000300800 */
        /* <DEDUP_REMOVED lines=27> */
.L_x_2089:
        /* <DEDUP_REMOVED lines=19> */
.L_x_2225:
[----:B------:R-:W-:Y:S01]  /*15a20*/  UMOV UR4, 0xffffffff ;  /* 0xffffffff00047882 */ /* 0x000fe20000000000 */
[----:B------:R-:W-:Y:S02]  /*15a30*/  SHF.R.S32.HI R12, RZ, 0x1f, R6 ;  /* 0x0000001fff0c7819 */ /* 0x000fe40000011406 */
[----:B------:R-:W-:Y:S05]  /*15a40*/  BRA.DIV UR4, `(.L_x_2091) ;  /* 0x0000003e04147947 */ /* 0x000fea000b800000 */
[----:B------:R-:W-:-:S13]  /*15a50*/  ELECT P6, URZ, PT ;  /* 0x00000000003f782f */ /* 0x000fda00038c0000 */
.L_x_2228:
        /* <DEDUP_REMOVED lines=21> */
.L_x_2093:
[----:B------:R-:W-:Y:S01]  /*15bb0*/  IMAD R5, R22, 0x8, R27 ;  /* 0x0000000816057824 */ /* 0x000fe200078e021b */
[----:B------:R-:W-:-:S04]  /*15bc0*/  SHF.L.U32 R4, R24, 0x1f, RZ ;  /* 0x0000001f18047819 */ /* 0x000fc800000006ff */
[----:B------:R-:W2:Y:S02]  /*15bd0*/  SYNCS.PHASECHK.TRANS64.TRYWAIT P0, [R5+URZ+0x16840], R4 ;  /* 0x01684004050075a7 */ /* 0x000ea4000800017f */
[----:B--2---:R-:W-:Y:S05]  /*15be0*/  @!P0 BRA `(.L_x_2094) ;  /* 0x0000003800cc8947 */ /* 0x004fea0003800000 */
.L_x_2229:
        /* <DEDUP_REMOVED lines=9> */
.L_x_2095:
        /* <DEDUP_REMOVED lines=17> */
.L_x_2092:
        /* <DEDUP_REMOVED lines=13> */
[----:B------:R-:W-:Y:S01]  /*15e60*/  @P0 MOV R4, 0x6000 ;  /* 0x0000600000040802 */ /* 0x000fe20000000f00 */
        /* <DEDUP_REMOVED lines=13> */
.L_x_2230:
[----:B------:R-:W-:Y:S05]  /*15f40*/  BSYNC B0 ;  /* 0x0000000000007941 */ /* 0x000fea0003800000 */
.L_x_2096:
[----:B------:R-:W2:Y:S01]  /*15f50*/  LDL R5, [R1] ;  /* 0x0000000001057983 */ /* 0x000ea20000100800 */
[----:B------:R-:W-:Y:S01]  /*15f60*/  BSSY B0, `(.L_x_2098) ;  /* 0x0000127000007945 */ /* 0x000fe20003800000 */
[----:B--2---:R-:W-:-:S13]  /*15f70*/  ISETP.GE.AND P0, PT, R5, 0x2, PT ;  /* 0x000000020500780c */ /* 0x004fda0003f06270 */
[----:B------:R-:W-:Y:S05]  /*15f80*/  @!P0 BRA `(.L_x_2099) ;  /* 0x0000001000908947 */ /* 0x000fea0003800000 */
[C---:B0-----:R-:W-:Y:S01]  /*15f90*/  LOP3.LUT R4, R5.reuse, 0x1, RZ, 0xc0, !PT ;  /* 0x0000000105047812 */ /* 0x041fe200078ec0ff */
[----:B------:R-:W-:Y:S01]  /*15fa0*/  VIADD R11, R5, 0xfffffffe ;  /* 0xfffffffe050b7836 */ /* 0x000fe20000000000 */
[----:B------:R-:W-:Y:S02]  /*15fb0*/  BSSY B1, `(.L_x_2100) ;  /* 0x0000064000017945 */ /* 0x000fe40003800000 */
[----:B------:R-:W-:Y:S01]  /*15fc0*/  ISETP.NE.U32.AND P0, PT, R4, 0x1, PT ;  /* 0x000000010400780c */ /* 0x000fe20003f05070 */
[----:B------:R-:W-:-:S12]  /*15fd0*/  IMAD.MOV.U32 R9, RZ, RZ, R11 ;  /* 0x000000ffff097224 */ /* 0x000fd800078e000b */
[----:B------:R-:W-:Y:S05]  /*15fe0*/  @!P0 BRA `(.L_x_2101) ;  /* 0x0000000400808947 */ /* 0x000fea0003800000 */
        /* <DEDUP_REMOVED lines=30> */
.L_x_2104:
[----:B0-----:R-:W-:Y:S01]  /*161d0*/  IMAD R3, R10, 0x8, R27 ;  /* 0x000000080a037824 */ /* 0x001fe200078e021b */
[----:B------:R-:W-:-:S04]  /*161e0*/  SHF.L.U32 R2, R13, 0x1f, RZ ;  /* 0x0000001f0d027819 */ /* 0x000fc800000006ff */
[----:B------:R-:W0:Y:S02]  /*161f0*/  SYNCS.PHASECHK.TRANS64.TRYWAIT P0, [R3+URZ+0x16840], R2 ;  /* 0x01684002030075a7 */ /* 0x000e24000800017f */
[----:B0-----:R-:W-:Y:S05]  /*16200*/  @!P0 BRA `(.L_x_2105) ;  /* 0x00000034006c8947 */ /* 0x001fea0003800000 */
.L_x_2231:
        /* <DEDUP_REMOVED lines=9> */
.L_x_2106:
        /* <DEDUP_REMOVED lines=10> */
[----:B-----5:R-:W-:-:S02]  /*16340*/  R2UR UR13, R4 ;  /* 0x00000000040d72ca */ /* 0x020fc400000e0000 */
[----:B------:R-:W-:Y:S01]  /*16350*/  IADD3 R3, R27, 0x16800, RZ ;  /* 0x000168001b037810 */ /* 0x000fe20007ffe0ff */
[----:B------:R-:W-:Y:S01]  /*16360*/  UIADD3 UR9, UR9, 0x16830, URZ ;  /* 0x0001683009097890 */ /* 0x000fe2000fffe03f */
[----:B------:R-:W-:-:S03]  /*16370*/  SHF.L.U32 R5, R24, 0x1f, RZ ;  /* 0x0000001f18057819 */ /* 0x000fc600000006ff */
[----:B------:R-:W-:Y:S01]  /*16380*/  ULEA UR11, UR11, UR4, 0x7 ;  /* 0x000000040b0b7291 */ /* 0x000fe2000f8e383f */
[----:B------:R-:W-:Y:S01]  /*16390*/  IMAD R2, R22, 0x8, R3 ;  /* 0x0000000816027824 */ /* 0x000fe200078e0203 */
[----:B------:R-:W-:Y:S01]  /*163a0*/  UIADD3 UR8, UR8, 0xe400, URZ ;  /* 0x0000e40008087890 */ /* 0x000fe2000fffe03f */
[----:B------:R-:W-:-:S08]  /*163b0*/  UMOV UR4, 0x0 ;  /* 0x0000000000047882 */ /* 0x000fd00000000000 */
[----:B------:R0:W-:Y:S01]  /*163c0*/  UTMALDG.4D [UR8], [UR6], desc[UR4] ;  /* 0x00000408060075b4 */ /* 0x0001e20008019000 */
[----:B------:R-:W2:Y:S02]  /*163d0*/  SYNCS.PHASECHK.TRANS64.TRYWAIT P0, [R2+URZ+0x60], R5 ;  /* 0x00006005020075a7 */ /* 0x000ea4000800017f */
[----:B0-2---:R-:W-:Y:S05]  /*163e0*/  @!P0 BRA `(.L_x_2107) ;  /* 0x0000003400088947 */ /* 0x005fea0003800000 */
.L_x_2232:
[----:B------:R-:W-:Y:S05]  /*163f0*/  @P1 BRA `(.L_x_2108) ;  /* 0x0000000000181947 */ /* 0x000fea0003800000 */
[----:B------:R-:W-:Y:S01]  /*16400*/  ISETP.NE.AND P0, PT, R28, RZ, PT ;  /* 0x000000ff1c00720c */ /* 0x000fe20003f05270 */
[----:B0-----:R-:W-:Y:S02]  /*16410*/  IMAD R2, R22, 0x8, R27 ;  /* 0x0000000816027824 */ /* 0x001fe400078e021b */
[----:B------:R-:W-:-:S04]  /*16420*/  IMAD.MOV.U32 R3, RZ, RZ, 0x4000 ;  /* 0x00004000ff037424 */ /* 0x000fc800078e00ff */
[----:B------:R2:W-:Y:S06]  /*16430*/  SYNCS.ARRIVE.TRANS64 RZ, [R2+URZ+0x16850], R3 ;  /* 0x0168500302ff79a7 */ /* 0x0005ec000800003f */
[----:B------:R-:W-:Y:S05]  /*16440*/  @!P0 BRA `(.L_x_2108) ;  /* 0x0000000000048947 */ /* 0x000fea0003800000 */
[----:B------:R-:W-:Y:S01]  /*16450*/  BPT.TRAP 0x1 ;  /* 0x000000040000795c */ /* 0x000fe20000300000 */
.L_x_2108:
        /* <DEDUP_REMOVED lines=20> */
.L_x_2103:
[----:B------:R-:W-:Y:S05]  /*165a0*/  BSYNC B2 ;  /* 0x0000000000027941 */ /* 0x000fea0003800000 */
.L_x_2102:
[----:B------:R-:W2:Y:S01]  /*165b0*/  LDL.LU R2, [R1] ;  /* 0x0000000001027983 */ /* 0x000ea20000300800 */
[----:B------:R-:W-:Y:S02]  /*165c0*/  IMAD.MOV.U32 R22, RZ, RZ, R10 ;  /* 0x000000ffff167224 */ /* 0x000fe400078e000a */
[----:B------:R-:W-:Y:S02]  /*165d0*/  IMAD.MOV.U32 R24, RZ, RZ, R13 ;  /* 0x000000ffff187224 */ /* 0x000fe400078e000d */
[----:B--2---:R-:W-:-:S07]  /*165e0*/  VIADD R9, R2, 0xfffffffd ;  /* 0xfffffffd02097836 */ /* 0x004fce0000000000 */
.L_x_2101:
[----:B------:R-:W-:Y:S05]  /*165f0*/  BSYNC B1 ;  /* 0x0000000000017941 */ /* 0x000fea0003800000 */
.L_x_2100:
[----:B------:R-:W-:-:S13]  /*16600*/  ISETP.NE.AND P0, PT, R11, RZ, PT ;  /* 0x000000ff0b00720c */ /* 0x000fda0003f05270 */
[----:B------:R-:W-:Y:S05]  /*16610*/  @!P0 BRA `(.L_x_2099) ;  /* 0x0000000800ec8947 */ /* 0x000fea0003800000 */
[----:B------:R-:W-:-:S07]  /*16620*/  IMAD.MOV.U32 R4, RZ, RZ, R8 ;  /* 0x000000ffff047224 */ /* 0x000fce00078e0008 */
.L_x_2123:
        /* <DEDUP_REMOVED lines=31> */
.L_x_2111:
[----:B------:R-:W-:Y:S01]  /*16820*/  IMAD R3, R10, 0x8, R27 ;  /* 0x000000080a037824 */ /* 0x000fe200078e021b */
[----:B------:R-:W-:-:S04]  /*16830*/  SHF.L.U32 R2, R11, 0x1f, RZ ;  /* 0x0000001f0b027819 */ /* 0x000fc800000006ff */
[----:B------:R-:W2:Y:S02]  /*16840*/  SYNCS.PHASECHK.TRANS64.TRYWAIT P0, [R3+URZ+0x16840], R2 ;  /* 0x01684002030075a7 */ /* 0x000ea4000800017f */
[----:B--2---:R-:W-:Y:S05]  /*16850*/  @!P0 BRA `(.L_x_2112) ;  /* 0x0000003000008947 */ /* 0x004fea0003800000 */
.L_x_2233:
        /* <DEDUP_REMOVED lines=9> */
.L_x_2113:
        /* <DEDUP_REMOVED lines=21> */
.L_x_2234:
[----:B------:R-:W-:Y:S05]  /*16a40*/  @P0 BRA `(.L_x_2115) ;  /* 0x0000000000140947 */ /* 0x000fea0003800000 */
[----:B------:R-:W-:Y:S01]  /*16a50*/  ISETP.NE.AND P1, PT, R28, RZ, PT ;  /* 0x000000ff1c00720c */ /* 0x000fe20003f25270 */
[----:B------:R-:W-:-:S04]  /*16a60*/  IMAD.MOV.U32 R2, RZ, RZ, 0x4000 ;  /* 0x00004000ff027424 */ /* 0x000fc800078e00ff */
[----:B------:R2:W-:Y:S08]  /*16a70*/  SYNCS.ARRIVE.TRANS64 RZ, [R3+URZ+0x50], R2 ;  /* 0x0000500203ff79a7 */ /* 0x0005f0000800003f */
[----:B------:R-:W-:Y:S05]  /*16a80*/  @!P1 BRA `(.L_x_2115) ;  /* 0x0000000000049947 */ /* 0x000fea0003800000 */
[----:B------:R-:W-:Y:S01]  /*16a90*/  BPT.TRAP 0x1 ;  /* 0x000000040000795c */ /* 0x000fe20000300000 */
.L_x_2115:
        /* <DEDUP_REMOVED lines=19> */
.L_x_2110:
[----:B------:R-:W-:Y:S05]  /*16bd0*/  BSYNC B1 ;  /* 0x0000000000017941 */ /* 0x000fea0003800000 */
.L_x_2109:
        /* <DEDUP_REMOVED lines=30> */
.L_x_2118:
[----:B--2---:R-:W-:Y:S01]  /*16dc0*/  IMAD R2, R22, 0x8, R27 ;  /* 0x0000000816027824 */ /* 0x004fe200078e021b */
[----:B------:R-:W-:-:S04]  /*16dd0*/  SHF.L.U32 R3, R24, 0x1f, RZ ;  /* 0x0000001f18037819 */ /* 0x000fc800000006ff */
[----:B------:R-:W2:Y:S02]  /*16de0*/  SYNCS.PHASECHK.TRANS64.TRYWAIT P0, [R2+URZ+0x16840], R3 ;  /* 0x01684003020075a7 */ /* 0x000ea4000800017f */
[----:B--2---:R-:W-:Y:S05]  /*16df0*/  @!P0 BRA `(.L_x_2119) ;  /* 0x0000002800c08947 */ /* 0x004fea0003800000 */
.L_x_2235:
        /* <DEDUP_REMOVED lines=9> */
.L_x_2120:
[----:B0-2---:R-:W-:Y:S01]  /*16e90*/  IMAD R2, R22, 0x4000, R27 ;  /* 0x0000400016027824 */ /* 0x005fe200078e021b */
[----:B------:R-:W-:Y:S01]  /*16ea0*/  R2UR UR11, R14 ;  /* 0x000000000e0b72ca */ /* 0x000fe200000e0000 */
[----:B------:R-:W-:Y:S01]  /*16eb0*/  VIADD R3, R27, 0x16800 ;  /* 0x000168001b037836 */ /* 0x000fe20000000000 */
[----:B------:R-:W-:Y:S01]  /*16ec0*/  R2UR UR4, R23 ;  /* 0x00000000170472ca */ /* 0x000fe200000e0000 */
[----:B------:R-:W-:Y:S01]  /*16ed0*/  UIADD3 UR6, UP0, UR38, 0x370, URZ ;  /* 0x0000037026067890 */ /* 0x000fe2000ff1e03f */
[----:B------:R-:W-:Y:S01]  /*16ee0*/  R2UR UR8, R2 ;  /* 0x00000000020872ca */ /* 0x000fe200000e0000 */
[--C-:B------:R-:W-:Y:S01]  /*16ef0*/  IMAD R2, R22, 0x8, R3.reuse ;  /* 0x0000000816027824 */ /* 0x100fe200078e0203 */
[----:B------:R-:W-:Y:S01]  /*16f00*/  R2UR UR12, R0 ;  /* 0x00000000000c72ca */ /* 0x000fe200000e0000 */
[----:B------:R-:W-:Y:S01]  /*16f10*/  UIADD3.X UR7, URZ, UR39, URZ, UP0, !UPT ;  /* 0x000000273f077290 */ /* 0x000fe200087fe43f */
[----:B-----5:R-:W-:Y:S01]  /*16f20*/  R2UR UR13, R4 ;  /* 0x00000000040d72ca */ /* 0x020fe200000e0000 */
[----:B------:R-:W-:Y:S01]  /*16f30*/  UMOV UR5, 0x14f00000 ;  /* 0x14f0000000057882 */ /* 0x000fe20000000000 */
[----:B------:R-:W-:Y:S01]  /*16f40*/  R2UR UR9, R2 ;  /* 0x00000000020972ca */ /* 0x000fe200000e0000 */
[----:B------:R-:W-:Y:S01]  /*16f50*/  IMAD R2, R10, 0x8, R3 ;  /* 0x000000080a027824 */ /* 0x000fe200078e0203 */
[----:B------:R-:W-:Y:S01]  /*16f60*/  SHF.L.U32 R11, R11, 0x1f, RZ ;  /* 0x0000001f0b0b7819 */ /* 0x000fe200000006ff */
[----:B------:R-:W-:-:S02]  /*16f70*/  UMOV UR10, URZ ;  /* 0x0000003f000a7c82 */ /* 0x000fc40008000000 */
[----:B------:R-:W-:Y:S02]  /*16f80*/  ULEA UR11, UR11, UR4, 0x7 ;  /* 0x000000040b0b7291 */ /* 0x000fe4000f8e383f */
[----:B------:R-:W-:Y:S01]  /*16f90*/  UIADD3 UR8, UR8, 0xe400, URZ ;  /* 0x0000e40008087890 */ /* 0x000fe2000fffe03f */
[----:B------:R-:W-:-:S05]  /*16fa0*/  UMOV UR4, 0x0 ;  /* 0x0000000000047882 */ /* 0x000fca0000000000 */
[----:B------:R-:W-:-:S09]  /*16fb0*/  UIADD3 UR9, UR9, 0x30, URZ ;  /* 0x0000003009097890 */ /* 0x000fd2000fffe03f */
[----:B------:R0:W-:Y:S01]  /*16fc0*/  UTMALDG.4D [UR8], [UR6], desc[UR4] ;  /* 0x00000408060075b4 */ /* 0x0001e20008019000 */
[----:B------:R-:W2:Y:S02]  /*16fd0*/  SYNCS.PHASECHK.TRANS64.TRYWAIT P1, [R2+URZ+0x60], R11 ;  /* 0x0000600b020075a7 */ /* 0x000ea4000802017f */
[----:B0-2---:R-:W-:Y:S05]  /*16fe0*/  @!P1 BRA `(.L_x_2121) ;  /* 0x0000002800589947 */ /* 0x005fea0003800000 */
.L_x_2236:
[----:B------:R-:W-:Y:S05]  /*16ff0*/  @P0 BRA `(.L_x_2122) ;  /* 0x0000000000140947 */ /* 0x000fea0003800000 */
[----:B------:R-:W-:Y:S01]  /*17000*/  ISETP.NE.AND P1, PT, R28, RZ, PT ;  /* 0x000000ff1c00720c */ /* 0x000fe20003f25270 */
[----:B------:R-:W-:-:S04]  /*17010*/  IMAD.MOV.U32 R3, RZ, RZ, 0x4000 ;  /* 0x00004000ff037424 */ /* 0x000fc800078e00ff */
[----:B------:R2:W-:Y:S08]  /*17020*/  SYNCS.ARRIVE.TRANS64 RZ, [R2+URZ+0x50], R3 ;  /* 0x0000500302ff79a7 */ /* 0x0005f0000800003f */
[----:B------:R-:W-:Y:S05]  /*17030*/  @!P1 BRA `(.L_x_2122) ;  /* 0x0000000000049947 */ /* 0x000fea0003800000 */
[----:B------:R-:W-:Y:S01]  /*17040*/  BPT.TRAP 0x1 ;  /* 0x000000040000795c */ /* 0x000fe20000300000 */
.L_x_2122:
        /* <DEDUP_REMOVED lines=19> */
.L_x_2117:
[----:B------:R-:W-:Y:S05]  /*17180*/  BSYNC B1 ;  /* 0x0000000000017941 */ /* 0x000fea0003800000 */
.L_x_2116:
[C---:B------:R-:W-:Y:S01]  /*17190*/  ISETP.GT.AND P0, PT, R9.reuse, 0x1, PT ;  /* 0x000000010900780c */ /* 0x040fe20003f04270 */
[----:B0-2---:R-:W-:-:S04]  /*171a0*/  VIADD R2, R9, 0xfffffffe ;  /* 0xfffffffe09027836 */ /* 0x005fc80000000000 */
[----:B------:R-:W-:-:S08]  /*171b0*/  IMAD.MOV.U32 R9, RZ, RZ, R2 ;  /* 0x000000ffff097224 */ /* 0x000fd000078e0002 */
[----:B------:R-:W-:Y:S05]  /*171c0*/  @P0 BRA `(.L_x_2123) ;  /* 0xfffffff400180947 */ /* 0x000fea000383ffff */
.L_x_2099:
[----:B------:R-:W-:Y:S05]  /*171d0*/  BSYNC B0 ;  /* 0x0000000000007941 */ /* 0x000fea0003800000 */
.L_x_2098:
[----:B------:R-:W-:Y:S01]  /*171e0*/  ISETP.NE.AND P0, PT, R28, RZ, PT ;  /* 0x000000ff1c00720c */ /* 0x000fe20003f05270 */
[----:B------:R-:W-:-:S12]  /*171f0*/  BSSY B0, `(.L_x_2124) ;  /* 0x000000e000007945 */ /* 0x000fd80003800000 */
[----:B------:R-:W-:Y:S05]  /*17200*/  @P0 BRA `(.L_x_2125) ;  /* 0x0000000000300947 */ /* 0x000fea0003800000 */
[----:B------:R-:W2:Y:S01]  /*17210*/  S2R R9, SR_LANEID ;  /* 0x0000000000097919 */ /* 0x000ea20000000000 */
[----:B------:R-:W-:Y:S01]  /*17220*/  VOTEU.ANY UR4, UPT, PT ;  /* 0x0000000000047886 */ /* 0x000fe200038e0100 */
[----:B------:R-:W3:Y:S01]  /*17230*/  LDC.64 R2, c[0x0][0xc38] ;  /* 0x00030e00ff027b82 */ /* 0x000ee20000000a00 */
[----:B0-----:R-:W2:Y:S08]  /*17240*/  FLO.U32 R4, UR4 ;  /* 0x0000000400047d00 */ /* 0x001eb000080e0000 */
[----:B------:R-:W3:Y:S01]  /*17250*/  POPC R5, UR4 ;  /* 0x0000000400057d09 */ /* 0x000ee20008000000 */
[----:B--2---:R-:W-:-:S13]  /*17260*/  ISETP.EQ.U32.AND P0, PT, R4, R9, PT ;  /* 0x000000090400720c */ /* 0x004fda0003f02070 */
[----:B---3--:R-:W2:Y:S01]  /*17270*/  @P0 ATOMG.E.ADD.STRONG.GPU PT, R3, desc[UR40][R2.64], R5 ;  /* 0x00000005020309a8 */ /* 0x008ea200081ee1e8 */
[----:B------:R-:W0:Y:S02]  /*17280*/  S2R R6, SR_LTMASK ;  /* 0x0000000000067919 */ /* 0x000e240000003900 */
[----:B0-----:R-:W-:-:S04]  /*17290*/  LOP3.LUT R6, R6, UR4, RZ, 0xc0, !PT ;  /* 0x0000000406067c12 */ /* 0x001fc8000f8ec0ff */
[----:B------:R-:W0:Y:S01]  /*172a0*/  POPC R9, R6 ;  /* 0x0000000600097309 */ /* 0x000e220000000000 */
[----:B--2---:R-:W0:Y:S02]  /*172b0*/  SHFL.IDX PT, R4, R3, R4, 0x1f ;  /* 0x00001f0403047589 */ /* 0x004e2400000e0000 */
[----:B0-----:R-:W-:-:S07]  /*172c0*/  IADD3 R16, R4, UR36, R9 ;  /* 0x0000002404107c10 */ /* 0x001fce000fffe009 */
.L_x_2125:
[----:B------:R-:W-:Y:S05]  /*172d0*/  BSYNC B0 ;  /* 0x0000000000007941 */ /* 0x000fea0003800000 */
.L_x_2124:
[----:B------:R-:W-:Y:S04]  /*172e0*/  BSSY B0, `(.L_x_2126) ;  /* 0x0000020000007945 */ /* 0x000fe80003800000 */
[----:B------:R-:W-:Y:S05]  /*172f0*/  @!P6 BRA `(.L_x_2127) ;  /* 0x000000000078e947 */ /* 0x000fea0003800000 */
[----:B------:R-:W-:Y:S02]  /*17300*/  LEA R3, R22, R27, 0x3 ;  /* 0x0000001b16037211 */ /* 0x000fe400078e18ff */
[----:B------:R-:W-:-:S04]  /*17310*/  SHF.L.U32 R2, R24, 0x1f, RZ ;  /* 0x0000001f18027819 */ /* 0x000fc800000006ff */
[----:B------:R-:W2:Y:S02]  /*17320*/  SYNCS.PHASECHK.TRANS64.TRYWAIT P0, [R3+URZ+0x16860], R2 ;  /* 0x01686002030075a7 */ /* 0x000ea4000800017f */
[----:B--2---:R-:W-:Y:S05]  /*17330*/  @!P0 BRA `(.L_x_2128) ;  /* 0x0000002400988947 */ /* 0x004fea0003800000 */
.L_x_2237:
        /* <DEDUP_REMOVED lines=9> */
.L_x_2129:
        /* <DEDUP_REMOVED lines=17> */
.L_x_2127:
[----:B------:R-:W-:Y:S05]  /*174e0*/  BSYNC B0 ;  /* 0x0000000000007941 */ /* 0x000fea0003800000 */
.L_x_2126:
[----:B------:R-:W-:-:S05]  /*174f0*/  VIADD R22, R22, 0x1 ;  /* 0x0000000116167836 */ /* 0x000fca0000000000 */
[----:B------:R-:W-:-:S04]  /*17500*/  ISETP.NE.AND P0, PT, R22, 0x2, PT ;  /* 0x000000021600780c */ /* 0x000fc80003f05270 */
[----:B0-2---:R-:W-:Y:S02]  /*17510*/  SEL R3, RZ, 0x1, P0 ;  /* 0x00000001ff037807 */ /* 0x005fe40000000000 */
[----:B------:R-:W-:Y:S02]  /*17520*/  SEL R22, R22, RZ, P0 ;  /* 0x000000ff16167207 */ /* 0x000fe40000000000 */
[----:B------:R-:W-:-:S07]  /*17530*/  LOP3.LUT R24, R24, R3, RZ, 0x3c, !PT ;  /* 0x0000000318187212 */ /* 0x000fce00078e3cff */
.L_x_2085:
[----:B------:R-:W-:Y:S05]  /*17540*/  BSYNC B6 ;  /* 0x0000000000067941 */ /* 0x000fea0003800000 */
.L_x_2083:
[----:B------:R-:W-:-:S03]  /*17550*/  UMOV UR4, 0xffffffff ;  /* 0xffffffff00047882 */ /* 0x000fc60000000000 */
[----:B------:R-:W-:Y:S05]  /*17560*/  BRA.DIV UR4, `(.L_x_2130) ;  /* 0x0000002604207947 */ /* 0x000fea000b800000 */
[----:B------:R0:W2:Y:S04]  /*17570*/  SHFL.IDX PT, R4, R16, RZ, 0x1f ;  /* 0x00001fff10047589 */ /* 0x0000a800000e0000 */
[----:B------:R0:W3:Y:S02]  /*17580*/  SHFL.IDX PT, R5, R16, 0x1, 0x1f ;  /* 0x00201f0010057f89 */ /* 0x0000e400000e0000 */
.L_x_2241:
        /* <DEDUP_REMOVED lines=8> */
[----:B------:R-:W4:Y:S02]  /*17610*/  LDC.64 R2, c[0x0][0xc58] ;  /* 0x00031600ff027b82 */ /* 0x000f240000000a00 */
[----:B----4-:R-:W-:-:S06]  /*17620*/  IMAD.WIDE R2, R7, 0x4, R2 ;  /* 0x0000000407027825 */ /* 0x010fcc00078e0202 */
[----:B------:R4:W5:Y:S02]  /*17630*/  LDG.E R2, desc[UR40][R2.64] ;  /* 0x0000002802027981 */ /* 0x000964000c1e1900 */
.L_x_2132:
[----:B------:R-:W-:Y:S05]  /*17640*/  BSYNC B0 ;  /* 0x0000000000007941 */ /* 0x000fea0003800000 */
.L_x_2131:
        /* <DEDUP_REMOVED lines=11> */
[----:B----4-:R-:W-:-:S05]  /*17700*/  IMAD.IADD R3, R13, 0x1, R14 ;  /* 0x000000010d037824 */ /* 0x010fca00078e020e */
        /* <DEDUP_REMOVED lines=10> */
[----:B------:R0:W4:Y:S02]  /*177b0*/  SHFL.IDX PT, R14, R3, 0x1f, 0x1f ;  /* 0x03e01f00030e7f89 */ /* 0x00012400000e0000 */
.L_x_2249:
[----:B------:R-:W-:Y:S02]  /*177c0*/  ULDC UR4, c[0x0][0xc10] ;  /* 0x0003040000047ab9 */ /* 0x000fe40000000800 */
[----:B------:R-:W-:-:S04]  /*177d0*/  IMAD.U32 R6, RZ, RZ, UR4 ;  /* 0x00000004ff067e24 */ /* 0x000fc8000f8e00ff */
[----:B----4-:R-:W-:-:S04]  /*177e0*/  IMAD R14, R14, R6, RZ ;  /* 0x000000060e0e7224 */ /* 0x010fc800078e02ff */
[----:B---3--:R-:W-:-:S05]  /*177f0*/  IMAD.IADD R5, R5, 0x1, R14 ;  /* 0x0000000105057824 */ /* 0x008fca00078e020e */
[----:B--2---:R-:W-:-:S13]  /*17800*/  ISETP.GT.AND P0, PT, R5, R4, PT ;  /* 0x000000040500720c */ /* 0x004fda0003f04270 */
[----:B------:R-:W-:Y:S05]  /*17810*/  @P0 BRA `(.L_x_2134) ;  /* 0x0000000000ac0947 */ /* 0x000fea0003800000 */
[----:B------:R-:W2:Y:S02]  /*17820*/  LDC R0, c[0x0][0xc14] ;  /* 0x00030500ff007b82 */ /* 0x000ea40000000800 */
.L_x_2139:
[----:B------:R-:W-:-:S05]  /*17830*/  VIADD R19, R19, 0x1f ;  /* 0x0000001f13137836 */ /* 0x000fca0000000000 */
[----:B--2---:R-:W-:-:S13]  /*17840*/  ISETP.GE.AND P0, PT, R19, R0, PT ;  /* 0x000000001300720c */ /* 0x004fda0003f06270 */
[----:B------:R-:W-:Y:S05]  /*17850*/  @P0 BRA `(.L_x_2135) ;  /* 0x0000000400e40947 */ /* 0x000fea0003800000 */
[C---:B------:R-:W-:Y:S01]  /*17860*/  ISETP.NE.AND P1, PT, R28.reuse, 0x1f, PT ;  /* 0x0000001f1c00780c */ /* 0x040fe20003f25270 */
[----:B------:R-:W-:Y:S01]  /*17870*/  BSSY B0, `(.L_x_2136) ;  /* 0x0000008000007945 */ /* 0x000fe20003800000 */
[----:B------:R-:W-:Y:S01]  /*17880*/  IADD3 R7, R28, R19, RZ ;  /* 0x000000131c077210 */ /* 0x000fe20007ffe0ff */
[----:B------:R-:W-:-:S03]  /*17890*/  IMAD.MOV.U32 R2, RZ, RZ, RZ ;  /* 0x000000ffff027224 */ /* 0x000fc600078e00ff */
[----:B------:R-:W-:-:S13]  /*178a0*/  ISETP.GE.OR P0, PT, R7, R0, !P1 ;  /* 0x000000000700720c */ /* 0x000fda0004f06670 */
[----:B------:R-:W-:Y:S05]  /*178b0*/  @P0 BRA `(.L_x_2137) ;  /* 0x00000000000c0947 */ /* 0x000fea0003800000 */
[----:B0-----:R-:W0:Y:S02]  /*178c0*/  LDC.64 R2, c[0x0][0xc58] ;  /* 0x00031600ff027b82 */ /* 0x001e240000000a00 */
[----:B0-----:R-:W-:-:S06]  /*178d0*/  IMAD.WIDE R2, R7, 0x4, R2 ;  /* 0x0000000407027825 */ /* 0x001fcc00078e0202 */
[----:B------:R2:W5:Y:S02]  /*178e0*/  LDG.E R2, desc[UR40][R2.64] ;  /* 0x0000002802027981 */ /* 0x000564000c1e1900 */
.L_x_2137:
[----:B------:R-:W-:Y:S05]  /*178f0*/  BSYNC B0 ;  /* 0x0000000000007941 */ /* 0x000fea0003800000 */
.L_x_2136:
        /* <DEDUP_REMOVED lines=11> */
[----:B0-2---:R-:W-:-:S05]  /*179b0*/  IMAD.IADD R3, R13, 0x1, R14 ;  /* 0x000000010d037824 */ /* 0x005fca00078e020e */
        /* <DEDUP_REMOVED lines=11> */
.L_x_2257:
[----:B------:R-:W-:Y:S02]  /*17a70*/  ULDC UR4, c[0x0][0xc10] ;  /* 0x0003040000047ab9 */ /* 0x000fe40000000800 */
[----:B------:R-:W-:-:S04]  /*17a80*/  IMAD.U32 R6, RZ, RZ, UR4 ;  /* 0x00000004ff067e24 */ /* 0x000fc8000f8e00ff */
[----:B--2---:R-:W-:-:S04]  /*17a90*/  IMAD R14, R14, R6, RZ ;  /* 0x000000060e0e7224 */ /* 0x004fc800078e02ff */
[----:B------:R-:W-:-:S05]  /*17aa0*/  IMAD.IADD R5, R14, 0x1, R5 ;  /* 0x000000010e057824 */ /* 0x000fca00078e0205 */
[----:B------:R-:W-:-:S13]  /*17ab0*/  ISETP.GT.AND P0, PT, R5, R4, PT ;  /* 0x000000040500720c */ /* 0x000fda0003f04270 */
[----:B------:R-:W-:Y:S05]  /*17ac0*/  @!P0 BRA `(.L_x_2139) ;  /* 0xfffffffc00588947 */ /* 0x000fea000383ffff */
.L_x_2134:
        /* <DEDUP_REMOVED lines=8> */
.L_x_2261:
[----:B------:R-:W-:Y:S01]  /*17b50*/  ISETP.NE.AND P0, PT, R5, RZ, PT ;  /* 0x000000ff0500720c */ /* 0x000fe20003f05270 */
[----:B------:R-:W-:-:S12]  /*17b60*/  IMAD.MOV.U32 R14, RZ, RZ, RZ ;  /* 0x000000ffff0e7224 */ /* 0x000fd800078e00ff */
[----:B------:R-:W-:Y:S05]  /*17b70*/  @!P0 BRA `(.L_x_2141) ;  /* 0x0000000000108947 */ /* 0x000fea0003800000 */
[----:B------:R-:W-:Y:S01]  /*17b80*/  UMOV UR4, 0xffffffff ;  /* 0xffffffff00047882 */ /* 0x000fe20000000000 */
[----:B------:R-:W-:Y:S02]  /*17b90*/  VIADD R12, R8, 0xffffffff ;  /* 0xffffffff080c7836 */ /* 0x000fe40000000000 */
[----:B------:R-:W-:Y:S05]  /*17ba0*/  BRA.DIV UR4, `(.L_x_2142) ;  /* 0x0000002604c47947 */ /* 0x000fea000b800000 */
[----:B------:R4:W0:Y:S02]  /*17bb0*/  SHFL.IDX PT, R14, R3, R12, 0x1f ;  /* 0x00001f0c030e7589 */ /* 0x00082400000e0000 */
.L_x_2141:
[----:B0-2-4-:R-:W0:Y:S01]  /*17bc0*/  LDC.64 R2, c[0x0][0xc68] ;  /* 0x00031a00ff027b82 */ /* 0x015e220000000a00 */
[----:B------:R-:W-:-:S04]  /*17bd0*/  IMAD.IADD R19, R8, 0x1, R19 ;  /* 0x0000000108137824 */ /* 0x000fc800078e0213 */
[----:B0-----:R-:W-:-:S05]  /*17be0*/  IMAD.WIDE R2, R19, 0x4, R2 ;  /* 0x0000000413027825 */ /* 0x001fca00078e0202 */
[----:B------:R0:W3:Y:S01]  /*17bf0*/  LDG.E R8, desc[UR40][R2.64] ;  /* 0x0000002802087981 */ /* 0x0000e2000c1e1900 */
[----:B------:R-:W-:Y:S01]  /*17c00*/  IMAD R16, R14, R6, R7 ;  /* 0x000000060e107224 */ /* 0x000fe200078e0207 */
[----:B0-----:R-:W-:Y:S01]  /*17c10*/  MOV R2, RZ ;  /* 0x000000ff00027202 */ /* 0x001fe20000000f00 */
[----:B---3--:R-:W-:-:S05]  /*17c20*/  IMAD R5, R17, R8, RZ ;  /* 0x0000000811057224 */ /* 0x008fca00078e02ff */
        /* <DEDUP_REMOVED lines=8> */
[----:B------:R-:W-:-:S03]  /*17cb0*/  IABS R7, R5 ;  /* 0x0000000500077213 */ /* 0x000fc60000000000 */
[----:B------:R-:W-:Y:S02]  /*17cc0*/  IMAD.IADD R2, R4, 0x1, -R16 ;  /* 0x0000000104027824 */ /* 0x000fe400078e0a10 */
[----:B------:R-:W-:-:S03]  /*17cd0*/  IMAD.MOV R7, RZ, RZ, -R7 ;  /* 0x000000ffff077224 */ /* 0x000fc600078e0a07 */
[----:B------:R-:W-:-:S05]  /*17ce0*/  IABS R4, R2 ;  /* 0x0000000200047213 */ /* 0x000fca0000000000 */
        /* <DEDUP_REMOVED lines=35> */
[----:B------:R-:W-:Y:S01]  /*17f20*/  @!P0 IMAD.IADD R8, R8, 0x1, -R7 ;  /* 0x0000000108088824 */ /* 0x000fe200078e0a07 */
[----:B------:R-:W-:-:S04]  /*17f30*/  @!P0 IADD3 R2, R2, 0x1, RZ ;  /* 0x0000000102028810 */ /* 0x000fc80007ffe0ff */
        /* <DEDUP_REMOVED lines=11> */
.L_x_2135:
[----:B------:R-:W-:Y:S01]  /*17ff0*/  UMOV UR4, URZ ;  /* 0x0000003f00047c82 */ /* 0x000fe20008000000 */
[----:B------:R-:W-:Y:S01]  /*18000*/  UMOV UR5, URZ ;  /* 0x0000003f00057c82 */ /* 0x000fe20008000000 */
[----:B------:R-:W-:Y:S01]  /*18010*/  ULDC UR6, c[0x0][0xc14] ;  /* 0x0003050000067ab9 */ /* 0x000fe20000000800 */
[----:B------:R-:W-:Y:S02]  /*18020*/  IMAD.MOV.U32 R16, RZ, RZ, R4 ;  /* 0x000000ffff107224 */ /* 0x000fe400078e0004 */
[----:B------:R-:W-:Y:S02]  /*18030*/  IMAD.U32 R17, RZ, RZ, UR4 ;  /* 0x00000004ff117e24 */ /* 0x000fe4000f8e00ff */
[----:B------:R-:W-:Y:S02]  /*18040*/  IMAD.U32 R18, RZ, RZ, UR5 ;  /* 0x00000005ff127e24 */ /* 0x000fe4000f8e00ff */
[----:B------:R-:W-:-:S07]  /*18050*/  IMAD.U32 R19, RZ, RZ, UR6 ;  /* 0x00000006ff137e24 */ /* 0x000fce000f8e00ff */
.L_x_2143:
[----:B------:R-:W-:Y:S01]  /*18060*/  ISETP.NE.AND P0, PT, R28, RZ, PT ;  /* 0x000000ff1c00720c */ /* 0x000fe20003f05270 */
[----:B------:R-:W-:Y:S05]  /*18070*/  WARPSYNC.ALL ;  /* 0x0000000000007948 */ /* 0x000fea0003800000 */
[----:B------:R-:W-:Y:S07]  /*18080*/  BAR.SYNC.DEFER_BLOCKING 0x4, 0x1a0 ;  /* 0x0106800000007b1d */ /* 0x000fee0000010000 */
[----:B------:R-:W-:Y:S01]  /*18090*/  @!P0 MOV R2, 0x400 ;  /* 0x0000040000028802 */ /* 0x000fe20000000f00 */
[----:B0-----:R-:W0:Y:S03]  /*180a0*/  @!P0 S2R R3, SR_CgaCtaId ;  /* 0x0000000000038919 */ /* 0x001e260000008800 */
[----:B0-----:R-:W-:-:S05]  /*180b0*/  @!P0 LEA R2, R3, R2, 0x18 ;  /* 0x0000000203028211 */ /* 0x001fca00078ec0ff */
[----:B------:R2:W-:Y:S01]  /*180c0*/  @!P0 STS.128 [R2+0x168d0], R16 ;  /* 0x0168d01002008388 */ /* 0x0005e20000000c00 */
[----:B------:R-:W-:Y:S06]  /*180d0*/  BAR.ARV 0x5, 0x1a0 ;  /* 0x0146800000007b1d */ /* 0x000fec0000002000 */
[----:B------:R-:W-:-:S13]  /*180e0*/  ISETP.GE.AND P0, PT, R19, R0, PT ;  /* 0x000000001300720c */ /* 0x000fda0003f06270 */
[----:B------:R-:W-:Y:S05]  /*180f0*/  @!P0 BRA `(.L_x_2144) ;  /* 0xffffffc000408947 */ /* 0x000fea000383ffff */
.L_x_2060:
        /* <DEDUP_REMOVED lines=12> */
.L_x_2264:
[----:B------:R-:W-:Y:S05]  /*181c0*/  BSYNC B0 ;  /* 0x0000000000007941 */ /* 0x000fea0003800000 */
.L_x_2145:
[----:B------:R-:W-:-:S03]  /*181d0*/  UMOV UR4, 0xffffffff ;  /* 0xffffffff00047882 */ /* 0x000fc60000000000 */
[----:B------:R-:W-:Y:S05]  /*181e0*/  BRA.DIV UR4, `(.L_x_2147) ;  /* 0x00000022046c7947 */ /* 0x000fea000b800000 */
[----:B0-----:R-:W0:Y:S02]  /*181f0*/  S2R R0, SR_TID.X ;  /* 0x0000000000007919 */ /* 0x001e240000002100 */
[----:B0-----:R-:W-:-:S04]  /*18200*/  SHF.R.U32.HI R0, RZ, 0x5, R0 ;  /* 0x00000005ff007819 */ /* 0x001fc80000011600 */
[----:B------:R-:W-:-:S05]  /*18210*/  LOP3.LUT R0, R0, 0x3, RZ, 0xc0, !PT ;  /* 0x0000000300007812 */ /* 0x000fca00078ec0ff */
[----:B------:R0:W2:Y:S02]  /*18220*/  SHFL.IDX PT, R14, R0, RZ, 0x1f ;  /* 0x00001fff000e7589 */ /* 0x0000a400000e0000 */
.L_x_2267:
[----:B--2---:R-:W-:-:S13]  /*18230*/  ISETP.NE.AND P0, PT, R14, RZ, PT ;  /* 0x000000ff0e00720c */ /* 0x004fda0003f05270 */
[----:B------:R-:W-:Y:S05]  /*18240*/  @P0 BRA `(.L_x_1897) ;  /* 0x0000000000880947 */ /* 0x000fea0003800000 */
[----:B------:R-:W-:-:S03]  /*18250*/  UMOV UR4, 0xffffffff ;  /* 0xffffffff00047882 */ /* 0x000fc60000000000 */
[----:B------:R-:W-:Y:S05]  /*18260*/  BRA.DIV UR4, `(.L_x_2148) ;  /* 0x0000002204807947 */ /* 0x000fea000b800000 */
[----:B------:R-:W-:-:S13]  /*18270*/  ELECT P6, URZ, PT ;  /* 0x00000000003f782f */ /* 0x000fda00038c0000 */
.L_x_2270:
[----:B------:R-:W-:Y:S05]  /*18280*/  @!P6 BRA `(.L_x_1897) ;  /* 0x000000000078e947 */ /* 0x000fea0003800000 */
[----:B0-----:R-:W2:Y:S02]  /*18290*/  LDL.LU R0, [R1+0x14] ;  /* 0x0000140001007983 */ /* 0x001ea40000300800 */
[----:B--2---:R-:W-:-:S04]  /*182a0*/  LOP3.LUT R0, R0, 0x2, RZ, 0xfc, !PT ;  /* 0x0000000200007812 */ /* 0x004fc800078efcff */
[----:B------:R-:W-:-:S13]  /*182b0*/  ISETP.NE.AND P2, PT, R0, 0x3, PT ;  /* 0x000000030000780c */ /* 0x000fda0003f45270 */
[----:B------:R-:W-:Y:S05]  /*182c0*/  @!P2 BRA `(.L_x_2149) ;  /* 0x000000000004a947 */ /* 0x000fea0003800000 */
[----:B------:R-:W-:Y:S01]  /*182d0*/  BPT.TRAP 0x1 ;  /* 0x000000040000795c */ /* 0x000fe20000300000 */
.L_x_2149:
        /* <DEDUP_REMOVED lines=8> */
[----:B------:R-:W-:Y:S02]  /*18360*/  LOP3.LUT R0, R24, R5, RZ, 0x3c, !PT ;  /* 0x0000000518007212 */ /* 0x000fe400078e3cff */
[----:B------:R-:W-:-:S02]  /*18370*/  LEA R3, R4, R3, 0x3 ;  /* 0x0000000304037211 */ /* 0x000fc400078e18ff */
[----:B------:R-:W-:Y:S01]  /*18380*/  SHF.L.U32 R0, R0, 0x1f, RZ ;  /* 0x0000001f00007819 */ /* 0x000fe200000006ff */
[----:B0-----:R-:W-:Y:S06]  /*18390*/  @!P0 BRA `(.L_x_2150) ;  /* 0x0000002000548947 */ /* 0x001fec0003800000 */
.L_x_2271:
[----:B------:R-:W2:Y:S02]  /*183a0*/  SYNCS.PHASECHK.TRANS64.TRYWAIT P0, [R3+URZ], R0 ;  /* 0x00000000030075a7 */ /* 0x000ea4000800017f */
[----:B--2---:R-:W-:Y:S05]  /*183b0*/  @!P0 BRA `(.L_x_2151) ;  /* 0x0000002000608947 */ /* 0x004fea0003800000 */
.L_x_2272:
[----:B------:R-:W-:Y:S05]  /*183c0*/  @!P2 BRA `(.L_x_2152) ;  /* 0x000000000004a947 */ /* 0x000fea0003800000 */
[----:B------:R-:W-:Y:S01]  /*183d0*/  BPT.TRAP 0x1 ;  /* 0x000000040000795c */ /* 0x000fe20000300000 */
.L_x_2152:
[----:B--2---:R-:W-:-:S04]  /*183e0*/  VIADD R3, R9, 0x16860 ;  /* 0x0001686009037836 */ /* 0x004fc80000000000 */
[----:B------:R-:W-:-:S04]  /*183f0*/  IMAD R5, R22, 0x8, R3 ;  /* 0x0000000816057824 */ /* 0x000fc800078e0203 */
[----:B------:R-:W2:Y:S02]  /*18400*/  SYNCS.PHASECHK.TRANS64.TRYWAIT P0, [R5+URZ], R2 ;  /* 0x00000002050075a7 */ /* 0x000ea4000800017f */
[----:B--2---:R-:W-:Y:S05]  /*18410*/  @!P0 BRA `(.L_x_2153) ;  /* 0x00000020005c8947 */ /* 0x004fea0003800000 */
.L_x_2273:
[----:B------:R-:W-:-:S07]  /*18420*/  IMAD R3, R4, 0x8, R3 ;  /* 0x0000000804037824 */ /* 0x000fce00078e0203 */
.L_x_2154:
[----:B---3--:R3:W4:Y:S02]  /*18430*/  SYNCS.PHASECHK.TRANS64.TRYWAIT P0, [R3+URZ], R0 ;  /* 0x00000000030075a7 */ /* 0x008724000800017f */
[----:B----4-:R-:W-:Y:S05]  /*18440*/  @!P0 NANOSLEEP.SYNCS 0x989680 ;  /* 0x009896800000895d */ /* 0x010fea0003900000 */
[----:B------:R-:W4:Y:S02]  /*18450*/  @!P0 SYNCS.PHASECHK.TRANS64 P0, [R3+URZ], R0 ;  /* 0x00000000030085a7 */ /* 0x000f24000800007f */
[----:B----4-:R-:W-:Y:S05]  /*18460*/  @!P0 BRA `(.L_x_2154) ;  /* 0xfffffffc00f08947 */ /* 0x010fea000383ffff */
.L_x_1897:
[----:B------:R-:W-:Y:S05]  /*18470*/  BSYNC B7 ;  /* 0x0000000000077941 */ /* 0x000fea0003800000 */
.L_x_1894:
[----:B------:R-:W-:Y:S05]  /*18480*/  EXIT ;  /* 0x000000000000794d */ /* 0x000fea0003800000 */
.L_x_1915:
[----:B0-----:R0:W1:Y:S02]  /*18490*/  SYNCS.PHASECHK.TRANS64.TRYWAIT P6, [R78+URZ+0x16890], R90 ;  /* 0x0168905a4e0075a7 */ /* 0x00106400080c017f */
[----:B-1----:R-:W-:Y:S05]  /*184a0*/  @!P6 NANOSLEEP.SYNCS 0x989680 ;  /* 0x009896800000e95d */ /* 0x002fea0003900000 */
[----:B------:R-:W1:Y:S02]  /*184b0*/  @!P6 SYNCS.PHASECHK.TRANS64 P6, [R78+URZ+0x16890], R90 ;  /* 0x0168905a4e00e5a7 */ /* 0x000e6400080c007f */
[----:B-1----:R-:W-:Y:S05]  /*184c0*/  @!P6 BRA `(.L_x_1915) ;  /* 0xfffffffc00f0e947 */ /* 0x002fea000383ffff */
[----:B------:R-:W-:Y:S05]  /*184d0*/  BRA `(.L_x_2155) ;  /* 0xfffffea400e87947 */ /* 0x000fea000383ffff */
.L_x_1935:
[----:B0-----:R0:W1:Y:S02]  /*184e0*/  SYNCS.PHASECHK.TRANS64.TRYWAIT P5, [R78+URZ+0x16890], R90 ;  /* 0x0168905a4e0075a7 */ /* 0x00106400080a017f */
[----:B-1----:R-:W-:Y:S05]  /*184f0*/  @!P5 NANOSLEEP.SYNCS 0x989680 ;  /* 0x009896800000d95d */ /* 0x002fea0003900000 */
[----:B------:R-:W1:Y:S02]  /*18500*/  @!P5 SYNCS.PHASECHK.TRANS64 P5, [R78+URZ+0x16890], R90 ;  /* 0x0168905a4e00d5a7 */ /* 0x000e6400080a007f */
[----:B-1----:R-:W-:Y:S05]  /*18510*/  @!P5 BRA `(.L_x_1935) ;  /* 0xfffffffc00f0d947 */ /* 0x002fea000383ffff */
[----:B------:R-:W-:Y:S05]  /*18520*/  BRA `(.L_x_2156) ;  /* 0xfffffeb800bc7947 */ /* 0x000fea000383ffff */
.L_x_1944:
[----:B-1----:R1:W2:Y:S02]  /*18530*/  SYNCS.PHASECHK.TRANS64.TRYWAIT P4, [R78+URZ+0x16890], R90 ;  /* 0x0168905a4e0075a7 */ /* 0x0022a4000808017f */
[----:B--2---:R-:W-:Y:S05]  /*18540*/  @!P4 NANOSLEEP.SYNCS 0x989680 ;  /* 0x009896800000c95d */ /* 0x004fea0003900000 */
[----:B------:R-:W2:Y:S02]  /*18550*/  @!P4 SYNCS.PHASECHK.TRANS64 P4, [R78+URZ+0x16890], R90 ;  /* 0x0168905a4e00c5a7 */ /* 0x000ea4000808007f */
[----:B--2---:R-:W-:Y:S05]  /*18560*/  @!P4 BRA `(.L_x_1944) ;  /* 0xfffffffc00f0c947 */ /* 0x004fea000383ffff */
[----:B------:R-:W-:Y:S05]  /*18570*/  BRA `(.L_x_2157) ;  /* 0xfffffecc00107947 */ /* 0x000fea000383ffff */
.L_x_1950:
[----:B0-----:R0:W2:Y:S02]  /*18580*/  SYNCS.PHASECHK.TRANS64.TRYWAIT P3, [R78+URZ+0x168b0], R90 ;  /* 0x0168b05a4e0075a7 */ /* 0x0010a4000806017f */
[----:B--2---:R-:W-:Y:S05]  /*18590*/  @!P3 NANOSLEEP.SYNCS 0x989680 ;  /* 0x009896800000b95d */ /* 0x004fea0003900000 */
[----:B------:R-:W2:Y:S02]  /*185a0*/  @!P3 SYNCS.PHASECHK.TRANS64 P3, [R78+URZ+0x168b0], R90 ;  /* 0x0168b05a4e00b5a7 */ /* 0x000ea4000806007f */
[----:B--2---:R-:W-:Y:S05]  /*185b0*/  @!P3 BRA `(.L_x_1950) ;  /* 0xfffffffc00f0b947 */ /* 0x004fea000383ffff */
[----:B------:R-:W-:Y:S05]  /*185c0*/  BRA `(.L_x_2158) ;  /* 0xfffffecc00a47947 */ /* 0x000fea000383ffff */
.L_x_1958:
[----:B------:R-:W-:Y:S01]  /*185d0*/  BSSY B0, `(.L_x_2159) ;  /* 0x0000007000007945 */ /* 0x000fe20003800000 */
[----:B------:R-:W-:Y:S02]  /*185e0*/  IMAD.MOV.U32 R12, RZ, RZ, RZ ;  /* 0x000000ffff0c7224 */ /* 0x000fe400078e00ff */
[----:B-1----:R-:W-:Y:S02]  /*185f0*/  IMAD.MOV.U32 R11, RZ, RZ, 0x1f ;  /* 0x0000001fff0b7424 */ /* 0x002fe400078e00ff */
[----:B------:R-:W-:-:S07]  /*18600*/  IMAD.MOV.U32 R15, RZ, RZ, -0x1 ;  /* 0xffffffffff0f7424 */ /* 0x000fce00078e00ff */
[----:B-----5:R-:W-:Y:S05]  /*18610*/  WARPSYNC.COLLECTIVE R15, `(.L_x_2160) ;  /* 0x000000000f087348 */ /* 0x020fea0003c00000 */
[----:B------:R0:W1:Y:S02]  /*18620*/  SHFL.IDX P6, R14, R13, R12, R11 ;  /* 0x0000000c0d0e7389 */ /* 0x00006400000c000b */
[----:B01---5:R-:W-:Y:S01]  /*18630*/  ENDCOLLECTIVE ;  /* 0x000000000000791b */ /* 0x023fe20003800000 */
.L_x_2160:
[----:B------:R-:W-:Y:S05]  /*18640*/  BSYNC B0 ;  /* 0x0000000000007941 */ /* 0x000fea0003800000 */
.L_x_2159:
[----:B------:R-:W-:Y:S01]  /*18650*/  IMAD.MOV.U32 R155, RZ, RZ, R14 ;  /* 0x000000ffff9b7224 */ /* 0x000fe200078e000e */
[----:B------:R-:W-:Y:S06]  /*18660*/  BRA `(.L_x_2161) ;  /* 0xfffffed4000c7947 */ /* 0x000fec000383ffff */
.L_x_1974:
        /* <DEDUP_REMOVED lines=8> */
.L_x_2163:
[----:B------:R-:W-:Y:S05]  /*186f0*/  BSYNC B1 ;  /* 0x0000000000017941 */ /* 0x000fea0003800000 */
.L_x_2162:
[----:B------:R-:W-:Y:S05]  /*18700*/  BRA `(.L_x_2164) ;  /* 0xfffffee000a47947 */ /* 0x000fea000383ffff */
.L_x_1975:
[----:B------:R-:W-:Y:S01]  /*18710*/  BSSY B1, `(.L_x_2165) ;  /* 0x0000008000017945 */ /* 0x000fe20003800000 */
[----:B------:R-:W-:Y:S01]  /*18720*/  IMAD.MOV.U32 R13, RZ, RZ, R4 ;  /* 0x000000ffff0d7224 */ /* 0x000fe200078e0004 */
[----:B------:R-:W-:Y:S01]  /*18730*/  MOV R15, 0xffffffff ;  /* 0xffffffff000f7802 */ /* 0x000fe20000000f00 */
[----:B------:R-:W-:Y:S02]  /*18740*/  IMAD.MOV.U32 R12, RZ, RZ, RZ ;  /* 0x000000ffff0c7224 */ /* 0x000fe400078e00ff */
[----:B------:R-:W-:-:S07]  /*18750*/  IMAD.MOV.U32 R11, RZ, RZ, 0x1c1f ;  /* 0x00001c1fff0b7424 */ /* 0x000fce00078e00ff */
[----:B-----5:R-:W-:Y:S05]  /*18760*/  WARPSYNC.COLLECTIVE R15, `(.L_x_2166) ;  /* 0x000000000f087348 */ /* 0x020fea0003c00000 */
[----:B------:R0:W1:Y:S02]  /*18770*/  SHFL.IDX P6, R14, R13, R12, R11 ;  /* 0x0000000c0d0e7389 */ /* 0x00006400000c000b */
[----:B01---5:R-:W-:Y:S01]  /*18780*/  ENDCOLLECTIVE ;  /* 0x000000000000791b */ /* 0x023fe20003800000 */
.L_x_2166:
[----:B------:R-:W-:Y:S05]  /*18790*/  BSYNC B1 ;  /* 0x0000000000017941 */ /* 0x000fea0003800000 */
.L_x_2165:
[----:B------:R-:W-:Y:S05]  /*187a0*/  BRA `(.L_x_2167) ;  /* 0xfffffee000847947 */ /* 0x000fea000383ffff */
.L_x_1976:
        /* <DEDUP_REMOVED lines=8> */
.L_x_2169:
[----:B------:R-:W-:Y:S05]  /*18830*/  BSYNC B1 ;  /* 0x0000000000017941 */ /* 0x000fea0003800000 */
.L_x_2168:
[----:B------:R-:W-:Y:S05]  /*18840*/  BRA `(.L_x_2170) ;  /* 0xfffffee000647947 */ /* 0x000fea000383ffff */
.L_x_1977:
        /* <DEDUP_REMOVED lines=8> */
.L_x_2172:
[----:B------:R-:W-:Y:S05]  /*188d0*/  BSYNC B1 ;  /* 0x0000000000017941 */ /* 0x000fea0003800000 */
.L_x_2171:
[----:B------:R-:W-:Y:S05]  /*188e0*/  BRA `(.L_x_2173) ;  /* 0xfffffee000447947 */ /* 0x000fea000383ffff */
.L_x_1978:
        /* <DEDUP_REMOVED lines=8> */
.L_x_2175:
[----:B------:R-:W-:Y:S05]  /*18970*/  BSYNC B1 ;  /* 0x0000000000017941 */ /* 0x000fea0003800000 */
.L_x_2174:
[----:B------:R-:W-:Y:S05]  /*18980*/  BRA `(.L_x_2176) ;  /* 0xfffffee000247947 */ /* 0x000fea000383ffff */
.L_x_1979:
[----:B------:R-:W-:Y:S01]  /*18990*/  BSSY B1, `(.L_x_2177) ;  /* 0x0000008000017945 */ /* 0x000fe20003800000 */
[----:B------:R-:W-:Y:S01]  /*189a0*/  IMAD.MOV.U32 R13, RZ, RZ, R4 ;  /* 0x000000ffff0d7224 */ /* 0x000fe200078e0004 */
[----:B------:R-:W-:Y:S01]  /*189b0*/  MOV R11, 0x1c1f ;  /* 0x00001c1f000b7802 */ /* 0x000fe20000000f00 */
[----:B------:R-:W-:Y:S02]  /*189c0*/  IMAD.MOV.U32 R12, RZ, RZ, 0x1 ;  /* 0x00000001ff0c7424 */ /* 0x000fe400078e00ff */
[----:B------:R-:W-:-:S07]  /*189d0*/  IMAD.MOV.U32 R15, RZ, RZ, -0x1 ;  /* 0xffffffffff0f7424 */ /* 0x000fce00078e00ff */
[----:B-----5:R-:W-:Y:S05]  /*189e0*/  WARPSYNC.COLLECTIVE R15, `(.L_x_2178) ;  /* 0x000000000f087348 */ /* 0x020fea0003c00000 */
[----:B------:R0:W1:Y:S02]  /*189f0*/  SHFL.IDX P6, R14, R13, R12, R11 ;  /* 0x0000000c0d0e7389 */ /* 0x00006400000c000b */
[----:B01---5:R-:W-:Y:S01]  /*18a00*/  ENDCOLLECTIVE ;  /* 0x000000000000791b */ /* 0x023fe20003800000 */
.L_x_2178:
[----:B------:R-:W-:Y:S05]  /*18a10*/  BSYNC B1 ;  /* 0x0000000000017941 */ /* 0x000fea0003800000 */
.L_x_2177:
[----:B------:R-:W-:Y:S05]  /*18a20*/  BRA `(.L_x_2179) ;  /* 0xfffffee000047947 */ /* 0x000fea000383ffff */
.L_x_1980:
        /* <DEDUP_REMOVED lines=8> */
.L_x_2181:
[----:B------:R-:W-:Y:S05]  /*18ab0*/  BSYNC B1 ;  /* 0x0000000000017941 */ /* 0x000fea0003800000 */
.L_x_2180:
[----:B------:R-:W-:Y:S05]  /*18ac0*/  BRA `(.L_x_2182) ;  /* 0xfffffedc00e47947 */ /* 0x000fea000383ffff */
.L_x_1981:
        /* <DEDUP_REMOVED lines=8> */
.L_x_2184:
[----:B------:R-:W-:Y:S05]  /*18b50*/  BSYNC B1 ;  /* 0x0000000000017941 */ /* 0x000fea0003800000 */
.L_x_2183:
[----:B------:R-:W-:Y:S05]  /*18b60*/  BRA `(.L_x_2185) ;  /* 0xfffffedc00c47947 */ /* 0x000fea000383ffff */
.L_x_1983:
[----:B0-----:R0:W1:Y:S02]  /*18b70*/  SYNCS.PHASECHK.TRANS64.TRYWAIT P2, [R2+URZ+0x16800], R7 ;  /* 0x01680007020075a7 */ /* 0x001064000804017f */
[----:B-1----:R-:W-:Y:S05]  /*18b80*/  @!P2 NANOSLEEP.SYNCS 0x989680 ;  /* 0x009896800000a95d */ /* 0x002fea0003900000 */
[----:B------:R-:W1:Y:S02]  /*18b90*/  @!P2 SYNCS.PHASECHK.TRANS64 P2, [R2+URZ+0x16800], R7 ;  /* 0x016800070200a5a7 */ /* 0x000e64000804007f */
[----:B-1----:R-:W-:Y:S05]  /*18ba0*/  @!P2 BRA `(.L_x_1983) ;  /* 0xfffffffc00f0a947 */ /* 0x002fea000383ffff */
[----:B------:R-:W-:Y:S05]  /*18bb0*/  BRA `(.L_x_2186) ;  /* 0xfffffee0005c7947 */ /* 0x000fea000383ffff */
.L_x_1991:
        /* <DEDUP_REMOVED lines=8> */
.L_x_2188:
[----:B------:R-:W-:Y:S05]  /*18c40*/  BSYNC B1 ;  /* 0x0000000000017941 */ /* 0x000fea0003800000 */
.L_x_2187:
[----:B------:R-:W-:Y:S05]  /*18c50*/  BRA `(.L_x_2189) ;  /* 0xfffffef000b07947 */ /* 0x000fea000383ffff */
.L_x_1992:
[----:B------:R-:W-:Y:S01]  /*18c60*/  BSSY B1, `(.L_x_2190) ;  /* 0x0000008000017945 */ /* 0x000fe20003800000 */
[----:B------:R-:W-:Y:S01]  /*18c70*/  IMAD.MOV.U32 R13, RZ, RZ, R8 ;  /* 0x000000ffff0d7224 */ /* 0x000fe200078e0008 */
[----:B------:R-:W-:Y:S01]  /*18c80*/  MOV R12, RZ ;  /* 0x000000ff000c7202 */ /* 0x000fe20000000f00 */
[----:B------:R-:W-:Y:S02]  /*18c90*/  IMAD.MOV.U32 R11, RZ, RZ, 0x1c1f ;  /* 0x00001c1fff0b7424 */ /* 0x000fe400078e00ff */
[----:B------:R-:W-:-:S07]  /*18ca0*/  IMAD.MOV.U32 R15, RZ, RZ, -0x1 ;  /* 0xffffffffff0f7424 */ /* 0x000fce00078e00ff */
[----:B-----5:R-:W-:Y:S05]  /*18cb0*/  WARPSYNC.COLLECTIVE R15, `(.L_x_2191) ;  /* 0x000000000f087348 */ /* 0x020fea0003c00000 */
[----:B------:R0:W1:Y:S02]  /*18cc0*/  SHFL.IDX P6, R14, R13, R12, R11 ;  /* 0x0000000c0d0e7389 */ /* 0x00006400000c000b */
[----:B01---5:R-:W-:Y:S01]  /*18cd0*/  ENDCOLLECTIVE ;  /* 0x000000000000791b */ /* 0x023fe20003800000 */
.L_x_2191:
[----:B------:R-:W-:Y:S05]  /*18ce0*/  BSYNC B1 ;  /* 0x0000000000017941 */ /* 0x000fea0003800000 */
.L_x_2190:
[----:B------:R-:W-:Y:S05]  /*18cf0*/  BRA `(.L_x_2192) ;  /* 0xfffffef000907947 */ /* 0x000fea000383ffff */
.L_x_1993:
        /* <DEDUP_REMOVED lines=8> */
.L_x_2194:
[----:B------:R-:W-:Y:S05]  /*18d80*/  BSYNC B1 ;  /* 0x0000000000017941 */ /* 0x000fea0003800000 */
.L_x_2193:
[----:B------:R-:W-:Y:S05]  /*18d90*/  BRA `(.L_x_2195) ;  /* 0xfffffef000707947 */ /* 0x000fea000383ffff */
.L_x_1994:
        /* <DEDUP_REMOVED lines=8> */
.L_x_2197:
[----:B------:R-:W-:Y:S05]  /*18e20*/  BSYNC B1 ;  /* 0x0000000000017941 */ /* 0x000fea0003800000 */
.L_x_2196:
[----:B------:R-:W-:Y:S05]  /*18e30*/  BRA `(.L_x_2198) ;  /* 0xfffffef000507947 */ /* 0x000fea000383ffff */
.L_x_1995:
        /* <DEDUP_REMOVED lines=8> */
.L_x_2200:
[----:B------:R-:W-:Y:S05]  /*18ec0*/  BSYNC B1 ;  /* 0x0000000000017941 */ /* 0x000fea0003800000 */
.L_x_2199:
[----:B------:R-:W-:Y:S05]  /*18ed0*/  BRA `(.L_x_2201) ;  /* 0xfffffef000307947 */ /* 0x000fea000383ffff */
.L_x_1996:
[----:B------:R-:W-:Y:S01]  /*18ee0*/  BSSY B1, `(.L_x_2202) ;  /* 0x0000008000017945 */ /* 0x000fe20003800000 */
[----:B------:R-:W-:Y:S01]  /*18ef0*/  MOV R13, R8 ;  /* 0x00000008000d7202 */ /* 0x000fe20000000f00 */
[----:B------:R-:W-:Y:S02]  /*18f00*/  IMAD.MOV.U32 R12, RZ, RZ, 0x1 ;  /* 0x00000001ff0c7424 */ /* 0x000fe400078e00ff */
[----:B------:R-:W-:Y:S02]  /*18f10*/  IMAD.MOV.U32 R11, RZ, RZ, 0x1c1f ;  /* 0x00001c1fff0b7424 */ /* 0x000fe400078e00ff */
[----:B------:R-:W-:-:S07]  /*18f20*/  IMAD.MOV.U32 R15, RZ, RZ, -0x1 ;  /* 0xffffffffff0f7424 */ /* 0x000fce00078e00ff */
[----:B-----5:R-:W-:Y:S05]  /*18f30*/  WARPSYNC.COLLECTIVE R15, `(.L_x_2203) ;  /* 0x000000000f087348 */ /* 0x020fea0003c00000 */
[----:B------:R0:W1:Y:S02]  /*18f40*/  SHFL.IDX P6, R14, R13, R12, R11 ;  /* 0x0000000c0d0e7389 */ /* 0x00006400000c000b */
[----:B01---5:R-:W-:Y:S01]  /*18f50*/  ENDCOLLECTIVE ;  /* 0x000000000000791b */ /* 0x023fe20003800000 */
.L_x_2203:
[----:B------:R-:W-:Y:S05]  /*18f60*/  BSYNC B1 ;  /* 0x0000000000017941 */ /* 0x000fea0003800000 */
.L_x_2202:
[----:B------:R-:W-:Y:S05]  /*18f70*/  BRA `(.L_x_2204) ;  /* 0xfffffef000147947 */ /* 0x000fea000383ffff */
.L_x_1997:
        /* <DEDUP_REMOVED lines=8> */
.L_x_2206:
[----:B------:R-:W-:Y:S05]  /*19000*/  BSYNC B1 ;  /* 0x0000000000017941 */ /* 0x000fea0003800000 */
.L_x_2205:
[----:B------:R-:W-:Y:S05]  /*19010*/  BRA `(.L_x_2207) ;  /* 0xfffffeec00f87947 */ /* 0x000fea000383ffff */
.L_x_1998:
        /* <DEDUP_REMOVED lines=8> */
.L_x_2209:
[----:B------:R-:W-:Y:S05]  /*190a0*/  BSYNC B1 ;  /* 0x0000000000017941 */ /* 0x000fea0003800000 */
.L_x_2208:
[----:B------:R-:W-:Y:S05]  /*190b0*/  BRA `(.L_x_2210) ;  /* 0xfffffeec00dc7947 */ /* 0x000fea000383ffff */
.L_x_2000:
[----:B0-----:R0:W1:Y:S02]  /*190c0*/  SYNCS.PHASECHK.TRANS64.TRYWAIT P1, [R2+URZ+0x16800], R9 ;  /* 0x01680009020075a7 */ /* 0x001064000802017f */
[----:B-1----:R-:W-:Y:S05]  /*190d0*/  @!P1 NANOSLEEP.SYNCS 0x989680 ;  /* 0x009896800000995d */ /* 0x002fea0003900000 */
[----:B------:R-:W1:Y:S02]  /*190e0*/  @!P1 SYNCS.PHASECHK.TRANS64 P1, [R2+URZ+0x16800], R9 ;  /* 0x01680009020095a7 */ /* 0x000e64000802007f */
[----:B-1----:R-:W-:Y:S05]  /*190f0*/  @!P1 BRA `(.L_x_2000) ;  /* 0xfffffffc00f09947 */ /* 0x002fea000383ffff */
[----:B------:R-:W-:Y:S05]  /*19100*/  BRA `(.L_x_2211) ;  /* 0xfffffef000587947 */ /* 0x000fea000383ffff */
.L_x_2006:
[----:B-1----:R1:W3:Y:S02]  /*19110*/  SYNCS.PHASECHK.TRANS64.TRYWAIT P1, [R0+URZ+0x16830], R7 ;  /* 0x01683007000075a7 */ /* 0x0022e4000802017f */
[----:B---3--:R-:W-:Y:S05]  /*19120*/  @!P1 NANOSLEEP.SYNCS 0x989680 ;  /* 0x009896800000995d */ /* 0x008fea0003900000 */
[----:B------:R-:W3:Y:S02]  /*19130*/  @!P1 SYNCS.PHASECHK.TRANS64 P1, [R0+URZ+0x16830], R7 ;  /* 0x01683007000095a7 */ /* 0x000ee4000802007f */
[----:B---3--:R-:W-:Y:S05]  /*19140*/  @!P1 BRA `(.L_x_2006) ;  /* 0xfffffffc00f09947 */ /* 0x008fea000383ffff */
[----:B------:R-:W-:Y:S05]  /*19150*/  BRA `(.L_x_2005) ;  /* 0xffffff00002c7947 */ /* 0x000fea000383ffff */
.L_x_2012:
[----:B-1----:R1:W2:Y:S02]  /*19160*/  SYNCS.PHASECHK.TRANS64.TRYWAIT P3, [R11+URZ+0x16830], R14 ;  /* 0x0168300e0b0075a7 */ /* 0x0022a4000806017f */
[----:B--2---:R-:W-:Y:S05]  /*19170*/  @!P3 NANOSLEEP.SYNCS 0x989680 ;  /* 0x009896800000b95d */ /* 0x004fea0003900000 */
[----:B------:R-:W2:Y:S02]  /*19180*/  @!P3 SYNCS.PHASECHK.TRANS64 P3, [R11+URZ+0x16830], R14 ;  /* 0x0168300e0b00b5a7 */ /* 0x000ea4000806007f */
[----:B--2---:R-:W-:Y:S05]  /*19190*/  @!P3 BRA `(.L_x_2012) ;  /* 0xfffffffc00f0b947 */ /* 0x004fea000383ffff */
[----:B------:R-:W-:Y:S05]  /*191a0*/  BRA `(.L_x_2011) ;  /* 0xffffff2c00107947 */ /* 0x000fea000383ffff */
.L_x_2016:
[----:B-1----:R1:W2:Y:S02]  /*191b0*/  SYNCS.PHASECHK.TRANS64.TRYWAIT P2, [R11+URZ+0x16850], R10 ;  /* 0x0168500a0b0075a7 */ /* 0x0022a4000804017f */
[----:B--2---:R-:W-:Y:S05]  /*191c0*/  @!P2 NANOSLEEP.SYNCS 0x989680 ;  /* 0x009896800000a95d */ /* 0x004fea0003900000 */
[----:B------:R-:W2:Y:S02]  /*191d0*/  @!P2 SYNCS.PHASECHK.TRANS64 P2, [R11+URZ+0x16850], R10 ;  /* 0x0168500a0b00a5a7 */ /* 0x000ea4000804007f */
[----:B--2---:R-:W-:Y:S05]  /*191e0*/  @!P2 BRA `(.L_x_2016) ;  /* 0xfffffffc00f0a947 */ /* 0x004fea000383ffff */
[----:B------:R-:W-:Y:S05]  /*191f0*/  BRA `(.L_x_2013) ;  /* 0xffffff2c00d07947 */ /* 0x000fea000383ffff */
.L_x_2023:
[----:B-1----:R1:W2:Y:S02]  /*19200*/  SYNCS.PHASECHK.TRANS64.TRYWAIT P3, [R11+URZ+0x16830], R14 ;  /* 0x0168300e0b0075a7 */ /* 0x0022a4000806017f */
[----:B--2---:R-:W-:Y:S05]  /*19210*/  @!P3 NANOSLEEP.SYNCS 0x989680 ;  /* 0x009896800000b95d */ /* 0x004fea0003900000 */
[----:B------:R-:W2:Y:S02]  /*19220*/  @!P3 SYNCS.PHASECHK.TRANS64 P3, [R11+URZ+0x16830], R14 ;  /* 0x0168300e0b00b5a7 */ /* 0x000ea4000806007f */
[----:B--2---:R-:W-:Y:S05]  /*19230*/  @!P3 BRA `(.L_x_2023) ;  /* 0xfffffffc00f0b947 */ /* 0x004fea000383ffff */
[----:B------:R-:W-:Y:S05]  /*19240*/  BRA `(.L_x_2022) ;  /* 0xffffff5800f87947 */ /* 0x000fea000383ffff */
.L_x_2027:
[----:B-1----:R1:W2:Y:S02]  /*19250*/  SYNCS.PHASECHK.TRANS64.TRYWAIT P2, [R11+URZ+0x16850], R10 ;  /* 0x0168500a0b0075a7 */ /* 0x0022a4000804017f */
[----:B--2---:R-:W-:Y:S05]  /*19260*/  @!P2 NANOSLEEP.SYNCS 0x989680 ;  /* 0x009896800000a95d */ /* 0x004fea0003900000 */
[----:B------:R-:W2:Y:S02]  /*19270*/  @!P2 SYNCS.PHASECHK.TRANS64 P2, [R11+URZ+0x16850], R10 ;  /* 0x0168500a0b00a5a7 */ /* 0x000ea4000804007f */
[----:B--2---:R-:W-:Y:S05]  /*19280*/  @!P2 BRA `(.L_x_2027) ;  /* 0xfffffffc00f0a947 */ /* 0x004fea000383ffff */
[----:B------:R-:W-:Y:S05]  /*19290*/  BRA `(.L_x_2024) ;  /* 0xffffff5c00b87947 */ /* 0x000fea000383ffff */
.L_x_2032:
[----:B-1----:R1:W2:Y:S02]  /*192a0*/  SYNCS.PHASECHK.TRANS64.TRYWAIT P0, [R9+URZ+0x16850], R4 ;  /* 0x01685004090075a7 */ /* 0x0022a4000800017f */
[----:B--2---:R-:W-:Y:S05]  /*192b0*/  @!P0 NANOSLEEP.SYNCS 0x989680 ;  /* 0x009896800000895d */ /* 0x004fea0003900000 */
[----:B------:R-:W2:Y:S02]  /*192c0*/  @!P0 SYNCS.PHASECHK.TRANS64 P0, [R9+URZ+0x16850], R4 ;  /* 0x01685004090085a7 */ /* 0x000ea4000800007f */
[----:B--2---:R-:W-:Y:S05]  /*192d0*/  @!P0 BRA `(.L_x_2032) ;  /* 0xfffffffc00f08947 */ /* 0x004fea000383ffff */
[----:B------:R-:W-:Y:S05]  /*192e0*/  BRA `(.L_x_2031) ;  /* 0xffffff8000707947 */ /* 0x000fea000383ffff */
.L_x_2066:
[----:B------:R-:W0:Y:S01]  /*192f0*/  S2R R12, SR_TID.X ;  /* 0x00000000000c7919 */ /* 0x000e220000002100 */
[----:B------:R-:W-:Y:S01]  /*19300*/  BSSY B1, `(.L_x_2212) ;  /* 0x000000a000017945 */ /* 0x000fe20003800000 */
[----:B------:R-:W-:Y:S01]  /*19310*/  IMAD.MOV.U32 R11, RZ, RZ, 0x1f ;  /* 0x0000001fff0b7424 */ /* 0x000fe200078e00ff */
[----:B------:R-:W-:Y:S02]  /*19320*/  MOV R15, 0xffffffff ;  /* 0xffffffff000f7802 */ /* 0x000fe40000000f00 */
[----:B0-----:R-:W-:-:S04]  /*19330*/  SHF.R.U32.HI R12, RZ, 0x5, R12 ;  /* 0x00000005ff0c7819 */ /* 0x001fc8000001160c */
[----:B------:R-:W-:-:S05]  /*19340*/  LOP3.LUT R12, R12, 0x3, RZ, 0xc0, !PT ;  /* 0x000000030c0c7812 */ /* 0x000fca00078ec0ff */
[----:B------:R-:W-:Y:S02]  /*19350*/  IMAD.MOV.U32 R13, RZ, RZ, R12 ;  /* 0x000000ffff0d7224 */ /* 0x000fe400078e000c */
[----:B------:R-:W-:-:S07]  /*19360*/  IMAD.MOV.U32 R12, RZ, RZ, RZ ;  /* 0x000000ffff0c7224 */ /* 0x000fce00078e00ff */
[----:B-1----:R-:W-:Y:S05]  /*19370*/  WARPSYNC.COLLECTIVE R15, `(.L_x_2213) ;  /* 0x000000000f087348 */ /* 0x002fea0003c00000 */
[----:B------:R0:W2:Y:S02]  /*19380*/  SHFL.IDX P6, R14, R13, R12, R11 ;  /* 0x0000000c0d0e7389 */ /* 0x0000a400000c000b */
[----:B012---:R-:W-:Y:S01]  /*19390*/  ENDCOLLECTIVE ;  /* 0x000000000000791b */ /* 0x007fe20003800000 */
.L_x_2213:
[----:B------:R-:W-:Y:S05]  /*193a0*/  BSYNC B1 ;  /* 0x0000000000017941 */ /* 0x000fea0003800000 */
.L_x_2212:
[----:B------:R-:W-:Y:S05]  /*193b0*/  BRA `(.L_x_2214) ;  /* 0xffffffb400607947 */ /* 0x000fea000383ffff */
.L_x_2067:
[----:B------:R-:W-:Y:S01]  /*193c0*/  BSSY B1, `(.L_x_2215) ;  /* 0x0000006000017945 */ /* 0x000fe20003800000 */
[----:B------:R-:W-:-:S07]  /*193d0*/  IMAD.MOV.U32 R15, RZ, RZ, -0x1 ;  /* 0xffffffffff0f7424 */ /* 0x000fce00078e00ff */
[----:B-1----:R-:W-:Y:S05]  /*193e0*/  WARPSYNC.COLLECTIVE R15, `(.L_x_2216) ;  /* 0x000000000f0c7348 */ /* 0x002fea0003c00000 */
[----:B------:R-:W-:Y:S02]  /*193f0*/  ELECT P6, UR62, PT ;  /* 0x00000000003e782f */ /* 0x000fe400038c0000 */
[----:B------:R-:W-:Y:S01]  /*19400*/  MOV R14, UR62 ;  /* 0x0000003e000e7c02 */ /* 0x000fe20008000f00 */
[----:B-1----:R-:W-:Y:S10]  /*19410*/  ENDCOLLECTIVE ;  /* 0x000000000000791b */ /* 0x002ff40003800000 */
.L_x_2216:
[----:B------:R-:W-:Y:S05]  /*19420*/  BSYNC B1 ;  /* 0x0000000000017941 */ /* 0x000fea0003800000 */
.L_x_2215:
[----:B------:R-:W-:Y:S05]  /*19430*/  BRA `(.L_x_2217) ;  /* 0xffffffb4004c7947 */ /* 0x000fea000383ffff */
.L_x_2069:
[----:B0-----:R0:W2:Y:S02]  /*19440*/  SYNCS.PHASECHK.TRANS64.TRYWAIT P0, [R6+URZ+0x16820], R5 ;  /* 0x01682005060075a7 */ /* 0x0010a4000800017f */
[----:B--2---:R-:W-:Y:S05]  /*19450*/  @!P0 NANOSLEEP.SYNCS 0x989680 ;  /* 0x009896800000895d */ /* 0x004fea0003900000 */
[----:B------:R-:W2:Y:S02]  /*19460*/  @!P0 SYNCS.PHASECHK.TRANS64 P0, [R6+URZ+0x16820], R5 ;  /* 0x01682005060085a7 */ /* 0x000ea4000800007f */
[----:B--2---:R-:W-:Y:S05]  /*19470*/  @!P0 BRA `(.L_x_2069) ;  /* 0xfffffffc00f08947 */ /* 0x004fea000383ffff */
[----:B------:R-:W-:Y:S05]  /*19480*/  BRA `(.L_x_2218) ;  /* 0xffffffb400687947 */ /* 0x000fea000383ffff */
.L_x_2072:
[----:B0-----:R0:W2:Y:S02]  /*19490*/  SYNCS.PHASECHK.TRANS64.TRYWAIT P0, [R5+URZ+0x168a0], R10 ;  /* 0x0168a00a050075a7 */ /* 0x0010a4000800017f */
[----:B--2---:R-:W-:Y:S05]  /*194a0*/  @!P0 NANOSLEEP.SYNCS 0x989680 ;  /* 0x009896800000895d */ /* 0x004fea0003900000 */
[----:B------:R-:W2:Y:S02]  /*194b0*/  @!P0 SYNCS.PHASECHK.TRANS64 P0, [R5+URZ+0x168a0], R10 ;  /* 0x0168a00a050085a7 */ /* 0x000ea4000800007f */
[----:B--2---:R-:W-:Y:S05]  /*194c0*/  @!P0 BRA `(.L_x_2072) ;  /* 0xfffffffc00f08947 */ /* 0x004fea000383ffff */
[----:B------:R-:W-:Y:S05]  /*194d0*/  BRA `(.L_x_2219) ;  /* 0xffffffb400707947 */ /* 0x000fea000383ffff */
.L_x_2074:
[----:B---3--:R3:W4:Y:S02]  /*194e0*/  SYNCS.PHASECHK.TRANS64.TRYWAIT P0, [R5+URZ+0x168c0], R10 ;  /* 0x0168c00a050075a7 */ /* 0x008724000800017f */
[----:B----4-:R-:W-:Y:S05]  /*194f0*/  @!P0 NANOSLEEP.SYNCS 0x989680 ;  /* 0x009896800000895d */ /* 0x010fea0003900000 */
[----:B------:R-:W4:Y:S02]  /*19500*/  @!P0 SYNCS.PHASECHK.TRANS64 P0, [R5+URZ+0x168c0], R10 ;  /* 0x0168c00a050085a7 */ /* 0x000f24000800007f */
[----:B----4-:R-:W-:Y:S05]  /*19510*/  @!P0 BRA `(.L_x_2074) ;  /* 0xfffffffc00f08947 */ /* 0x010fea000383ffff */
[----:B------:R-:W-:Y:S05]  /*19520*/  BRA `(.L_x_2220) ;  /* 0xffffffb400c87947 */ /* 0x000fea000383ffff */
.L_x_2078:
[----:B0-----:R0:W2:Y:S02]  /*19530*/  SYNCS.PHASECHK.TRANS64.TRYWAIT P0, [R10+URZ+0x168a0], R5 ;  /* 0x0168a0050a0075a7 */ /* 0x0010a4000800017f */
[----:B--2---:R-:W-:Y:S05]  /*19540*/  @!P0 NANOSLEEP.SYNCS 0x989680 ;  /* 0x009896800000895d */ /* 0x004fea0003900000 */
[----:B------:R-:W2:Y:S02]  /*19550*/  @!P0 SYNCS.PHASECHK.TRANS64 P0, [R10+URZ+0x168a0], R5 ;  /* 0x0168a0050a0085a7 */ /* 0x000ea4000800007f */
[----:B--2---:R-:W-:Y:S05]  /*19560*/  @!P0 BRA `(.L_x_2078) ;  /* 0xfffffffc00f08947 */ /* 0x004fea000383ffff */
[----:B------:R-:W-:Y:S05]  /*19570*/  BRA `(.L_x_2221) ;  /* 0xffffffb800507947 */ /* 0x000fea000383ffff */
.L_x_2080:
[----:B--2---:R2:W3:Y:S02]  /*19580*/  SYNCS.PHASECHK.TRANS64.TRYWAIT P1, [R10+URZ+0x168c0], R5 ;  /* 0x0168c0050a0075a7 */ /* 0x0044e4000802017f */
[----:B---3--:R-:W-:Y:S05]  /*19590*/  @!P1 NANOSLEEP.SYNCS 0x989680 ;  /* 0x009896800000995d */ /* 0x008fea0003900000 */
[----:B------:R-:W3:Y:S02]  /*195a0*/  @!P1 SYNCS.PHASECHK.TRANS64 P1, [R10+URZ+0x168c0], R5 ;  /* 0x0168c0050a0095a7 */ /* 0x000ee4000802007f */
[----:B---3--:R-:W-:Y:S05]  /*195b0*/  @!P1 BRA `(.L_x_2080) ;  /* 0xfffffffc00f09947 */ /* 0x008fea000383ffff */
[----:B------:R-:W-:Y:S05]  /*195c0*/  BRA `(.L_x_2222) ;  /* 0xffffffb800a47947 */ /* 0x000fea000383ffff */
.L_x_2090:
        /* <DEDUP_REMOVED lines=11> */
.L_x_2224:
[----:B------:R-:W-:Y:S05]  /*19680*/  BSYNC B0 ;  /* 0x0000000000007941 */ /* 0x000fea0003800000 */
.L_x_2223:
[----:B------:R-:W-:Y:S05]  /*19690*/  BRA `(.L_x_2225) ;  /* 0xffffffc000e07947 */ /* 0x000fea000383ffff */
.L_x_2091:
[----:B------:R-:W-:Y:S01]  /*196a0*/  BSSY B0, `(.L_x_2226) ;  /* 0x0000006000007945 */ /* 0x000fe20003800000 */
[----:B------:R-:W-:-:S07]  /*196b0*/  IMAD.MOV.U32 R15, RZ, RZ, -0x1 ;  /* 0xffffffffff0f7424 */ /* 0x000fce00078e00ff */
[----:B-1----:R-:W-:Y:S05]  /*196c0*/  WARPSYNC.COLLECTIVE R15, `(.L_x_2227) ;  /* 0x000000000f0c7348 */ /* 0x002fea0003c00000 */
[----:B------:R-:W-:Y:S02]  /*196d0*/  ELECT P6, UR62, PT ;  /* 0x00000000003e782f */ /* 0x000fe400038c0000 */
[----:B------:R-:W-:Y:S01]  /*196e0*/  MOV R14, UR62 ;  /* 0x0000003e000e7c02 */ /* 0x000fe20008000f00 */
[----:B-1----:R-:W-:Y:S10]  /*196f0*/  ENDCOLLECTIVE ;  /* 0x000000000000791b */ /* 0x002ff40003800000 */
.L_x_2227:
[----:B------:R-:W-:Y:S05]  /*19700*/  BSYNC B0 ;  /* 0x0000000000007941 */ /* 0x000fea0003800000 */
.L_x_2226:
[----:B------:R-:W-:Y:S05]  /*19710*/  BRA `(.L_x_2228) ;  /* 0xffffffc000d07947 */ /* 0x000fea000383ffff */
.L_x_2094:
[----:B--2---:R2:W3:Y:S02]  /*19720*/  SYNCS.PHASECHK.TRANS64.TRYWAIT P0, [R5+URZ+0x16840], R4 ;  /* 0x01684004050075a7 */ /* 0x0044e4000800017f */
[----:B---3--:R-:W-:Y:S05]  /*19730*/  @!P0 NANOSLEEP.SYNCS 0x989680 ;  /* 0x009896800000895d */ /* 0x008fea0003900000 */
[----:B------:R-:W3:Y:S02]  /*19740*/  @!P0 SYNCS.PHASECHK.TRANS64 P0, [R5+URZ+0x16840], R4 ;  /* 0x01684004050085a7 */ /* 0x000ee4000800007f */
[----:B---3--:R-:W-:Y:S05]  /*19750*/  @!P0 BRA `(.L_x_2094) ;  /* 0xfffffffc00f08947 */ /* 0x008fea000383ffff */
[----:B------:R-:W-:Y:S05]  /*19760*/  BRA `(.L_x_2229) ;  /* 0xffffffc400207947 */ /* 0x000fea000383ffff */
.L_x_2097:
[----:B0-----:R0:W2:Y:S02]  /*19770*/  SYNCS.PHASECHK.TRANS64.TRYWAIT P0, [R27+URZ+0x16820], R4 ;  /* 0x016820041b0075a7 */ /* 0x0010a4000800017f */
[----:B--2---:R-:W-:Y:S05]  /*19780*/  @!P0 NANOSLEEP.SYNCS 0x989680 ;  /* 0x009896800000895d */ /* 0x004fea0003900000 */
[----:B------:R-:W2:Y:S02]  /*19790*/  @!P0 SYNCS.PHASECHK.TRANS64 P0, [R27+URZ+0x16820], R4 ;  /* 0x016820041b0085a7 */ /* 0x000ea4000800007f */
[----:B--2---:R-:W-:Y:S05]  /*197a0*/  @!P0 BRA `(.L_x_2097) ;  /* 0xfffffffc00f08947 */ /* 0x004fea000383ffff */
[----:B------:R-:W-:Y:S05]  /*197b0*/  BRA `(.L_x_2230) ;  /* 0xffffffc400e07947 */ /* 0x000fea000383ffff */
.L_x_2105:
[----:B0-----:R0:W2:Y:S02]  /*197c0*/  SYNCS.PHASECHK.TRANS64.TRYWAIT P0, [R3+URZ+0x16840], R2 ;  /* 0x01684002030075a7 */ /* 0x0010a4000800017f */
[----:B--2---:R-:W-:Y:S05]  /*197d0*/  @!P0 NANOSLEEP.SYNCS 0x989680 ;  /* 0x009896800000895d */ /* 0x004fea0003900000 */
[----:B------:R-:W2:Y:S02]  /*197e0*/  @!P0 SYNCS.PHASECHK.TRANS64 P0, [R3+URZ+0x16840], R2 ;  /* 0x01684002030085a7 */ /* 0x000ea4000800007f */
[----:B--2---:R-:W-:Y:S05]  /*197f0*/  @!P0 BRA `(.L_x_2105) ;  /* 0xfffffffc00f08947 */ /* 0x004fea000383ffff */
[----:B------:R-:W-:Y:S05]  /*19800*/  BRA `(.L_x_2231) ;  /* 0xffffffc800807947 */ /* 0x000fea000383ffff */
.L_x_2107:
[----:B0-----:R0:W2:Y:S02]  /*19810*/  SYNCS.PHASECHK.TRANS64.TRYWAIT P0, [R2+URZ+0x60], R5 ;  /* 0x00006005020075a7 */ /* 0x0010a4000800017f */
[----:B--2---:R-:W-:Y:S05]  /*19820*/  @!P0 NANOSLEEP.SYNCS 0x989680 ;  /* 0x009896800000895d */ /* 0x004fea0003900000 */
[----:B------:R-:W2:Y:S02]  /*19830*/  @!P0 SYNCS.PHASECHK.TRANS64 P0, [R2+URZ+0x60], R5 ;  /* 0x00006005020085a7 */ /* 0x000ea4000800007f */
[----:B--2---:R-:W-:Y:S05]  /*19840*/  @!P0 BRA `(.L_x_2107) ;  /* 0xfffffffc00f08947 */ /* 0x004fea000383ffff */
[----:B------:R-:W-:Y:S05]  /*19850*/  BRA `(.L_x_2232) ;  /* 0xffffffc800e47947 */ /* 0x000fea000383ffff */
.L_x_2112:
[----:B--2---:R2:W3:Y:S02]  /*19860*/  SYNCS.PHASECHK.TRANS64.TRYWAIT P0, [R3+URZ+0x16840], R2 ;  /* 0x01684002030075a7 */ /* 0x0044e4000800017f */
[----:B---3--:R-:W-:Y:S05]  /*19870*/  @!P0 NANOSLEEP.SYNCS 0x989680 ;  /* 0x009896800000895d */ /* 0x008fea0003900000 */
[----:B------:R-:W3:Y:S02]  /*19880*/  @!P0 SYNCS.PHASECHK.TRANS64 P0, [R3+URZ+0x16840], R2 ;  /* 0x01684002030085a7 */ /* 0x000ee4000800007f */
[----:B---3--:R-:W-:Y:S05]  /*19890*/  @!P0 BRA `(.L_x_2112) ;  /* 0xfffffffc00f08947 */ /* 0x008fea000383ffff */
[----:B------:R-:W-:Y:S05]  /*198a0*/  BRA `(.L_x_2233) ;  /* 0xffffffcc00ec7947 */ /* 0x000fea000383ffff */
.L_x_2114:
[----:B0-----:R0:W2:Y:S02]  /*198b0*/  SYNCS.PHASECHK.TRANS64.TRYWAIT P1, [R3+URZ+0x60], R24 ;  /* 0x00006018030075a7 */ /* 0x0010a4000802017f */
[----:B--2---:R-:W-:Y:S05]  /*198c0*/  @!P1 NANOSLEEP.SYNCS 0x989680 ;  /* 0x009896800000995d */ /* 0x004fea0003900000 */
[----:B------:R-:W2:Y:S02]  /*198d0*/  @!P1 SYNCS.PHASECHK.TRANS64 P1, [R3+URZ+0x60], R24 ;  /* 0x00006018030095a7 */ /* 0x000ea4000802007f */
[----:B--2---:R-:W-:Y:S05]  /*198e0*/  @!P1 BRA `(.L_x_2114) ;  /* 0xfffffffc00f09947 */ /* 0x004fea000383ffff */
[----:B------:R-:W-:Y:S05]  /*198f0*/  BRA `(.L_x_2234) ;  /* 0xffffffd000507947 */ /* 0x000fea000383ffff */
.L_x_2119:
[----:B--2---:R2:W3:Y:S02]  /*19900*/  SYNCS.PHASECHK.TRANS64.TRYWAIT P0, [R2+URZ+0x16840], R3 ;  /* 0x01684003020075a7 */ /* 0x0044e4000800017f */
[----:B---3--:R-:W-:Y:S05]  /*19910*/  @!P0 NANOSLEEP.SYNCS 0x989680 ;  /* 0x009896800000895d */ /* 0x008fea0003900000 */
[----:B------:R-:W3:Y:S02]  /*19920*/  @!P0 SYNCS.PHASECHK.TRANS64 P0, [R2+URZ+0x16840], R3 ;  /* 0x01684003020085a7 */ /* 0x000ee4000800007f */
[----:B---3--:R-:W-:Y:S05]  /*19930*/  @!P0 BRA `(.L_x_2119) ;  /* 0xfffffffc00f08947 */ /* 0x008fea000383ffff */
[----:B------:R-:W-:Y:S05]  /*19940*/  BRA `(.L_x_2235) ;  /* 0xffffffd4002c7947 */ /* 0x000fea000383ffff */
.L_x_2121:
[----:B0-----:R0:W2:Y:S02]  /*19950*/  SYNCS.PHASECHK.TRANS64.TRYWAIT P1, [R2+URZ+0x60], R11 ;  /* 0x0000600b020075a7 */ /* 0x0010a4000802017f */
[----:B--2---:R-:W-:Y:S05]  /*19960*/  @!P1 NANOSLEEP.SYNCS 0x989680 ;  /* 0x009896800000995d */ /* 0x004fea0003900000 */
[----:B------:R-:W2:Y:S02]  /*19970*/  @!P1 SYNCS.PHASECHK.TRANS64 P1, [R2+URZ+0x60], R11 ;  /* 0x0000600b020095a7 */ /* 0x000ea4000802007f */
[----:B--2---:R-:W-:Y:S05]  /*19980*/  @!P1 BRA `(.L_x_2121) ;  /* 0xfffffffc00f09947 */ /* 0x004fea000383ffff */
[----:B------:R-:W-:Y:S05]  /*19990*/  BRA `(.L_x_2236) ;  /* 0xffffffd400947947 */ /* 0x000fea000383ffff */
.L_x_2128:
[----:B--2---:R2:W3:Y:S02]  /*199a0*/  SYNCS.PHASECHK.TRANS64.TRYWAIT P0, [R3+URZ+0x16860], R2 ;  /* 0x01686002030075a7 */ /* 0x0044e4000800017f */
[----:B---3--:R-:W-:Y:S05]  /*199b0*/  @!P0 NANOSLEEP.SYNCS 0x989680 ;  /* 0x009896800000895d */ /* 0x008fea0003900000 */
[----:B------:R-:W3:Y:S02]  /*199c0*/  @!P0 SYNCS.PHASECHK.TRANS64 P0, [R3+URZ+0x16860], R2 ;  /* 0x01686002030085a7 */ /* 0x000ee4000800007f */
[----:B---3--:R-:W-:Y:S05]  /*199d0*/  @!P0 BRA `(.L_x_2128) ;  /* 0xfffffffc00f08947 */ /* 0x008fea000383ffff */
[----:B------:R-:W-:Y:S05]  /*199e0*/  BRA `(.L_x_2237) ;  /* 0xffffffd800547947 */ /* 0x000fea000383ffff */
.L_x_2130:
[----:B------:R-:W-:Y:S01]  /*199f0*/  BSSY B0, `(.L_x_2238) ;  /* 0x0000008000007945 */ /* 0x000fe20003800000 */
[----:B------:R-:W-:Y:S02]  /*19a00*/  IMAD.MOV.U32 R13, RZ, RZ, R16 ;  /* 0x000000ffff0d7224 */ /* 0x000fe400078e0010 */
[----:B------:R-:W-:Y:S02]  /*19a10*/  IMAD.MOV.U32 R12, RZ, RZ, RZ ;  /* 0x000000ffff0c7224 */ /* 0x000fe400078e00ff */
[----:B------:R-:W-:Y:S02]  /*19a20*/  IMAD.MOV.U32 R11, RZ, RZ, 0x1f ;  /* 0x0000001fff0b7424 */ /* 0x000fe400078e00ff */
[----:B------:R-:W-:-:S07]  /*19a30*/  IMAD.MOV.U32 R15, RZ, RZ, -0x1 ;  /* 0xffffffffff0f7424 */ /* 0x000fce00078e00ff */
[----:B-1----:R-:W-:Y:S05]  /*19a40*/  WARPSYNC.COLLECTIVE R15, `(.L_x_2239) ;  /* 0x000000000f087348 */ /* 0x002fea0003c00000 */
[----:B------:R0:W2:Y:S02]  /*19a50*/  SHFL.IDX P6, R14, R13, R12, R11 ;  /* 0x0000000c0d0e7389 */ /* 0x0000a400000c000b */
[----:B012---:R-:W-:Y:S01]  /*19a60*/  ENDCOLLECTIVE ;  /* 0x000000000000791b */ /* 0x007fe20003800000 */
.L_x_2239:
[----:B------:R-:W-:Y:S05]  /*19a70*/  BSYNC B0 ;  /* 0x0000000000007941 */ /* 0x000fea0003800000 */
.L_x_2238:
[----:B------:R-:W-:Y:S01]  /*19a80*/  IMAD.MOV.U32 R13, RZ, RZ, R16 ;  /* 0x000000ffff0d7224 */ /* 0x000fe200078e0010 */
[----:B------:R-:W-:Y:S01]  /*19a90*/  MOV R15, 0xffffffff ;  /* 0xffffffff000f7802 */ /* 0x000fe20000000f00 */
[----:B------:R-:W-:Y:S02]  /*19aa0*/  IMAD.MOV.U32 R12, RZ, RZ, 0x1 ;  /* 0x00000001ff0c7424 */ /* 0x000fe400078e00ff */
[----:B------:R-:W-:Y:S02]  /*19ab0*/  IMAD.MOV.U32 R11, RZ, RZ, 0x1f ;  /* 0x0000001fff0b7424 */ /* 0x000fe400078e00ff */
[----:B------:R-:W-:-:S07]  /*19ac0*/  IMAD.MOV.U32 R4, RZ, RZ, R14 ;  /* 0x000000ffff047224 */ /* 0x000fce00078e000e */
[----:B------:R-:W-:Y:S05]  /*19ad0*/  WARPSYNC.COLLECTIVE R15, `(.L_x_2240) ;  /* 0x000000000f087348 */ /* 0x000fea0003c00000 */
[----:B------:R0:W1:Y:S02]  /*19ae0*/  SHFL.IDX P6, R14, R13, R12, R11 ;  /* 0x0000000c0d0e7389 */ /* 0x00006400000c000b */
[----:B01----:R-:W-:Y:S01]  /*19af0*/  ENDCOLLECTIVE ;  /* 0x000000000000791b */ /* 0x003fe20003800000 */
.L_x_2240:
[----:B------:R-:W-:Y:S01]  /*19b00*/  IMAD.MOV.U32 R5, RZ, RZ, R14 ;  /* 0x000000ffff057224 */ /* 0x000fe200078e000e */
[----:B------:R-:W-:Y:S06]  /*19b10*/  BRA `(.L_x_2241) ;  /* 0xffffffd8009c7947 */ /* 0x000fec000383ffff */
.L_x_2133:
        /* <DEDUP_REMOVED lines=8> */
.L_x_2243:
[----:B------:R-:W-:Y:S05]  /*19ba0*/  BSYNC B0 ;  /* 0x0000000000007941 */ /* 0x000fea0003800000 */
.L_x_2242:
        /* <DEDUP_REMOVED lines=10> */
.L_x_2244:
        /* <DEDUP_REMOVED lines=8> */
.L_x_2245:
        /* <DEDUP_REMOVED lines=8> */
.L_x_2246:
        /* <DEDUP_REMOVED lines=8> */
.L_x_2247:
        /* <DEDUP_REMOVED lines=8> */
.L_x_2248:
[----:B------:R-:W-:Y:S05]  /*19e50*/  BRA `(.L_x_2249) ;  /* 0xffffffd800587947 */ /* 0x000fea000383ffff */
.L_x_2138:
        /* <DEDUP_REMOVED lines=8> */
.L_x_2251:
[----:B------:R-:W-:Y:S05]  /*19ee0*/  BSYNC B0 ;  /* 0x0000000000007941 */ /* 0x000fea0003800000 */
.L_x_2250:
[----:B------:R-:W-:Y:S01]  /*19ef0*/  ISETP.NE.AND P0, PT, R28, RZ, PT ;  /* 0x000000ff1c00720c */ /* 0x000fe20003f05270 */
[----:B------:R-:W-:Y:S01]  /*19f00*/  IMAD.MOV.U32 R12, RZ, RZ, 0x2 ;  /* 0x00000002ff0c7424 */ /* 0x000fe200078e00ff */
[----:B------:R-:W-:Y:S01]  /*19f10*/  MOV R15, 0xffffffff ;  /* 0xffffffff000f7802 */ /* 0x000fe20000000f00 */
[----:B------:R-:W-:Y:S01]  /*19f20*/  IMAD.MOV.U32 R11, RZ, RZ, RZ ;  /* 0x000000ffff0b7224 */ /* 0x000fe200078e00ff */
[----:B------:R-:W-:Y:S02]  /*19f30*/  SEL R13, R14, RZ, P0 ;  /* 0x000000ff0e0d7207 */ /* 0x000fe40000000000 */
[----:B------:R-:W-:-:S03]  /*19f40*/  ISETP.GE.U32.AND P0, PT, R28, 0x2, PT ;  /* 0x000000021c00780c */ /* 0x000fc60003f06070 */
[----:B------:R-:W-:-:S10]  /*19f50*/  IMAD.IADD R13, R2, 0x1, R13 ;  /* 0x00000001020d7824 */ /* 0x000fd400078e020d */
[----:B------:R-:W-:Y:S05]  /*19f60*/  WARPSYNC.COLLECTIVE R15, `(.L_x_2252) ;  /* 0x000000000f087348 */ /* 0x000fea0003c00000 */
[----:B------:R0:W1:Y:S02]  /*19f70*/  SHFL.UP P6, R14, R13, R12, R11 ;  /* 0x0400000c0d0e7389 */ /* 0x00006400000c000b */
[----:B01----:R-:W-:Y:S01]  /*19f80*/  ENDCOLLECTIVE ;  /* 0x000000000000791b */ /* 0x003fe20003800000 */
.L_x_2252:
        /* <DEDUP_REMOVED lines=8> */
.L_x_2253:
        /* <DEDUP_REMOVED lines=8> */
.L_x_2254:
        /* <DEDUP_REMOVED lines=8> */
.L_x_2255:
        /* <DEDUP_REMOVED lines=8> */
.L_x_2256:
[----:B------:R-:W-:Y:S05]  /*1a190*/  BRA `(.L_x_2257) ;  /* 0xffffffd800347947 */ /* 0x000fea000383ffff */
.L_x_2140:
[----:B------:R-:W-:Y:S01]  /*1a1a0*/  BSSY B0, `(.L_x_2258) ;  /* 0x0000006000007945 */ /* 0x000fe20003800000 */
[----:B------:R-:W-:Y:S01]  /*1a1b0*/  PLOP3.LUT P6, PT, P6, PT, PT, 0x8, 0x0 ;  /* 0x000000000000781c */ /* 0x000fe200037ce170 */
[----:B------:R-:W-:-:S12]  /*1a1c0*/  IMAD.MOV.U32 R15, RZ, RZ, -0x1 ;  /* 0xffffffffff0f7424 */ /* 0x000fd800078e00ff */
[----:B01----:R-:W-:Y:S05]  /*1a1d0*/  WARPSYNC.COLLECTIVE R15, `(.L_x_2259) ;  /* 0x000000000f087348 */ /* 0x003fea0003c00000 */
[----:B------:R-:W-:Y:S01]  /*1a1e0*/  VOTE.ANY R14, PT, P6 ;  /* 0x00000000000e7806 */ /* 0x000fe200030e0100 */
[----:B01----:R-:W-:Y:S06]  /*1a1f0*/  ENDCOLLECTIVE ;  /* 0x000000000000791b */ /* 0x003fec0003800000 */
.L_x_2259:
[----:B------:R-:W-:Y:S05]  /*1a200*/  BSYNC B0 ;  /* 0x0000000000007941 */ /* 0x000fea0003800000 */
.L_x_2258:
[----:B------:R-:W-:Y:S01]  /*1a210*/  MOV R5, R14 ;  /* 0x0000000e00057202 */ /* 0x000fe20000000f00 */
[----:B------:R-:W-:Y:S02]  /*1a220*/  IMAD.MOV.U32 R13, RZ, RZ, R2 ;  /* 0x000000ffff0d7224 */ /* 0x000fe400078e0002 */
[----:B------:R-:W-:Y:S01]  /*1a230*/  IMAD.MOV.U32 R11, RZ, RZ, 0x1f ;  /* 0x0000001fff0b7424 */ /* 0x000fe200078e00ff */
[----:B------:R-:W0:Y:S01]  /*1a240*/  POPC R8, R5 ;  /* 0x0000000500087309 */ /* 0x000e220000000000 */
[----:B------:R-:W-:Y:S02]  /*1a250*/  IMAD.MOV.U32 R15, RZ, RZ, -0x1 ;  /* 0xffffffffff0f7424 */ /* 0x000fe400078e00ff */
[----:B0-----:R-:W-:-:S07]  /*1a260*/  IMAD.MOV.U32 R12, RZ, RZ, R8 ;  /* 0x000000ffff0c7224 */ /* 0x001fce00078e0008 */
[----:B------:R-:W-:Y:S05]  /*1a270*/  WARPSYNC.COLLECTIVE R15, `(.L_x_2260) ;  /* 0x000000000f087348 */ /* 0x000fea0003c00000 */
[----:B------:R0:W1:Y:S02]  /*1a280*/  SHFL.IDX P6, R14, R13, R12, R11 ;  /* 0x0000000c0d0e7389 */ /* 0x00006400000c000b */
[----:B01----:R-:W-:Y:S01]  /*1a290*/  ENDCOLLECTIVE ;  /* 0x000000000000791b */ /* 0x003fe20003800000 */
.L_x_2260:
[----:B------:R-:W-:Y:S01]  /*1a2a0*/  IMAD.MOV.U32 R17, RZ, RZ, R14 ;  /* 0x000000ffff117224 */ /* 0x000fe200078e000e */
[----:B------:R-:W-:Y:S06]  /*1a2b0*/  BRA `(.L_x_2261) ;  /* 0xffffffd800247947 */ /* 0x000fec000383ffff */
.L_x_2142:
[----:B------:R-:W-:Y:S01]  /*1a2c0*/  BSSY B0, `(.L_x_2262) ;  /* 0x0000007000007945 */ /* 0x000fe20003800000 */
[----:B------:R-:W-:Y:S02]  /*1a2d0*/  IMAD.MOV.U32 R13, RZ, RZ, R3 ;  /* 0x000000ffff0d7224 */ /* 0x000fe400078e0003 */
[----:B------:R-:W-:Y:S02]  /*1a2e0*/  IMAD.MOV.U32 R11, RZ, RZ, 0x1f ;  /* 0x0000001fff0b7424 */ /* 0x000fe400078e00ff */
[----:B------:R-:W-:-:S07]  /*1a2f0*/  IMAD.MOV.U32 R15, RZ, RZ, -0x1 ;  /* 0xffffffffff0f7424 */ /* 0x000fce00078e00ff */
[----:B0123--:R-:W-:Y:S05]  /*1a300*/  WARPSYNC.COLLECTIVE R15, `(.L_x_2263) ;  /* 0x000000000f087348 */ /* 0x00ffea0003c00000 */
[----:B------:R4:W0:Y:S02]  /*1a310*/  SHFL.IDX P6, R14, R13, R12, R11 ;  /* 0x0000000c0d0e7389 */ /* 0x00082400000c000b */
[----:B01234-:R-:W-:Y:S01]  /*1a320*/  ENDCOLLECTIVE ;  /* 0x000000000000791b */ /* 0x01ffe20003800000 */
.L_x_2263:
[----:B------:R-:W-:Y:S05]  /*1a330*/  BSYNC B0 ;  /* 0x0000000000007941 */ /* 0x000fea0003800000 */
.L_x_2262:
[----:B------:R-:W-:Y:S05]  /*1a340*/  BRA `(.L_x_2141) ;  /* 0xffffffd8001c7947 */ /* 0x000fea000383ffff */
.L_x_2146:
[----:B0-----:R0:W2:Y:S02]  /*1a350*/  SYNCS.PHASECHK.TRANS64.TRYWAIT P0, [R9+URZ+0x16820], R0 ;  /* 0x01682000090075a7 */ /* 0x0010a4000800017f */
[----:B--2---:R-:W-:Y:S05]  /*1a360*/  @!P0 NANOSLEEP.SYNCS 0x989680 ;  /* 0x009896800000895d */ /* 0x004fea0003900000 */
[----:B------:R-:W2:Y:S02]  /*1a370*/  @!P0 SYNCS.PHASECHK.TRANS64 P0, [R9+URZ+0x16820], R0 ;  /* 0x01682000090085a7 */ /* 0x000ea4000800007f */
[----:B--2---:R-:W-:Y:S05]  /*1a380*/  @!P0 BRA `(.L_x_2146) ;  /* 0xfffffffc00f08947 */ /* 0x004fea000383ffff */
[----:B------:R-:W-:Y:S05]  /*1a390*/  BRA `(.L_x_2264) ;  /* 0xffffffdc00887947 */ /* 0x000fea000383ffff */
.L_x_2147:
        /* <DEDUP_REMOVED lines=11> */
.L_x_2266:
[----:B------:R-:W-:Y:S05]  /*1a450*/  BSYNC B0 ;  /* 0x0000000000007941 */ /* 0x000fea0003800000 */
.L_x_2265:
[----:B------:R-:W-:Y:S05]  /*1a460*/  BRA `(.L_x_2267) ;  /* 0xffffffdc00707947 */ /* 0x000fea000383ffff */
.L_x_2148:
[----:B------:R-:W-:Y:S01]  /*1a470*/  BSSY B0, `(.L_x_2268) ;  /* 0x0000006000007945 */ /* 0x000fe20003800000 */
[----:B------:R-:W-:-:S07]  /*1a480*/  IMAD.MOV.U32 R15, RZ, RZ, -0x1 ;  /* 0xffffffffff0f7424 */ /* 0x000fce00078e00ff */
[----:B01----:R-:W-:Y:S05]  /*1a490*/  WARPSYNC.COLLECTIVE R15, `(.L_x_2269) ;  /* 0x000000000f0c7348 */ /* 0x003fea0003c00000 */
[----:B------:R-:W-:Y:S02]  /*1a4a0*/  ELECT P6, UR62, PT ;  /* 0x00000000003e782f */ /* 0x000fe400038c0000 */
[----:B------:R-:W-:Y:S01]  /*1a4b0*/  MOV R14, UR62 ;  /* 0x0000003e000e7c02 */ /* 0x000fe20008000f00 */
[----:B01----:R-:W-:Y:S10]  /*1a4c0*/  ENDCOLLECTIVE ;  /* 0x000000000000791b */ /* 0x003ff40003800000 */
.L_x_2269:
[----:B------:R-:W-:Y:S05]  /*1a4d0*/  BSYNC B0 ;  /* 0x0000000000007941 */ /* 0x000fea0003800000 */
.L_x_2268:
[----:B------:R-:W-:Y:S05]  /*1a4e0*/  BRA `(.L_x_2270) ;  /* 0xffffffdc00647947 */ /* 0x000fea000383ffff */
.L_x_2150:
[----:B0-----:R0:W2:Y:S02]  /*1a4f0*/  SYNCS.PHASECHK.TRANS64.TRYWAIT P0, [R7+URZ], R2 ;  /* 0x00000002070075a7 */ /* 0x0010a4000800017f */
[----:B--2---:R-:W-:Y:S05]  /*1a500*/  @!P0 NANOSLEEP.SYNCS 0x989680 ;  /* 0x009896800000895d */ /* 0x004fea0003900000 */
[----:B------:R-:W2:Y:S02]  /*1a510*/  @!P0 SYNCS.PHASECHK.TRANS64 P0, [R7+URZ], R2 ;  /* 0x00000002070085a7 */ /* 0x000ea4000800007f */
[----:B--2---:R-:W-:Y:S05]  /*1a520*/  @!P0 BRA `(.L_x_2150) ;  /* 0xfffffffc00f08947 */ /* 0x004fea000383ffff */
[----:B------:R-:W-:Y:S05]  /*1a530*/  BRA `(.L_x_2271) ;  /* 0xffffffdc00987947 */ /* 0x000fea000383ffff */
.L_x_2151:
[----:B--2---:R2:W3:Y:S02]  /*1a540*/  SYNCS.PHASECHK.TRANS64.TRYWAIT P0, [R3+URZ], R0 ;  /* 0x00000000030075a7 */ /* 0x0044e4000800017f */
[----:B---3--:R-:W-:Y:S05]  /*1a550*/  @!P0 NANOSLEEP.SYNCS 0x989680 ;  /* 0x009896800000895d */ /* 0x008fea0003900000 */
[----:B------:R-:W3:Y:S02]  /*1a560*/  @!P0 SYNCS.PHASECHK.TRANS64 P0, [R3+URZ], R0 ;  /* 0x00000000030085a7 */ /* 0x000ee4000800007f */
[----:B---3--:R-:W-:Y:S05]  /*1a570*/  @!P0 BRA `(.L_x_2151) ;  /* 0xfffffffc00f08947 */ /* 0x008fea000383ffff */
[----:B------:R-:W-:Y:S05]  /*1a580*/  BRA `(.L_x_2272) ;  /* 0xffffffdc008c7947 */ /* 0x000fea000383ffff */
.L_x_2153:
[----:B--2---:R2:W3:Y:S02]  /*1a590*/  SYNCS.PHASECHK.TRANS64.TRYWAIT P0, [R5+URZ], R2 ;  /* 0x00000002050075a7 */ /* 0x0044e4000800017f */
[----:B---3--:R-:W-:Y:S05]  /*1a5a0*/  @!P0 NANOSLEEP.SYNCS 0x989680 ;  /* 0x009896800000895d */ /* 0x008fea0003900000 */
[----:B------:R-:W3:Y:S02]  /*1a5b0*/  @!P0 SYNCS.PHASECHK.TRANS64 P0, [R5+URZ], R2 ;  /* 0x00000002050085a7 */ /* 0x000ee4000800007f */
[----:B---3--:R-:W-:Y:S05]  /*1a5c0*/  @!P0 BRA `(.L_x_2153) ;  /* 0xfffffffc00f08947 */ /* 0x008fea000383ffff */
[----:B------:R-:W-:Y:S05]  /*1a5d0*/  BRA `(.L_x_2273) ;  /* 0xffffffdc00907947 */ /* 0x000fea000383ffff */
.L_x_2274:
        /* <DEDUP_REMOVED lines=10> */
.L_x_2283:


//--------------------- .nv.global.init           --------------------------
	.section	.nv.global.init,"aw",@progbits
.nv.global.init:
	.type		$str$20,@object
	.size		$str$20,($str$21 - $str$20)
$str$20:
        /*0000*/ 	.byte	0x28, 0x61, 0x64, 0x64, 0x72, 0x65, 0x73, 0x73, 0x20, 0x26, 0x20, 0x6d, 0x61, 0x73, 0x6b, 0x29
        /*0010*/ 	.byte	0x20, 0x3d, 0x3d, 0x20, 0x30, 0x00
	.type		$str$21,@object
	.size		$str$21,(__unnamed_5 - $str$21)
$str$21:
        /*0016*/ 	.byte	0x2f, 0x74, 0x6d, 0x70, 0x2f, 0x6f, 0x73, 0x73, 0x5f, 0x6b, 0x65, 0x72, 0x6e, 0x65, 0x6c, 0x73
        /*0026*/ 	.byte	0x5f, 0x73, 0x72, 0x63, 0x2f, 0x66, 0x6c, 0x61, 0x73, 0x68, 0x5f, 0x61, 0x74, 0x74, 0x65, 0x6e
        /*0036*/ 	.byte	0x74, 0x69, 0x6f, 0x6e, 0x2f, 0x63, 0x73, 0x72, 0x63, 0x2f, 0x63, 0x75, 0x74, 0x6c, 0x61, 0x73
        /*0046*/ 	.byte	0x73, 0x2f, 0x69, 0x6e, 0x63, 0x6c, 0x75, 0x64, 0x65, 0x2f, 0x63, 0x75, 0x74, 0x65, 0x2f, 0x70
        /*0056*/ 	.byte	0x6f, 0x69, 0x6e, 0x74, 0x65, 0x72, 0x5f, 0x66, 0x6c, 0x61, 0x67, 0x67, 0x65, 0x64, 0x2e, 0x68
        /*0066*/ 	.byte	0x70, 0x70, 0x00
	.type		__unnamed_5,@object
	.size		__unnamed_5,(__unnamed_9 - __unnamed_5)
__unnamed_5:
        /* <DEDUP_REMOVED lines=24> */
        /*01e9*/ 	.byte	0x00
	.type		__unnamed_9,@object
	.size		__unnamed_9,(__unnamed_4 - __unnamed_9)
__unnamed_9:
        /* <DEDUP_REMOVED lines=24> */
        /*036a*/ 	.byte	0x3e, 0x20, 0x26, 0x5d, 0x00
	.type		__unnamed_4,@object
	.size		__unnamed_4,(__unnamed_3 - __unnamed_4)
__unnamed_4:
        /* <DEDUP_REMOVED lines=25> */
	.type		__unnamed_3,@object
	.size		__unnamed_3,(__unnamed_2 - __unnamed_3)
__unnamed_3:
        /* <DEDUP_REMOVED lines=29> */
	.type		__unnamed_2,@object
	.size		__unnamed_2,(__unnamed_7 - __unnamed_2)
__unnamed_2:
        /* <DEDUP_REMOVED lines=29> */
	.type		__unnamed_7,@object
	.size		__unnamed_7,(__unnamed_8 - __unnamed_7)
__unnamed_7:
        /* <DEDUP_REMOVED lines=28> */
        /*0a4c*/ 	.byte	0x3c, 0x31, 0x32, 0x32, 0x38, 0x38, 0x3e, 0x3e, 0x3e, 0x3e, 0x3e, 0x5d, 0x00
	.type		__unnamed_8,@object
	.size		__unnamed_8,(__unnamed_1 - __unnamed_8)
__unnamed_8:
        /* <DEDUP_REMOVED lines=29> */
	.type		__unnamed_1,@object
	.size		__unnamed_1,(__unnamed_6 - __unnamed_1)
__unnamed_1:
        /* <DEDUP_REMOVED lines=28> */
        /*0de6*/ 	.byte	0x3c, 0x38, 0x31, 0x39, 0x32, 0x3e, 0x3e, 0x3e, 0x3e, 0x3e, 0x20, 0x26, 0x5d, 0x00
	.type		__unnamed_6,@object
	.size		__unnamed_6,(.L_5 - __unnamed_6)
__unnamed_6:
        /* <DEDUP_REMOVED lines=28> */
        /*0fb4*/ 	.byte	0x3c, 0x31, 0x32, 0x32, 0x38, 0x38, 0x3e, 0x3e, 0x3e, 0x3e, 0x3e, 0x20, 0x26, 0x5d, 0x00
.L_5:


//--------------------- .nv.shared._ZN7cutlass13device_kernelIN5flash11enable_sm90INS1_16FlashAttnFwdSm90INS1_25CollectiveMainloopFwdSm90ILi2EN4cute5tupleIJNS5_1CILi1EEES8_S8_EEENS6_IJNS7_ILi192EEESA_NS7_ILi64EEEEEELi64ENS_10bfloat16_tEfNS_4arch4Sm90ELb0ELb0ELb1ELb0ELb0ELb0ELb0ELb0ELb1ELb0ELb0ELb0EEENS1_21CollectiveEpilogueFwdINS6_IJSA_SB_SA_EEES9_SD_SF_Li384ELb0ELb0ELb0ELb0EEENS1_29StaticPersistentTileSchedulerILb0EEEEEEEEEvNT_6ParamsE --------------------------
	.section	.nv.shared._ZN7cutlass13device_kernelIN5flash11enable_sm90INS1_16FlashAttnFwdSm90INS1_25CollectiveMainloopFwdSm90ILi2EN4cute5tupleIJNS5_1CILi1EEES8_S8_EEENS6_IJNS7_ILi192EEESA_NS7_ILi64EEEEEELi64ENS_10bfloat16_tEfNS_4arch4Sm90ELb0ELb0ELb1ELb0ELb0ELb0ELb0ELb0ELb1ELb0ELb0ELb0EEENS1_21CollectiveEpilogueFwdINS6_IJSA_SB_SA_EEES9_SD_SF_Li384ELb0ELb0ELb0ELb0EEENS1_29StaticPersistentTileSchedulerILb0EEEEEEEEEvNT_6ParamsE,"aw",@nobits
	.sectionflags	@""
	.align	16
	.zero		1024


//--------------------- .nv.shared.reserved.0     --------------------------
	.section	.nv.shared.reserved.0,"aw",@nobits
	.weak		__nv_reservedSMEM_offset_0_alias
	.size		__nv_reservedSMEM_offset_0_alias, 0, 0
	.other		__nv_reservedSMEM_offset_0_alias,@"STO_CUDA_RESERVED_SHARED STV_DEFAULT"
__nv_reservedSMEM_offset_0_alias:
	.zero		0


//--------------------- .nv.global                --------------------------
	.section	.nv.global,"aw",@nobits
.nv.global:
	.type		_ZN73_INTERNAL_22021ef2_37_flash_fwd_hdim64_bf16_softcap_sm90_cu_a7f3af4d_44554cute1_E,@object
	.size		_ZN73_INTERNAL_22021ef2_37_flash_fwd_hdim64_bf16_softcap_sm90_cu_a7f3af4d_44554cute1_E,(_ZN73_INTERNAL_22021ef2_37_flash_fwd_hdim64_bf16_softcap_sm90_cu_a7f3af4d_44554cuda3std3__45__cpo6cbeginE - _ZN73_INTERNAL_22021ef2_37_flash_fwd_hdim64_bf16_softcap_sm90_cu_a7f3af4d_44554cute1_E)
_ZN73_INTERNAL_22021ef2_37_flash_fwd_hdim64_bf16_softcap_sm90_cu_a7f3af4d_44554cute1_E:
	.zero		1
	.type		_ZN73_INTERNAL_22021ef2_37_flash_fwd_hdim64_bf16_softcap_sm90_cu_a7f3af4d_44554cuda3std3__45__cpo6cbeginE,@object
	.size		_ZN73_INTERNAL_22021ef2_37_flash_fwd_hdim64_bf16_softcap_sm90_cu_a7f3af4d_44554cuda3std3__45__cpo6cbeginE,(_ZN73_INTERNAL_22021ef2_37_flash_fwd_hdim64_bf16_softcap_sm90_cu_a7f3af4d_44554cuda3std3__48in_placeE - _ZN73_INTERNAL_22021ef2_37_flash_fwd_hdim64_bf16_softcap_sm90_cu_a7f3af4d_44554cuda3std3__45__cpo6cbeginE)
_ZN73_INTERNAL_22021ef2_37_flash_fwd_hdim64_bf16_softcap_sm90_cu_a7f3af4d_44554cuda3std3__45__cpo6cbeginE:
	.zero		1
	.type		_ZN73_INTERNAL_22021ef2_37_flash_fwd_hdim64_bf16_softcap_sm90_cu_a7f3af4d_44554cuda3std3__48in_placeE,@object
	.size		_ZN73_INTERNAL_22021ef2_37_flash_fwd_hdim64_bf16_softcap_sm90_cu_a7f3af4d_44554cuda3std3__48in_placeE,(_ZN73_INTERNAL_22021ef2_37_flash_fwd_hdim64_bf16_softcap_sm90_cu_a7f3af4d_44554cuda3std6ranges3__45__cpo9iter_moveE - _ZN73_INTERNAL_22021ef2_37_flash_fwd_hdim64_bf16_softcap_sm90_cu_a7f3af4d_44554cuda3std3__48in_placeE)
_ZN73_INTERNAL_22021ef2_37_flash_fwd_hdim64_bf16_softcap_sm90_cu_a7f3af4d_44554cuda3std3__48in_placeE:
	.zero		1
	.type		_ZN73_INTERNAL_22021ef2_37_flash_fwd_hdim64_bf16_softcap_sm90_cu_a7f3af4d_44554cuda3std6ranges3__45__cpo9iter_moveE,@object
	.size		_ZN73_INTERNAL_22021ef2_37_flash_fwd_hdim64_bf16_softcap_sm90_cu_a7f3af4d_44554cuda3std6ranges3__45__cpo9iter_moveE,(_ZN73_INTERNAL_22021ef2_37_flash_fwd_hdim64_bf16_softcap_sm90_cu_a7f3af4d_44554cuda3std3__45__cpo5beginE - _ZN73_INTERNAL_22021ef2_37_flash_fwd_hdim64_bf16_softcap_sm90_cu_a7f3af4d_44554cuda3std6ranges3__45__cpo9iter_moveE)
_ZN73_INTERNAL_22021ef2_37_flash_fwd_hdim64_bf16_softcap_sm90_cu_a7f3af4d_44554cuda3std6ranges3__45__cpo9iter_moveE:
	.zero		1
	.type		_ZN73_INTERNAL_22021ef2_37_flash_fwd_hdim64_bf16_softcap_sm90_cu_a7f3af4d_44554cuda3std3__45__cpo5beginE,@object
	.size		_ZN73_INTERNAL_22021ef2_37_flash_fwd_hdim64_bf16_softcap_sm90_cu_a7f3af4d_44554cuda3std3__45__cpo5beginE,(_ZN73_INTERNAL_22021ef2_37_flash_fwd_hdim64_bf16_softcap_sm90_cu_a7f3af4d_44554cuda3std3__475_GLOBAL__N__22021ef2_37_flash_fwd_hdim64_bf16_softcap_sm90_cu_a7f3af4d_44556ignoreE - _ZN73_INTERNAL_22021ef2_37_flash_fwd_hdim64_bf16_softcap_sm90_cu_a7f3af4d_44554cuda3std3__45__cpo5beginE)
_ZN73_INTERNAL_22021ef2_37_flash_fwd_hdim64_bf16_softcap_sm90_cu_a7f3af4d_44554cuda3std3__45__cpo5beginE:
	.zero		1
	.type		_ZN73_INTERNAL_22021ef2_37_flash_fwd_hdim64_bf16_softcap_sm90_cu_a7f3af4d_44554cuda3std3__475_GLOBAL__N__22021ef2_37_flash_fwd_hdim64_bf16_softcap_sm90_cu_a7f3af4d_44556ignoreE,@object
	.size		_ZN73_INTERNAL_22021ef2_37_flash_fwd_hdim64_bf16_softcap_sm90_cu_a7f3af4d_44554cuda3std3__475_GLOBAL__N__22021ef2_37_flash_fwd_hdim64_bf16_softcap_sm90_cu_a7f3af4d_44556ignoreE,(_ZN73_INTERNAL_22021ef2_37_flash_fwd_hdim64_bf16_softcap_sm90_cu_a7f3af4d_44554cute7productE - _ZN73_INTERNAL_22021ef2_37_flash_fwd_hdim64_bf16_softcap_sm90_cu_a7f3af4d_44554cuda3std3__475_GLOBAL__N__22021ef2_37_flash_fwd_hdim64_bf16_softcap_sm90_cu_a7f3af4d_44556ignoreE)
_ZN73_INTERNAL_22021ef2_37_flash_fwd_hdim64_bf16_softcap_sm90_cu_a7f3af4d_44554cuda3std3__475_GLOBAL__N__22021ef2_37_flash_fwd_hdim64_bf16_softcap_sm90_cu_a7f3af4d_44556ignoreE:
	.zero		1
	.type		_ZN73_INTERNAL_22021ef2_37_flash_fwd_hdim64_bf16_softcap_sm90_cu_a7f3af4d_44554cute7productE,@object
	.size		_ZN73_INTERNAL_22021ef2_37_flash_fwd_hdim64_bf16_softcap_sm90_cu_a7f3af4d_44554cute7productE,(_ZN73_INTERNAL_22021ef2_37_flash_fwd_hdim64_bf16_softcap_sm90_cu_a7f3af4d_44554cuda3std3__45__cpo3endE - _ZN73_INTERNAL_22021ef2_37_flash_fwd_hdim64_bf16_softcap_sm90_cu_a7f3af4d_44554cute7productE)
_ZN73_INTERNAL_22021ef2_37_flash_fwd_hdim64_bf16_softcap_sm90_cu_a7f3af4d_44554cute7productE:
	.zero		1
	.type		_ZN73_INTERNAL_22021ef2_37_flash_fwd_hdim64_bf16_softcap_sm90_cu_a7f3af4d_44554cuda3std3__45__cpo3endE,@object
	.size		_ZN73_INTERNAL_22021ef2_37_flash_fwd_hdim64_bf16_softcap_sm90_cu_a7f3af4d_44554cuda3std3__45__cpo3endE,(_ZN73_INTERNAL_22021ef2_37_flash_fwd_hdim64_bf16_softcap_sm90_cu_a7f3af4d_44554cuda3std3__419piecewise_constructE - _ZN73_INTERNAL_22021ef2_37_flash_fwd_hdim64_bf16_softcap_sm90_cu_a7f3af4d_44554cuda3std3__45__cpo3endE)
_ZN73_INTERNAL_22021ef2_37_flash_fwd_hdim64_bf16_softcap_sm90_cu_a7f3af4d_44554cuda3std3__45__cpo3endE:
	.zero		1
	.type		_ZN73_INTERNAL_22021ef2_37_flash_fwd_hdim64_bf16_softcap_sm90_cu_a7f3af4d_44554cuda3std3__419piecewise_constructE,@object
	.size		_ZN73_INTERNAL_22021ef2_37_flash_fwd_hdim64_bf16_softcap_sm90_cu_a7f3af4d_44554cuda3std3__419piecewise_constructE,(_ZN73_INTERNAL_22021ef2_37_flash_fwd_hdim64_bf16_softcap_sm90_cu_a7f3af4d_44554cuda3std3__45__cpo4cendE - _ZN73_INTERNAL_22021ef2_37_flash_fwd_hdim64_bf16_softcap_sm90_cu_a7f3af4d_44554cuda3std3__419piecewise_constructE)
_ZN73_INTERNAL_22021ef2_37_flash_fwd_hdim64_bf16_softcap_sm90_cu_a7f3af4d_44554cuda3std3__419piecewise_constructE:
	.zero		1
	.type		_ZN73_INTERNAL_22021ef2_37_flash_fwd_hdim64_bf16_softcap_sm90_cu_a7f3af4d_44554cuda3std3__45__cpo4cendE,@object
	.size		_ZN73_INTERNAL_22021ef2_37_flash_fwd_hdim64_bf16_softcap_sm90_cu_a7f3af4d_44554cuda3std3__45__cpo4cendE,(_ZN73_INTERNAL_22021ef2_37_flash_fwd_hdim64_bf16_softcap_sm90_cu_a7f3af4d_44554cuda3std6ranges3__45__cpo4swapE - _ZN73_INTERNAL_22021ef2_37_flash_fwd_hdim64_bf16_softcap_sm90_cu_a7f3af4d_44554cuda3std3__45__cpo4cendE)
_ZN73_INTERNAL_22021ef2_37_flash_fwd_hdim64_bf16_softcap_sm90_cu_a7f3af4d_44554cuda3std3__45__cpo4cendE:
	.zero		1
	.type		_ZN73_INTERNAL_22021ef2_37_flash_fwd_hdim64_bf16_softcap_sm90_cu_a7f3af4d_44554cuda3std6ranges3__45__cpo4swapE,@object
	.size		_ZN73_INTERNAL_22021ef2_37_flash_fwd_hdim64_bf16_softcap_sm90_cu_a7f3af4d_44554cuda3std6ranges3__45__cpo4swapE,(.L_16 - _ZN73_INTERNAL_22021ef2_37_flash_fwd_hdim64_bf16_softcap_sm90_cu_a7f3af4d_44554cuda3std6ranges3__45__cpo4swapE)
_ZN73_INTERNAL_22021ef2_37_flash_fwd_hdim64_bf16_softcap_sm90_cu_a7f3af4d_44554cuda3std6ranges3__45__cpo4swapE:
	.zero		1
.L_16:


//--------------------- .nv.shared._ZN7cutlass13device_kernelIN5flash11enable_sm90INS1_16FlashAttnFwdSm90INS1_25CollectiveMainloopFwdSm90ILi2EN4cute5tupleIJNS5_1CILi1EEES8_S8_EEENS6_IJNS7_ILi192EEESA_NS7_ILi64EEEEEELi64ENS_10bfloat16_tEfNS_4arch4Sm90ELb0ELb0ELb1ELb1ELb0ELb0ELb0ELb0ELb1ELb0ELb0ELb0EEENS1_21CollectiveEpilogueFwdINS6_IJSA_SB_SA_EEES9_SD_SF_Li384ELb1ELb0ELb0ELb0EEENS1_36VarlenDynamicPersistentTileSchedulerILi192ELi192ELi384ELi32ELb0ELb0ELb1ELb0ELb1ELb1EEEEEEEEEvNT_6ParamsE --------------------------
	.section	.nv.shared._ZN7cutlass13device_kernelIN5flash11enable_sm90INS1_16FlashAttnFwdSm90INS1_25CollectiveMainloopFwdSm90ILi2EN4cute5tupleIJNS5_1CILi1EEES8_S8_EEENS6_IJNS7_ILi192EEESA_NS7_ILi64EEEEEELi64ENS_10bfloat16_tEfNS_4arch4Sm90ELb0ELb0ELb1ELb1ELb0ELb0ELb0ELb0ELb1ELb0ELb0ELb0EEENS1_21CollectiveEpilogueFwdINS6_IJSA_SB_SA_EEES9_SD_SF_Li384ELb1ELb0ELb0ELb0EEENS1_36VarlenDynamicPersistentTileSchedulerILi192ELi192ELi384ELi32ELb0ELb0ELb1ELb0ELb1ELb1EEEEEEEEEvNT_6ParamsE,"aw",@nobits
	.sectionflags	@""
	.align	16
	.zero		1024


//--------------------- .nv.shared._ZN7cutlass13device_kernelIN5flash11enable_sm90INS1_16FlashAttnFwdSm90INS1_25CollectiveMainloopFwdSm90ILi2EN4cute5tupleIJNS5_1CILi1EEES8_S8_EEENS6_IJNS7_ILi192EEESA_NS7_ILi64EEEEEELi64ENS_10bfloat16_tEfNS_4arch4Sm90ELb0ELb0ELb1ELb1ELb0ELb1ELb0ELb0ELb1ELb0ELb0ELb0EEENS1_21CollectiveEpilogueFwdINS6_IJSA_SB_SA_EEES9_SD_SF_Li384ELb1ELb0ELb0ELb0EEENS1_36VarlenDynamicPersistentTileSchedulerILi192ELi192ELi384ELi32ELb0ELb0ELb1ELb0ELb1ELb1EEEEEEEEEvNT_6ParamsE --------------------------
	.section	.nv.shared._ZN7cutlass13device_kernelIN5flash11enable_sm90INS1_16FlashAttnFwdSm90INS1_25CollectiveMainloopFwdSm90ILi2EN4cute5tupleIJNS5_1CILi1EEES8_S8_EEENS6_IJNS7_ILi192EEESA_NS7_ILi64EEEEEELi64ENS_10bfloat16_tEfNS_4arch4Sm90ELb0ELb0ELb1ELb1ELb0ELb1ELb0ELb0ELb1ELb0ELb0ELb0EEENS1_21CollectiveEpilogueFwdINS6_IJSA_SB_SA_EEES9_SD_SF_Li384ELb1ELb0ELb0ELb0EEENS1_36VarlenDynamicPersistentTileSchedulerILi192ELi192ELi384ELi32ELb0ELb0ELb1ELb0ELb1ELb1EEEEEEEEEvNT_6ParamsE,"aw",@nobits
	.sectionflags	@""
	.align	16
	.zero		1024


//--------------------- .nv.shared._ZN7cutlass13device_kernelIN5flash11enable_sm90INS1_16FlashAttnFwdSm90INS1_25CollectiveMainloopFwdSm90ILi2EN4cute5tupleIJNS5_1CILi1EEES8_S8_EEENS6_IJNS7_ILi192EEENS7_ILi128EEENS7_ILi64EEEEEELi64ENS_10bfloat16_tEfNS_4arch4Sm90ELb0ELb1ELb1ELb0ELb0ELb0ELb0ELb1ELb1ELb0ELb0ELb0EEENS1_21CollectiveEpilogueFwdINS6_IJSA_SC_SB_EEES9_SE_SG_Li384ELb0ELb0ELb0ELb0EEENS1_30DynamicPersistentTileSchedulerILi384ELi32ELb0ELb0ELb1EEEEEEEEEvNT_6ParamsE --------------------------
	.section	.nv.shared._ZN7cutlass13device_kernelIN5flash11enable_sm90INS1_16FlashAttnFwdSm90INS1_25CollectiveMainloopFwdSm90ILi2EN4cute5tupleIJNS5_1CILi1EEES8_S8_EEENS6_IJNS7_ILi192EEENS7_ILi128EEENS7_ILi64EEEEEELi64ENS_10bfloat16_tEfNS_4arch4Sm90ELb0ELb1ELb1ELb0ELb0ELb0ELb0ELb1ELb1ELb0ELb0ELb0EEENS1_21CollectiveEpilogueFwdINS6_IJSA_SC_SB_EEES9_SE_SG_Li384ELb0ELb0ELb0ELb0EEENS1_30DynamicPersistentTileSchedulerILi384ELi32ELb0ELb0ELb1EEEEEEEEEvNT_6ParamsE,"aw",@nobits
	.sectionflags	@""
	.align	16
	.zero		1024


//--------------------- .nv.shared._ZN7cutlass13device_kernelIN5flash11enable_sm90INS1_16FlashAttnFwdSm90INS1_25CollectiveMainloopFwdSm90ILi2EN4cute5tupleIJNS5_1CILi1EEES8_S8_EEENS6_IJNS7_ILi192EEENS7_ILi128EEENS7_ILi64EEEEEELi64ENS_10bfloat16_tEfNS_4arch4Sm90ELb0ELb1ELb1ELb1ELb0ELb0ELb0ELb1ELb1ELb0ELb0ELb0EEENS1_21CollectiveEpilogueFwdINS6_IJSA_SC_SB_EEES9_SE_SG_Li384ELb1ELb0ELb0ELb0EEENS1_36VarlenDynamicPersistentTileSchedulerILi192ELi128ELi384ELi32ELb0ELb0ELb1ELb1ELb0ELb1EEEEEEEEEvNT_6ParamsE --------------------------
	.section	.nv.shared._ZN7cutlass13device_kernelIN5flash11enable_sm90INS1_16FlashAttnFwdSm90INS1_25CollectiveMainloopFwdSm90ILi2EN4cute5tupleIJNS5_1CILi1EEES8_S8_EEENS6_IJNS7_ILi192EEENS7_ILi128EEENS7_ILi64EEEEEELi64ENS_10bfloat16_tEfNS_4arch4Sm90ELb0ELb1ELb1ELb1ELb0ELb0ELb0ELb1ELb1ELb0ELb0ELb0EEENS1_21CollectiveEpilogueFwdINS6_IJSA_SC_SB_EEES9_SE_SG_Li384ELb1ELb0ELb0ELb0EEENS1_36VarlenDynamicPersistentTileSchedulerILi192ELi128ELi384ELi32ELb0ELb0ELb1ELb1ELb0ELb1EEEEEEEEEvNT_6ParamsE,"aw",@nobits
	.sectionflags	@""
	.align	16
	.zero		1024


//--------------------- .nv.shared._ZN7cutlass13device_kernelIN5flash11enable_sm90INS1_16FlashAttnFwdSm90INS1_25CollectiveMainloopFwdSm90ILi2EN4cute5tupleIJNS5_1CILi1EEES8_S8_EEENS6_IJNS7_ILi192EEENS7_ILi128EEENS7_ILi64EEEEEELi64ENS_10bfloat16_tEfNS_4arch4Sm90ELb0ELb1ELb1ELb1ELb0ELb1ELb0ELb1ELb1ELb0ELb0ELb0EEENS1_21CollectiveEpilogueFwdINS6_IJSA_SC_SB_EEES9_SE_SG_Li384ELb1ELb0ELb0ELb0EEENS1_36VarlenDynamicPersistentTileSchedulerILi192ELi128ELi384ELi32ELb0ELb0ELb1ELb1ELb0ELb1EEEEEEEEEvNT_6ParamsE --------------------------
	.section	.nv.shared._ZN7cutlass13device_kernelIN5flash11enable_sm90INS1_16FlashAttnFwdSm90INS1_25CollectiveMainloopFwdSm90ILi2EN4cute5tupleIJNS5_1CILi1EEES8_S8_EEENS6_IJNS7_ILi192EEENS7_ILi128EEENS7_ILi64EEEEEELi64ENS_10bfloat16_tEfNS_4arch4Sm90ELb0ELb1ELb1ELb1ELb0ELb1ELb0ELb1ELb1ELb0ELb0ELb0EEENS1_21CollectiveEpilogueFwdINS6_IJSA_SC_SB_EEES9_SE_SG_Li384ELb1ELb0ELb0ELb0EEENS1_36VarlenDynamicPersistentTileSchedulerILi192ELi128ELi384ELi32ELb0ELb0ELb1ELb1ELb0ELb1EEEEEEEEEvNT_6ParamsE,"aw",@nobits
	.sectionflags	@""
	.align	16
	.zero		1024


//--------------------- .nv.shared._ZN7cutlass13device_kernelIN5flash11enable_sm90INS1_16FlashAttnFwdSm90INS1_25CollectiveMainloopFwdSm90ILi2EN4cute5tupleIJNS5_1CILi1EEES8_S8_EEENS6_IJNS7_ILi192EEENS7_ILi128EEENS7_ILi64EEEEEELi64ENS_10bfloat16_tEfNS_4arch4Sm90ELb1ELb0ELb1ELb0ELb0ELb0ELb0ELb1ELb1ELb0ELb0ELb0EEENS1_21CollectiveEpilogueFwdINS6_IJSA_SC_SB_EEES9_SE_SG_Li384ELb0ELb0ELb0ELb0EEENS1_30DynamicPersistentTileSchedulerILi384ELi32ELb0ELb0ELb1EEEEEEEEEvNT_6ParamsE --------------------------
	.section	.nv.shared._ZN7cutlass13device_kernelIN5flash11enable_sm90INS1_16FlashAttnFwdSm90INS1_25CollectiveMainloopFwdSm90ILi2EN4cute5tupleIJNS5_1CILi1EEES8_S8_EEENS6_IJNS7_ILi192EEENS7_ILi128EEENS7_ILi64EEEEEELi64ENS_10bfloat16_tEfNS_4arch4Sm90ELb1ELb0ELb1ELb0ELb0ELb0ELb0ELb1ELb1ELb0ELb0ELb0EEENS1_21CollectiveEpilogueFwdINS6_IJSA_SC_SB_EEES9_SE_SG_Li384ELb0ELb0ELb0ELb0EEENS1_30DynamicPersistentTileSchedulerILi384ELi32ELb0ELb0ELb1EEEEEEEEEvNT_6ParamsE,"aw",@nobits
	.sectionflags	@""
	.align	16
	.zero		1024


//--------------------- .nv.shared._ZN7cutlass13device_kernelIN5flash11enable_sm90INS1_16FlashAttnFwdSm90INS1_25CollectiveMainloopFwdSm90ILi2EN4cute5tupleIJNS5_1CILi1EEES8_S8_EEENS6_IJNS7_ILi192EEENS7_ILi128EEENS7_ILi64EEEEEELi64ENS_10bfloat16_tEfNS_4arch4Sm90ELb1ELb0ELb1ELb1ELb0ELb0ELb0ELb1ELb1ELb0ELb0ELb0EEENS1_21CollectiveEpilogueFwdINS6_IJSA_SC_SB_EEES9_SE_SG_Li384ELb1ELb0ELb0ELb0EEENS1_36VarlenDynamicPersistentTileSchedulerILi192ELi128ELi384ELi32ELb0ELb0ELb1ELb1ELb1ELb1EEEEEEEEEvNT_6ParamsE --------------------------
	.section	.nv.shared._ZN7cutlass13device_kernelIN5flash11enable_sm90INS1_16FlashAttnFwdSm90INS1_25CollectiveMainloopFwdSm90ILi2EN4cute5tupleIJNS5_1CILi1EEES8_S8_EEENS6_IJNS7_ILi192EEENS7_ILi128EEENS7_ILi64EEEEEELi64ENS_10bfloat16_tEfNS_4arch4Sm90ELb1ELb0ELb1ELb1ELb0ELb0ELb0ELb1ELb1ELb0ELb0ELb0EEENS1_21CollectiveEpilogueFwdINS6_IJSA_SC_SB_EEES9_SE_SG_Li384ELb1ELb0ELb0ELb0EEENS1_36VarlenDynamicPersistentTileSchedulerILi192ELi128ELi384ELi32ELb0ELb0ELb1ELb1ELb1ELb1EEEEEEEEEvNT_6ParamsE,"aw",@nobits
	.sectionflags	@""
	.align	16
	.zero		1024


//--------------------- .nv.shared._ZN7cutlass13device_kernelIN5flash11enable_sm90INS1_16FlashAttnFwdSm90INS1_25CollectiveMainloopFwdSm90ILi2EN4cute5tupleIJNS5_1CILi1EEES8_S8_EEENS6_IJNS7_ILi192EEENS7_ILi128EEENS7_ILi64EEEEEELi64ENS_10bfloat16_tEfNS_4arch4Sm90ELb1ELb0ELb1ELb1ELb0ELb1ELb0ELb1ELb1ELb0ELb0ELb0EEENS1_21CollectiveEpilogueFwdINS6_IJSA_SC_SB_EEES9_SE_SG_Li384ELb1ELb0ELb0ELb0EEENS1_36VarlenDynamicPersistentTileSchedulerILi192ELi128ELi384ELi32ELb0ELb0ELb1ELb1ELb1ELb1EEEEEEEEEvNT_6ParamsE --------------------------
	.section	.nv.shared._ZN7cutlass13device_kernelIN5flash11enable_sm90INS1_16FlashAttnFwdSm90INS1_25CollectiveMainloopFwdSm90ILi2EN4cute5tupleIJNS5_1CILi1EEES8_S8_EEENS6_IJNS7_ILi192EEENS7_ILi128EEENS7_ILi64EEEEEELi64ENS_10bfloat16_tEfNS_4arch4Sm90ELb1ELb0ELb1ELb1ELb0ELb1ELb0ELb1ELb1ELb0ELb0ELb0EEENS1_21CollectiveEpilogueFwdINS6_IJSA_SC_SB_EEES9_SE_SG_Li384ELb1ELb0ELb0ELb0EEENS1_36VarlenDynamicPersistentTileSchedulerILi192ELi128ELi384ELi32ELb0ELb0ELb1ELb1ELb1ELb1EEEEEEEEEvNT_6ParamsE,"aw",@nobits
	.sectionflags	@""
	.align	16
	.zero		1024


//--------------------- .nv.constant0._ZN7cutlass13device_kernelIN5flash11enable_sm90INS1_16FlashAttnFwdSm90INS1_25CollectiveMainloopFwdSm90ILi2EN4cute5tupleIJNS5_1CILi1EEES8_S8_EEENS6_IJNS7_ILi192EEESA_NS7_ILi64EEEEEELi64ENS_10bfloat16_tEfNS_4arch4Sm90ELb0ELb0ELb1ELb0ELb0ELb0ELb0ELb0ELb1ELb0ELb0ELb0EEENS1_21CollectiveEpilogueFwdINS6_IJSA_SB_SA_EEES9_SD_SF_Li384ELb0ELb0ELb0ELb0EEENS1_29StaticPersistentTileSchedulerILb0EEEEEEEEEvNT_6ParamsE --------------------------
	.section	.nv.constant0._ZN7cutlass13device_kernelIN5flash11enable_sm90INS1_16FlashAttnFwdSm90INS1_25CollectiveMainloopFwdSm90ILi2EN4cute5tupleIJNS5_1CILi1EEES8_S8_EEENS6_IJNS7_ILi192EEESA_NS7_ILi64EEEEEELi64ENS_10bfloat16_tEfNS_4arch4Sm90ELb0ELb0ELb1ELb0ELb0ELb0ELb0ELb0ELb1ELb0ELb0ELb0EEENS1_21CollectiveEpilogueFwdINS6_IJSA_SB_SA_EEES9_SD_SF_Li384ELb0ELb0ELb0ELb0EEENS1_29StaticPersistentTileSchedulerILb0EEEEEEEEEvNT_6ParamsE,"a",@progbits
	.sectionflags	@""
	.align	4
.nv.constant0._ZN7cutlass13device_kernelIN5flash11enable_sm90INS1_16FlashAttnFwdSm90INS1_25CollectiveMainloopFwdSm90ILi2EN4cute5tupleIJNS5_1CILi1EEES8_S8_EEENS6_IJNS7_ILi192EEESA_NS7_ILi64EEEEEELi64ENS_10bfloat16_tEfNS_4arch4Sm90ELb0ELb0ELb1ELb0ELb0ELb0ELb0ELb0ELb1ELb0ELb0ELb0EEENS1_21CollectiveEpilogueFwdINS6_IJSA_SB_SA_EEES9_SD_SF_Li384ELb0ELb0ELb0ELb0EEENS1_29StaticPersistentTileSchedulerILb0EEEEEEEEEvNT_6ParamsE:
	.zero		3584


//--------------------- .nv.constant0._ZN7cutlass13device_kernelIN5flash11enable_sm90INS1_16FlashAttnFwdSm90INS1_25CollectiveMainloopFwdSm90ILi2EN4cute5tupleIJNS5_1CILi1EEES8_S8_EEENS6_IJNS7_ILi192EEESA_NS7_ILi64EEEEEELi64ENS_10bfloat16_tEfNS_4arch4Sm90ELb0ELb0ELb1ELb1ELb0ELb0ELb0ELb0ELb1ELb0ELb0ELb0EEENS1_21CollectiveEpilogueFwdINS6_IJSA_SB_SA_EEES9_SD_SF_Li384ELb1ELb0ELb0ELb0EEENS1_36VarlenDynamicPersistentTileSchedulerILi192ELi192ELi384ELi32ELb0ELb0ELb1ELb0ELb1ELb1EEEEEEEEEvNT_6ParamsE --------------------------
	.section	.nv.constant0._ZN7cutlass13device_kernelIN5flash11enable_sm90INS1_16FlashAttnFwdSm90INS1_25CollectiveMainloopFwdSm90ILi2EN4cute5tupleIJNS5_1CILi1EEES8_S8_EEENS6_IJNS7_ILi192EEESA_NS7_ILi64EEEEEELi64ENS_10bfloat16_tEfNS_4arch4Sm90ELb0ELb0ELb1ELb1ELb0ELb0ELb0ELb0ELb1ELb0ELb0ELb0EEENS1_21CollectiveEpilogueFwdINS6_IJSA_SB_SA_EEES9_SD_SF_Li384ELb1ELb0ELb0ELb0EEENS1_36VarlenDynamicPersistentTileSchedulerILi192ELi192ELi384ELi32ELb0ELb0ELb1ELb0ELb1ELb1EEEEEEEEEvNT_6ParamsE,"a",@progbits
	.sectionflags	@""
	.align	4
.nv.constant0._ZN7cutlass13device_kernelIN5flash11enable_sm90INS1_16FlashAttnFwdSm90INS1_25CollectiveMainloopFwdSm90ILi2EN4cute5tupleIJNS5_1CILi1EEES8_S8_EEENS6_IJNS7_ILi192EEESA_NS7_ILi64EEEEEELi64ENS_10bfloat16_tEfNS_4arch4Sm90ELb0ELb0ELb1ELb1ELb0ELb0ELb0ELb0ELb1ELb0ELb0ELb0EEENS1_21CollectiveEpilogueFwdINS6_IJSA_SB_SA_EEES9_SD_SF_Li384ELb1ELb0ELb0ELb0EEENS1_36VarlenDynamicPersistentTileSchedulerILi192ELi192ELi384ELi32ELb0ELb0ELb1ELb0ELb1ELb1EEEEEEEEEvNT_6ParamsE:
	.zero		3200


//--------------------- .nv.constant0._ZN7cutlass13device_kernelIN5flash11enable_sm90INS1_16FlashAttnFwdSm90INS1_25CollectiveMainloopFwdSm90ILi2EN4cute5tupleIJNS5_1CILi1EEES8_S8_EEENS6_IJNS7_ILi192EEESA_NS7_ILi64EEEEEELi64ENS_10bfloat16_tEfNS_4arch4Sm90ELb0ELb0ELb1ELb1ELb0ELb1ELb0ELb0ELb1ELb0ELb0ELb0EEENS1_21CollectiveEpilogueFwdINS6_IJSA_SB_SA_EEES9_SD_SF_Li384ELb1ELb0ELb0ELb0EEENS1_36VarlenDynamicPersistentTileSchedulerILi192ELi192ELi384ELi32ELb0ELb0ELb1ELb0ELb1ELb1EEEEEEEEEvNT_6ParamsE --------------------------
	.section	.nv.constant0._ZN7cutlass13device_kernelIN5flash11enable_sm90INS1_16FlashAttnFwdSm90INS1_25CollectiveMainloopFwdSm90ILi2EN4cute5tupleIJNS5_1CILi1EEES8_S8_EEENS6_IJNS7_ILi192EEESA_NS7_ILi64EEEEEELi64ENS_10bfloat16_tEfNS_4arch4Sm90ELb0ELb0ELb1ELb1ELb0ELb1ELb0ELb0ELb1ELb0ELb0ELb0EEENS1_21CollectiveEpilogueFwdINS6_IJSA_SB_SA_EEES9_SD_SF_Li384ELb1ELb0ELb0ELb0EEENS1_36VarlenDynamicPersistentTileSchedulerILi192ELi192ELi384ELi32ELb0ELb0ELb1ELb0ELb1ELb1EEEEEEEEEvNT_6ParamsE,"a",@progbits
	.sectionflags	@""
	.align	4
.nv.constant0._ZN7cutlass13device_kernelIN5flash11enable_sm90INS1_16FlashAttnFwdSm90INS1_25CollectiveMainloopFwdSm90ILi2EN4cute5tupleIJNS5_1CILi1EEES8_S8_EEENS6_IJNS7_ILi192EEESA_NS7_ILi64EEEEEELi64ENS_10bfloat16_tEfNS_4arch4Sm90ELb0ELb0ELb1ELb1ELb0ELb1ELb0ELb0ELb1ELb0ELb0ELb0EEENS1_21CollectiveEpilogueFwdINS6_IJSA_SB_SA_EEES9_SD_SF_Li384ELb1ELb0ELb0ELb0EEENS1_36VarlenDynamicPersistentTileSchedulerILi192ELi192ELi384ELi32ELb0ELb0ELb1ELb0ELb1ELb1EEEEEEEEEvNT_6ParamsE:
	.zero		3200


//--------------------- .nv.constant0._ZN7cutlass13device_kernelIN5flash11enable_sm90INS1_16FlashAttnFwdSm90INS1_25CollectiveMainloopFwdSm90ILi2EN4cute5tupleIJNS5_1CILi1EEES8_S8_EEENS6_IJNS7_ILi192EEENS7_ILi128EEENS7_ILi64EEEEEELi64ENS_10bfloat16_tEfNS_4arch4Sm90ELb0ELb1ELb1ELb0ELb0ELb0ELb0ELb1ELb1ELb0ELb0ELb0EEENS1_21CollectiveEpilogueFwdINS6_IJSA_SC_SB_EEES9_SE_SG_Li384ELb0ELb0ELb0ELb0EEENS1_30DynamicPersistentTileSchedulerILi384ELi32ELb0ELb0ELb1EEEEEEEEEvNT_6ParamsE --------------------------
	.section	.nv.constant0._ZN7cutlass13device_kernelIN5flash11enable_sm90INS1_16FlashAttnFwdSm90INS1_25CollectiveMainloopFwdSm90ILi2EN4cute5tupleIJNS5_1CILi1EEES8_S8_EEENS6_IJNS7_ILi192EEENS7_ILi128EEENS7_ILi64EEEEEELi64ENS_10bfloat16_tEfNS_4arch4Sm90ELb0ELb1ELb1ELb0ELb0ELb0ELb0ELb1ELb1ELb0ELb0ELb0EEENS1_21CollectiveEpilogueFwdINS6_IJSA_SC_SB_EEES9_SE_SG_Li384ELb0ELb0ELb0ELb0EEENS1_30DynamicPersistentTileSchedulerILi384ELi32ELb0ELb0ELb1EEEEEEEEEvNT_6ParamsE,"a",@progbits
	.sectionflags	@""
	.align	4
.nv.constant0._ZN7cutlass13device_kernelIN5flash11enable_sm90INS1_16FlashAttnFwdSm90INS1_25CollectiveMainloopFwdSm90ILi2EN4cute5tupleIJNS5_1CILi1EEES8_S8_EEENS6_IJNS7_ILi192EEENS7_ILi128EEENS7_ILi64EEEEEELi64ENS_10bfloat16_tEfNS_4arch4Sm90ELb0ELb1ELb1ELb0ELb0ELb0ELb0ELb1ELb1ELb0ELb0ELb0EEENS1_21CollectiveEpilogueFwdINS6_IJSA_SC_SB_EEES9_SE_SG_Li384ELb0ELb0ELb0ELb0EEENS1_30DynamicPersistentTileSchedulerILi384ELi32ELb0ELb0ELb1EEEEEEEEEvNT_6ParamsE:
	.zero		3584


//--------------------- .nv.constant0._ZN7cutlass13device_kernelIN5flash11enable_sm90INS1_16FlashAttnFwdSm90INS1_25CollectiveMainloopFwdSm90ILi2EN4cute5tupleIJNS5_1CILi1EEES8_S8_EEENS6_IJNS7_ILi192EEENS7_ILi128EEENS7_ILi64EEEEEELi64ENS_10bfloat16_tEfNS_4arch4Sm90ELb0ELb1ELb1ELb1ELb0ELb0ELb0ELb1ELb1ELb0ELb0ELb0EEENS1_21CollectiveEpilogueFwdINS6_IJSA_SC_SB_EEES9_SE_SG_Li384ELb1ELb0ELb0ELb0EEENS1_36VarlenDynamicPersistentTileSchedulerILi192ELi128ELi384ELi32ELb0ELb0ELb1ELb1ELb0ELb1EEEEEEEEEvNT_6ParamsE --------------------------
	.section	.nv.constant0._ZN7cutlass13device_kernelIN5flash11enable_sm90INS1_16FlashAttnFwdSm90INS1_25CollectiveMainloopFwdSm90ILi2EN4cute5tupleIJNS5_1CILi1EEES8_S8_EEENS6_IJNS7_ILi192EEENS7_ILi128EEENS7_ILi64EEEEEELi64ENS_10bfloat16_tEfNS_4arch4Sm90ELb0ELb1ELb1ELb1ELb0ELb0ELb0ELb1ELb1ELb0ELb0ELb0EEENS1_21CollectiveEpilogueFwdINS6_IJSA_SC_SB_EEES9_SE_SG_Li384ELb1ELb0ELb0ELb0EEENS1_36VarlenDynamicPersistentTileSchedulerILi192ELi128ELi384ELi32ELb0ELb0ELb1ELb1ELb0ELb1EEEEEEEEEvNT_6ParamsE,"a",@progbits
	.sectionflags	@""
	.align	4
.nv.constant0._ZN7cutlass13device_kernelIN5flash11enable_sm90INS1_16FlashAttnFwdSm90INS1_25CollectiveMainloopFwdSm90ILi2EN4cute5tupleIJNS5_1CILi1EEES8_S8_EEENS6_IJNS7_ILi192EEENS7_ILi128EEENS7_ILi64EEEEEELi64ENS_10bfloat16_tEfNS_4arch4Sm90ELb0ELb1ELb1ELb1ELb0ELb0ELb0ELb1ELb1ELb0ELb0ELb0EEENS1_21CollectiveEpilogueFwdINS6_IJSA_SC_SB_EEES9_SE_SG_Li384ELb1ELb0ELb0ELb0EEENS1_36VarlenDynamicPersistentTileSchedulerILi192ELi128ELi384ELi32ELb0ELb0ELb1ELb1ELb0ELb1EEEEEEEEEvNT_6ParamsE:
	.zero		3200


//--------------------- .nv.constant0._ZN7cutlass13device_kernelIN5flash11enable_sm90INS1_16FlashAttnFwdSm90INS1_25CollectiveMainloopFwdSm90ILi2EN4cute5tupleIJNS5_1CILi1EEES8_S8_EEENS6_IJNS7_ILi192EEENS7_ILi128EEENS7_ILi64EEEEEELi64ENS_10bfloat16_tEfNS_4arch4Sm90ELb0ELb1ELb1ELb1ELb0ELb1ELb0ELb1ELb1ELb0ELb0ELb0EEENS1_21CollectiveEpilogueFwdINS6_IJSA_SC_SB_EEES9_SE_SG_Li384ELb1ELb0ELb0ELb0EEENS1_36VarlenDynamicPersistentTileSchedulerILi192ELi128ELi384ELi32ELb0ELb0ELb1ELb1ELb0ELb1EEEEEEEEEvNT_6ParamsE --------------------------
	.section	.nv.constant0._ZN7cutlass13device_kernelIN5flash11enable_sm90INS1_16FlashAttnFwdSm90INS1_25CollectiveMainloopFwdSm90ILi2EN4cute5tupleIJNS5_1CILi1EEES8_S8_EEENS6_IJNS7_ILi192EEENS7_ILi128EEENS7_ILi64EEEEEELi64ENS_10bfloat16_tEfNS_4arch4Sm90ELb0ELb1ELb1ELb1ELb0ELb1ELb0ELb1ELb1ELb0ELb0ELb0EEENS1_21CollectiveEpilogueFwdINS6_IJSA_SC_SB_EEES9_SE_SG_Li384ELb1ELb0ELb0ELb0EEENS1_36VarlenDynamicPersistentTileSchedulerILi192ELi128ELi384ELi32ELb0ELb0ELb1ELb1ELb0ELb1EEEEEEEEEvNT_6ParamsE,"a",@progbits
	.sectionflags	@""
	.align	4
.nv.constant0._ZN7cutlass13device_kernelIN5flash11enable_sm90INS1_16FlashAttnFwdSm90INS1_25CollectiveMainloopFwdSm90ILi2EN4cute5tupleIJNS5_1CILi1EEES8_S8_EEENS6_IJNS7_ILi192EEENS7_ILi128EEENS7_ILi64EEEEEELi64ENS_10bfloat16_tEfNS_4arch4Sm90ELb0ELb1ELb1ELb1ELb0ELb1ELb0ELb1ELb1ELb0ELb0ELb0EEENS1_21CollectiveEpilogueFwdINS6_IJSA_SC_SB_EEES9_SE_SG_Li384ELb1ELb0ELb0ELb0EEENS1_36VarlenDynamicPersistentTileSchedulerILi192ELi128ELi384ELi32ELb0ELb0ELb1ELb1ELb0ELb1EEEEEEEEEvNT_6ParamsE:
	.zero		3200


//--------------------- .nv.constant0._ZN7cutlass13device_kernelIN5flash11enable_sm90INS1_16FlashAttnFwdSm90INS1_25CollectiveMainloopFwdSm90ILi2EN4cute5tupleIJNS5_1CILi1EEES8_S8_EEENS6_IJNS7_ILi192EEENS7_ILi128EEENS7_ILi64EEEEEELi64ENS_10bfloat16_tEfNS_4arch4Sm90ELb1ELb0ELb1ELb0ELb0ELb0ELb0ELb1ELb1ELb0ELb0ELb0EEENS1_21CollectiveEpilogueFwdINS6_IJSA_SC_SB_EEES9_SE_SG_Li384ELb0ELb0ELb0ELb0EEENS1_30DynamicPersistentTileSchedulerILi384ELi32ELb0ELb0ELb1EEEEEEEEEvNT_6ParamsE --------------------------
	.section	.nv.constant0._ZN7cutlass13device_kernelIN5flash11enable_sm90INS1_16FlashAttnFwdSm90INS1_25CollectiveMainloopFwdSm90ILi2EN4cute5tupleIJNS5_1CILi1EEES8_S8_EEENS6_IJNS7_ILi192EEENS7_ILi128EEENS7_ILi64EEEEEELi64ENS_10bfloat16_tEfNS_4arch4Sm90ELb1ELb0ELb1ELb0ELb0ELb0ELb0ELb1ELb1ELb0ELb0ELb0EEENS1_21CollectiveEpilogueFwdINS6_IJSA_SC_SB_EEES9_SE_SG_Li384ELb0ELb0ELb0ELb0EEENS1_30DynamicPersistentTileSchedulerILi384ELi32ELb0ELb0ELb1EEEEEEEEEvNT_6ParamsE,"a",@progbits
	.sectionflags	@""
	.align	4
.nv.constant0._ZN7cutlass13device_kernelIN5flash11enable_sm90INS1_16FlashAttnFwdSm90INS1_25CollectiveMainloopFwdSm90ILi2EN4cute5tupleIJNS5_1CILi1EEES8_S8_EEENS6_IJNS7_ILi192EEENS7_ILi128EEENS7_ILi64EEEEEELi64ENS_10bfloat16_tEfNS_4arch4Sm90ELb1ELb0ELb1ELb0ELb0ELb0ELb0ELb1ELb1ELb0ELb0ELb0EEENS1_21CollectiveEpilogueFwdINS6_IJSA_SC_SB_EEES9_SE_SG_Li384ELb0ELb0ELb0ELb0EEENS1_30DynamicPersistentTileSchedulerILi384ELi32ELb0ELb0ELb1EEEEEEEEEvNT_6ParamsE:
	.zero		3584


//--------------------- .nv.constant0._ZN7cutlass13device_kernelIN5flash11enable_sm90INS1_16FlashAttnFwdSm90INS1_25CollectiveMainloopFwdSm90ILi2EN4cute5tupleIJNS5_1CILi1EEES8_S8_EEENS6_IJNS7_ILi192EEENS7_ILi128EEENS7_ILi64EEEEEELi64ENS_10bfloat16_tEfNS_4arch4Sm90ELb1ELb0ELb1ELb1ELb0ELb0ELb0ELb1ELb1ELb0ELb0ELb0EEENS1_21CollectiveEpilogueFwdINS6_IJSA_SC_SB_EEES9_SE_SG_Li384ELb1ELb0ELb0ELb0EEENS1_36VarlenDynamicPersistentTileSchedulerILi192ELi128ELi384ELi32ELb0ELb0ELb1ELb1ELb1ELb1EEEEEEEEEvNT_6ParamsE --------------------------
	.section	.nv.constant0._ZN7cutlass13device_kernelIN5flash11enable_sm90INS1_16FlashAttnFwdSm90INS1_25CollectiveMainloopFwdSm90ILi2EN4cute5tupleIJNS5_1CILi1EEES8_S8_EEENS6_IJNS7_ILi192EEENS7_ILi128EEENS7_ILi64EEEEEELi64ENS_10bfloat16_tEfNS_4arch4Sm90ELb1ELb0ELb1ELb1ELb0ELb0ELb0ELb1ELb1ELb0ELb0ELb0EEENS1_21CollectiveEpilogueFwdINS6_IJSA_SC_SB_EEES9_SE_SG_Li384ELb1ELb0ELb0ELb0EEENS1_36VarlenDynamicPersistentTileSchedulerILi192ELi128ELi384ELi32ELb0ELb0ELb1ELb1ELb1ELb1EEEEEEEEEvNT_6ParamsE,"a",@progbits
	.sectionflags	@""
	.align	4
.nv.constant0._ZN7cutlass13device_kernelIN5flash11enable_sm90INS1_16FlashAttnFwdSm90INS1_25CollectiveMainloopFwdSm90ILi2EN4cute5tupleIJNS5_1CILi1EEES8_S8_EEENS6_IJNS7_ILi192EEENS7_ILi128EEENS7_ILi64EEEEEELi64ENS_10bfloat16_tEfNS_4arch4Sm90ELb1ELb0ELb1ELb1ELb0ELb0ELb0ELb1ELb1ELb0ELb0ELb0EEENS1_21CollectiveEpilogueFwdINS6_IJSA_SC_SB_EEES9_SE_SG_Li384ELb1ELb0ELb0ELb0EEENS1_36VarlenDynamicPersistentTileSchedulerILi192ELi128ELi384ELi32ELb0ELb0ELb1ELb1ELb1ELb1EEEEEEEEEvNT_6ParamsE:
	.zero		3200


//--------------------- .nv.constant0._ZN7cutlass13device_kernelIN5flash11enable_sm90INS1_16FlashAttnFwdSm90INS1_25CollectiveMainloopFwdSm90ILi2EN4cute5tupleIJNS5_1CILi1EEES8_S8_EEENS6_IJNS7_ILi192EEENS7_ILi128EEENS7_ILi64EEEEEELi64ENS_10bfloat16_tEfNS_4arch4Sm90ELb1ELb0ELb1ELb1ELb0ELb1ELb0ELb1ELb1ELb0ELb0ELb0EEENS1_21CollectiveEpilogueFwdINS6_IJSA_SC_SB_EEES9_SE_SG_Li384ELb1ELb0ELb0ELb0EEENS1_36VarlenDynamicPersistentTileSchedulerILi192ELi128ELi384ELi32ELb0ELb0ELb1ELb1ELb1ELb1EEEEEEEEEvNT_6ParamsE --------------------------
	.section	.nv.constant0._ZN7cutlass13device_kernelIN5flash11enable_sm90INS1_16FlashAttnFwdSm90INS1_25CollectiveMainloopFwdSm90ILi2EN4cute5tupleIJNS5_1CILi1EEES8_S8_EEENS6_IJNS7_ILi192EEENS7_ILi128EEENS7_ILi64EEEEEELi64ENS_10bfloat16_tEfNS_4arch4Sm90ELb1ELb0ELb1ELb1ELb0ELb1ELb0ELb1ELb1ELb0ELb0ELb0EEENS1_21CollectiveEpilogueFwdINS6_IJSA_SC_SB_EEES9_SE_SG_Li384ELb1ELb0ELb0ELb0EEENS1_36VarlenDynamicPersistentTileSchedulerILi192ELi128ELi384ELi32ELb0ELb0ELb1ELb1ELb1ELb1EEEEEEEEEvNT_6ParamsE,"a",@progbits
	.sectionflags	@""
	.align	4
.nv.constant0._ZN7cutlass13device_kernelIN5flash11enable_sm90INS1_16FlashAttnFwdSm90INS1_25CollectiveMainloopFwdSm90ILi2EN4cute5tupleIJNS5_1CILi1EEES8_S8_EEENS6_IJNS7_ILi192EEENS7_ILi128EEENS7_ILi64EEEEEELi64ENS_10bfloat16_tEfNS_4arch4Sm90ELb1ELb0ELb1ELb1ELb0ELb1ELb0ELb1ELb1ELb0ELb0ELb0EEENS1_21CollectiveEpilogueFwdINS6_IJSA_SC_SB_EEES9_SE_SG_Li384ELb1ELb0ELb0ELb0EEENS1_36VarlenDynamicPersistentTileSchedulerILi192ELi128ELi384ELi32ELb0ELb0ELb1ELb1ELb1ELb1EEEEEEEEEvNT_6ParamsE:
	.zero		3200


//--------------------- SYMBOLS --------------------------

	.type		.nv.reservedSmem.offset0,@object
	.size		.nv.reservedSmem.offset0,0x4
	.type		__assertfail,@function
